	.target	sm_103a

	.elftype	@"ET_EXEC"


//--------------------- .note.nv.tkinfo           --------------------------
	.section	.note.nv.tkinfo,"",@"SHT_NOTE"
	.sectionflags	@"SHF_NOTE_NV_TKINFO"
	.tkinfo
        /*0018*/ 	.word	0x00000002
        /*0030*/ 	.string	""
        /*0030*/ 	.string	"ptxas"
        /*0030*/ 	.string	"Cuda compilation tools, release 13.0, V13.0.88"
        /*0030*/ 	.string	"Build cuda_13.0.r13.0/compiler.36424714_0"
        /*0030*/ 	.string	"-arch sm_103a -m 64 "



//--------------------- .note.nv.cuinfo           --------------------------
	.section	.note.nv.cuinfo,"",@"SHT_NOTE"
	.sectionflags	@"SHF_NOTE_NV_CUINFO"
        /*0018*/ 	.short	0x0002
        /*001a*/ 	.short	0x0067
        /*001c*/ 	.short	0x0082
	.zero		2


//--------------------- .nv.info                  --------------------------
	.section	.nv.info,"",@"SHT_CUDA_INFO"
	.align	4


	//----- nvinfo : EIATTR_REGCOUNT
	.align		4
        /*0000*/ 	.byte	0x04, 0x2f
        /*0002*/ 	.short	(.L_1 - .L_0)
	.align		4
.L_0:
        /*0004*/ 	.word	index@(_ZN10layer_norm31ln_parallel_residual_bwd_kernelINS_13Kernel_traitsIfffffjLj256ELj1ELj4ELj1ELj16ENS_18Kernel_traits_baseILj256EfffffjLj128EEEEELb1ELb1ELb1EEEvNS_9BwdParamsE)
        /*0008*/ 	.word	0x00000050


	//----- nvinfo : EIATTR_FRAME_SIZE
	.align		4
.L_1:
        /*000c*/ 	.byte	0x04, 0x11
        /*000e*/ 	.short	(.L_3 - .L_2)
	.align		4
.L_2:
        /*0010*/ 	.word	index@(_ZN10layer_norm31ln_parallel_residual_bwd_kernelINS_13Kernel_traitsIfffffjLj256ELj1ELj4ELj1ELj16ENS_18Kernel_traits_baseILj256EfffffjLj128EEEEELb1ELb1ELb1EEEvNS_9BwdParamsE)
        /*0014*/ 	.word	0x00000000


	//----- nvinfo : EIATTR_REGCOUNT
	.align		4
.L_3:
        /*0018*/ 	.byte	0x04, 0x2f
        /*001a*/ 	.short	(.L_5 - .L_4)
	.align		4
.L_4:
        /*001c*/ 	.word	index@(_ZN10layer_norm40ln_parallel_residual_bwd_finalize_kernelINS_22Kernel_traits_finalizeILj256EfffffjLb0ELj1024ELj4ENS_18Kernel_traits_baseILj256EfffffjLj1024EEEEELb1EEEvNS_9BwdParamsE)
        /*0020*/ 	.word	0x00000020


	//----- nvinfo : EIATTR_FRAME_SIZE
	.align		4
.L_5:
        /*0024*/ 	.byte	0x04, 0x11
        /*0026*/ 	.short	(.L_7 - .L_6)
	.align		4
.L_6:
        /*0028*/ 	.word	index@(_ZN10layer_norm40ln_parallel_residual_bwd_finalize_kernelINS_22Kernel_traits_finalizeILj256EfffffjLb0ELj1024ELj4ENS_18Kernel_traits_baseILj256EfffffjLj1024EEEEELb1EEEvNS_9BwdParamsE)
        /*002c*/ 	.word	0x00000000


	//----- nvinfo : EIATTR_REGCOUNT
	.align		4
.L_7:
        /*0030*/ 	.byte	0x04, 0x2f
        /*0032*/ 	.short	(.L_9 - .L_8)
	.align		4
.L_8:
        /*0034*/ 	.word	index@(_ZN10layer_norm22ln_bwd_finalize_kernelINS_22Kernel_traits_finalizeILj256EfffffjLb0ELj1024ELj4ENS_18Kernel_traits_baseILj256EfffffjLj1024EEEEELb0ELb1EEEvNS_9BwdParamsE)
        /*0038*/ 	.word	0x00000020


	//----- nvinfo : EIATTR_FRAME_SIZE
	.align		4
.L_9:
        /*003c*/ 	.byte	0x04, 0x11
        /*003e*/ 	.short	(.L_11 - .L_10)
	.align		4
.L_10:
        /*0040*/ 	.word	index@(_ZN10layer_norm22ln_bwd_finalize_kernelINS_22Kernel_traits_finalizeILj256EfffffjLb0ELj1024ELj4ENS_18Kernel_traits_baseILj256EfffffjLj1024EEEEELb0ELb1EEEvNS_9BwdParamsE)
        /*0044*/ 	.word	0x00000000


	//----- nvinfo : EIATTR_REGCOUNT
	.align		4
.L_11:
        /*0048*/ 	.byte	0x04, 0x2f
        /*004a*/ 	.short	(.L_13 - .L_12)
	.align		4
.L_12:
        /*004c*/ 	.word	index@(_ZN10layer_norm31ln_parallel_residual_bwd_kernelINS_13Kernel_traitsIfffffjLj256ELj1ELj4ELj1ELj16ENS_18Kernel_traits_baseILj256EfffffjLj128EEEEELb1ELb1ELb0EEEvNS_9BwdParamsE)
        /*0050*/ 	.word	0x00000058


	//----- nvinfo : EIATTR_FRAME_SIZE
	.align		4
.L_13:
        /*0054*/ 	.byte	0x04, 0x11
        /*0056*/ 	.short	(.L_15 - .L_14)
	.align		4
.L_14:
        /*0058*/ 	.word	index@(_ZN10layer_norm31ln_parallel_residual_bwd_kernelINS_13Kernel_traitsIfffffjLj256ELj1ELj4ELj1ELj16ENS_18Kernel_traits_baseILj256EfffffjLj128EEEEELb1ELb1ELb0EEEvNS_9BwdParamsE)
        /*005c*/ 	.word	0x00000000


	//----- nvinfo : EIATTR_REGCOUNT
	.align		4
.L_15:
        /*0060*/ 	.byte	0x04, 0x2f
        /*0062*/ 	.short	(.L_17 - .L_16)
	.align		4
.L_16:
        /*0064*/ 	.word	index@(_ZN10layer_norm40ln_parallel_residual_bwd_finalize_kernelINS_22Kernel_traits_finalizeILj256EfffffjLb0ELj1024ELj4ENS_18Kernel_traits_baseILj256EfffffjLj1024EEEEELb0EEEvNS_9BwdParamsE)
        /*0068*/ 	.word	0x00000020


	//----- nvinfo : EIATTR_FRAME_SIZE
	.align		4
.L_17:
        /*006c*/ 	.byte	0x04, 0x11
        /*006e*/ 	.short	(.L_19 - .L_18)
	.align		4
.L_18:
        /*0070*/ 	.word	index@(_ZN10layer_norm40ln_parallel_residual_bwd_finalize_kernelINS_22Kernel_traits_finalizeILj256EfffffjLb0ELj1024ELj4ENS_18Kernel_traits_baseILj256EfffffjLj1024EEEEELb0EEEvNS_9BwdParamsE)
        /*0074*/ 	.word	0x00000000


	//----- nvinfo : EIATTR_REGCOUNT
	.align		4
.L_19:
        /*0078*/ 	.byte	0x04, 0x2f
        /*007a*/ 	.short	(.L_21 - .L_20)
	.align		4
.L_20:
        /*007c*/ 	.word	index@(_ZN10layer_norm22ln_bwd_finalize_kernelINS_22Kernel_traits_finalizeILj256EfffffjLb0ELj1024ELj4ENS_18Kernel_traits_baseILj256EfffffjLj1024EEEEELb0ELb0EEEvNS_9BwdParamsE)
        /*0080*/ 	.word	0x0000003f


	//----- nvinfo : EIATTR_FRAME_SIZE
	.align		4
.L_21:
        /*0084*/ 	.byte	0x04, 0x11
        /*0086*/ 	.short	(.L_23 - .L_22)
	.align		4
.L_22:
        /*0088*/ 	.word	index@(_ZN10layer_norm22ln_bwd_finalize_kernelINS_22Kernel_traits_finalizeILj256EfffffjLb0ELj1024ELj4ENS_18Kernel_traits_baseILj256EfffffjLj1024EEEEELb0ELb0EEEvNS_9BwdParamsE)
        /*008c*/ 	.word	0x00000000


	//----- nvinfo : EIATTR_REGCOUNT
	.align		4
.L_23:
        /*0090*/ 	.byte	0x04, 0x2f
        /*0092*/ 	.short	(.L_25 - .L_24)
	.align		4
.L_24:
        /*0094*/ 	.word	index@(_ZN10layer_norm31ln_parallel_residual_bwd_kernelINS_13Kernel_traitsIfffffjLj256ELj1ELj4ELj1ELj16ENS_18Kernel_traits_baseILj256EfffffjLj128EEEEELb1ELb0ELb1EEEvNS_9BwdParamsE)
        /*0098*/ 	.word	0x00000072


	//----- nvinfo : EIATTR_FRAME_SIZE
	.align		4
.L_25:
        /*009c*/ 	.byte	0x04, 0x11
        /*009e*/ 	.short	(.L_27 - .L_26)
	.align		4
.L_26:
        /*00a0*/ 	.word	index@(_ZN10layer_norm31ln_parallel_residual_bwd_kernelINS_13Kernel_traitsIfffffjLj256ELj1ELj4ELj1ELj16ENS_18Kernel_traits_baseILj256EfffffjLj128EEEEELb1ELb0ELb1EEEvNS_9BwdParamsE)
        /*00a4*/ 	.word	0x00000000


	//----- nvinfo : EIATTR_REGCOUNT
	.align		4
.L_27:
        /*00a8*/ 	.byte	0x04, 0x2f
        /*00aa*/ 	.short	(.L_29 - .L_28)
	.align		4
.L_28:
        /*00ac*/ 	.word	index@(_ZN10layer_norm31ln_parallel_residual_bwd_kernelINS_13Kernel_traitsIfffffjLj256ELj1ELj4ELj1ELj16ENS_18Kernel_traits_baseILj256EfffffjLj128EEEEELb1ELb0ELb0EEEvNS_9BwdParamsE)
        /*00b0*/ 	.word	0x0000006e


	//----- nvinfo : EIATTR_FRAME_SIZE
	.align		4
.L_29:
        /*00b4*/ 	.byte	0x04, 0x11
        /*00b6*/ 	.short	(.L_31 - .L_30)
	.align		4
.L_30:
        /*00b8*/ 	.word	index@(_ZN10layer_norm31ln_parallel_residual_bwd_kernelINS_13Kernel_traitsIfffffjLj256ELj1ELj4ELj1ELj16ENS_18Kernel_traits_baseILj256EfffffjLj128EEEEELb1ELb0ELb0EEEvNS_9BwdParamsE)
        /*00bc*/ 	.word	0x00000000


	//----- nvinfo : EIATTR_REGCOUNT
	.align		4
.L_31:
        /*00c0*/ 	.byte	0x04, 0x2f
        /*00c2*/ 	.short	(.L_33 - .L_32)
	.align		4
.L_32:
        /*00c4*/ 	.word	index@(_ZN10layer_norm31ln_parallel_residual_bwd_kernelINS_13Kernel_traitsIfffffjLj256ELj1ELj4ELj1ELj16ENS_18Kernel_traits_baseILj256EfffffjLj128EEEEELb0ELb1ELb1EEEvNS_9BwdParamsE)
        /*00c8*/ 	.word	0x00000056


	//----- nvinfo : EIATTR_FRAME_SIZE
	.align		4
.L_33:
        /*00cc*/ 	.byte	0x04, 0x11
        /*00ce*/ 	.short	(.L_35 - .L_34)
	.align		4
.L_34:
        /*00d0*/ 	.word	index@(_ZN10layer_norm31ln_parallel_residual_bwd_kernelINS_13Kernel_traitsIfffffjLj256ELj1ELj4ELj1ELj16ENS_18Kernel_traits_baseILj256EfffffjLj128EEEEELb0ELb1ELb1EEEvNS_9BwdParamsE)
        /*00d4*/ 	.word	0x00000000


	//----- nvinfo : EIATTR_REGCOUNT
	.align		4
.L_35:
        /*00d8*/ 	.byte	0x04, 0x2f
        /*00da*/ 	.short	(.L_37 - .L_36)
	.align		4
.L_36:
        /*00dc*/ 	.word	index@(_ZN10layer_norm31ln_parallel_residual_bwd_kernelINS_13Kernel_traitsIfffffjLj256ELj1ELj4ELj1ELj16ENS_18Kernel_traits_baseILj256EfffffjLj128EEEEELb0ELb1ELb0EEEvNS_9BwdParamsE)
        /*00e0*/ 	.word	0x00000050


	//----- nvinfo : EIATTR_FRAME_SIZE
	.align		4
.L_37:
        /*00e4*/ 	.byte	0x04, 0x11
        /*00e6*/ 	.short	(.L_39 - .L_38)
	.align		4
.L_38:
        /*00e8*/ 	.word	index@(_ZN10layer_norm31ln_parallel_residual_bwd_kernelINS_13Kernel_traitsIfffffjLj256ELj1ELj4ELj1ELj16ENS_18Kernel_traits_baseILj256EfffffjLj128EEEEELb0ELb1ELb0EEEvNS_9BwdParamsE)
        /*00ec*/ 	.word	0x00000000


	//----- nvinfo : EIATTR_REGCOUNT
	.align		4
.L_39:
        /*00f0*/ 	.byte	0x04, 0x2f
        /*00f2*/ 	.short	(.L_41 - .L_40)
	.align		4
.L_40:
        /*00f4*/ 	.word	index@(_ZN10layer_norm31ln_parallel_residual_bwd_kernelINS_13Kernel_traitsIfffffjLj256ELj1ELj4ELj1ELj16ENS_18Kernel_traits_baseILj256EfffffjLj128EEEEELb0ELb0ELb1EEEvNS_9BwdParamsE)
        /*00f8*/ 	.word	0x00000066


	//----- nvinfo : EIATTR_FRAME_SIZE
	.align		4
.L_41:
        /*00fc*/ 	.byte	0x04, 0x11
        /*00fe*/ 	.short	(.L_43 - .L_42)
	.align		4
.L_42:
        /*0100*/ 	.word	index@(_ZN10layer_norm31ln_parallel_residual_bwd_kernelINS_13Kernel_traitsIfffffjLj256ELj1ELj4ELj1ELj16ENS_18Kernel_traits_baseILj256EfffffjLj128EEEEELb0ELb0ELb1EEEvNS_9BwdParamsE)
        /*0104*/ 	.word	0x00000000


	//----- nvinfo : EIATTR_REGCOUNT
	.align		4
.L_43:
        /*0108*/ 	.byte	0x04, 0x2f
        /*010a*/ 	.short	(.L_45 - .L_44)
	.align		4
.L_44:
        /*010c*/ 	.word	index@(_ZN10layer_norm31ln_parallel_residual_bwd_kernelINS_13Kernel_traitsIfffffjLj256ELj1ELj4ELj1ELj16ENS_18Kernel_traits_baseILj256EfffffjLj128EEEEELb0ELb0ELb0EEEvNS_9BwdParamsE)
        /*0110*/ 	.word	0x0000006a


	//----- nvinfo : EIATTR_FRAME_SIZE
	.align		4
.L_45:
        /*0114*/ 	.byte	0x04, 0x11
        /*0116*/ 	.short	(.L_47 - .L_46)
	.align		4
.L_46:
        /*0118*/ 	.word	index@(_ZN10layer_norm31ln_parallel_residual_bwd_kernelINS_13Kernel_traitsIfffffjLj256ELj1ELj4ELj1ELj16ENS_18Kernel_traits_baseILj256EfffffjLj128EEEEELb0ELb0ELb0EEEvNS_9BwdParamsE)
        /*011c*/ 	.word	0x00000000


	//----- nvinfo : EIATTR_REGCOUNT
	.align		4
.L_47:
        /*0120*/ 	.byte	0x04, 0x2f
        /*0122*/ 	.short	(.L_49 - .L_48)
	.align		4
.L_48:
        /*0124*/ 	.word	index@(_ZN10layer_norm31ln_parallel_residual_bwd_kernelINS_13Kernel_traitsI6__halfffffjLj256ELj1ELj4ELj1ELj16ENS_18Kernel_traits_baseILj256ES2_ffffjLj128EEEEELb1ELb1ELb1EEEvNS_9BwdParamsE)
        /*0128*/ 	.word	0x00000050


	//----- nvinfo : EIATTR_FRAME_SIZE
	.align		4
.L_49:
        /*012c*/ 	.byte	0x04, 0x11
        /*012e*/ 	.short	(.L_51 - .L_50)
	.align		4
.L_50:
        /*0130*/ 	.word	index@(_ZN10layer_norm31ln_parallel_residual_bwd_kernelINS_13Kernel_traitsI6__halfffffjLj256ELj1ELj4ELj1ELj16ENS_18Kernel_traits_baseILj256ES2_ffffjLj128EEEEELb1ELb1ELb1EEEvNS_9BwdParamsE)
        /*0134*/ 	.word	0x00000000


	//----- nvinfo : EIATTR_REGCOUNT
	.align		4
.L_51:
        /*0138*/ 	.byte	0x04, 0x2f
        /*013a*/ 	.short	(.L_53 - .L_52)
	.align		4
.L_52:
        /*013c*/ 	.word	index@(_ZN10layer_norm40ln_parallel_residual_bwd_finalize_kernelINS_22Kernel_traits_finalizeILj256E6__halfffffjLb0ELj1024ELj4ENS_18Kernel_traits_baseILj256ES2_ffffjLj1024EEEEELb1EEEvNS_9BwdParamsE)
        /*0140*/ 	.word	0x00000020


	//----- nvinfo : EIATTR_FRAME_SIZE
	.align		4
.L_53:
        /*0144*/ 	.byte	0x04, 0x11
        /*0146*/ 	.short	(.L_55 - .L_54)
	.align		4
.L_54:
        /*0148*/ 	.word	index@(_ZN10layer_norm40ln_parallel_residual_bwd_finalize_kernelINS_22Kernel_traits_finalizeILj256E6__halfffffjLb0ELj1024ELj4ENS_18Kernel_traits_baseILj256ES2_ffffjLj1024EEEEELb1EEEvNS_9BwdParamsE)
        /*014c*/ 	.word	0x00000000


	//----- nvinfo : EIATTR_REGCOUNT
	.align		4
.L_55:
        /*0150*/ 	.byte	0x04, 0x2f
        /*0152*/ 	.short	(.L_57 - .L_56)
	.align		4
.L_56:
        /*0154*/ 	.word	index@(_ZN10layer_norm22ln_bwd_finalize_kernelINS_22Kernel_traits_finalizeILj256E6__halfffffjLb0ELj1024ELj4ENS_18Kernel_traits_baseILj256ES2_ffffjLj1024EEEEELb0ELb1EEEvNS_9BwdParamsE)
        /*0158*/ 	.word	0x00000020


	//----- nvinfo : EIATTR_FRAME_SIZE
	.align		4
.L_57:
        /*015c*/ 	.byte	0x04, 0x11
        /*015e*/ 	.short	(.L_59 - .L_58)
	.align		4
.L_58:
        /*0160*/ 	.word	index@(_ZN10layer_norm22ln_bwd_finalize_kernelINS_22Kernel_traits_finalizeILj256E6__halfffffjLb0ELj1024ELj4ENS_18Kernel_traits_baseILj256ES2_ffffjLj1024EEEEELb0ELb1EEEvNS_9BwdParamsE)
        /*0164*/ 	.word	0x00000000


	//----- nvinfo : EIATTR_REGCOUNT
	.align		4
.L_59:
        /*0168*/ 	.byte	0x04, 0x2f
        /*016a*/ 	.short	(.L_61 - .L_60)
	.align		4
.L_60:
        /*016c*/ 	.word	index@(_ZN10layer_norm31ln_parallel_residual_bwd_kernelINS_13Kernel_traitsI6__halfffffjLj256ELj1ELj4ELj1ELj16ENS_18Kernel_traits_baseILj256ES2_ffffjLj128EEEEELb1ELb1ELb0EEEvNS_9BwdParamsE)
        /*0170*/ 	.word	0x00000053


	//----- nvinfo : EIATTR_FRAME_SIZE
	.align		4
.L_61:
        /*0174*/ 	.byte	0x04, 0x11
        /*0176*/ 	.short	(.L_63 - .L_62)
	.align		4
.L_62:
        /*0178*/ 	.word	index@(_ZN10layer_norm31ln_parallel_residual_bwd_kernelINS_13Kernel_traitsI6__halfffffjLj256ELj1ELj4ELj1ELj16ENS_18Kernel_traits_baseILj256ES2_ffffjLj128EEEEELb1ELb1ELb0EEEvNS_9BwdParamsE)
        /*017c*/ 	.word	0x00000000


	//----- nvinfo : EIATTR_REGCOUNT
	.align		4
.L_63:
        /*0180*/ 	.byte	0x04, 0x2f
        /*0182*/ 	.short	(.L_65 - .L_64)
	.align		4
.L_64:
        /*0184*/ 	.word	index@(_ZN10layer_norm40ln_parallel_residual_bwd_finalize_kernelINS_22Kernel_traits_finalizeILj256E6__halfffffjLb0ELj1024ELj4ENS_18Kernel_traits_baseILj256ES2_ffffjLj1024EEEEELb0EEEvNS_9BwdParamsE)
        /*0188*/ 	.word	0x00000020


	//----- nvinfo : EIATTR_FRAME_SIZE
	.align		4
.L_65:
        /*018c*/ 	.byte	0x04, 0x11
        /*018e*/ 	.short	(.L_67 - .L_66)
	.align		4
.L_66:
        /*0190*/ 	.word	index@(_ZN10layer_norm40ln_parallel_residual_bwd_finalize_kernelINS_22Kernel_traits_finalizeILj256E6__halfffffjLb0ELj1024ELj4ENS_18Kernel_traits_baseILj256ES2_ffffjLj1024EEEEELb0EEEvNS_9BwdParamsE)
        /*0194*/ 	.word	0x00000000


	//----- nvinfo : EIATTR_REGCOUNT
	.align		4
.L_67:
        /*0198*/ 	.byte	0x04, 0x2f
        /*019a*/ 	.short	(.L_69 - .L_68)
	.align		4
.L_68:
        /*019c*/ 	.word	index@(_ZN10layer_norm22ln_bwd_finalize_kernelINS_22Kernel_traits_finalizeILj256E6__halfffffjLb0ELj1024ELj4ENS_18Kernel_traits_baseILj256ES2_ffffjLj1024EEEEELb0ELb0EEEvNS_9BwdParamsE)
        /*01a0*/ 	.word	0x0000003f


	//----- nvinfo : EIATTR_FRAME_SIZE
	.align		4
.L_69:
        /*01a4*/ 	.byte	0x04, 0x11
        /*01a6*/ 	.short	(.L_71 - .L_70)
	.align		4
.L_70:
        /*01a8*/ 	.word	index@(_ZN10layer_norm22ln_bwd_finalize_kernelINS_22Kernel_traits_finalizeILj256E6__halfffffjLb0ELj1024ELj4ENS_18Kernel_traits_baseILj256ES2_ffffjLj1024EEEEELb0ELb0EEEvNS_9BwdParamsE)
        /*01ac*/ 	.word	0x00000000


	//----- nvinfo : EIATTR_REGCOUNT
	.align		4
.L_71:
        /*01b0*/ 	.byte	0x04, 0x2f
        /*01b2*/ 	.short	(.L_73 - .L_72)
	.align		4
.L_72:
        /*01b4*/ 	.word	index@(_ZN10layer_norm31ln_parallel_residual_bwd_kernelINS_13Kernel_traitsI6__halfffffjLj256ELj1ELj4ELj1ELj16ENS_18Kernel_traits_baseILj256ES2_ffffjLj128EEEEELb1ELb0ELb1EEEvNS_9BwdParamsE)
        /*01b8*/ 	.word	0x00000073


	//----- nvinfo : EIATTR_FRAME_SIZE
	.align		4
.L_73:
        /*01bc*/ 	.byte	0x04, 0x11
        /*01be*/ 	.short	(.L_75 - .L_74)
	.align		4
.L_74:
        /*01c0*/ 	.word	index@(_ZN10layer_norm31ln_parallel_residual_bwd_kernelINS_13Kernel_traitsI6__halfffffjLj256ELj1ELj4ELj1ELj16ENS_18Kernel_traits_baseILj256ES2_ffffjLj128EEEEELb1ELb0ELb1EEEvNS_9BwdParamsE)
        /*01c4*/ 	.word	0x00000000


	//----- nvinfo : EIATTR_REGCOUNT
	.align		4
.L_75:
        /*01c8*/ 	.byte	0x04, 0x2f
        /*01ca*/ 	.short	(.L_77 - .L_76)
	.align		4
.L_76:
        /*01cc*/ 	.word	index@(_ZN10layer_norm31ln_parallel_residual_bwd_kernelINS_13Kernel_traitsI6__halfffffjLj256ELj1ELj4ELj1ELj16ENS_18Kernel_traits_baseILj256ES2_ffffjLj128EEEEELb1ELb0ELb0EEEvNS_9BwdParamsE)
        /*01d0*/ 	.word	0x0000006b


	//----- nvinfo : EIATTR_FRAME_SIZE
	.align		4
.L_77:
        /*01d4*/ 	.byte	0x04, 0x11
        /*01d6*/ 	.short	(.L_79 - .L_78)
	.align		4
.L_78:
        /*01d8*/ 	.word	index@(_ZN10layer_norm31ln_parallel_residual_bwd_kernelINS_13Kernel_traitsI6__halfffffjLj256ELj1ELj4ELj1ELj16ENS_18Kernel_traits_baseILj256ES2_ffffjLj128EEEEELb1ELb0ELb0EEEvNS_9BwdParamsE)
        /*01dc*/ 	.word	0x00000000


	//----- nvinfo : EIATTR_REGCOUNT
	.align		4
.L_79:
        /*01e0*/ 	.byte	0x04, 0x2f
        /*01e2*/ 	.short	(.L_81 - .L_80)
	.align		4
.L_80:
        /*01e4*/ 	.word	index@(_ZN10layer_norm31ln_parallel_residual_bwd_kernelINS_13Kernel_traitsI6__halfffffjLj256ELj1ELj4ELj1ELj16ENS_18Kernel_traits_baseILj256ES2_ffffjLj128EEEEELb0ELb1ELb1EEEvNS_9BwdParamsE)
        /*01e8*/ 	.word	0x00000055


	//----- nvinfo : EIATTR_FRAME_SIZE
	.align		4
.L_81:
        /*01ec*/ 	.byte	0x04, 0x11
        /*01ee*/ 	.short	(.L_83 - .L_82)
	.align		4
.L_82:
        /*01f0*/ 	.word	index@(_ZN10layer_norm31ln_parallel_residual_bwd_kernelINS_13Kernel_traitsI6__halfffffjLj256ELj1ELj4ELj1ELj16ENS_18Kernel_traits_baseILj256ES2_ffffjLj128EEEEELb0ELb1ELb1EEEvNS_9BwdParamsE)
        /*01f4*/ 	.word	0x00000000


	//----- nvinfo : EIATTR_REGCOUNT
	.align		4
.L_83:
        /*01f8*/ 	.byte	0x04, 0x2f
        /*01fa*/ 	.short	(.L_85 - .L_84)
	.align		4
.L_84:
        /*01fc*/ 	.word	index@(_ZN10layer_norm31ln_parallel_residual_bwd_kernelINS_13Kernel_traitsI6__halfffffjLj256ELj1ELj4ELj1ELj16ENS_18Kernel_traits_baseILj256ES2_ffffjLj128EEEEELb0ELb1ELb0EEEvNS_9BwdParamsE)
        /*0200*/ 	.word	0x0000004b


	//----- nvinfo : EIATTR_FRAME_SIZE
	.align		4
.L_85:
        /*0204*/ 	.byte	0x04, 0x11
        /*0206*/ 	.short	(.L_87 - .L_86)
	.align		4
.L_86:
        /*0208*/ 	.word	index@(_ZN10layer_norm31ln_parallel_residual_bwd_kernelINS_13Kernel_traitsI6__halfffffjLj256ELj1ELj4ELj1ELj16ENS_18Kernel_traits_baseILj256ES2_ffffjLj128EEEEELb0ELb1ELb0EEEvNS_9BwdParamsE)
        /*020c*/ 	.word	0x00000000


	//----- nvinfo : EIATTR_REGCOUNT
	.align		4
.L_87:
        /*0210*/ 	.byte	0x04, 0x2f
        /*0212*/ 	.short	(.L_89 - .L_88)
	.align		4
.L_88:
        /*0214*/ 	.word	index@(_ZN10layer_norm31ln_parallel_residual_bwd_kernelINS_13Kernel_traitsI6__halfffffjLj256ELj1ELj4ELj1ELj16ENS_18Kernel_traits_baseILj256ES2_ffffjLj128EEEEELb0ELb0ELb1EEEvNS_9BwdParamsE)
        /*0218*/ 	.word	0x00000060


	//----- nvinfo : EIATTR_FRAME_SIZE
	.align		4
.L_89:
        /*021c*/ 	.byte	0x04, 0x11
        /*021e*/ 	.short	(.L_91 - .L_90)
	.align		4
.L_90:
        /*0220*/ 	.word	index@(_ZN10layer_norm31ln_parallel_residual_bwd_kernelINS_13Kernel_traitsI6__halfffffjLj256ELj1ELj4ELj1ELj16ENS_18Kernel_traits_baseILj256ES2_ffffjLj128EEEEELb0ELb0ELb1EEEvNS_9BwdParamsE)
        /*0224*/ 	.word	0x00000000


	//----- nvinfo : EIATTR_REGCOUNT
	.align		4
.L_91:
        /*0228*/ 	.byte	0x04, 0x2f
        /*022a*/ 	.short	(.L_93 - .L_92)
	.align		4
.L_92:
        /*022c*/ 	.word	index@(_ZN10layer_norm31ln_parallel_residual_bwd_kernelINS_13Kernel_traitsI6__halfffffjLj256ELj1ELj4ELj1ELj16ENS_18Kernel_traits_baseILj256ES2_ffffjLj128EEEEELb0ELb0ELb0EEEvNS_9BwdParamsE)
        /*0230*/ 	.word	0x00000066


	//----- nvinfo : EIATTR_FRAME_SIZE
	.align		4
.L_93:
        /*0234*/ 	.byte	0x04, 0x11
        /*0236*/ 	.short	(.L_95 - .L_94)
	.align		4
.L_94:
        /*0238*/ 	.word	index@(_ZN10layer_norm31ln_parallel_residual_bwd_kernelINS_13Kernel_traitsI6__halfffffjLj256ELj1ELj4ELj1ELj16ENS_18Kernel_traits_baseILj256ES2_ffffjLj128EEEEELb0ELb0ELb0EEEvNS_9BwdParamsE)
        /*023c*/ 	.word	0x00000000


	//----- nvinfo : EIATTR_REGCOUNT
	.align		4
.L_95:
        /*0240*/ 	.byte	0x04, 0x2f
        /*0242*/ 	.short	(.L_97 - .L_96)
	.align		4
.L_96:
        /*0244*/ 	.word	index@(_ZN10layer_norm31ln_parallel_residual_bwd_kernelINS_13Kernel_traitsIf6__halffS2_fjLj256ELj1ELj4ELj1ELj16ENS_18Kernel_traits_baseILj256EfS2_fS2_fjLj128EEEEELb1ELb1ELb1EEEvNS_9BwdParamsE)
        /*0248*/ 	.word	0x00000060


	//----- nvinfo : EIATTR_FRAME_SIZE
	.align		4
.L_97:
        /*024c*/ 	.byte	0x04, 0x11
        /*024e*/ 	.short	(.L_99 - .L_98)
	.align		4
.L_98:
        /*0250*/ 	.word	index@(_ZN10layer_norm31ln_parallel_residual_bwd_kernelINS_13Kernel_traitsIf6__halffS2_fjLj256ELj1ELj4ELj1ELj16ENS_18Kernel_traits_baseILj256EfS2_fS2_fjLj128EEEEELb1ELb1ELb1EEEvNS_9BwdParamsE)
        /*0254*/ 	.word	0x00000000


	//----- nvinfo : EIATTR_REGCOUNT
	.align		4
.L_99:
        /*0258*/ 	.byte	0x04, 0x2f
        /*025a*/ 	.short	(.L_101 - .L_100)
	.align		4
.L_100:
        /*025c*/ 	.word	index@(_ZN10layer_norm40ln_parallel_residual_bwd_finalize_kernelINS_22Kernel_traits_finalizeILj256Ef6__halffS2_fjLb0ELj1024ELj4ENS_18Kernel_traits_baseILj256EfS2_fS2_fjLj1024EEEEELb1EEEvNS_9BwdParamsE)
        /*0260*/ 	.word	0x00000020


	//----- nvinfo : EIATTR_FRAME_SIZE
	.align		4
.L_101:
        /*0264*/ 	.byte	0x04, 0x11
        /*0266*/ 	.short	(.L_103 - .L_102)
	.align		4
.L_102:
        /*0268*/ 	.word	index@(_ZN10layer_norm40ln_parallel_residual_bwd_finalize_kernelINS_22Kernel_traits_finalizeILj256Ef6__halffS2_fjLb0ELj1024ELj4ENS_18Kernel_traits_baseILj256EfS2_fS2_fjLj1024EEEEELb1EEEvNS_9BwdParamsE)
        /*026c*/ 	.word	0x00000000


	//----- nvinfo : EIATTR_REGCOUNT
	.align		4
.L_103:
        /*0270*/ 	.byte	0x04, 0x2f
        /*0272*/ 	.short	(.L_105 - .L_104)
	.align		4
.L_104:
        /*0274*/ 	.word	index@(_ZN10layer_norm22ln_bwd_finalize_kernelINS_22Kernel_traits_finalizeILj256Ef6__halffS2_fjLb0ELj1024ELj4ENS_18Kernel_traits_baseILj256EfS2_fS2_fjLj1024EEEEELb0ELb1EEEvNS_9BwdParamsE)
        /*0278*/ 	.word	0x00000020


	//----- nvinfo : EIATTR_FRAME_SIZE
	.align		4
.L_105:
        /*027c*/ 	.byte	0x04, 0x11
        /*027e*/ 	.short	(.L_107 - .L_106)
	.align		4
.L_106:
        /*0280*/ 	.word	index@(_ZN10layer_norm22ln_bwd_finalize_kernelINS_22Kernel_traits_finalizeILj256Ef6__halffS2_fjLb0ELj1024ELj4ENS_18Kernel_traits_baseILj256EfS2_fS2_fjLj1024EEEEELb0ELb1EEEvNS_9BwdParamsE)
        /*0284*/ 	.word	0x00000000


	//----- nvinfo : EIATTR_REGCOUNT
	.align		4
.L_107:
        /*0288*/ 	.byte	0x04, 0x2f
        /*028a*/ 	.short	(.L_109 - .L_108)
	.align		4
.L_108:
        /*028c*/ 	.word	index@(_ZN10layer_norm31ln_parallel_residual_bwd_kernelINS_13Kernel_traitsIf6__halffS2_fjLj256ELj1ELj4ELj1ELj16ENS_18Kernel_traits_baseILj256EfS2_fS2_fjLj128EEEEELb1ELb1ELb0EEEvNS_9BwdParamsE)
        /*0290*/ 	.word	0x00000060


	//----- nvinfo : EIATTR_FRAME_SIZE
	.align		4
.L_109:
        /*0294*/ 	.byte	0x04, 0x11
        /*0296*/ 	.short	(.L_111 - .L_110)
	.align		4
.L_110:
        /*0298*/ 	.word	index@(_ZN10layer_norm31ln_parallel_residual_bwd_kernelINS_13Kernel_traitsIf6__halffS2_fjLj256ELj1ELj4ELj1ELj16ENS_18Kernel_traits_baseILj256EfS2_fS2_fjLj128EEEEELb1ELb1ELb0EEEvNS_9BwdParamsE)
        /*029c*/ 	.word	0x00000000


	//----- nvinfo : EIATTR_REGCOUNT
	.align		4
.L_111:
        /*02a0*/ 	.byte	0x04, 0x2f
        /*02a2*/ 	.short	(.L_113 - .L_112)
	.align		4
.L_112:
        /*02a4*/ 	.word	index@(_ZN10layer_norm40ln_parallel_residual_bwd_finalize_kernelINS_22Kernel_traits_finalizeILj256Ef6__halffS2_fjLb0ELj1024ELj4ENS_18Kernel_traits_baseILj256EfS2_fS2_fjLj1024EEEEELb0EEEvNS_9BwdParamsE)
        /*02a8*/ 	.word	0x00000020


	//----- nvinfo : EIATTR_FRAME_SIZE
	.align		4
.L_113:
        /*02ac*/ 	.byte	0x04, 0x11
        /*02ae*/ 	.short	(.L_115 - .L_114)
	.align		4
.L_114:
        /*02b0*/ 	.word	index@(_ZN10layer_norm40ln_parallel_residual_bwd_finalize_kernelINS_22Kernel_traits_finalizeILj256Ef6__halffS2_fjLb0ELj1024ELj4ENS_18Kernel_traits_baseILj256EfS2_fS2_fjLj1024EEEEELb0EEEvNS_9BwdParamsE)
        /*02b4*/ 	.word	0x00000000


	//----- nvinfo : EIATTR_REGCOUNT
	.align		4
.L_115:
        /*02b8*/ 	.byte	0x04, 0x2f
        /*02ba*/ 	.short	(.L_117 - .L_116)
	.align		4
.L_116:
        /*02bc*/ 	.word	index@(_ZN10layer_norm22ln_bwd_finalize_kernelINS_22Kernel_traits_finalizeILj256Ef6__halffS2_fjLb0ELj1024ELj4ENS_18Kernel_traits_baseILj256EfS2_fS2_fjLj1024EEEEELb0ELb0EEEvNS_9BwdParamsE)
        /*02c0*/ 	.word	0x0000003f


	//----- nvinfo : EIATTR_FRAME_SIZE
	.align		4
.L_117:
        /*02c4*/ 	.byte	0x04, 0x11
        /*02c6*/ 	.short	(.L_119 - .L_118)
	.align		4
.L_118:
        /*02c8*/ 	.word	index@(_ZN10layer_norm22ln_bwd_finalize_kernelINS_22Kernel_traits_finalizeILj256Ef6__halffS2_fjLb0ELj1024ELj4ENS_18Kernel_traits_baseILj256EfS2_fS2_fjLj1024EEEEELb0ELb0EEEvNS_9BwdParamsE)
        /*02cc*/ 	.word	0x00000000


	//----- nvinfo : EIATTR_REGCOUNT
	.align		4
.L_119:
        /*02d0*/ 	.byte	0x04, 0x2f
        /*02d2*/ 	.short	(.L_121 - .L_120)
	.align		4
.L_120:
        /*02d4*/ 	.word	index@(_ZN10layer_norm31ln_parallel_residual_bwd_kernelINS_13Kernel_traitsIf6__halffS2_fjLj256ELj1ELj4ELj1ELj16ENS_18Kernel_traits_baseILj256EfS2_fS2_fjLj128EEEEELb1ELb0ELb1EEEvNS_9BwdParamsE)
        /*02d8*/ 	.word	0x0000007e


	//----- nvinfo : EIATTR_FRAME_SIZE
	.align		4
.L_121:
        /*02dc*/ 	.byte	0x04, 0x11
        /*02de*/ 	.short	(.L_123 - .L_122)
	.align		4
.L_122:
        /*02e0*/ 	.word	index@(_ZN10layer_norm31ln_parallel_residual_bwd_kernelINS_13Kernel_traitsIf6__halffS2_fjLj256ELj1ELj4ELj1ELj16ENS_18Kernel_traits_baseILj256EfS2_fS2_fjLj128EEEEELb1ELb0ELb1EEEvNS_9BwdParamsE)
        /*02e4*/ 	.word	0x00000000


	//----- nvinfo : EIATTR_REGCOUNT
	.align		4
.L_123:
        /*02e8*/ 	.byte	0x04, 0x2f
        /*02ea*/ 	.short	(.L_125 - .L_124)
	.align		4
.L_124:
        /*02ec*/ 	.word	index@(_ZN10layer_norm31ln_parallel_residual_bwd_kernelINS_13Kernel_traitsIf6__halffS2_fjLj256ELj1ELj4ELj1ELj16ENS_18Kernel_traits_baseILj256EfS2_fS2_fjLj128EEEEELb1ELb0ELb0EEEvNS_9BwdParamsE)
        /*02f0*/ 	.word	0x0000007c


	//----- nvinfo : EIATTR_FRAME_SIZE
	.align		4
.L_125:
        /*02f4*/ 	.byte	0x04, 0x11
        /*02f6*/ 	.short	(.L_127 - .L_126)
	.align		4
.L_126:
        /*02f8*/ 	.word	index@(_ZN10layer_norm31ln_parallel_residual_bwd_kernelINS_13Kernel_traitsIf6__halffS2_fjLj256ELj1ELj4ELj1ELj16ENS_18Kernel_traits_baseILj256EfS2_fS2_fjLj128EEEEELb1ELb0ELb0EEEvNS_9BwdParamsE)
        /*02fc*/ 	.word	0x00000000


	//----- nvinfo : EIATTR_REGCOUNT
	.align		4
.L_127:
        /*0300*/ 	.byte	0x04, 0x2f
        /*0302*/ 	.short	(.L_129 - .L_128)
	.align		4
.L_128:
        /*0304*/ 	.word	index@(_ZN10layer_norm31ln_parallel_residual_bwd_kernelINS_13Kernel_traitsIf6__halffS2_fjLj256ELj1ELj4ELj1ELj16ENS_18Kernel_traits_baseILj256EfS2_fS2_fjLj128EEEEELb0ELb1ELb1EEEvNS_9BwdParamsE)
        /*0308*/ 	.word	0x00000050


	//----- nvinfo : EIATTR_FRAME_SIZE
	.align		4
.L_129:
        /*030c*/ 	.byte	0x04, 0x11
        /*030e*/ 	.short	(.L_131 - .L_130)
	.align		4
.L_130:
        /*0310*/ 	.word	index@(_ZN10layer_norm31ln_parallel_residual_bwd_kernelINS_13Kernel_traitsIf6__halffS2_fjLj256ELj1ELj4ELj1ELj16ENS_18Kernel_traits_baseILj256EfS2_fS2_fjLj128EEEEELb0ELb1ELb1EEEvNS_9BwdParamsE)
        /*0314*/ 	.word	0x00000000


	//----- nvinfo : EIATTR_REGCOUNT
	.align		4
.L_131:
        /*0318*/ 	.byte	0x04, 0x2f
        /*031a*/ 	.short	(.L_133 - .L_132)
	.align		4
.L_132:
        /*031c*/ 	.word	index@(_ZN10layer_norm31ln_parallel_residual_bwd_kernelINS_13Kernel_traitsIf6__halffS2_fjLj256ELj1ELj4ELj1ELj16ENS_18Kernel_traits_baseILj256EfS2_fS2_fjLj128EEEEELb0ELb1ELb0EEEvNS_9BwdParamsE)
        /*0320*/ 	.word	0x00000050


	//----- nvinfo : EIATTR_FRAME_SIZE
	.align		4
.L_133:
        /*0324*/ 	.byte	0x04, 0x11
        /*0326*/ 	.short	(.L_135 - .L_134)
	.align		4
.L_134:
        /*0328*/ 	.word	index@(_ZN10layer_norm31ln_parallel_residual_bwd_kernelINS_13Kernel_traitsIf6__halffS2_fjLj256ELj1ELj4ELj1ELj16ENS_18Kernel_traits_baseILj256EfS2_fS2_fjLj128EEEEELb0ELb1ELb0EEEvNS_9BwdParamsE)
        /*032c*/ 	.word	0x00000000


	//----- nvinfo : EIATTR_REGCOUNT
	.align		4
.L_135:
        /*0330*/ 	.byte	0x04, 0x2f
        /*0332*/ 	.short	(.L_137 - .L_136)
	.align		4
.L_136:
        /*0334*/ 	.word	index@(_ZN10layer_norm31ln_parallel_residual_bwd_kernelINS_13Kernel_traitsIf6__halffS2_fjLj256ELj1ELj4ELj1ELj16ENS_18Kernel_traits_baseILj256EfS2_fS2_fjLj128EEEEELb0ELb0ELb1EEEvNS_9BwdParamsE)
        /*0338*/ 	.word	0x0000006a


	//----- nvinfo : EIATTR_FRAME_SIZE
	.align		4
.L_137:
        /*033c*/ 	.byte	0x04, 0x11
        /*033e*/ 	.short	(.L_139 - .L_138)
	.align		4
.L_138:
        /*0340*/ 	.word	index@(_ZN10layer_norm31ln_parallel_residual_bwd_kernelINS_13Kernel_traitsIf6__halffS2_fjLj256ELj1ELj4ELj1ELj16ENS_18Kernel_traits_baseILj256EfS2_fS2_fjLj128EEEEELb0ELb0ELb1EEEvNS_9BwdParamsE)
        /*0344*/ 	.word	0x00000000


	//----- nvinfo : EIATTR_REGCOUNT
	.align		4
.L_139:
        /*0348*/ 	.byte	0x04, 0x2f
        /*034a*/ 	.short	(.L_141 - .L_140)
	.align		4
.L_140:
        /*034c*/ 	.word	index@(_ZN10layer_norm31ln_parallel_residual_bwd_kernelINS_13Kernel_traitsIf6__halffS2_fjLj256ELj1ELj4ELj1ELj16ENS_18Kernel_traits_baseILj256EfS2_fS2_fjLj128EEEEELb0ELb0ELb0EEEvNS_9BwdParamsE)
        /*0350*/ 	.word	0x00000075


	//----- nvinfo : EIATTR_FRAME_SIZE
	.align		4
.L_141:
        /*0354*/ 	.byte	0x04, 0x11
        /*0356*/ 	.short	(.L_143 - .L_142)
	.align		4
.L_142:
        /*0358*/ 	.word	index@(_ZN10layer_norm31ln_parallel_residual_bwd_kernelINS_13Kernel_traitsIf6__halffS2_fjLj256ELj1ELj4ELj1ELj16ENS_18Kernel_traits_baseILj256EfS2_fS2_fjLj128EEEEELb0ELb0ELb0EEEvNS_9BwdParamsE)
        /*035c*/ 	.word	0x00000000


	//----- nvinfo : EIATTR_REGCOUNT
	.align		4
.L_143:
        /*0360*/ 	.byte	0x04, 0x2f
        /*0362*/ 	.short	(.L_145 - .L_144)
	.align		4
.L_144:
        /*0364*/ 	.word	index@(_ZN10layer_norm31ln_parallel_residual_bwd_kernelINS_13Kernel_traitsI6__halfS2_fS2_fjLj256ELj1ELj4ELj1ELj16ENS_18Kernel_traits_baseILj256ES2_S2_fS2_fjLj128EEEEELb1ELb1ELb1EEEvNS_9BwdParamsE)
        /*0368*/ 	.word	0x00000060


	//----- nvinfo : EIATTR_FRAME_SIZE
	.align		4
.L_145:
        /*036c*/ 	.byte	0x04, 0x11
        /*036e*/ 	.short	(.L_147 - .L_146)
	.align		4
.L_146:
        /*0370*/ 	.word	index@(_ZN10layer_norm31ln_parallel_residual_bwd_kernelINS_13Kernel_traitsI6__halfS2_fS2_fjLj256ELj1ELj4ELj1ELj16ENS_18Kernel_traits_baseILj256ES2_S2_fS2_fjLj128EEEEELb1ELb1ELb1EEEvNS_9BwdParamsE)
        /*0374*/ 	.word	0x00000000


	//----- nvinfo : EIATTR_REGCOUNT
	.align		4
.L_147:
        /*0378*/ 	.byte	0x04, 0x2f
        /*037a*/ 	.short	(.L_149 - .L_148)
	.align		4
.L_148:
        /*037c*/ 	.word	index@(_ZN10layer_norm40ln_parallel_residual_bwd_finalize_kernelINS_22Kernel_traits_finalizeILj256E6__halfS2_fS2_fjLb0ELj1024ELj4ENS_18Kernel_traits_baseILj256ES2_S2_fS2_fjLj1024EEEEELb1EEEvNS_9BwdParamsE)
        /*0380*/ 	.word	0x00000020


	//----- nvinfo : EIATTR_FRAME_SIZE
	.align		4
.L_149:
        /*0384*/ 	.byte	0x04, 0x11
        /*0386*/ 	.short	(.L_151 - .L_150)
	.align		4
.L_150:
        /*0388*/ 	.word	index@(_ZN10layer_norm40ln_parallel_residual_bwd_finalize_kernelINS_22Kernel_traits_finalizeILj256E6__halfS2_fS2_fjLb0ELj1024ELj4ENS_18Kernel_traits_baseILj256ES2_S2_fS2_fjLj1024EEEEELb1EEEvNS_9BwdParamsE)
        /*038c*/ 	.word	0x00000000


	//----- nvinfo : EIATTR_REGCOUNT
	.align		4
.L_151:
        /*0390*/ 	.byte	0x04, 0x2f
        /*0392*/ 	.short	(.L_153 - .L_152)
	.align		4
.L_152:
        /*0394*/ 	.word	index@(_ZN10layer_norm22ln_bwd_finalize_kernelINS_22Kernel_traits_finalizeILj256E6__halfS2_fS2_fjLb0ELj1024ELj4ENS_18Kernel_traits_baseILj256ES2_S2_fS2_fjLj1024EEEEELb0ELb1EEEvNS_9BwdParamsE)
        /*0398*/ 	.word	0x00000020


	//----- nvinfo : EIATTR_FRAME_SIZE
	.align		4
.L_153:
        /*039c*/ 	.byte	0x04, 0x11
        /*039e*/ 	.short	(.L_155 - .L_154)
	.align		4
.L_154:
        /*03a0*/ 	.word	index@(_ZN10layer_norm22ln_bwd_finalize_kernelINS_22Kernel_traits_finalizeILj256E6__halfS2_fS2_fjLb0ELj1024ELj4ENS_18Kernel_traits_baseILj256ES2_S2_fS2_fjLj1024EEEEELb0ELb1EEEvNS_9BwdParamsE)
        /*03a4*/ 	.word	0x00000000


	//----- nvinfo : EIATTR_REGCOUNT
	.align		4
.L_155:
        /*03a8*/ 	.byte	0x04, 0x2f
        /*03aa*/ 	.short	(.L_157 - .L_156)
	.align		4
.L_156:
        /*03ac*/ 	.word	index@(_ZN10layer_norm31ln_parallel_residual_bwd_kernelINS_13Kernel_traitsI6__halfS2_fS2_fjLj256ELj1ELj4ELj1ELj16ENS_18Kernel_traits_baseILj256ES2_S2_fS2_fjLj128EEEEELb1ELb1ELb0EEEvNS_9BwdParamsE)
        /*03b0*/ 	.word	0x0000005f


	//----- nvinfo : EIATTR_FRAME_SIZE
	.align		4
.L_157:
        /*03b4*/ 	.byte	0x04, 0x11
        /*03b6*/ 	.short	(.L_159 - .L_158)
	.align		4
.L_158:
        /*03b8*/ 	.word	index@(_ZN10layer_norm31ln_parallel_residual_bwd_kernelINS_13Kernel_traitsI6__halfS2_fS2_fjLj256ELj1ELj4ELj1ELj16ENS_18Kernel_traits_baseILj256ES2_S2_fS2_fjLj128EEEEELb1ELb1ELb0EEEvNS_9BwdParamsE)
        /*03bc*/ 	.word	0x00000000


	//----- nvinfo : EIATTR_REGCOUNT
	.align		4
.L_159:
        /*03c0*/ 	.byte	0x04, 0x2f
        /*03c2*/ 	.short	(.L_161 - .L_160)
	.align		4
.L_160:
        /*03c4*/ 	.word	index@(_ZN10layer_norm40ln_parallel_residual_bwd_finalize_kernelINS_22Kernel_traits_finalizeILj256E6__halfS2_fS2_fjLb0ELj1024ELj4ENS_18Kernel_traits_baseILj256ES2_S2_fS2_fjLj1024EEEEELb0EEEvNS_9BwdParamsE)
        /*03c8*/ 	.word	0x00000020


	//----- nvinfo : EIATTR_FRAME_SIZE
	.align		4
.L_161:
        /*03cc*/ 	.byte	0x04, 0x11
        /*03ce*/ 	.short	(.L_163 - .L_162)
	.align		4
.L_162:
        /*03d0*/ 	.word	index@(_ZN10layer_norm40ln_parallel_residual_bwd_finalize_kernelINS_22Kernel_traits_finalizeILj256E6__halfS2_fS2_fjLb0ELj1024ELj4ENS_18Kernel_traits_baseILj256ES2_S2_fS2_fjLj1024EEEEELb0EEEvNS_9BwdParamsE)
        /*03d4*/ 	.word	0x00000000


	//----- nvinfo : EIATTR_REGCOUNT
	.align		4
.L_163:
        /*03d8*/ 	.byte	0x04, 0x2f
        /*03da*/ 	.short	(.L_165 - .L_164)
	.align		4
.L_164:
        /*03dc*/ 	.word	index@(_ZN10layer_norm22ln_bwd_finalize_kernelINS_22Kernel_traits_finalizeILj256E6__halfS2_fS2_fjLb0ELj1024ELj4ENS_18Kernel_traits_baseILj256ES2_S2_fS2_fjLj1024EEEEELb0ELb0EEEvNS_9BwdParamsE)
        /*03e0*/ 	.word	0x0000003f


	//----- nvinfo : EIATTR_FRAME_SIZE
	.align		4
.L_165:
        /*03e4*/ 	.byte	0x04, 0x11
        /*03e6*/ 	.short	(.L_167 - .L_166)
	.align		4
.L_166:
        /*03e8*/ 	.word	index@(_ZN10layer_norm22ln_bwd_finalize_kernelINS_22Kernel_traits_finalizeILj256E6__halfS2_fS2_fjLb0ELj1024ELj4ENS_18Kernel_traits_baseILj256ES2_S2_fS2_fjLj1024EEEEELb0ELb0EEEvNS_9BwdParamsE)
        /*03ec*/ 	.word	0x00000000


	//----- nvinfo : EIATTR_REGCOUNT
	.align		4
.L_167:
        /*03f0*/ 	.byte	0x04, 0x2f
        /*03f2*/ 	.short	(.L_169 - .L_168)
	.align		4
.L_168:
        /*03f4*/ 	.word	index@(_ZN10layer_norm31ln_parallel_residual_bwd_kernelINS_13Kernel_traitsI6__halfS2_fS2_fjLj256ELj1ELj4ELj1ELj16ENS_18Kernel_traits_baseILj256ES2_S2_fS2_fjLj128EEEEELb1ELb0ELb1EEEvNS_9BwdParamsE)
        /*03f8*/ 	.word	0x0000007e


	//----- nvinfo : EIATTR_FRAME_SIZE
	.align		4
.L_169:
        /*03fc*/ 	.byte	0x04, 0x11
        /*03fe*/ 	.short	(.L_171 - .L_170)
	.align		4
.L_170:
        /*0400*/ 	.word	index@(_ZN10layer_norm31ln_parallel_residual_bwd_kernelINS_13Kernel_traitsI6__halfS2_fS2_fjLj256ELj1ELj4ELj1ELj16ENS_18Kernel_traits_baseILj256ES2_S2_fS2_fjLj128EEEEELb1ELb0ELb1EEEvNS_9BwdParamsE)
        /*0404*/ 	.word	0x00000000


	//----- nvinfo : EIATTR_REGCOUNT
	.align		4
.L_171:
        /*0408*/ 	.byte	0x04, 0x2f
        /*040a*/ 	.short	(.L_173 - .L_172)
	.align		4
.L_172:
        /*040c*/ 	.word	index@(_ZN10layer_norm31ln_parallel_residual_bwd_kernelINS_13Kernel_traitsI6__halfS2_fS2_fjLj256ELj1ELj4ELj1ELj16ENS_18Kernel_traits_baseILj256ES2_S2_fS2_fjLj128EEEEELb1ELb0ELb0EEEvNS_9BwdParamsE)
        /*0410*/ 	.word	0x0000007f


	//----- nvinfo : EIATTR_FRAME_SIZE
	.align		4
.L_173:
        /*0414*/ 	.byte	0x04, 0x11
        /*0416*/ 	.short	(.L_175 - .L_174)
	.align		4
.L_174:
        /*0418*/ 	.word	index@(_ZN10layer_norm31ln_parallel_residual_bwd_kernelINS_13Kernel_traitsI6__halfS2_fS2_fjLj256ELj1ELj4ELj1ELj16ENS_18Kernel_traits_baseILj256ES2_S2_fS2_fjLj128EEEEELb1ELb0ELb0EEEvNS_9BwdParamsE)
        /*041c*/ 	.word	0x00000000


	//----- nvinfo : EIATTR_REGCOUNT
	.align		4
.L_175:
        /*0420*/ 	.byte	0x04, 0x2f
        /*0422*/ 	.short	(.L_177 - .L_176)
	.align		4
.L_176:
        /*0424*/ 	.word	index@(_ZN10layer_norm31ln_parallel_residual_bwd_kernelINS_13Kernel_traitsI6__halfS2_fS2_fjLj256ELj1ELj4ELj1ELj16ENS_18Kernel_traits_baseILj256ES2_S2_fS2_fjLj128EEEEELb0ELb1ELb1EEEvNS_9BwdParamsE)
        /*0428*/ 	.word	0x00000050


	//----- nvinfo : EIATTR_FRAME_SIZE
	.align		4
.L_177:
        /*042c*/ 	.byte	0x04, 0x11
        /*042e*/ 	.short	(.L_179 - .L_178)
	.align		4
.L_178:
        /*0430*/ 	.word	index@(_ZN10layer_norm31ln_parallel_residual_bwd_kernelINS_13Kernel_traitsI6__halfS2_fS2_fjLj256ELj1ELj4ELj1ELj16ENS_18Kernel_traits_baseILj256ES2_S2_fS2_fjLj128EEEEELb0ELb1ELb1EEEvNS_9BwdParamsE)
        /*0434*/ 	.word	0x00000000


	//----- nvinfo : EIATTR_REGCOUNT
	.align		4
.L_179:
        /*0438*/ 	.byte	0x04, 0x2f
        /*043a*/ 	.short	(.L_181 - .L_180)
	.align		4
.L_180:
        /*043c*/ 	.word	index@(_ZN10layer_norm31ln_parallel_residual_bwd_kernelINS_13Kernel_traitsI6__halfS2_fS2_fjLj256ELj1ELj4ELj1ELj16ENS_18Kernel_traits_baseILj256ES2_S2_fS2_fjLj128EEEEELb0ELb1ELb0EEEvNS_9BwdParamsE)
        /*0440*/ 	.word	0x0000004f


	//----- nvinfo : EIATTR_FRAME_SIZE
	.align		4
.L_181:
        /*0444*/ 	.byte	0x04, 0x11
        /*0446*/ 	.short	(.L_183 - .L_182)
	.align		4
.L_182:
        /*0448*/ 	.word	index@(_ZN10layer_norm31ln_parallel_residual_bwd_kernelINS_13Kernel_traitsI6__halfS2_fS2_fjLj256ELj1ELj4ELj1ELj16ENS_18Kernel_traits_baseILj256ES2_S2_fS2_fjLj128EEEEELb0ELb1ELb0EEEvNS_9BwdParamsE)
        /*044c*/ 	.word	0x00000000


	//----- nvinfo : EIATTR_REGCOUNT
	.align		4
.L_183:
        /*0450*/ 	.byte	0x04, 0x2f
        /*0452*/ 	.short	(.L_185 - .L_184)
	.align		4
.L_184:
        /*0454*/ 	.word	index@(_ZN10layer_norm31ln_parallel_residual_bwd_kernelINS_13Kernel_traitsI6__halfS2_fS2_fjLj256ELj1ELj4ELj1ELj16ENS_18Kernel_traits_baseILj256ES2_S2_fS2_fjLj128EEEEELb0ELb0ELb1EEEvNS_9BwdParamsE)
        /*0458*/ 	.word	0x0000006a


	//----- nvinfo : EIATTR_FRAME_SIZE
	.align		4
.L_185:
        /*045c*/ 	.byte	0x04, 0x11
        /*045e*/ 	.short	(.L_187 - .L_186)
	.align		4
.L_186:
        /*0460*/ 	.word	index@(_ZN10layer_norm31ln_parallel_residual_bwd_kernelINS_13Kernel_traitsI6__halfS2_fS2_fjLj256ELj1ELj4ELj1ELj16ENS_18Kernel_traits_baseILj256ES2_S2_fS2_fjLj128EEEEELb0ELb0ELb1EEEvNS_9BwdParamsE)
        /*0464*/ 	.word	0x00000000


	//----- nvinfo : EIATTR_REGCOUNT
	.align		4
.L_187:
        /*0468*/ 	.byte	0x04, 0x2f
        /*046a*/ 	.short	(.L_189 - .L_188)
	.align		4
.L_188:
        /*046c*/ 	.word	index@(_ZN10layer_norm31ln_parallel_residual_bwd_kernelINS_13Kernel_traitsI6__halfS2_fS2_fjLj256ELj1ELj4ELj1ELj16ENS_18Kernel_traits_baseILj256ES2_S2_fS2_fjLj128EEEEELb0ELb0ELb0EEEvNS_9BwdParamsE)
        /*0470*/ 	.word	0x00000060


	//----- nvinfo : EIATTR_FRAME_SIZE
	.align		4
.L_189:
        /*0474*/ 	.byte	0x04, 0x11
        /*0476*/ 	.short	(.L_191 - .L_190)
	.align		4
.L_190:
        /*0478*/ 	.word	index@(_ZN10layer_norm31ln_parallel_residual_bwd_kernelINS_13Kernel_traitsI6__halfS2_fS2_fjLj256ELj1ELj4ELj1ELj16ENS_18Kernel_traits_baseILj256ES2_S2_fS2_fjLj128EEEEELb0ELb0ELb0EEEvNS_9BwdParamsE)
        /*047c*/ 	.word	0x00000000


	//----- nvinfo : EIATTR_REGCOUNT
	.align		4
.L_191:
        /*0480*/ 	.byte	0x04, 0x2f
        /*0482*/ 	.short	(.L_193 - .L_192)
	.align		4
.L_192:
        /*0484*/ 	.word	index@(_ZN10layer_norm31ln_parallel_residual_bwd_kernelINS_13Kernel_traitsIf6__halfS2_S2_fjLj256ELj1ELj4ELj1ELj16ENS_18Kernel_traits_baseILj256EfS2_S2_S2_fjLj128EEEEELb1ELb1ELb1EEEvNS_9BwdParamsE)
        /*0488*/ 	.word	0x0000005b


	//----- nvinfo : EIATTR_FRAME_SIZE
	.align		4
.L_193:
        /*048c*/ 	.byte	0x04, 0x11
        /*048e*/ 	.short	(.L_195 - .L_194)
	.align		4
.L_194:
        /*0490*/ 	.word	index@(_ZN10layer_norm31ln_parallel_residual_bwd_kernelINS_13Kernel_traitsIf6__halfS2_S2_fjLj256ELj1ELj4ELj1ELj16ENS_18Kernel_traits_baseILj256EfS2_S2_S2_fjLj128EEEEELb1ELb1ELb1EEEvNS_9BwdParamsE)
        /*0494*/ 	.word	0x00000000


	//----- nvinfo : EIATTR_REGCOUNT
	.align		4
.L_195:
        /*0498*/ 	.byte	0x04, 0x2f
        /*049a*/ 	.short	(.L_197 - .L_196)
	.align		4
.L_196:
        /*049c*/ 	.word	index@(_ZN10layer_norm40ln_parallel_residual_bwd_finalize_kernelINS_22Kernel_traits_finalizeILj256Ef6__halfS2_S2_fjLb0ELj1024ELj4ENS_18Kernel_traits_baseILj256EfS2_S2_S2_fjLj1024EEEEELb1EEEvNS_9BwdParamsE)
        /*04a0*/ 	.word	0x00000020


	//----- nvinfo : EIATTR_FRAME_SIZE
	.align		4
.L_197:
        /*04a4*/ 	.byte	0x04, 0x11
        /*04a6*/ 	.short	(.L_199 - .L_198)
	.align		4
.L_198:
        /*04a8*/ 	.word	index@(_ZN10layer_norm40ln_parallel_residual_bwd_finalize_kernelINS_22Kernel_traits_finalizeILj256Ef6__halfS2_S2_fjLb0ELj1024ELj4ENS_18Kernel_traits_baseILj256EfS2_S2_S2_fjLj1024EEEEELb1EEEvNS_9BwdParamsE)
        /*04ac*/ 	.word	0x00000000


	//----- nvinfo : EIATTR_REGCOUNT
	.align		4
.L_199:
        /*04b0*/ 	.byte	0x04, 0x2f
        /*04b2*/ 	.short	(.L_201 - .L_200)
	.align		4
.L_200:
        /*04b4*/ 	.word	index@(_ZN10layer_norm22ln_bwd_finalize_kernelINS_22Kernel_traits_finalizeILj256Ef6__halfS2_S2_fjLb0ELj1024ELj4ENS_18Kernel_traits_baseILj256EfS2_S2_S2_fjLj1024EEEEELb0ELb1EEEvNS_9BwdParamsE)
        /*04b8*/ 	.word	0x00000020


	//----- nvinfo : EIATTR_FRAME_SIZE
	.align		4
.L_201:
        /*04bc*/ 	.byte	0x04, 0x11
        /*04be*/ 	.short	(.L_203 - .L_202)
	.align		4
.L_202:
        /*04c0*/ 	.word	index@(_ZN10layer_norm22ln_bwd_finalize_kernelINS_22Kernel_traits_finalizeILj256Ef6__halfS2_S2_fjLb0ELj1024ELj4ENS_18Kernel_traits_baseILj256EfS2_S2_S2_fjLj1024EEEEELb0ELb1EEEvNS_9BwdParamsE)
        /*04c4*/ 	.word	0x00000000


	//----- nvinfo : EIATTR_REGCOUNT
	.align		4
.L_203:
        /*04c8*/ 	.byte	0x04, 0x2f
        /*04ca*/ 	.short	(.L_205 - .L_204)
	.align		4
.L_204:
        /*04cc*/ 	.word	index@(_ZN10layer_norm31ln_parallel_residual_bwd_kernelINS_13Kernel_traitsIf6__halfS2_S2_fjLj256ELj1ELj4ELj1ELj16ENS_18Kernel_traits_baseILj256EfS2_S2_S2_fjLj128EEEEELb1ELb1ELb0EEEvNS_9BwdParamsE)
        /*04d0*/ 	.word	0x0000005c


	//----- nvinfo : EIATTR_FRAME_SIZE
	.align		4
.L_205:
        /*04d4*/ 	.byte	0x04, 0x11
        /*04d6*/ 	.short	(.L_207 - .L_206)
	.align		4
.L_206:
        /*04d8*/ 	.word	index@(_ZN10layer_norm31ln_parallel_residual_bwd_kernelINS_13Kernel_traitsIf6__halfS2_S2_fjLj256ELj1ELj4ELj1ELj16ENS_18Kernel_traits_baseILj256EfS2_S2_S2_fjLj128EEEEELb1ELb1ELb0EEEvNS_9BwdParamsE)
        /*04dc*/ 	.word	0x00000000


	//----- nvinfo : EIATTR_REGCOUNT
	.align		4
.L_207:
        /*04e0*/ 	.byte	0x04, 0x2f
        /*04e2*/ 	.short	(.L_209 - .L_208)
	.align		4
.L_208:
        /*04e4*/ 	.word	index@(_ZN10layer_norm40ln_parallel_residual_bwd_finalize_kernelINS_22Kernel_traits_finalizeILj256Ef6__halfS2_S2_fjLb0ELj1024ELj4ENS_18Kernel_traits_baseILj256EfS2_S2_S2_fjLj1024EEEEELb0EEEvNS_9BwdParamsE)
        /*04e8*/ 	.word	0x00000020


	//----- nvinfo : EIATTR_FRAME_SIZE
	.align		4
.L_209:
        /*04ec*/ 	.byte	0x04, 0x11
        /*04ee*/ 	.short	(.L_211 - .L_210)
	.align		4
.L_210:
        /*04f0*/ 	.word	index@(_ZN10layer_norm40ln_parallel_residual_bwd_finalize_kernelINS_22Kernel_traits_finalizeILj256Ef6__halfS2_S2_fjLb0ELj1024ELj4ENS_18Kernel_traits_baseILj256EfS2_S2_S2_fjLj1024EEEEELb0EEEvNS_9BwdParamsE)
        /*04f4*/ 	.word	0x00000000


	//----- nvinfo : EIATTR_REGCOUNT
	.align		4
.L_211:
        /*04f8*/ 	.byte	0x04, 0x2f
        /*04fa*/ 	.short	(.L_213 - .L_212)
	.align		4
.L_212:
        /*04fc*/ 	.word	index@(_ZN10layer_norm22ln_bwd_finalize_kernelINS_22Kernel_traits_finalizeILj256Ef6__halfS2_S2_fjLb0ELj1024ELj4ENS_18Kernel_traits_baseILj256EfS2_S2_S2_fjLj1024EEEEELb0ELb0EEEvNS_9BwdParamsE)
        /*0500*/ 	.word	0x0000003f


	//----- nvinfo : EIATTR_FRAME_SIZE
	.align		4
.L_213:
        /*0504*/ 	.byte	0x04, 0x11
        /*0506*/ 	.short	(.L_215 - .L_214)
	.align		4
.L_214:
        /*0508*/ 	.word	index@(_ZN10layer_norm22ln_bwd_finalize_kernelINS_22Kernel_traits_finalizeILj256Ef6__halfS2_S2_fjLb0ELj1024ELj4ENS_18Kernel_traits_baseILj256EfS2_S2_S2_fjLj1024EEEEELb0ELb0EEEvNS_9BwdParamsE)
        /*050c*/ 	.word	0x00000000


	//----- nvinfo : EIATTR_REGCOUNT
	.align		4
.L_215:
        /*0510*/ 	.byte	0x04, 0x2f
        /*0512*/ 	.short	(.L_217 - .L_216)
	.align		4
.L_216:
        /*0514*/ 	.word	index@(_ZN10layer_norm31ln_parallel_residual_bwd_kernelINS_13Kernel_traitsIf6__halfS2_S2_fjLj256ELj1ELj4ELj1ELj16ENS_18Kernel_traits_baseILj256EfS2_S2_S2_fjLj128EEEEELb1ELb0ELb1EEEvNS_9BwdParamsE)
        /*0518*/ 	.word	0x00000076


	//----- nvinfo : EIATTR_FRAME_SIZE
	.align		4
.L_217:
        /*051c*/ 	.byte	0x04, 0x11
        /*051e*/ 	.short	(.L_219 - .L_218)
	.align		4
.L_218:
        /*0520*/ 	.word	index@(_ZN10layer_norm31ln_parallel_residual_bwd_kernelINS_13Kernel_traitsIf6__halfS2_S2_fjLj256ELj1ELj4ELj1ELj16ENS_18Kernel_traits_baseILj256EfS2_S2_S2_fjLj128EEEEELb1ELb0ELb1EEEvNS_9BwdParamsE)
        /*0524*/ 	.word	0x00000000


	//----- nvinfo : EIATTR_REGCOUNT
	.align		4
.L_219:
        /*0528*/ 	.byte	0x04, 0x2f
        /*052a*/ 	.short	(.L_221 - .L_220)
	.align		4
.L_220:
        /*052c*/ 	.word	index@(_ZN10layer_norm31ln_parallel_residual_bwd_kernelINS_13Kernel_traitsIf6__halfS2_S2_fjLj256ELj1ELj4ELj1ELj16ENS_18Kernel_traits_baseILj256EfS2_S2_S2_fjLj128EEEEELb1ELb0ELb0EEEvNS_9BwdParamsE)
        /*0530*/ 	.word	0x00000077


	//----- nvinfo : EIATTR_FRAME_SIZE
	.align		4
.L_221:
        /*0534*/ 	.byte	0x04, 0x11
        /*0536*/ 	.short	(.L_223 - .L_222)
	.align		4
.L_222:
        /*0538*/ 	.word	index@(_ZN10layer_norm31ln_parallel_residual_bwd_kernelINS_13Kernel_traitsIf6__halfS2_S2_fjLj256ELj1ELj4ELj1ELj16ENS_18Kernel_traits_baseILj256EfS2_S2_S2_fjLj128EEEEELb1ELb0ELb0EEEvNS_9BwdParamsE)
        /*053c*/ 	.word	0x00000000


	//----- nvinfo : EIATTR_REGCOUNT
	.align		4
.L_223:
        /*0540*/ 	.byte	0x04, 0x2f
        /*0542*/ 	.short	(.L_225 - .L_224)
	.align		4
.L_224:
        /*0544*/ 	.word	index@(_ZN10layer_norm31ln_parallel_residual_bwd_kernelINS_13Kernel_traitsIf6__halfS2_S2_fjLj256ELj1ELj4ELj1ELj16ENS_18Kernel_traits_baseILj256EfS2_S2_S2_fjLj128EEEEELb0ELb1ELb1EEEvNS_9BwdParamsE)
        /*0548*/ 	.word	0x00000048


	//----- nvinfo : EIATTR_FRAME_SIZE
	.align		4
.L_225:
        /*054c*/ 	.byte	0x04, 0x11
        /*054e*/ 	.short	(.L_227 - .L_226)
	.align		4
.L_226:
        /*0550*/ 	.word	index@(_ZN10layer_norm31ln_parallel_residual_bwd_kernelINS_13Kernel_traitsIf6__halfS2_S2_fjLj256ELj1ELj4ELj1ELj16ENS_18Kernel_traits_baseILj256EfS2_S2_S2_fjLj128EEEEELb0ELb1ELb1EEEvNS_9BwdParamsE)
        /*0554*/ 	.word	0x00000000


	//----- nvinfo : EIATTR_REGCOUNT
	.align		4
.L_227:
        /*0558*/ 	.byte	0x04, 0x2f
        /*055a*/ 	.short	(.L_229 - .L_228)
	.align		4
.L_228:
        /*055c*/ 	.word	index@(_ZN10layer_norm31ln_parallel_residual_bwd_kernelINS_13Kernel_traitsIf6__halfS2_S2_fjLj256ELj1ELj4ELj1ELj16ENS_18Kernel_traits_baseILj256EfS2_S2_S2_fjLj128EEEEELb0ELb1ELb0EEEvNS_9BwdParamsE)
        /*0560*/ 	.word	0x00000048


	//----- nvinfo : EIATTR_FRAME_SIZE
	.align		4
.L_229:
        /*0564*/ 	.byte	0x04, 0x11
        /*0566*/ 	.short	(.L_231 - .L_230)
	.align		4
.L_230:
        /*0568*/ 	.word	index@(_ZN10layer_norm31ln_parallel_residual_bwd_kernelINS_13Kernel_traitsIf6__halfS2_S2_fjLj256ELj1ELj4ELj1ELj16ENS_18Kernel_traits_baseILj256EfS2_S2_S2_fjLj128EEEEELb0ELb1ELb0EEEvNS_9BwdParamsE)
        /*056c*/ 	.word	0x00000000


	//----- nvinfo : EIATTR_REGCOUNT
	.align		4
.L_231:
        /*0570*/ 	.byte	0x04, 0x2f
        /*0572*/ 	.short	(.L_233 - .L_232)
	.align		4
.L_232:
        /*0574*/ 	.word	index@(_ZN10layer_norm31ln_parallel_residual_bwd_kernelINS_13Kernel_traitsIf6__halfS2_S2_fjLj256ELj1ELj4ELj1ELj16ENS_18Kernel_traits_baseILj256EfS2_S2_S2_fjLj128EEEEELb0ELb0ELb1EEEvNS_9BwdParamsE)
        /*0578*/ 	.word	0x00000060


	//----- nvinfo : EIATTR_FRAME_SIZE
	.align		4
.L_233:
        /*057c*/ 	.byte	0x04, 0x11
        /*057e*/ 	.short	(.L_235 - .L_234)
	.align		4
.L_234:
        /*0580*/ 	.word	index@(_ZN10layer_norm31ln_parallel_residual_bwd_kernelINS_13Kernel_traitsIf6__halfS2_S2_fjLj256ELj1ELj4ELj1ELj16ENS_18Kernel_traits_baseILj256EfS2_S2_S2_fjLj128EEEEELb0ELb0ELb1EEEvNS_9BwdParamsE)
        /*0584*/ 	.word	0x00000000


	//----- nvinfo : EIATTR_REGCOUNT
	.align		4
.L_235:
        /*0588*/ 	.byte	0x04, 0x2f
        /*058a*/ 	.short	(.L_237 - .L_236)
	.align		4
.L_236:
        /*058c*/ 	.word	index@(_ZN10layer_norm31ln_parallel_residual_bwd_kernelINS_13Kernel_traitsIf6__halfS2_S2_fjLj256ELj1ELj4ELj1ELj16ENS_18Kernel_traits_baseILj256EfS2_S2_S2_fjLj128EEEEELb0ELb0ELb0EEEvNS_9BwdParamsE)
        /*0590*/ 	.word	0x00000060


	//----- nvinfo : EIATTR_FRAME_SIZE
	.align		4
.L_237:
        /*0594*/ 	.byte	0x04, 0x11
        /*0596*/ 	.short	(.L_239 - .L_238)
	.align		4
.L_238:
        /*0598*/ 	.word	index@(_ZN10layer_norm31ln_parallel_residual_bwd_kernelINS_13Kernel_traitsIf6__halfS2_S2_fjLj256ELj1ELj4ELj1ELj16ENS_18Kernel_traits_baseILj256EfS2_S2_S2_fjLj128EEEEELb0ELb0ELb0EEEvNS_9BwdParamsE)
        /*059c*/ 	.word	0x00000000


	//----- nvinfo : EIATTR_REGCOUNT
	.align		4
.L_239:
        /*05a0*/ 	.byte	0x04, 0x2f
        /*05a2*/ 	.short	(.L_241 - .L_240)
	.align		4
.L_240:
        /*05a4*/ 	.word	index@(_ZN10layer_norm31ln_parallel_residual_bwd_kernelINS_13Kernel_traitsIf13__nv_bfloat16fS2_fjLj256ELj1ELj4ELj1ELj16ENS_18Kernel_traits_baseILj256EfS2_fS2_fjLj128EEEEELb1ELb1ELb1EEEvNS_9BwdParamsE)
        /*05a8*/ 	.word	0x00000060


	//----- nvinfo : EIATTR_FRAME_SIZE
	.align		4
.L_241:
        /*05ac*/ 	.byte	0x04, 0x11
        /*05ae*/ 	.short	(.L_243 - .L_242)
	.align		4
.L_242:
        /*05b0*/ 	.word	index@(_ZN10layer_norm31ln_parallel_residual_bwd_kernelINS_13Kernel_traitsIf13__nv_bfloat16fS2_fjLj256ELj1ELj4ELj1ELj16ENS_18Kernel_traits_baseILj256EfS2_fS2_fjLj128EEEEELb1ELb1ELb1EEEvNS_9BwdParamsE)
        /*05b4*/ 	.word	0x00000000


	//----- nvinfo : EIATTR_REGCOUNT
	.align		4
.L_243:
        /*05b8*/ 	.byte	0x04, 0x2f
        /*05ba*/ 	.short	(.L_245 - .L_244)
	.align		4
.L_244:
        /*05bc*/ 	.word	index@(_ZN10layer_norm40ln_parallel_residual_bwd_finalize_kernelINS_22Kernel_traits_finalizeILj256Ef13__nv_bfloat16fS2_fjLb0ELj1024ELj4ENS_18Kernel_traits_baseILj256EfS2_fS2_fjLj1024EEEEELb1EEEvNS_9BwdParamsE)
        /*05c0*/ 	.word	0x00000020


	//----- nvinfo : EIATTR_FRAME_SIZE
	.align		4
.L_245:
        /*05c4*/ 	.byte	0x04, 0x11
        /*05c6*/ 	.short	(.L_247 - .L_246)
	.align		4
.L_246:
        /*05c8*/ 	.word	index@(_ZN10layer_norm40ln_parallel_residual_bwd_finalize_kernelINS_22Kernel_traits_finalizeILj256Ef13__nv_bfloat16fS2_fjLb0ELj1024ELj4ENS_18Kernel_traits_baseILj256EfS2_fS2_fjLj1024EEEEELb1EEEvNS_9BwdParamsE)
        /*05cc*/ 	.word	0x00000000


	//----- nvinfo : EIATTR_REGCOUNT
	.align		4
.L_247:
        /*05d0*/ 	.byte	0x04, 0x2f
        /*05d2*/ 	.short	(.L_249 - .L_248)
	.align		4
.L_248:
        /*05d4*/ 	.word	index@(_ZN10layer_norm22ln_bwd_finalize_kernelINS_22Kernel_traits_finalizeILj256Ef13__nv_bfloat16fS2_fjLb0ELj1024ELj4ENS_18Kernel_traits_baseILj256EfS2_fS2_fjLj1024EEEEELb0ELb1EEEvNS_9BwdParamsE)
        /*05d8*/ 	.word	0x00000020


	//----- nvinfo : EIATTR_FRAME_SIZE
	.align		4
.L_249:
        /*05dc*/ 	.byte	0x04, 0x11
        /*05de*/ 	.short	(.L_251 - .L_250)
	.align		4
.L_250:
        /*05e0*/ 	.word	index@(_ZN10layer_norm22ln_bwd_finalize_kernelINS_22Kernel_traits_finalizeILj256Ef13__nv_bfloat16fS2_fjLb0ELj1024ELj4ENS_18Kernel_traits_baseILj256EfS2_fS2_fjLj1024EEEEELb0ELb1EEEvNS_9BwdParamsE)
        /*05e4*/ 	.word	0x00000000


	//----- nvinfo : EIATTR_REGCOUNT
	.align		4
.L_251:
        /*05e8*/ 	.byte	0x04, 0x2f
        /*05ea*/ 	.short	(.L_253 - .L_252)
	.align		4
.L_252:
        /*05ec*/ 	.word	index@(_ZN10layer_norm31ln_parallel_residual_bwd_kernelINS_13Kernel_traitsIf13__nv_bfloat16fS2_fjLj256ELj1ELj4ELj1ELj16ENS_18Kernel_traits_baseILj256EfS2_fS2_fjLj128EEEEELb1ELb1ELb0EEEvNS_9BwdParamsE)
        /*05f0*/ 	.word	0x00000060


	//----- nvinfo : EIATTR_FRAME_SIZE
	.align		4
.L_253:
        /*05f4*/ 	.byte	0x04, 0x11
        /*05f6*/ 	.short	(.L_255 - .L_254)
	.align		4
.L_254:
        /*05f8*/ 	.word	index@(_ZN10layer_norm31ln_parallel_residual_bwd_kernelINS_13Kernel_traitsIf13__nv_bfloat16fS2_fjLj256ELj1ELj4ELj1ELj16ENS_18Kernel_traits_baseILj256EfS2_fS2_fjLj128EEEEELb1ELb1ELb0EEEvNS_9BwdParamsE)
        /*05fc*/ 	.word	0x00000000


	//----- nvinfo : EIATTR_REGCOUNT
	.align		4
.L_255:
        /*0600*/ 	.byte	0x04, 0x2f
        /*0602*/ 	.short	(.L_257 - .L_256)
	.align		4
.L_256:
        /*0604*/ 	.word	index@(_ZN10layer_norm40ln_parallel_residual_bwd_finalize_kernelINS_22Kernel_traits_finalizeILj256Ef13__nv_bfloat16fS2_fjLb0ELj1024ELj4ENS_18Kernel_traits_baseILj256EfS2_fS2_fjLj1024EEEEELb0EEEvNS_9BwdParamsE)
        /*0608*/ 	.word	0x00000020


	//----- nvinfo : EIATTR_FRAME_SIZE
	.align		4
.L_257:
        /*060c*/ 	.byte	0x04, 0x11
        /*060e*/ 	.short	(.L_259 - .L_258)
	.align		4
.L_258:
        /*0610*/ 	.word	index@(_ZN10layer_norm40ln_parallel_residual_bwd_finalize_kernelINS_22Kernel_traits_finalizeILj256Ef13__nv_bfloat16fS2_fjLb0ELj1024ELj4ENS_18Kernel_traits_baseILj256EfS2_fS2_fjLj1024EEEEELb0EEEvNS_9BwdParamsE)
        /*0614*/ 	.word	0x00000000


	//----- nvinfo : EIATTR_REGCOUNT
	.align		4
.L_259:
        /*0618*/ 	.byte	0x04, 0x2f
        /*061a*/ 	.short	(.L_261 - .L_260)
	.align		4
.L_260:
        /*061c*/ 	.word	index@(_ZN10layer_norm22ln_bwd_finalize_kernelINS_22Kernel_traits_finalizeILj256Ef13__nv_bfloat16fS2_fjLb0ELj1024ELj4ENS_18Kernel_traits_baseILj256EfS2_fS2_fjLj1024EEEEELb0ELb0EEEvNS_9BwdParamsE)
        /*0620*/ 	.word	0x0000003f


	//----- nvinfo : EIATTR_FRAME_SIZE
	.align		4
.L_261:
        /*0624*/ 	.byte	0x04, 0x11
        /*0626*/ 	.short	(.L_263 - .L_262)
	.align		4
.L_262:
        /*0628*/ 	.word	index@(_ZN10layer_norm22ln_bwd_finalize_kernelINS_22Kernel_traits_finalizeILj256Ef13__nv_bfloat16fS2_fjLb0ELj1024ELj4ENS_18Kernel_traits_baseILj256EfS2_fS2_fjLj1024EEEEELb0ELb0EEEvNS_9BwdParamsE)
        /*062c*/ 	.word	0x00000000


	//----- nvinfo : EIATTR_REGCOUNT
	.align		4
.L_263:
        /*0630*/ 	.byte	0x04, 0x2f
        /*0632*/ 	.short	(.L_265 - .L_264)
	.align		4
.L_264:
        /*0634*/ 	.word	index@(_ZN10layer_norm31ln_parallel_residual_bwd_kernelINS_13Kernel_traitsIf13__nv_bfloat16fS2_fjLj256ELj1ELj4ELj1ELj16ENS_18Kernel_traits_baseILj256EfS2_fS2_fjLj128EEEEELb1ELb0ELb1EEEvNS_9BwdParamsE)
        /*0638*/ 	.word	0x0000007b


	//----- nvinfo : EIATTR_FRAME_SIZE
	.align		4
.L_265:
        /*063c*/ 	.byte	0x04, 0x11
        /*063e*/ 	.short	(.L_267 - .L_266)
	.align		4
.L_266:
        /*0640*/ 	.word	index@(_ZN10layer_norm31ln_parallel_residual_bwd_kernelINS_13Kernel_traitsIf13__nv_bfloat16fS2_fjLj256ELj1ELj4ELj1ELj16ENS_18Kernel_traits_baseILj256EfS2_fS2_fjLj128EEEEELb1ELb0ELb1EEEvNS_9BwdParamsE)
        /*0644*/ 	.word	0x00000000


	//----- nvinfo : EIATTR_REGCOUNT
	.align		4
.L_267:
        /*0648*/ 	.byte	0x04, 0x2f
        /*064a*/ 	.short	(.L_269 - .L_268)
	.align		4
.L_268:
        /*064c*/ 	.word	index@(_ZN10layer_norm31ln_parallel_residual_bwd_kernelINS_13Kernel_traitsIf13__nv_bfloat16fS2_fjLj256ELj1ELj4ELj1ELj16ENS_18Kernel_traits_baseILj256EfS2_fS2_fjLj128EEEEELb1ELb0ELb0EEEvNS_9BwdParamsE)
        /*0650*/ 	.word	0x0000007c


	//----- nvinfo : EIATTR_FRAME_SIZE
	.align		4
.L_269:
        /*0654*/ 	.byte	0x04, 0x11
        /*0656*/ 	.short	(.L_271 - .L_270)
	.align		4
.L_270:
        /*0658*/ 	.word	index@(_ZN10layer_norm31ln_parallel_residual_bwd_kernelINS_13Kernel_traitsIf13__nv_bfloat16fS2_fjLj256ELj1ELj4ELj1ELj16ENS_18Kernel_traits_baseILj256EfS2_fS2_fjLj128EEEEELb1ELb0ELb0EEEvNS_9BwdParamsE)
        /*065c*/ 	.word	0x00000000


	//----- nvinfo : EIATTR_REGCOUNT
	.align		4
.L_271:
        /*0660*/ 	.byte	0x04, 0x2f
        /*0662*/ 	.short	(.L_273 - .L_272)
	.align		4
.L_272:
        /*0664*/ 	.word	index@(_ZN10layer_norm31ln_parallel_residual_bwd_kernelINS_13Kernel_traitsIf13__nv_bfloat16fS2_fjLj256ELj1ELj4ELj1ELj16ENS_18Kernel_traits_baseILj256EfS2_fS2_fjLj128EEEEELb0ELb1ELb1EEEvNS_9BwdParamsE)
        /*0668*/ 	.word	0x00000050


	//----- nvinfo : EIATTR_FRAME_SIZE
	.align		4
.L_273:
        /*066c*/ 	.byte	0x04, 0x11
        /*066e*/ 	.short	(.L_275 - .L_274)
	.align		4
.L_274:
        /*0670*/ 	.word	index@(_ZN10layer_norm31ln_parallel_residual_bwd_kernelINS_13Kernel_traitsIf13__nv_bfloat16fS2_fjLj256ELj1ELj4ELj1ELj16ENS_18Kernel_traits_baseILj256EfS2_fS2_fjLj128EEEEELb0ELb1ELb1EEEvNS_9BwdParamsE)
        /*0674*/ 	.word	0x00000000


	//----- nvinfo : EIATTR_REGCOUNT
	.align		4
.L_275:
        /*0678*/ 	.byte	0x04, 0x2f
        /*067a*/ 	.short	(.L_277 - .L_276)
	.align		4
.L_276:
        /*067c*/ 	.word	index@(_ZN10layer_norm31ln_parallel_residual_bwd_kernelINS_13Kernel_traitsIf13__nv_bfloat16fS2_fjLj256ELj1ELj4ELj1ELj16ENS_18Kernel_traits_baseILj256EfS2_fS2_fjLj128EEEEELb0ELb1ELb0EEEvNS_9BwdParamsE)
        /*0680*/ 	.word	0x00000050


	//----- nvinfo : EIATTR_FRAME_SIZE
	.align		4
.L_277:
        /*0684*/ 	.byte	0x04, 0x11
        /*0686*/ 	.short	(.L_279 - .L_278)
	.align		4
.L_278:
        /*0688*/ 	.word	index@(_ZN10layer_norm31ln_parallel_residual_bwd_kernelINS_13Kernel_traitsIf13__nv_bfloat16fS2_fjLj256ELj1ELj4ELj1ELj16ENS_18Kernel_traits_baseILj256EfS2_fS2_fjLj128EEEEELb0ELb1ELb0EEEvNS_9BwdParamsE)
        /*068c*/ 	.word	0x00000000


	//----- nvinfo : EIATTR_REGCOUNT
	.align		4
.L_279:
        /*0690*/ 	.byte	0x04, 0x2f
        /*0692*/ 	.short	(.L_281 - .L_280)
	.align		4
.L_280:
        /*0694*/ 	.word	index@(_ZN10layer_norm31ln_parallel_residual_bwd_kernelINS_13Kernel_traitsIf13__nv_bfloat16fS2_fjLj256ELj1ELj4ELj1ELj16ENS_18Kernel_traits_baseILj256EfS2_fS2_fjLj128EEEEELb0ELb0ELb1EEEvNS_9BwdParamsE)
        /*0698*/ 	.word	0x0000006b


	//----- nvinfo : EIATTR_FRAME_SIZE
	.align		4
.L_281:
        /*069c*/ 	.byte	0x04, 0x11
        /*069e*/ 	.short	(.L_283 - .L_282)
	.align		4
.L_282:
        /*06a0*/ 	.word	index@(_ZN10layer_norm31ln_parallel_residual_bwd_kernelINS_13Kernel_traitsIf13__nv_bfloat16fS2_fjLj256ELj1ELj4ELj1ELj16ENS_18Kernel_traits_baseILj256EfS2_fS2_fjLj128EEEEELb0ELb0ELb1EEEvNS_9BwdParamsE)
        /*06a4*/ 	.word	0x00000000


	//----- nvinfo : EIATTR_REGCOUNT
	.align		4
.L_283:
        /*06a8*/ 	.byte	0x04, 0x2f
        /*06aa*/ 	.short	(.L_285 - .L_284)
	.align		4
.L_284:
        /*06ac*/ 	.word	index@(_ZN10layer_norm31ln_parallel_residual_bwd_kernelINS_13Kernel_traitsIf13__nv_bfloat16fS2_fjLj256ELj1ELj4ELj1ELj16ENS_18Kernel_traits_baseILj256EfS2_fS2_fjLj128EEEEELb0ELb0ELb0EEEvNS_9BwdParamsE)
        /*06b0*/ 	.word	0x0000006f


	//----- nvinfo : EIATTR_FRAME_SIZE
	.align		4
.L_285:
        /*06b4*/ 	.byte	0x04, 0x11
        /*06b6*/ 	.short	(.L_287 - .L_286)
	.align		4
.L_286:
        /*06b8*/ 	.word	index@(_ZN10layer_norm31ln_parallel_residual_bwd_kernelINS_13Kernel_traitsIf13__nv_bfloat16fS2_fjLj256ELj1ELj4ELj1ELj16ENS_18Kernel_traits_baseILj256EfS2_fS2_fjLj128EEEEELb0ELb0ELb0EEEvNS_9BwdParamsE)
        /*06bc*/ 	.word	0x00000000


	//----- nvinfo : EIATTR_REGCOUNT
	.align		4
.L_287:
        /*06c0*/ 	.byte	0x04, 0x2f
        /*06c2*/ 	.short	(.L_289 - .L_288)
	.align		4
.L_288:
        /*06c4*/ 	.word	index@(_ZN10layer_norm31ln_parallel_residual_bwd_kernelINS_13Kernel_traitsI13__nv_bfloat16S2_fS2_fjLj256ELj1ELj4ELj1ELj16ENS_18Kernel_traits_baseILj256ES2_S2_fS2_fjLj128EEEEELb1ELb1ELb1EEEvNS_9BwdParamsE)
        /*06c8*/ 	.word	0x00000060


	//----- nvinfo : EIATTR_FRAME_SIZE
	.align		4
.L_289:
        /*06cc*/ 	.byte	0x04, 0x11
        /*06ce*/ 	.short	(.L_291 - .L_290)
	.align		4
.L_290:
        /*06d0*/ 	.word	index@(_ZN10layer_norm31ln_parallel_residual_bwd_kernelINS_13Kernel_traitsI13__nv_bfloat16S2_fS2_fjLj256ELj1ELj4ELj1ELj16ENS_18Kernel_traits_baseILj256ES2_S2_fS2_fjLj128EEEEELb1ELb1ELb1EEEvNS_9BwdParamsE)
        /*06d4*/ 	.word	0x00000000


	//----- nvinfo : EIATTR_REGCOUNT
	.align		4
.L_291:
        /*06d8*/ 	.byte	0x04, 0x2f
        /*06da*/ 	.short	(.L_293 - .L_292)
	.align		4
.L_292:
        /*06dc*/ 	.word	index@(_ZN10layer_norm40ln_parallel_residual_bwd_finalize_kernelINS_22Kernel_traits_finalizeILj256E13__nv_bfloat16S2_fS2_fjLb0ELj1024ELj4ENS_18Kernel_traits_baseILj256ES2_S2_fS2_fjLj1024EEEEELb1EEEvNS_9BwdParamsE)
        /*06e0*/ 	.word	0x00000020


	//----- nvinfo : EIATTR_FRAME_SIZE
	.align		4
.L_293:
        /*06e4*/ 	.byte	0x04, 0x11
        /*06e6*/ 	.short	(.L_295 - .L_294)
	.align		4
.L_294:
        /*06e8*/ 	.word	index@(_ZN10layer_norm40ln_parallel_residual_bwd_finalize_kernelINS_22Kernel_traits_finalizeILj256E13__nv_bfloat16S2_fS2_fjLb0ELj1024ELj4ENS_18Kernel_traits_baseILj256ES2_S2_fS2_fjLj1024EEEEELb1EEEvNS_9BwdParamsE)
        /*06ec*/ 	.word	0x00000000


	//----- nvinfo : EIATTR_REGCOUNT
	.align		4
.L_295:
        /*06f0*/ 	.byte	0x04, 0x2f
        /*06f2*/ 	.short	(.L_297 - .L_296)
	.align		4
.L_296:
        /*06f4*/ 	.word	index@(_ZN10layer_norm22ln_bwd_finalize_kernelINS_22Kernel_traits_finalizeILj256E13__nv_bfloat16S2_fS2_fjLb0ELj1024ELj4ENS_18Kernel_traits_baseILj256ES2_S2_fS2_fjLj1024EEEEELb0ELb1EEEvNS_9BwdParamsE)
        /*06f8*/ 	.word	0x00000020


	//----- nvinfo : EIATTR_FRAME_SIZE
	.align		4
.L_297:
        /*06fc*/ 	.byte	0x04, 0x11
        /*06fe*/ 	.short	(.L_299 - .L_298)
	.align		4
.L_298:
        /*0700*/ 	.word	index@(_ZN10layer_norm22ln_bwd_finalize_kernelINS_22Kernel_traits_finalizeILj256E13__nv_bfloat16S2_fS2_fjLb0ELj1024ELj4ENS_18Kernel_traits_baseILj256ES2_S2_fS2_fjLj1024EEEEELb0ELb1EEEvNS_9BwdParamsE)
        /*0704*/ 	.word	0x00000000


	//----- nvinfo : EIATTR_REGCOUNT
	.align		4
.L_299:
        /*0708*/ 	.byte	0x04, 0x2f
        /*070a*/ 	.short	(.L_301 - .L_300)
	.align		4
.L_300:
        /*070c*/ 	.word	index@(_ZN10layer_norm31ln_parallel_residual_bwd_kernelINS_13Kernel_traitsI13__nv_bfloat16S2_fS2_fjLj256ELj1ELj4ELj1ELj16ENS_18Kernel_traits_baseILj256ES2_S2_fS2_fjLj128EEEEELb1ELb1ELb0EEEvNS_9BwdParamsE)
        /*0710*/ 	.word	0x00000060


	//----- nvinfo : EIATTR_FRAME_SIZE
	.align		4
.L_301:
        /*0714*/ 	.byte	0x04, 0x11
        /*0716*/ 	.short	(.L_303 - .L_302)
	.align		4
.L_302:
        /*0718*/ 	.word	index@(_ZN10layer_norm31ln_parallel_residual_bwd_kernelINS_13Kernel_traitsI13__nv_bfloat16S2_fS2_fjLj256ELj1ELj4ELj1ELj16ENS_18Kernel_traits_baseILj256ES2_S2_fS2_fjLj128EEEEELb1ELb1ELb0EEEvNS_9BwdParamsE)
        /*071c*/ 	.word	0x00000000


	//----- nvinfo : EIATTR_REGCOUNT
	.align		4
.L_303:
        /*0720*/ 	.byte	0x04, 0x2f
        /*0722*/ 	.short	(.L_305 - .L_304)
	.align		4
.L_304:
        /*0724*/ 	.word	index@(_ZN10layer_norm40ln_parallel_residual_bwd_finalize_kernelINS_22Kernel_traits_finalizeILj256E13__nv_bfloat16S2_fS2_fjLb0ELj1024ELj4ENS_18Kernel_traits_baseILj256ES2_S2_fS2_fjLj1024EEEEELb0EEEvNS_9BwdParamsE)
        /*0728*/ 	.word	0x00000020


	//----- nvinfo : EIATTR_FRAME_SIZE
	.align		4
.L_305:
        /*072c*/ 	.byte	0x04, 0x11
        /*072e*/ 	.short	(.L_307 - .L_306)
	.align		4
.L_306:
        /*0730*/ 	.word	index@(_ZN10layer_norm40ln_parallel_residual_bwd_finalize_kernelINS_22Kernel_traits_finalizeILj256E13__nv_bfloat16S2_fS2_fjLb0ELj1024ELj4ENS_18Kernel_traits_baseILj256ES2_S2_fS2_fjLj1024EEEEELb0EEEvNS_9BwdParamsE)
        /*0734*/ 	.word	0x00000000


	//----- nvinfo : EIATTR_REGCOUNT
	.align		4
.L_307:
        /*0738*/ 	.byte	0x04, 0x2f
        /*073a*/ 	.short	(.L_309 - .L_308)
	.align		4
.L_308:
        /*073c*/ 	.word	index@(_ZN10layer_norm22ln_bwd_finalize_kernelINS_22Kernel_traits_finalizeILj256E13__nv_bfloat16S2_fS2_fjLb0ELj1024ELj4ENS_18Kernel_traits_baseILj256ES2_S2_fS2_fjLj1024EEEEELb0ELb0EEEvNS_9BwdParamsE)
        /*0740*/ 	.word	0x0000003f


	//----- nvinfo : EIATTR_FRAME_SIZE
	.align		4
.L_309:
        /*0744*/ 	.byte	0x04, 0x11
        /*0746*/ 	.short	(.L_311 - .L_310)
	.align		4
.L_310:
        /*0748*/ 	.word	index@(_ZN10layer_norm22ln_bwd_finalize_kernelINS_22Kernel_traits_finalizeILj256E13__nv_bfloat16S2_fS2_fjLb0ELj1024ELj4ENS_18Kernel_traits_baseILj256ES2_S2_fS2_fjLj1024EEEEELb0ELb0EEEvNS_9BwdParamsE)
        /*074c*/ 	.word	0x00000000


	//----- nvinfo : EIATTR_REGCOUNT
	.align		4
.L_311:
        /*0750*/ 	.byte	0x04, 0x2f
        /*0752*/ 	.short	(.L_313 - .L_312)
	.align		4
.L_312:
        /*0754*/ 	.word	index@(_ZN10layer_norm31ln_parallel_residual_bwd_kernelINS_13Kernel_traitsI13__nv_bfloat16S2_fS2_fjLj256ELj1ELj4ELj1ELj16ENS_18Kernel_traits_baseILj256ES2_S2_fS2_fjLj128EEEEELb1ELb0ELb1EEEvNS_9BwdParamsE)
        /*0758*/ 	.word	0x0000007b


	//----- nvinfo : EIATTR_FRAME_SIZE
	.align		4
.L_313:
        /*075c*/ 	.byte	0x04, 0x11
        /*075e*/ 	.short	(.L_315 - .L_314)
	.align		4
.L_314:
        /*0760*/ 	.word	index@(_ZN10layer_norm31ln_parallel_residual_bwd_kernelINS_13Kernel_traitsI13__nv_bfloat16S2_fS2_fjLj256ELj1ELj4ELj1ELj16ENS_18Kernel_traits_baseILj256ES2_S2_fS2_fjLj128EEEEELb1ELb0ELb1EEEvNS_9BwdParamsE)
        /*0764*/ 	.word	0x00000000


	//----- nvinfo : EIATTR_REGCOUNT
	.align		4
.L_315:
        /*0768*/ 	.byte	0x04, 0x2f
        /*076a*/ 	.short	(.L_317 - .L_316)
	.align		4
.L_316:
        /*076c*/ 	.word	index@(_ZN10layer_norm31ln_parallel_residual_bwd_kernelINS_13Kernel_traitsI13__nv_bfloat16S2_fS2_fjLj256ELj1ELj4ELj1ELj16ENS_18Kernel_traits_baseILj256ES2_S2_fS2_fjLj128EEEEELb1ELb0ELb0EEEvNS_9BwdParamsE)
        /*0770*/ 	.word	0x0000007f


	//----- nvinfo : EIATTR_FRAME_SIZE
	.align		4
.L_317:
        /*0774*/ 	.byte	0x04, 0x11
        /*0776*/ 	.short	(.L_319 - .L_318)
	.align		4
.L_318:
        /*0778*/ 	.word	index@(_ZN10layer_norm31ln_parallel_residual_bwd_kernelINS_13Kernel_traitsI13__nv_bfloat16S2_fS2_fjLj256ELj1ELj4ELj1ELj16ENS_18Kernel_traits_baseILj256ES2_S2_fS2_fjLj128EEEEELb1ELb0ELb0EEEvNS_9BwdParamsE)
        /*077c*/ 	.word	0x00000000


	//----- nvinfo : EIATTR_REGCOUNT
	.align		4
.L_319:
        /*0780*/ 	.byte	0x04, 0x2f
        /*0782*/ 	.short	(.L_321 - .L_320)
	.align		4
.L_320:
        /*0784*/ 	.word	index@(_ZN10layer_norm31ln_parallel_residual_bwd_kernelINS_13Kernel_traitsI13__nv_bfloat16S2_fS2_fjLj256ELj1ELj4ELj1ELj16ENS_18Kernel_traits_baseILj256ES2_S2_fS2_fjLj128EEEEELb0ELb1ELb1EEEvNS_9BwdParamsE)
        /*0788*/ 	.word	0x00000050


	//----- nvinfo : EIATTR_FRAME_SIZE
	.align		4
.L_321:
        /*078c*/ 	.byte	0x04, 0x11
        /*078e*/ 	.short	(.L_323 - .L_322)
	.align		4
.L_322:
        /*0790*/ 	.word	index@(_ZN10layer_norm31ln_parallel_residual_bwd_kernelINS_13Kernel_traitsI13__nv_bfloat16S2_fS2_fjLj256ELj1ELj4ELj1ELj16ENS_18Kernel_traits_baseILj256ES2_S2_fS2_fjLj128EEEEELb0ELb1ELb1EEEvNS_9BwdParamsE)
        /*0794*/ 	.word	0x00000000


	//----- nvinfo : EIATTR_REGCOUNT
	.align		4
.L_323:
        /*0798*/ 	.byte	0x04, 0x2f
        /*079a*/ 	.short	(.L_325 - .L_324)
	.align		4
.L_324:
        /*079c*/ 	.word	index@(_ZN10layer_norm31ln_parallel_residual_bwd_kernelINS_13Kernel_traitsI13__nv_bfloat16S2_fS2_fjLj256ELj1ELj4ELj1ELj16ENS_18Kernel_traits_baseILj256ES2_S2_fS2_fjLj128EEEEELb0ELb1ELb0EEEvNS_9BwdParamsE)
        /*07a0*/ 	.word	0x00000050


	//----- nvinfo : EIATTR_FRAME_SIZE
	.align		4
.L_325:
        /*07a4*/ 	.byte	0x04, 0x11
        /*07a6*/ 	.short	(.L_327 - .L_326)
	.align		4
.L_326:
        /*07a8*/ 	.word	index@(_ZN10layer_norm31ln_parallel_residual_bwd_kernelINS_13Kernel_traitsI13__nv_bfloat16S2_fS2_fjLj256ELj1ELj4ELj1ELj16ENS_18Kernel_traits_baseILj256ES2_S2_fS2_fjLj128EEEEELb0ELb1ELb0EEEvNS_9BwdParamsE)
        /*07ac*/ 	.word	0x00000000


	//----- nvinfo : EIATTR_REGCOUNT
	.align		4
.L_327:
        /*07b0*/ 	.byte	0x04, 0x2f
        /*07b2*/ 	.short	(.L_329 - .L_328)
	.align		4
.L_328:
        /*07b4*/ 	.word	index@(_ZN10layer_norm31ln_parallel_residual_bwd_kernelINS_13Kernel_traitsI13__nv_bfloat16S2_fS2_fjLj256ELj1ELj4ELj1ELj16ENS_18Kernel_traits_baseILj256ES2_S2_fS2_fjLj128EEEEELb0ELb0ELb1EEEvNS_9BwdParamsE)
        /*07b8*/ 	.word	0x0000006a


	//----- nvinfo : EIATTR_FRAME_SIZE
	.align		4
.L_329:
        /*07bc*/ 	.byte	0x04, 0x11
        /*07be*/ 	.short	(.L_331 - .L_330)
	.align		4
.L_330:
        /*07c0*/ 	.word	index@(_ZN10layer_norm31ln_parallel_residual_bwd_kernelINS_13Kernel_traitsI13__nv_bfloat16S2_fS2_fjLj256ELj1ELj4ELj1ELj16ENS_18Kernel_traits_baseILj256ES2_S2_fS2_fjLj128EEEEELb0ELb0ELb1EEEvNS_9BwdParamsE)
        /*07c4*/ 	.word	0x00000000


	//----- nvinfo : EIATTR_REGCOUNT
	.align		4
.L_331:
        /*07c8*/ 	.byte	0x04, 0x2f
        /*07ca*/ 	.short	(.L_333 - .L_332)
	.align		4
.L_332:
        /*07cc*/ 	.word	index@(_ZN10layer_norm31ln_parallel_residual_bwd_kernelINS_13Kernel_traitsI13__nv_bfloat16S2_fS2_fjLj256ELj1ELj4ELj1ELj16ENS_18Kernel_traits_baseILj256ES2_S2_fS2_fjLj128EEEEELb0ELb0ELb0EEEvNS_9BwdParamsE)
        /*07d0*/ 	.word	0x0000007a


	//----- nvinfo : EIATTR_FRAME_SIZE
	.align		4
.L_333:
        /*07d4*/ 	.byte	0x04, 0x11
        /*07d6*/ 	.short	(.L_335 - .L_334)
	.align		4
.L_334:
        /*07d8*/ 	.word	index@(_ZN10layer_norm31ln_parallel_residual_bwd_kernelINS_13Kernel_traitsI13__nv_bfloat16S2_fS2_fjLj256ELj1ELj4ELj1ELj16ENS_18Kernel_traits_baseILj256ES2_S2_fS2_fjLj128EEEEELb0ELb0ELb0EEEvNS_9BwdParamsE)
        /*07dc*/ 	.word	0x00000000


	//----- nvinfo : EIATTR_REGCOUNT
	.align		4
.L_335:
        /*07e0*/ 	.byte	0x04, 0x2f
        /*07e2*/ 	.short	(.L_337 - .L_336)
	.align		4
.L_336:
        /*07e4*/ 	.word	index@(_ZN10layer_norm31ln_parallel_residual_bwd_kernelINS_13Kernel_traitsIf13__nv_bfloat16S2_S2_fjLj256ELj1ELj4ELj1ELj16ENS_18Kernel_traits_baseILj256EfS2_S2_S2_fjLj128EEEEELb1ELb1ELb1EEEvNS_9BwdParamsE)
        /*07e8*/ 	.word	0x00000060


	//----- nvinfo : EIATTR_FRAME_SIZE
	.align		4
.L_337:
        /*07ec*/ 	.byte	0x04, 0x11
        /*07ee*/ 	.short	(.L_339 - .L_338)
	.align		4
.L_338:
        /*07f0*/ 	.word	index@(_ZN10layer_norm31ln_parallel_residual_bwd_kernelINS_13Kernel_traitsIf13__nv_bfloat16S2_S2_fjLj256ELj1ELj4ELj1ELj16ENS_18Kernel_traits_baseILj256EfS2_S2_S2_fjLj128EEEEELb1ELb1ELb1EEEvNS_9BwdParamsE)
        /*07f4*/ 	.word	0x00000000


	//----- nvinfo : EIATTR_REGCOUNT
	.align		4
.L_339:
        /*07f8*/ 	.byte	0x04, 0x2f
        /*07fa*/ 	.short	(.L_341 - .L_340)
	.align		4
.L_340:
        /*07fc*/ 	.word	index@(_ZN10layer_norm40ln_parallel_residual_bwd_finalize_kernelINS_22Kernel_traits_finalizeILj256Ef13__nv_bfloat16S2_S2_fjLb0ELj1024ELj4ENS_18Kernel_traits_baseILj256EfS2_S2_S2_fjLj1024EEEEELb1EEEvNS_9BwdParamsE)
        /*0800*/ 	.word	0x00000020


	//----- nvinfo : EIATTR_FRAME_SIZE
	.align		4
.L_341:
        /*0804*/ 	.byte	0x04, 0x11
        /*0806*/ 	.short	(.L_343 - .L_342)
	.align		4
.L_342:
        /*0808*/ 	.word	index@(_ZN10layer_norm40ln_parallel_residual_bwd_finalize_kernelINS_22Kernel_traits_finalizeILj256Ef13__nv_bfloat16S2_S2_fjLb0ELj1024ELj4ENS_18Kernel_traits_baseILj256EfS2_S2_S2_fjLj1024EEEEELb1EEEvNS_9BwdParamsE)
        /*080c*/ 	.word	0x00000000


	//----- nvinfo : EIATTR_REGCOUNT
	.align		4
.L_343:
        /*0810*/ 	.byte	0x04, 0x2f
        /*0812*/ 	.short	(.L_345 - .L_344)
	.align		4
.L_344:
        /*0814*/ 	.word	index@(_ZN10layer_norm22ln_bwd_finalize_kernelINS_22Kernel_traits_finalizeILj256Ef13__nv_bfloat16S2_S2_fjLb0ELj1024ELj4ENS_18Kernel_traits_baseILj256EfS2_S2_S2_fjLj1024EEEEELb0ELb1EEEvNS_9BwdParamsE)
        /*0818*/ 	.word	0x00000020


	//----- nvinfo : EIATTR_FRAME_SIZE
	.align		4
.L_345:
        /*081c*/ 	.byte	0x04, 0x11
        /*081e*/ 	.short	(.L_347 - .L_346)
	.align		4
.L_346:
        /*0820*/ 	.word	index@(_ZN10layer_norm22ln_bwd_finalize_kernelINS_22Kernel_traits_finalizeILj256Ef13__nv_bfloat16S2_S2_fjLb0ELj1024ELj4ENS_18Kernel_traits_baseILj256EfS2_S2_S2_fjLj1024EEEEELb0ELb1EEEvNS_9BwdParamsE)
        /*0824*/ 	.word	0x00000000


	//----- nvinfo : EIATTR_REGCOUNT
	.align		4
.L_347:
        /*0828*/ 	.byte	0x04, 0x2f
        /*082a*/ 	.short	(.L_349 - .L_348)
	.align		4
.L_348:
        /*082c*/ 	.word	index@(_ZN10layer_norm31ln_parallel_residual_bwd_kernelINS_13Kernel_traitsIf13__nv_bfloat16S2_S2_fjLj256ELj1ELj4ELj1ELj16ENS_18Kernel_traits_baseILj256EfS2_S2_S2_fjLj128EEEEELb1ELb1ELb0EEEvNS_9BwdParamsE)
        /*0830*/ 	.word	0x0000005c


	//----- nvinfo : EIATTR_FRAME_SIZE
	.align		4
.L_349:
        /*0834*/ 	.byte	0x04, 0x11
        /*0836*/ 	.short	(.L_351 - .L_350)
	.align		4
.L_350:
        /*0838*/ 	.word	index@(_ZN10layer_norm31ln_parallel_residual_bwd_kernelINS_13Kernel_traitsIf13__nv_bfloat16S2_S2_fjLj256ELj1ELj4ELj1ELj16ENS_18Kernel_traits_baseILj256EfS2_S2_S2_fjLj128EEEEELb1ELb1ELb0EEEvNS_9BwdParamsE)
        /*083c*/ 	.word	0x00000000


	//----- nvinfo : EIATTR_REGCOUNT
	.align		4
.L_351:
        /*0840*/ 	.byte	0x04, 0x2f
        /*0842*/ 	.short	(.L_353 - .L_352)
	.align		4
.L_352:
        /*0844*/ 	.word	index@(_ZN10layer_norm40ln_parallel_residual_bwd_finalize_kernelINS_22Kernel_traits_finalizeILj256Ef13__nv_bfloat16S2_S2_fjLb0ELj1024ELj4ENS_18Kernel_traits_baseILj256EfS2_S2_S2_fjLj1024EEEEELb0EEEvNS_9BwdParamsE)
        /*0848*/ 	.word	0x00000020


	//----- nvinfo : EIATTR_FRAME_SIZE
	.align		4
.L_353:
        /*084c*/ 	.byte	0x04, 0x11
        /*084e*/ 	.short	(.L_355 - .L_354)
	.align		4
.L_354:
        /*0850*/ 	.word	index@(_ZN10layer_norm40ln_parallel_residual_bwd_finalize_kernelINS_22Kernel_traits_finalizeILj256Ef13__nv_bfloat16S2_S2_fjLb0ELj1024ELj4ENS_18Kernel_traits_baseILj256EfS2_S2_S2_fjLj1024EEEEELb0EEEvNS_9BwdParamsE)
        /*0854*/ 	.word	0x00000000


	//----- nvinfo : EIATTR_REGCOUNT
	.align		4
.L_355:
        /*0858*/ 	.byte	0x04, 0x2f
        /*085a*/ 	.short	(.L_357 - .L_356)
	.align		4
.L_356:
        /*085c*/ 	.word	index@(_ZN10layer_norm22ln_bwd_finalize_kernelINS_22Kernel_traits_finalizeILj256Ef13__nv_bfloat16S2_S2_fjLb0ELj1024ELj4ENS_18Kernel_traits_baseILj256EfS2_S2_S2_fjLj1024EEEEELb0ELb0EEEvNS_9BwdParamsE)
        /*0860*/ 	.word	0x0000003f


	//----- nvinfo : EIATTR_FRAME_SIZE
	.align		4
.L_357:
        /*0864*/ 	.byte	0x04, 0x11
        /*0866*/ 	.short	(.L_359 - .L_358)
	.align		4
.L_358:
        /*0868*/ 	.word	index@(_ZN10layer_norm22ln_bwd_finalize_kernelINS_22Kernel_traits_finalizeILj256Ef13__nv_bfloat16S2_S2_fjLb0ELj1024ELj4ENS_18Kernel_traits_baseILj256EfS2_S2_S2_fjLj1024EEEEELb0ELb0EEEvNS_9BwdParamsE)
        /*086c*/ 	.word	0x00000000


	//----- nvinfo : EIATTR_REGCOUNT
	.align		4
.L_359:
        /*0870*/ 	.byte	0x04, 0x2f
        /*0872*/ 	.short	(.L_361 - .L_360)
	.align		4
.L_360:
        /*0874*/ 	.word	index@(_ZN10layer_norm31ln_parallel_residual_bwd_kernelINS_13Kernel_traitsIf13__nv_bfloat16S2_S2_fjLj256ELj1ELj4ELj1ELj16ENS_18Kernel_traits_baseILj256EfS2_S2_S2_fjLj128EEEEELb1ELb0ELb1EEEvNS_9BwdParamsE)
        /*0878*/ 	.word	0x00000071


	//----- nvinfo : EIATTR_FRAME_SIZE
	.align		4
.L_361:
        /*087c*/ 	.byte	0x04, 0x11
        /*087e*/ 	.short	(.L_363 - .L_362)
	.align		4
.L_362:
        /*0880*/ 	.word	index@(_ZN10layer_norm31ln_parallel_residual_bwd_kernelINS_13Kernel_traitsIf13__nv_bfloat16S2_S2_fjLj256ELj1ELj4ELj1ELj16ENS_18Kernel_traits_baseILj256EfS2_S2_S2_fjLj128EEEEELb1ELb0ELb1EEEvNS_9BwdParamsE)
        /*0884*/ 	.word	0x00000000


	//----- nvinfo : EIATTR_REGCOUNT
	.align		4
.L_363:
        /*0888*/ 	.byte	0x04, 0x2f
        /*088a*/ 	.short	(.L_365 - .L_364)
	.align		4
.L_364:
        /*088c*/ 	.word	index@(_ZN10layer_norm31ln_parallel_residual_bwd_kernelINS_13Kernel_traitsIf13__nv_bfloat16S2_S2_fjLj256ELj1ELj4ELj1ELj16ENS_18Kernel_traits_baseILj256EfS2_S2_S2_fjLj128EEEEELb1ELb0ELb0EEEvNS_9BwdParamsE)
        /*0890*/ 	.word	0x0000007b


	//----- nvinfo : EIATTR_FRAME_SIZE
	.align		4
.L_365:
        /*0894*/ 	.byte	0x04, 0x11
        /*0896*/ 	.short	(.L_367 - .L_366)
	.align		4
.L_366:
        /*0898*/ 	.word	index@(_ZN10layer_norm31ln_parallel_residual_bwd_kernelINS_13Kernel_traitsIf13__nv_bfloat16S2_S2_fjLj256ELj1ELj4ELj1ELj16ENS_18Kernel_traits_baseILj256EfS2_S2_S2_fjLj128EEEEELb1ELb0ELb0EEEvNS_9BwdParamsE)
        /*089c*/ 	.word	0x00000000


	//----- nvinfo : EIATTR_REGCOUNT
	.align		4
.L_367:
        /*08a0*/ 	.byte	0x04, 0x2f
        /*08a2*/ 	.short	(.L_369 - .L_368)
	.align		4
.L_368:
        /*08a4*/ 	.word	index@(_ZN10layer_norm31ln_parallel_residual_bwd_kernelINS_13Kernel_traitsIf13__nv_bfloat16S2_S2_fjLj256ELj1ELj4ELj1ELj16ENS_18Kernel_traits_baseILj256EfS2_S2_S2_fjLj128EEEEELb0ELb1ELb1EEEvNS_9BwdParamsE)
        /*08a8*/ 	.word	0x00000048


	//----- nvinfo : EIATTR_FRAME_SIZE
	.align		4
.L_369:
        /*08ac*/ 	.byte	0x04, 0x11
        /*08ae*/ 	.short	(.L_371 - .L_370)
	.align		4
.L_370:
        /*08b0*/ 	.word	index@(_ZN10layer_norm31ln_parallel_residual_bwd_kernelINS_13Kernel_traitsIf13__nv_bfloat16S2_S2_fjLj256ELj1ELj4ELj1ELj16ENS_18Kernel_traits_baseILj256EfS2_S2_S2_fjLj128EEEEELb0ELb1ELb1EEEvNS_9BwdParamsE)
        /*08b4*/ 	.word	0x00000000


	//----- nvinfo : EIATTR_REGCOUNT
	.align		4
.L_371:
        /*08b8*/ 	.byte	0x04, 0x2f
        /*08ba*/ 	.short	(.L_373 - .L_372)
	.align		4
.L_372:
        /*08bc*/ 	.word	index@(_ZN10layer_norm31ln_parallel_residual_bwd_kernelINS_13Kernel_traitsIf13__nv_bfloat16S2_S2_fjLj256ELj1ELj4ELj1ELj16ENS_18Kernel_traits_baseILj256EfS2_S2_S2_fjLj128EEEEELb0ELb1ELb0EEEvNS_9BwdParamsE)
        /*08c0*/ 	.word	0x00000048


	//----- nvinfo : EIATTR_FRAME_SIZE
	.align		4
.L_373:
        /*08c4*/ 	.byte	0x04, 0x11
        /*08c6*/ 	.short	(.L_375 - .L_374)
	.align		4
.L_374:
        /*08c8*/ 	.word	index@(_ZN10layer_norm31ln_parallel_residual_bwd_kernelINS_13Kernel_traitsIf13__nv_bfloat16S2_S2_fjLj256ELj1ELj4ELj1ELj16ENS_18Kernel_traits_baseILj256EfS2_S2_S2_fjLj128EEEEELb0ELb1ELb0EEEvNS_9BwdParamsE)
        /*08cc*/ 	.word	0x00000000


	//----- nvinfo : EIATTR_REGCOUNT
	.align		4
.L_375:
        /*08d0*/ 	.byte	0x04, 0x2f
        /*08d2*/ 	.short	(.L_377 - .L_376)
	.align		4
.L_376:
        /*08d4*/ 	.word	index@(_ZN10layer_norm31ln_parallel_residual_bwd_kernelINS_13Kernel_traitsIf13__nv_bfloat16S2_S2_fjLj256ELj1ELj4ELj1ELj16ENS_18Kernel_traits_baseILj256EfS2_S2_S2_fjLj128EEEEELb0ELb0ELb1EEEvNS_9BwdParamsE)
        /*08d8*/ 	.word	0x00000060


	//----- nvinfo : EIATTR_FRAME_SIZE
	.align		4
.L_377:
        /*08dc*/ 	.byte	0x04, 0x11
        /*08de*/ 	.short	(.L_379 - .L_378)
	.align		4
.L_378:
        /*08e0*/ 	.word	index@(_ZN10layer_norm31ln_parallel_residual_bwd_kernelINS_13Kernel_traitsIf13__nv_bfloat16S2_S2_fjLj256ELj1ELj4ELj1ELj16ENS_18Kernel_traits_baseILj256EfS2_S2_S2_fjLj128EEEEELb0ELb0ELb1EEEvNS_9BwdParamsE)
        /*08e4*/ 	.word	0x00000000


	//----- nvinfo : EIATTR_REGCOUNT
	.align		4
.L_379:
        /*08e8*/ 	.byte	0x04, 0x2f
        /*08ea*/ 	.short	(.L_381 - .L_380)
	.align		4
.L_380:
        /*08ec*/ 	.word	index@(_ZN10layer_norm31ln_parallel_residual_bwd_kernelINS_13Kernel_traitsIf13__nv_bfloat16S2_S2_fjLj256ELj1ELj4ELj1ELj16ENS_18Kernel_traits_baseILj256EfS2_S2_S2_fjLj128EEEEELb0ELb0ELb0EEEvNS_9BwdParamsE)
        /*08f0*/ 	.word	0x00000060


	//----- nvinfo : EIATTR_FRAME_SIZE
	.align		4
.L_381:
        /*08f4*/ 	.byte	0x04, 0x11
        /*08f6*/ 	.short	(.L_383 - .L_382)
	.align		4
.L_382:
        /*08f8*/ 	.word	index@(_ZN10layer_norm31ln_parallel_residual_bwd_kernelINS_13Kernel_traitsIf13__nv_bfloat16S2_S2_fjLj256ELj1ELj4ELj1ELj16ENS_18Kernel_traits_baseILj256EfS2_S2_S2_fjLj128EEEEELb0ELb0ELb0EEEvNS_9BwdParamsE)
        /*08fc*/ 	.word	0x00000000


	//----- nvinfo : EIATTR_REGCOUNT
	.align		4
.L_383:
        /*0900*/ 	.byte	0x04, 0x2f
        /*0902*/ 	.short	(.L_385 - .L_384)
	.align		4
.L_384:
        /*0904*/ 	.word	index@(_ZN10layer_norm31ln_parallel_residual_bwd_kernelINS_13Kernel_traitsI6__halfS2_S2_S2_fjLj256ELj1ELj4ELj1ELj16ENS_18Kernel_traits_baseILj256ES2_S2_S2_S2_fjLj128EEEEELb1ELb1ELb1EEEvNS_9BwdParamsE)
        /*0908*/ 	.word	0x0000005b


	//----- nvinfo : EIATTR_FRAME_SIZE
	.align		4
.L_385:
        /*090c*/ 	.byte	0x04, 0x11
        /*090e*/ 	.short	(.L_387 - .L_386)
	.align		4
.L_386:
        /*0910*/ 	.word	index@(_ZN10layer_norm31ln_parallel_residual_bwd_kernelINS_13Kernel_traitsI6__halfS2_S2_S2_fjLj256ELj1ELj4ELj1ELj16ENS_18Kernel_traits_baseILj256ES2_S2_S2_S2_fjLj128EEEEELb1ELb1ELb1EEEvNS_9BwdParamsE)
        /*0914*/ 	.word	0x00000000


	//----- nvinfo : EIATTR_REGCOUNT
	.align		4
.L_387:
        /*0918*/ 	.byte	0x04, 0x2f
        /*091a*/ 	.short	(.L_389 - .L_388)
	.align		4
.L_388:
        /*091c*/ 	.word	index@(_ZN10layer_norm40ln_parallel_residual_bwd_finalize_kernelINS_22Kernel_traits_finalizeILj256E6__halfS2_S2_S2_fjLb0ELj1024ELj4ENS_18Kernel_traits_baseILj256ES2_S2_S2_S2_fjLj1024EEEEELb1EEEvNS_9BwdParamsE)
        /*0920*/ 	.word	0x00000020


	//----- nvinfo : EIATTR_FRAME_SIZE
	.align		4
.L_389:
        /*0924*/ 	.byte	0x04, 0x11
        /*0926*/ 	.short	(.L_391 - .L_390)
	.align		4
.L_390:
        /*0928*/ 	.word	index@(_ZN10layer_norm40ln_parallel_residual_bwd_finalize_kernelINS_22Kernel_traits_finalizeILj256E6__halfS2_S2_S2_fjLb0ELj1024ELj4ENS_18Kernel_traits_baseILj256ES2_S2_S2_S2_fjLj1024EEEEELb1EEEvNS_9BwdParamsE)
        /*092c*/ 	.word	0x00000000


	//----- nvinfo : EIATTR_REGCOUNT
	.align		4
.L_391:
        /*0930*/ 	.byte	0x04, 0x2f
        /*0932*/ 	.short	(.L_393 - .L_392)
	.align		4
.L_392:
        /*0934*/ 	.word	index@(_ZN10layer_norm22ln_bwd_finalize_kernelINS_22Kernel_traits_finalizeILj256E6__halfS2_S2_S2_fjLb0ELj1024ELj4ENS_18Kernel_traits_baseILj256ES2_S2_S2_S2_fjLj1024EEEEELb0ELb1EEEvNS_9BwdParamsE)
        /*0938*/ 	.word	0x00000020


	//----- nvinfo : EIATTR_FRAME_SIZE
	.align		4
.L_393:
        /*093c*/ 	.byte	0x04, 0x11
        /*093e*/ 	.short	(.L_395 - .L_394)
	.align		4
.L_394:
        /*0940*/ 	.word	index@(_ZN10layer_norm22ln_bwd_finalize_kernelINS_22Kernel_traits_finalizeILj256E6__halfS2_S2_S2_fjLb0ELj1024ELj4ENS_18Kernel_traits_baseILj256ES2_S2_S2_S2_fjLj1024EEEEELb0ELb1EEEvNS_9BwdParamsE)
        /*0944*/ 	.word	0x00000000


	//----- nvinfo : EIATTR_REGCOUNT
	.align		4
.L_395:
        /*0948*/ 	.byte	0x04, 0x2f
        /*094a*/ 	.short	(.L_397 - .L_396)
	.align		4
.L_396:
        /*094c*/ 	.word	index@(_ZN10layer_norm31ln_parallel_residual_bwd_kernelINS_13Kernel_traitsI6__halfS2_S2_S2_fjLj256ELj1ELj4ELj1ELj16ENS_18Kernel_traits_baseILj256ES2_S2_S2_S2_fjLj128EEEEELb1ELb1ELb0EEEvNS_9BwdParamsE)
        /*0950*/ 	.word	0x00000059


	//----- nvinfo : EIATTR_FRAME_SIZE
	.align		4
.L_397:
        /*0954*/ 	.byte	0x04, 0x11
        /*0956*/ 	.short	(.L_399 - .L_398)
	.align		4
.L_398:
        /*0958*/ 	.word	index@(_ZN10layer_norm31ln_parallel_residual_bwd_kernelINS_13Kernel_traitsI6__halfS2_S2_S2_fjLj256ELj1ELj4ELj1ELj16ENS_18Kernel_traits_baseILj256ES2_S2_S2_S2_fjLj128EEEEELb1ELb1ELb0EEEvNS_9BwdParamsE)
        /*095c*/ 	.word	0x00000000


	//----- nvinfo : EIATTR_REGCOUNT
	.align		4
.L_399:
        /*0960*/ 	.byte	0x04, 0x2f
        /*0962*/ 	.short	(.L_401 - .L_400)
	.align		4
.L_400:
        /*0964*/ 	.word	index@(_ZN10layer_norm40ln_parallel_residual_bwd_finalize_kernelINS_22Kernel_traits_finalizeILj256E6__halfS2_S2_S2_fjLb0ELj1024ELj4ENS_18Kernel_traits_baseILj256ES2_S2_S2_S2_fjLj1024EEEEELb0EEEvNS_9BwdParamsE)
        /*0968*/ 	.word	0x00000020


	//----- nvinfo : EIATTR_FRAME_SIZE
	.align		4
.L_401:
        /*096c*/ 	.byte	0x04, 0x11
        /*096e*/ 	.short	(.L_403 - .L_402)
	.align		4
.L_402:
        /*0970*/ 	.word	index@(_ZN10layer_norm40ln_parallel_residual_bwd_finalize_kernelINS_22Kernel_traits_finalizeILj256E6__halfS2_S2_S2_fjLb0ELj1024ELj4ENS_18Kernel_traits_baseILj256ES2_S2_S2_S2_fjLj1024EEEEELb0EEEvNS_9BwdParamsE)
        /*0974*/ 	.word	0x00000000


	//----- nvinfo : EIATTR_REGCOUNT
	.align		4
.L_403:
        /*0978*/ 	.byte	0x04, 0x2f
        /*097a*/ 	.short	(.L_405 - .L_404)
	.align		4
.L_404:
        /*097c*/ 	.word	index@(_ZN10layer_norm22ln_bwd_finalize_kernelINS_22Kernel_traits_finalizeILj256E6__halfS2_S2_S2_fjLb0ELj1024ELj4ENS_18Kernel_traits_baseILj256ES2_S2_S2_S2_fjLj1024EEEEELb0ELb0EEEvNS_9BwdParamsE)
        /*0980*/ 	.word	0x0000003f


	//----- nvinfo : EIATTR_FRAME_SIZE
	.align		4
.L_405:
        /*0984*/ 	.byte	0x04, 0x11
        /*0986*/ 	.short	(.L_407 - .L_406)
	.align		4
.L_406:
        /*0988*/ 	.word	index@(_ZN10layer_norm22ln_bwd_finalize_kernelINS_22Kernel_traits_finalizeILj256E6__halfS2_S2_S2_fjLb0ELj1024ELj4ENS_18Kernel_traits_baseILj256ES2_S2_S2_S2_fjLj1024EEEEELb0ELb0EEEvNS_9BwdParamsE)
        /*098c*/ 	.word	0x00000000


	//----- nvinfo : EIATTR_REGCOUNT
	.align		4
.L_407:
        /*0990*/ 	.byte	0x04, 0x2f
        /*0992*/ 	.short	(.L_409 - .L_408)
	.align		4
.L_408:
        /*0994*/ 	.word	index@(_ZN10layer_norm31ln_parallel_residual_bwd_kernelINS_13Kernel_traitsI6__halfS2_S2_S2_fjLj256ELj1ELj4ELj1ELj16ENS_18Kernel_traits_baseILj256ES2_S2_S2_S2_fjLj128EEEEELb1ELb0ELb1EEEvNS_9BwdParamsE)
        /*0998*/ 	.word	0x00000071


	//----- nvinfo : EIATTR_FRAME_SIZE
	.align		4
.L_409:
        /*099c*/ 	.byte	0x04, 0x11
        /*099e*/ 	.short	(.L_411 - .L_410)
	.align		4
.L_410:
        /*09a0*/ 	.word	index@(_ZN10layer_norm31ln_parallel_residual_bwd_kernelINS_13Kernel_traitsI6__halfS2_S2_S2_fjLj256ELj1ELj4ELj1ELj16ENS_18Kernel_traits_baseILj256ES2_S2_S2_S2_fjLj128EEEEELb1ELb0ELb1EEEvNS_9BwdParamsE)
        /*09a4*/ 	.word	0x00000000


	//----- nvinfo : EIATTR_REGCOUNT
	.align		4
.L_411:
        /*09a8*/ 	.byte	0x04, 0x2f
        /*09aa*/ 	.short	(.L_413 - .L_412)
	.align		4
.L_412:
        /*09ac*/ 	.word	index@(_ZN10layer_norm31ln_parallel_residual_bwd_kernelINS_13Kernel_traitsI6__halfS2_S2_S2_fjLj256ELj1ELj4ELj1ELj16ENS_18Kernel_traits_baseILj256ES2_S2_S2_S2_fjLj128EEEEELb1ELb0ELb0EEEvNS_9BwdParamsE)
        /*09b0*/ 	.word	0x00000075


	//----- nvinfo : EIATTR_FRAME_SIZE
	.align		4
.L_413:
        /*09b4*/ 	.byte	0x04, 0x11
        /*09b6*/ 	.short	(.L_415 - .L_414)
	.align		4
.L_414:
        /*09b8*/ 	.word	index@(_ZN10layer_norm31ln_parallel_residual_bwd_kernelINS_13Kernel_traitsI6__halfS2_S2_S2_fjLj256ELj1ELj4ELj1ELj16ENS_18Kernel_traits_baseILj256ES2_S2_S2_S2_fjLj128EEEEELb1ELb0ELb0EEEvNS_9BwdParamsE)
        /*09bc*/ 	.word	0x00000000


	//----- nvinfo : EIATTR_REGCOUNT
	.align		4
.L_415:
        /*09c0*/ 	.byte	0x04, 0x2f
        /*09c2*/ 	.short	(.L_417 - .L_416)
	.align		4
.L_416:
        /*09c4*/ 	.word	index@(_ZN10layer_norm31ln_parallel_residual_bwd_kernelINS_13Kernel_traitsI6__halfS2_S2_S2_fjLj256ELj1ELj4ELj1ELj16ENS_18Kernel_traits_baseILj256ES2_S2_S2_S2_fjLj128EEEEELb0ELb1ELb1EEEvNS_9BwdParamsE)
        /*09c8*/ 	.word	0x00000048


	//----- nvinfo : EIATTR_FRAME_SIZE
	.align		4
.L_417:
        /*09cc*/ 	.byte	0x04, 0x11
        /*09ce*/ 	.short	(.L_419 - .L_418)
	.align		4
.L_418:
        /*09d0*/ 	.word	index@(_ZN10layer_norm31ln_parallel_residual_bwd_kernelINS_13Kernel_traitsI6__halfS2_S2_S2_fjLj256ELj1ELj4ELj1ELj16ENS_18Kernel_traits_baseILj256ES2_S2_S2_S2_fjLj128EEEEELb0ELb1ELb1EEEvNS_9BwdParamsE)
        /*09d4*/ 	.word	0x00000000


	//----- nvinfo : EIATTR_REGCOUNT
	.align		4
.L_419:
        /*09d8*/ 	.byte	0x04, 0x2f
        /*09da*/ 	.short	(.L_421 - .L_420)
	.align		4
.L_420:
        /*09dc*/ 	.word	index@(_ZN10layer_norm31ln_parallel_residual_bwd_kernelINS_13Kernel_traitsI6__halfS2_S2_S2_fjLj256ELj1ELj4ELj1ELj16ENS_18Kernel_traits_baseILj256ES2_S2_S2_S2_fjLj128EEEEELb0ELb1ELb0EEEvNS_9BwdParamsE)
        /*09e0*/ 	.word	0x00000046


	//----- nvinfo : EIATTR_FRAME_SIZE
	.align		4
.L_421:
        /*09e4*/ 	.byte	0x04, 0x11
        /*09e6*/ 	.short	(.L_423 - .L_422)
	.align		4
.L_422:
        /*09e8*/ 	.word	index@(_ZN10layer_norm31ln_parallel_residual_bwd_kernelINS_13Kernel_traitsI6__halfS2_S2_S2_fjLj256ELj1ELj4ELj1ELj16ENS_18Kernel_traits_baseILj256ES2_S2_S2_S2_fjLj128EEEEELb0ELb1ELb0EEEvNS_9BwdParamsE)
        /*09ec*/ 	.word	0x00000000


	//----- nvinfo : EIATTR_REGCOUNT
	.align		4
.L_423:
        /*09f0*/ 	.byte	0x04, 0x2f
        /*09f2*/ 	.short	(.L_425 - .L_424)
	.align		4
.L_424:
        /*09f4*/ 	.word	index@(_ZN10layer_norm31ln_parallel_residual_bwd_kernelINS_13Kernel_traitsI6__halfS2_S2_S2_fjLj256ELj1ELj4ELj1ELj16ENS_18Kernel_traits_baseILj256ES2_S2_S2_S2_fjLj128EEEEELb0ELb0ELb1EEEvNS_9BwdParamsE)
        /*09f8*/ 	.word	0x00000060


	//----- nvinfo : EIATTR_FRAME_SIZE
	.align		4
.L_425:
        /*09fc*/ 	.byte	0x04, 0x11
        /*09fe*/ 	.short	(.L_427 - .L_426)
	.align		4
.L_426:
        /*0a00*/ 	.word	index@(_ZN10layer_norm31ln_parallel_residual_bwd_kernelINS_13Kernel_traitsI6__halfS2_S2_S2_fjLj256ELj1ELj4ELj1ELj16ENS_18Kernel_traits_baseILj256ES2_S2_S2_S2_fjLj128EEEEELb0ELb0ELb1EEEvNS_9BwdParamsE)
        /*0a04*/ 	.word	0x00000000


	//----- nvinfo : EIATTR_REGCOUNT
	.align		4
.L_427:
        /*0a08*/ 	.byte	0x04, 0x2f
        /*0a0a*/ 	.short	(.L_429 - .L_428)
	.align		4
.L_428:
        /*0a0c*/ 	.word	index@(_ZN10layer_norm31ln_parallel_residual_bwd_kernelINS_13Kernel_traitsI6__halfS2_S2_S2_fjLj256ELj1ELj4ELj1ELj16ENS_18Kernel_traits_baseILj256ES2_S2_S2_S2_fjLj128EEEEELb0ELb0ELb0EEEvNS_9BwdParamsE)
        /*0a10*/ 	.word	0x00000060


	//----- nvinfo : EIATTR_FRAME_SIZE
	.align		4
.L_429:
        /*0a14*/ 	.byte	0x04, 0x11
        /*0a16*/ 	.short	(.L_431 - .L_430)
	.align		4
.L_430:
        /*0a18*/ 	.word	index@(_ZN10layer_norm31ln_parallel_residual_bwd_kernelINS_13Kernel_traitsI6__halfS2_S2_S2_fjLj256ELj1ELj4ELj1ELj16ENS_18Kernel_traits_baseILj256ES2_S2_S2_S2_fjLj128EEEEELb0ELb0ELb0EEEvNS_9BwdParamsE)
        /*0a1c*/ 	.word	0x00000000


	//----- nvinfo : EIATTR_REGCOUNT
	.align		4
.L_431:
        /*0a20*/ 	.byte	0x04, 0x2f
        /*0a22*/ 	.short	(.L_433 - .L_432)
	.align		4
.L_432:
        /*0a24*/ 	.word	index@(_ZN10layer_norm31ln_parallel_residual_bwd_kernelINS_13Kernel_traitsI13__nv_bfloat16S2_S2_S2_fjLj256ELj1ELj4ELj1ELj16ENS_18Kernel_traits_baseILj256ES2_S2_S2_S2_fjLj128EEEEELb1ELb1ELb1EEEvNS_9BwdParamsE)
        /*0a28*/ 	.word	0x00000060


	//----- nvinfo : EIATTR_FRAME_SIZE
	.align		4
.L_433:
        /*0a2c*/ 	.byte	0x04, 0x11
        /*0a2e*/ 	.short	(.L_435 - .L_434)
	.align		4
.L_434:
        /*0a30*/ 	.word	index@(_ZN10layer_norm31ln_parallel_residual_bwd_kernelINS_13Kernel_traitsI13__nv_bfloat16S2_S2_S2_fjLj256ELj1ELj4ELj1ELj16ENS_18Kernel_traits_baseILj256ES2_S2_S2_S2_fjLj128EEEEELb1ELb1ELb1EEEvNS_9BwdParamsE)
        /*0a34*/ 	.word	0x00000000


	//----- nvinfo : EIATTR_REGCOUNT
	.align		4
.L_435:
        /*0a38*/ 	.byte	0x04, 0x2f
        /*0a3a*/ 	.short	(.L_437 - .L_436)
	.align		4
.L_436:
        /*0a3c*/ 	.word	index@(_ZN10layer_norm40ln_parallel_residual_bwd_finalize_kernelINS_22Kernel_traits_finalizeILj256E13__nv_bfloat16S2_S2_S2_fjLb0ELj1024ELj4ENS_18Kernel_traits_baseILj256ES2_S2_S2_S2_fjLj1024EEEEELb1EEEvNS_9BwdParamsE)
        /*0a40*/ 	.word	0x00000020


	//----- nvinfo : EIATTR_FRAME_SIZE
	.align		4
.L_437:
        /*0a44*/ 	.byte	0x04, 0x11
        /*0a46*/ 	.short	(.L_439 - .L_438)
	.align		4
.L_438:
        /*0a48*/ 	.word	index@(_ZN10layer_norm40ln_parallel_residual_bwd_finalize_kernelINS_22Kernel_traits_finalizeILj256E13__nv_bfloat16S2_S2_S2_fjLb0ELj1024ELj4ENS_18Kernel_traits_baseILj256ES2_S2_S2_S2_fjLj1024EEEEELb1EEEvNS_9BwdParamsE)
        /*0a4c*/ 	.word	0x00000000


	//----- nvinfo : EIATTR_REGCOUNT
	.align		4
.L_439:
        /*0a50*/ 	.byte	0x04, 0x2f
        /*0a52*/ 	.short	(.L_441 - .L_440)
	.align		4
.L_440:
        /*0a54*/ 	.word	index@(_ZN10layer_norm22ln_bwd_finalize_kernelINS_22Kernel_traits_finalizeILj256E13__nv_bfloat16S2_S2_S2_fjLb0ELj1024ELj4ENS_18Kernel_traits_baseILj256ES2_S2_S2_S2_fjLj1024EEEEELb0ELb1EEEvNS_9BwdParamsE)
        /*0a58*/ 	.word	0x00000020


	//----- nvinfo : EIATTR_FRAME_SIZE
	.align		4
.L_441:
        /*0a5c*/ 	.byte	0x04, 0x11
        /*0a5e*/ 	.short	(.L_443 - .L_442)
	.align		4
.L_442:
        /*0a60*/ 	.word	index@(_ZN10layer_norm22ln_bwd_finalize_kernelINS_22Kernel_traits_finalizeILj256E13__nv_bfloat16S2_S2_S2_fjLb0ELj1024ELj4ENS_18Kernel_traits_baseILj256ES2_S2_S2_S2_fjLj1024EEEEELb0ELb1EEEvNS_9BwdParamsE)
        /*0a64*/ 	.word	0x00000000


	//----- nvinfo : EIATTR_REGCOUNT
	.align		4
.L_443:
        /*0a68*/ 	.byte	0x04, 0x2f
        /*0a6a*/ 	.short	(.L_445 - .L_444)
	.align		4
.L_444:
        /*0a6c*/ 	.word	index@(_ZN10layer_norm31ln_parallel_residual_bwd_kernelINS_13Kernel_traitsI13__nv_bfloat16S2_S2_S2_fjLj256ELj1ELj4ELj1ELj16ENS_18Kernel_traits_baseILj256ES2_S2_S2_S2_fjLj128EEEEELb1ELb1ELb0EEEvNS_9BwdParamsE)
        /*0a70*/ 	.word	0x00000059


	//----- nvinfo : EIATTR_FRAME_SIZE
	.align		4
.L_445:
        /*0a74*/ 	.byte	0x04, 0x11
        /*0a76*/ 	.short	(.L_447 - .L_446)
	.align		4
.L_446:
        /*0a78*/ 	.word	index@(_ZN10layer_norm31ln_parallel_residual_bwd_kernelINS_13Kernel_traitsI13__nv_bfloat16S2_S2_S2_fjLj256ELj1ELj4ELj1ELj16ENS_18Kernel_traits_baseILj256ES2_S2_S2_S2_fjLj128EEEEELb1ELb1ELb0EEEvNS_9BwdParamsE)
        /*0a7c*/ 	.word	0x00000000


	//----- nvinfo : EIATTR_REGCOUNT
	.align		4
.L_447:
        /*0a80*/ 	.byte	0x04, 0x2f
        /*0a82*/ 	.short	(.L_449 - .L_448)
	.align		4
.L_448:
        /*0a84*/ 	.word	index@(_ZN10layer_norm40ln_parallel_residual_bwd_finalize_kernelINS_22Kernel_traits_finalizeILj256E13__nv_bfloat16S2_S2_S2_fjLb0ELj1024ELj4ENS_18Kernel_traits_baseILj256ES2_S2_S2_S2_fjLj1024EEEEELb0EEEvNS_9BwdParamsE)
        /*0a88*/ 	.word	0x00000020


	//----- nvinfo : EIATTR_FRAME_SIZE
	.align		4
.L_449:
        /*0a8c*/ 	.byte	0x04, 0x11
        /*0a8e*/ 	.short	(.L_451 - .L_450)
	.align		4
.L_450:
        /*0a90*/ 	.word	index@(_ZN10layer_norm40ln_parallel_residual_bwd_finalize_kernelINS_22Kernel_traits_finalizeILj256E13__nv_bfloat16S2_S2_S2_fjLb0ELj1024ELj4ENS_18Kernel_traits_baseILj256ES2_S2_S2_S2_fjLj1024EEEEELb0EEEvNS_9BwdParamsE)
        /*0a94*/ 	.word	0x00000000


	//----- nvinfo : EIATTR_REGCOUNT
	.align		4
.L_451:
        /*0a98*/ 	.byte	0x04, 0x2f
        /*0a9a*/ 	.short	(.L_453 - .L_452)
	.align		4
.L_452:
        /*0a9c*/ 	.word	index@(_ZN10layer_norm22ln_bwd_finalize_kernelINS_22Kernel_traits_finalizeILj256E13__nv_bfloat16S2_S2_S2_fjLb0ELj1024ELj4ENS_18Kernel_traits_baseILj256ES2_S2_S2_S2_fjLj1024EEEEELb0ELb0EEEvNS_9BwdParamsE)
        /*0aa0*/ 	.word	0x0000003f


	//----- nvinfo : EIATTR_FRAME_SIZE
	.align		4
.L_453:
        /*0aa4*/ 	.byte	0x04, 0x11
        /*0aa6*/ 	.short	(.L_455 - .L_454)
	.align		4
.L_454:
        /*0aa8*/ 	.word	index@(_ZN10layer_norm22ln_bwd_finalize_kernelINS_22Kernel_traits_finalizeILj256E13__nv_bfloat16S2_S2_S2_fjLb0ELj1024ELj4ENS_18Kernel_traits_baseILj256ES2_S2_S2_S2_fjLj1024EEEEELb0ELb0EEEvNS_9BwdParamsE)
        /*0aac*/ 	.word	0x00000000


	//----- nvinfo : EIATTR_REGCOUNT
	.align		4
.L_455:
        /*0ab0*/ 	.byte	0x04, 0x2f
        /*0ab2*/ 	.short	(.L_457 - .L_456)
	.align		4
.L_456:
        /*0ab4*/ 	.word	index@(_ZN10layer_norm31ln_parallel_residual_bwd_kernelINS_13Kernel_traitsI13__nv_bfloat16S2_S2_S2_fjLj256ELj1ELj4ELj1ELj16ENS_18Kernel_traits_baseILj256ES2_S2_S2_S2_fjLj128EEEEELb1ELb0ELb1EEEvNS_9BwdParamsE)
        /*0ab8*/ 	.word	0x00000071


	//----- nvinfo : EIATTR_FRAME_SIZE
	.align		4
.L_457:
        /*0abc*/ 	.byte	0x04, 0x11
        /*0abe*/ 	.short	(.L_459 - .L_458)
	.align		4
.L_458:
        /*0ac0*/ 	.word	index@(_ZN10layer_norm31ln_parallel_residual_bwd_kernelINS_13Kernel_traitsI13__nv_bfloat16S2_S2_S2_fjLj256ELj1ELj4ELj1ELj16ENS_18Kernel_traits_baseILj256ES2_S2_S2_S2_fjLj128EEEEELb1ELb0ELb1EEEvNS_9BwdParamsE)
        /*0ac4*/ 	.word	0x00000000


	//----- nvinfo : EIATTR_REGCOUNT
	.align		4
.L_459:
        /*0ac8*/ 	.byte	0x04, 0x2f
        /*0aca*/ 	.short	(.L_461 - .L_460)
	.align		4
.L_460:
        /*0acc*/ 	.word	index@(_ZN10layer_norm31ln_parallel_residual_bwd_kernelINS_13Kernel_traitsI13__nv_bfloat16S2_S2_S2_fjLj256ELj1ELj4ELj1ELj16ENS_18Kernel_traits_baseILj256ES2_S2_S2_S2_fjLj128EEEEELb1ELb0ELb0EEEvNS_9BwdParamsE)
        /*0ad0*/ 	.word	0x0000007c


	//----- nvinfo : EIATTR_FRAME_SIZE
	.align		4
.L_461:
        /*0ad4*/ 	.byte	0x04, 0x11
        /*0ad6*/ 	.short	(.L_463 - .L_462)
	.align		4
.L_462:
        /*0ad8*/ 	.word	index@(_ZN10layer_norm31ln_parallel_residual_bwd_kernelINS_13Kernel_traitsI13__nv_bfloat16S2_S2_S2_fjLj256ELj1ELj4ELj1ELj16ENS_18Kernel_traits_baseILj256ES2_S2_S2_S2_fjLj128EEEEELb1ELb0ELb0EEEvNS_9BwdParamsE)
        /*0adc*/ 	.word	0x00000000


	//----- nvinfo : EIATTR_REGCOUNT
	.align		4
.L_463:
        /*0ae0*/ 	.byte	0x04, 0x2f
        /*0ae2*/ 	.short	(.L_465 - .L_464)
	.align		4
.L_464:
        /*0ae4*/ 	.word	index@(_ZN10layer_norm31ln_parallel_residual_bwd_kernelINS_13Kernel_traitsI13__nv_bfloat16S2_S2_S2_fjLj256ELj1ELj4ELj1ELj16ENS_18Kernel_traits_baseILj256ES2_S2_S2_S2_fjLj128EEEEELb0ELb1ELb1EEEvNS_9BwdParamsE)
        /*0ae8*/ 	.word	0x00000048


	//----- nvinfo : EIATTR_FRAME_SIZE
	.align		4
.L_465:
        /*0aec*/ 	.byte	0x04, 0x11
        /*0aee*/ 	.short	(.L_467 - .L_466)
	.align		4
.L_466:
        /*0af0*/ 	.word	index@(_ZN10layer_norm31ln_parallel_residual_bwd_kernelINS_13Kernel_traitsI13__nv_bfloat16S2_S2_S2_fjLj256ELj1ELj4ELj1ELj16ENS_18Kernel_traits_baseILj256ES2_S2_S2_S2_fjLj128EEEEELb0ELb1ELb1EEEvNS_9BwdParamsE)
        /*0af4*/ 	.word	0x00000000


	//----- nvinfo : EIATTR_REGCOUNT
	.align		4
.L_467:
        /*0af8*/ 	.byte	0x04, 0x2f
        /*0afa*/ 	.short	(.L_469 - .L_468)
	.align		4
.L_468:
        /*0afc*/ 	.word	index@(_ZN10layer_norm31ln_parallel_residual_bwd_kernelINS_13Kernel_traitsI13__nv_bfloat16S2_S2_S2_fjLj256ELj1ELj4ELj1ELj16ENS_18Kernel_traits_baseILj256ES2_S2_S2_S2_fjLj128EEEEELb0ELb1ELb0EEEvNS_9BwdParamsE)
        /*0b00*/ 	.word	0x00000048


	//----- nvinfo : EIATTR_FRAME_SIZE
	.align		4
.L_469:
        /*0b04*/ 	.byte	0x04, 0x11
        /*0b06*/ 	.short	(.L_471 - .L_470)
	.align		4
.L_470:
        /*0b08*/ 	.word	index@(_ZN10layer_norm31ln_parallel_residual_bwd_kernelINS_13Kernel_traitsI13__nv_bfloat16S2_S2_S2_fjLj256ELj1ELj4ELj1ELj16ENS_18Kernel_traits_baseILj256ES2_S2_S2_S2_fjLj128EEEEELb0ELb1ELb0EEEvNS_9BwdParamsE)
        /*0b0c*/ 	.word	0x00000000


	//----- nvinfo : EIATTR_REGCOUNT
	.align		4
.L_471:
        /*0b10*/ 	.byte	0x04, 0x2f
        /*0b12*/ 	.short	(.L_473 - .L_472)
	.align		4
.L_472:
        /*0b14*/ 	.word	index@(_ZN10layer_norm31ln_parallel_residual_bwd_kernelINS_13Kernel_traitsI13__nv_bfloat16S2_S2_S2_fjLj256ELj1ELj4ELj1ELj16ENS_18Kernel_traits_baseILj256ES2_S2_S2_S2_fjLj128EEEEELb0ELb0ELb1EEEvNS_9BwdParamsE)
        /*0b18*/ 	.word	0x00000060


	//----- nvinfo : EIATTR_FRAME_SIZE
	.align		4
.L_473:
        /*0b1c*/ 	.byte	0x04, 0x11
        /*0b1e*/ 	.short	(.L_475 - .L_474)
	.align		4
.L_474:
        /*0b20*/ 	.word	index@(_ZN10layer_norm31ln_parallel_residual_bwd_kernelINS_13Kernel_traitsI13__nv_bfloat16S2_S2_S2_fjLj256ELj1ELj4ELj1ELj16ENS_18Kernel_traits_baseILj256ES2_S2_S2_S2_fjLj128EEEEELb0ELb0ELb1EEEvNS_9BwdParamsE)
        /*0b24*/ 	.word	0x00000000


	//----- nvinfo : EIATTR_REGCOUNT
	.align		4
.L_475:
        /*0b28*/ 	.byte	0x04, 0x2f
        /*0b2a*/ 	.short	(.L_477 - .L_476)
	.align		4
.L_476:
        /*0b2c*/ 	.word	index@(_ZN10layer_norm31ln_parallel_residual_bwd_kernelINS_13Kernel_traitsI13__nv_bfloat16S2_S2_S2_fjLj256ELj1ELj4ELj1ELj16ENS_18Kernel_traits_baseILj256ES2_S2_S2_S2_fjLj128EEEEELb0ELb0ELb0EEEvNS_9BwdParamsE)
        /*0b30*/ 	.word	0x0000005f


	//----- nvinfo : EIATTR_FRAME_SIZE
	.align		4
.L_477:
        /*0b34*/ 	.byte	0x04, 0x11
        /*0b36*/ 	.short	(.L_479 - .L_478)
	.align		4
.L_478:
        /*0b38*/ 	.word	index@(_ZN10layer_norm31ln_parallel_residual_bwd_kernelINS_13Kernel_traitsI13__nv_bfloat16S2_S2_S2_fjLj256ELj1ELj4ELj1ELj16ENS_18Kernel_traits_baseILj256ES2_S2_S2_S2_fjLj128EEEEELb0ELb0ELb0EEEvNS_9BwdParamsE)
        /*0b3c*/ 	.word	0x00000000


	//----- nvinfo : EIATTR_MIN_STACK_SIZE
	.align		4
.L_479:
        /*0b40*/ 	.byte	0x04, 0x12
        /*0b42*/ 	.short	(.L_481 - .L_480)
	.align		4
.L_480:
        /*0b44*/ 	.word	index@(_ZN10layer_norm31ln_parallel_residual_bwd_kernelINS_13Kernel_traitsI13__nv_bfloat16S2_S2_S2_fjLj256ELj1ELj4ELj1ELj16ENS_18Kernel_traits_baseILj256ES2_S2_S2_S2_fjLj128EEEEELb0ELb0ELb0EEEvNS_9BwdParamsE)
        /*0b48*/ 	.word	0x00000000


	//----- nvinfo : EIATTR_MIN_STACK_SIZE
	.align		4
.L_481:
        /*0b4c*/ 	.byte	0x04, 0x12
        /*0b4e*/ 	.short	(.L_483 - .L_482)
	.align		4
.L_482:
        /*0b50*/ 	.word	index@(_ZN10layer_norm31ln_parallel_residual_bwd_kernelINS_13Kernel_traitsI13__nv_bfloat16S2_S2_S2_fjLj256ELj1ELj4ELj1ELj16ENS_18Kernel_traits_baseILj256ES2_S2_S2_S2_fjLj128EEEEELb0ELb0ELb1EEEvNS_9BwdParamsE)
        /*0b54*/ 	.word	0x00000000


	//----- nvinfo : EIATTR_MIN_STACK_SIZE
	.align		4
.L_483:
        /*0b58*/ 	.byte	0x04, 0x12
        /*0b5a*/ 	.short	(.L_485 - .L_484)
	.align		4
.L_484:
        /*0b5c*/ 	.word	index@(_ZN10layer_norm31ln_parallel_residual_bwd_kernelINS_13Kernel_traitsI13__nv_bfloat16S2_S2_S2_fjLj256ELj1ELj4ELj1ELj16ENS_18Kernel_traits_baseILj256ES2_S2_S2_S2_fjLj128EEEEELb0ELb1ELb0EEEvNS_9BwdParamsE)
        /*0b60*/ 	.word	0x00000000


	//----- nvinfo : EIATTR_MIN_STACK_SIZE
	.align		4
.L_485:
        /*0b64*/ 	.byte	0x04, 0x12
        /*0b66*/ 	.short	(.L_487 - .L_486)
	.align		4
.L_486:
        /*0b68*/ 	.word	index@(_ZN10layer_norm31ln_parallel_residual_bwd_kernelINS_13Kernel_traitsI13__nv_bfloat16S2_S2_S2_fjLj256ELj1ELj4ELj1ELj16ENS_18Kernel_traits_baseILj256ES2_S2_S2_S2_fjLj128EEEEELb0ELb1ELb1EEEvNS_9BwdParamsE)
        /*0b6c*/ 	.word	0x00000000


	//----- nvinfo : EIATTR_MIN_STACK_SIZE
	.align		4
.L_487:
        /*0b70*/ 	.byte	0x04, 0x12
        /*0b72*/ 	.short	(.L_489 - .L_488)
	.align		4
.L_488:
        /*0b74*/ 	.word	index@(_ZN10layer_norm31ln_parallel_residual_bwd_kernelINS_13Kernel_traitsI13__nv_bfloat16S2_S2_S2_fjLj256ELj1ELj4ELj1ELj16ENS_18Kernel_traits_baseILj256ES2_S2_S2_S2_fjLj128EEEEELb1ELb0ELb0EEEvNS_9BwdParamsE)
        /*0b78*/ 	.word	0x00000000


	//----- nvinfo : EIATTR_MIN_STACK_SIZE
	.align		4
.L_489:
        /*0b7c*/ 	.byte	0x04, 0x12
        /*0b7e*/ 	.short	(.L_491 - .L_490)
	.align		4
.L_490:
        /*0b80*/ 	.word	index@(_ZN10layer_norm31ln_parallel_residual_bwd_kernelINS_13Kernel_traitsI13__nv_bfloat16S2_S2_S2_fjLj256ELj1ELj4ELj1ELj16ENS_18Kernel_traits_baseILj256ES2_S2_S2_S2_fjLj128EEEEELb1ELb0ELb1EEEvNS_9BwdParamsE)
        /*0b84*/ 	.word	0x00000000


	//----- nvinfo : EIATTR_MIN_STACK_SIZE
	.align		4
.L_491:
        /*0b88*/ 	.byte	0x04, 0x12
        /*0b8a*/ 	.short	(.L_493 - .L_492)
	.align		4
.L_492:
        /*0b8c*/ 	.word	index@(_ZN10layer_norm22ln_bwd_finalize_kernelINS_22Kernel_traits_finalizeILj256E13__nv_bfloat16S2_S2_S2_fjLb0ELj1024ELj4ENS_18Kernel_traits_baseILj256ES2_S2_S2_S2_fjLj1024EEEEELb0ELb0EEEvNS_9BwdParamsE)
        /*0b90*/ 	.word	0x00000000


	//----- nvinfo : EIATTR_MIN_STACK_SIZE
	.align		4
.L_493:
        /*0b94*/ 	.byte	0x04, 0x12
        /*0b96*/ 	.short	(.L_495 - .L_494)
	.align		4
.L_494:
        /*0b98*/ 	.word	index@(_ZN10layer_norm40ln_parallel_residual_bwd_finalize_kernelINS_22Kernel_traits_finalizeILj256E13__nv_bfloat16S2_S2_S2_fjLb0ELj1024ELj4ENS_18Kernel_traits_baseILj256ES2_S2_S2_S2_fjLj1024EEEEELb0EEEvNS_9BwdParamsE)
        /*0b9c*/ 	.word	0x00000000


	//----- nvinfo : EIATTR_MIN_STACK_SIZE
	.align		4
.L_495:
        /*0ba0*/ 	.byte	0x04, 0x12
        /*0ba2*/ 	.short	(.L_497 - .L_496)
	.align		4
.L_496:
        /*0ba4*/ 	.word	index@(_ZN10layer_norm31ln_parallel_residual_bwd_kernelINS_13Kernel_traitsI13__nv_bfloat16S2_S2_S2_fjLj256ELj1ELj4ELj1ELj16ENS_18Kernel_traits_baseILj256ES2_S2_S2_S2_fjLj128EEEEELb1ELb1ELb0EEEvNS_9BwdParamsE)
        /*0ba8*/ 	.word	0x00000000


	//----- nvinfo : EIATTR_MIN_STACK_SIZE
	.align		4
.L_497:
        /*0bac*/ 	.byte	0x04, 0x12
        /*0bae*/ 	.short	(.L_499 - .L_498)
	.align		4
.L_498:
        /*0bb0*/ 	.word	index@(_ZN10layer_norm22ln_bwd_finalize_kernelINS_22Kernel_traits_finalizeILj256E13__nv_bfloat16S2_S2_S2_fjLb0ELj1024ELj4ENS_18Kernel_traits_baseILj256ES2_S2_S2_S2_fjLj1024EEEEELb0ELb1EEEvNS_9BwdParamsE)
        /*0bb4*/ 	.word	0x00000000


	//----- nvinfo : EIATTR_MIN_STACK_SIZE
	.align		4
.L_499:
        /*0bb8*/ 	.byte	0x04, 0x12
        /*0bba*/ 	.short	(.L_501 - .L_500)
	.align		4
.L_500:
        /*0bbc*/ 	.word	index@(_ZN10layer_norm40ln_parallel_residual_bwd_finalize_kernelINS_22Kernel_traits_finalizeILj256E13__nv_bfloat16S2_S2_S2_fjLb0ELj1024ELj4ENS_18Kernel_traits_baseILj256ES2_S2_S2_S2_fjLj1024EEEEELb1EEEvNS_9BwdParamsE)
        /*0bc0*/ 	.word	0x00000000


	//----- nvinfo : EIATTR_MIN_STACK_SIZE
	.align		4
.L_501:
        /*0bc4*/ 	.byte	0x04, 0x12
        /*0bc6*/ 	.short	(.L_503 - .L_502)
	.align		4
.L_502:
        /*0bc8*/ 	.word	index@(_ZN10layer_norm31ln_parallel_residual_bwd_kernelINS_13Kernel_traitsI13__nv_bfloat16S2_S2_S2_fjLj256ELj1ELj4ELj1ELj16ENS_18Kernel_traits_baseILj256ES2_S2_S2_S2_fjLj128EEEEELb1ELb1ELb1EEEvNS_9BwdParamsE)
        /*0bcc*/ 	.word	0x00000000


	//----- nvinfo : EIATTR_MIN_STACK_SIZE
	.align		4
.L_503:
        /*0bd0*/ 	.byte	0x04, 0x12
        /*0bd2*/ 	.short	(.L_505 - .L_504)
	.align		4
.L_504:
        /*0bd4*/ 	.word	index@(_ZN10layer_norm31ln_parallel_residual_bwd_kernelINS_13Kernel_traitsI6__halfS2_S2_S2_fjLj256ELj1ELj4ELj1ELj16ENS_18Kernel_traits_baseILj256ES2_S2_S2_S2_fjLj128EEEEELb0ELb0ELb0EEEvNS_9BwdParamsE)
        /*0bd8*/ 	.word	0x00000000


	//----- nvinfo : EIATTR_MIN_STACK_SIZE
	.align		4
.L_505:
        /*0bdc*/ 	.byte	0x04, 0x12
        /*0bde*/ 	.short	(.L_507 - .L_506)
	.align		4
.L_506:
        /*0be0*/ 	.word	index@(_ZN10layer_norm31ln_parallel_residual_bwd_kernelINS_13Kernel_traitsI6__halfS2_S2_S2_fjLj256ELj1ELj4ELj1ELj16ENS_18Kernel_traits_baseILj256ES2_S2_S2_S2_fjLj128EEEEELb0ELb0ELb1EEEvNS_9BwdParamsE)
        /*0be4*/ 	.word	0x00000000


	//----- nvinfo : EIATTR_MIN_STACK_SIZE
	.align		4
.L_507:
        /*0be8*/ 	.byte	0x04, 0x12
        /*0bea*/ 	.short	(.L_509 - .L_508)
	.align		4
.L_508:
        /*0bec*/ 	.word	index@(_ZN10layer_norm31ln_parallel_residual_bwd_kernelINS_13Kernel_traitsI6__halfS2_S2_S2_fjLj256ELj1ELj4ELj1ELj16ENS_18Kernel_traits_baseILj256ES2_S2_S2_S2_fjLj128EEEEELb0ELb1ELb0EEEvNS_9BwdParamsE)
        /*0bf0*/ 	.word	0x00000000


	//----- nvinfo : EIATTR_MIN_STACK_SIZE
	.align		4
.L_509:
        /*0bf4*/ 	.byte	0x04, 0x12
        /*0bf6*/ 	.short	(.L_511 - .L_510)
	.align		4
.L_510:
        /*0bf8*/ 	.word	index@(_ZN10layer_norm31ln_parallel_residual_bwd_kernelINS_13Kernel_traitsI6__halfS2_S2_S2_fjLj256ELj1ELj4ELj1ELj16ENS_18Kernel_traits_baseILj256ES2_S2_S2_S2_fjLj128EEEEELb0ELb1ELb1EEEvNS_9BwdParamsE)
        /*0bfc*/ 	.word	0x00000000


	//----- nvinfo : EIATTR_MIN_STACK_SIZE
	.align		4
.L_511:
        /*0c00*/ 	.byte	0x04, 0x12
        /*0c02*/ 	.short	(.L_513 - .L_512)
	.align		4
.L_512:
        /*0c04*/ 	.word	index@(_ZN10layer_norm31ln_parallel_residual_bwd_kernelINS_13Kernel_traitsI6__halfS2_S2_S2_fjLj256ELj1ELj4ELj1ELj16ENS_18Kernel_traits_baseILj256ES2_S2_S2_S2_fjLj128EEEEELb1ELb0ELb0EEEvNS_9BwdParamsE)
        /*0c08*/ 	.word	0x00000000


	//----- nvinfo : EIATTR_MIN_STACK_SIZE
	.align		4
.L_513:
        /*0c0c*/ 	.byte	0x04, 0x12
        /*0c0e*/ 	.short	(.L_515 - .L_514)
	.align		4
.L_514:
        /*0c10*/ 	.word	index@(_ZN10layer_norm31ln_parallel_residual_bwd_kernelINS_13Kernel_traitsI6__halfS2_S2_S2_fjLj256ELj1ELj4ELj1ELj16ENS_18Kernel_traits_baseILj256ES2_S2_S2_S2_fjLj128EEEEELb1ELb0ELb1EEEvNS_9BwdParamsE)
        /*0c14*/ 	.word	0x00000000


	//----- nvinfo : EIATTR_MIN_STACK_SIZE
	.align		4
.L_515:
        /*0c18*/ 	.byte	0x04, 0x12
        /*0c1a*/ 	.short	(.L_517 - .L_516)
	.align		4
.L_516:
        /*0c1c*/ 	.word	index@(_ZN10layer_norm22ln_bwd_finalize_kernelINS_22Kernel_traits_finalizeILj256E6__halfS2_S2_S2_fjLb0ELj1024ELj4ENS_18Kernel_traits_baseILj256ES2_S2_S2_S2_fjLj1024EEEEELb0ELb0EEEvNS_9BwdParamsE)
        /*0c20*/ 	.word	0x00000000


	//----- nvinfo : EIATTR_MIN_STACK_SIZE
	.align		4
.L_517:
        /*0c24*/ 	.byte	0x04, 0x12
        /*0c26*/ 	.short	(.L_519 - .L_518)
	.align		4
.L_518:
        /*0c28*/ 	.word	index@(_ZN10layer_norm40ln_parallel_residual_bwd_finalize_kernelINS_22Kernel_traits_finalizeILj256E6__halfS2_S2_S2_fjLb0ELj1024ELj4ENS_18Kernel_traits_baseILj256ES2_S2_S2_S2_fjLj1024EEEEELb0EEEvNS_9BwdParamsE)
        /*0c2c*/ 	.word	0x00000000


	//----- nvinfo : EIATTR_MIN_STACK_SIZE
	.align		4
.L_519:
        /*0c30*/ 	.byte	0x04, 0x12
        /*0c32*/ 	.short	(.L_521 - .L_520)
	.align		4
.L_520:
        /*0c34*/ 	.word	index@(_ZN10layer_norm31ln_parallel_residual_bwd_kernelINS_13Kernel_traitsI6__halfS2_S2_S2_fjLj256ELj1ELj4ELj1ELj16ENS_18Kernel_traits_baseILj256ES2_S2_S2_S2_fjLj128EEEEELb1ELb1ELb0EEEvNS_9BwdParamsE)
        /*0c38*/ 	.word	0x00000000


	//----- nvinfo : EIATTR_MIN_STACK_SIZE
	.align		4
.L_521:
        /*0c3c*/ 	.byte	0x04, 0x12
        /*0c3e*/ 	.short	(.L_523 - .L_522)
	.align		4
.L_522:
        /*0c40*/ 	.word	index@(_ZN10layer_norm22ln_bwd_finalize_kernelINS_22Kernel_traits_finalizeILj256E6__halfS2_S2_S2_fjLb0ELj1024ELj4ENS_18Kernel_traits_baseILj256ES2_S2_S2_S2_fjLj1024EEEEELb0ELb1EEEvNS_9BwdParamsE)
        /*0c44*/ 	.word	0x00000000


	//----- nvinfo : EIATTR_MIN_STACK_SIZE
	.align		4
.L_523:
        /*0c48*/ 	.byte	0x04, 0x12
        /*0c4a*/ 	.short	(.L_525 - .L_524)
	.align		4
.L_524:
        /*0c4c*/ 	.word	index@(_ZN10layer_norm40ln_parallel_residual_bwd_finalize_kernelINS_22Kernel_traits_finalizeILj256E6__halfS2_S2_S2_fjLb0ELj1024ELj4ENS_18Kernel_traits_baseILj256ES2_S2_S2_S2_fjLj1024EEEEELb1EEEvNS_9BwdParamsE)
        /*0c50*/ 	.word	0x00000000


	//----- nvinfo : EIATTR_MIN_STACK_SIZE
	.align		4
.L_525:
        /*0c54*/ 	.byte	0x04, 0x12
        /*0c56*/ 	.short	(.L_527 - .L_526)
	.align		4
.L_526:
        /*0c58*/ 	.word	index@(_ZN10layer_norm31ln_parallel_residual_bwd_kernelINS_13Kernel_traitsI6__halfS2_S2_S2_fjLj256ELj1ELj4ELj1ELj16ENS_18Kernel_traits_baseILj256ES2_S2_S2_S2_fjLj128EEEEELb1ELb1ELb1EEEvNS_9BwdParamsE)
        /*0c5c*/ 	.word	0x00000000


	//----- nvinfo : EIATTR_MIN_STACK_SIZE
	.align		4
.L_527:
        /*0c60*/ 	.byte	0x04, 0x12
        /*0c62*/ 	.short	(.L_529 - .L_528)
	.align		4
.L_528:
        /*0c64*/ 	.word	index@(_ZN10layer_norm31ln_parallel_residual_bwd_kernelINS_13Kernel_traitsIf13__nv_bfloat16S2_S2_fjLj256ELj1ELj4ELj1ELj16ENS_18Kernel_traits_baseILj256EfS2_S2_S2_fjLj128EEEEELb0ELb0ELb0EEEvNS_9BwdParamsE)
        /*0c68*/ 	.word	0x00000000


	//----- nvinfo : EIATTR_MIN_STACK_SIZE
	.align		4
.L_529:
        /*0c6c*/ 	.byte	0x04, 0x12
        /*0c6e*/ 	.short	(.L_531 - .L_530)
	.align		4
.L_530:
        /*0c70*/ 	.word	index@(_ZN10layer_norm31ln_parallel_residual_bwd_kernelINS_13Kernel_traitsIf13__nv_bfloat16S2_S2_fjLj256ELj1ELj4ELj1ELj16ENS_18Kernel_traits_baseILj256EfS2_S2_S2_fjLj128EEEEELb0ELb0ELb1EEEvNS_9BwdParamsE)
        /*0c74*/ 	.word	0x00000000


	//----- nvinfo : EIATTR_MIN_STACK_SIZE
	.align		4
.L_531:
        /*0c78*/ 	.byte	0x04, 0x12
        /*0c7a*/ 	.short	(.L_533 - .L_532)
	.align		4
.L_532:
        /*0c7c*/ 	.word	index@(_ZN10layer_norm31ln_parallel_residual_bwd_kernelINS_13Kernel_traitsIf13__nv_bfloat16S2_S2_fjLj256ELj1ELj4ELj1ELj16ENS_18Kernel_traits_baseILj256EfS2_S2_S2_fjLj128EEEEELb0ELb1ELb0EEEvNS_9BwdParamsE)
        /*0c80*/ 	.word	0x00000000


	//----- nvinfo : EIATTR_MIN_STACK_SIZE
	.align		4
.L_533:
        /*0c84*/ 	.byte	0x04, 0x12
        /*0c86*/ 	.short	(.L_535 - .L_534)
	.align		4
.L_534:
        /*0c88*/ 	.word	index@(_ZN10layer_norm31ln_parallel_residual_bwd_kernelINS_13Kernel_traitsIf13__nv_bfloat16S2_S2_fjLj256ELj1ELj4ELj1ELj16ENS_18Kernel_traits_baseILj256EfS2_S2_S2_fjLj128EEEEELb0ELb1ELb1EEEvNS_9BwdParamsE)
        /*0c8c*/ 	.word	0x00000000


	//----- nvinfo : EIATTR_MIN_STACK_SIZE
	.align		4
.L_535:
        /*0c90*/ 	.byte	0x04, 0x12
        /*0c92*/ 	.short	(.L_537 - .L_536)
	.align		4
.L_536:
        /*0c94*/ 	.word	index@(_ZN10layer_norm31ln_parallel_residual_bwd_kernelINS_13Kernel_traitsIf13__nv_bfloat16S2_S2_fjLj256ELj1ELj4ELj1ELj16ENS_18Kernel_traits_baseILj256EfS2_S2_S2_fjLj128EEEEELb1ELb0ELb0EEEvNS_9BwdParamsE)
        /*0c98*/ 	.word	0x00000000


	//----- nvinfo : EIATTR_MIN_STACK_SIZE
	.align		4
.L_537:
        /*0c9c*/ 	.byte	0x04, 0x12
        /*0c9e*/ 	.short	(.L_539 - .L_538)
	.align		4
.L_538:
        /*0ca0*/ 	.word	index@(_ZN10layer_norm31ln_parallel_residual_bwd_kernelINS_13Kernel_traitsIf13__nv_bfloat16S2_S2_fjLj256ELj1ELj4ELj1ELj16ENS_18Kernel_traits_baseILj256EfS2_S2_S2_fjLj128EEEEELb1ELb0ELb1EEEvNS_9BwdParamsE)
        /*0ca4*/ 	.word	0x00000000


	//----- nvinfo : EIATTR_MIN_STACK_SIZE
	.align		4
.L_539:
        /*0ca8*/ 	.byte	0x04, 0x12
        /*0caa*/ 	.short	(.L_541 - .L_540)
	.align		4
.L_540:
        /*0cac*/ 	.word	index@(_ZN10layer_norm22ln_bwd_finalize_kernelINS_22Kernel_traits_finalizeILj256Ef13__nv_bfloat16S2_S2_fjLb0ELj1024ELj4ENS_18Kernel_traits_baseILj256EfS2_S2_S2_fjLj1024EEEEELb0ELb0EEEvNS_9BwdParamsE)
        /*0cb0*/ 	.word	0x00000000


	//----- nvinfo : EIATTR_MIN_STACK_SIZE
	.align		4
.L_541:
        /*0cb4*/ 	.byte	0x04, 0x12
        /*0cb6*/ 	.short	(.L_543 - .L_542)
	.align		4
.L_542:
        /*0cb8*/ 	.word	index@(_ZN10layer_norm40ln_parallel_residual_bwd_finalize_kernelINS_22Kernel_traits_finalizeILj256Ef13__nv_bfloat16S2_S2_fjLb0ELj1024ELj4ENS_18Kernel_traits_baseILj256EfS2_S2_S2_fjLj1024EEEEELb0EEEvNS_9BwdParamsE)
        /*0cbc*/ 	.word	0x00000000


	//----- nvinfo : EIATTR_MIN_STACK_SIZE
	.align		4
.L_543:
        /*0cc0*/ 	.byte	0x04, 0x12
        /*0cc2*/ 	.short	(.L_545 - .L_544)
	.align		4
.L_544:
        /*0cc4*/ 	.word	index@(_ZN10layer_norm31ln_parallel_residual_bwd_kernelINS_13Kernel_traitsIf13__nv_bfloat16S2_S2_fjLj256ELj1ELj4ELj1ELj16ENS_18Kernel_traits_baseILj256EfS2_S2_S2_fjLj128EEEEELb1ELb1ELb0EEEvNS_9BwdParamsE)
        /*0cc8*/ 	.word	0x00000000


	//----- nvinfo : EIATTR_MIN_STACK_SIZE
	.align		4
.L_545:
        /*0ccc*/ 	.byte	0x04, 0x12
        /*0cce*/ 	.short	(.L_547 - .L_546)
	.align		4
.L_546:
        /*0cd0*/ 	.word	index@(_ZN10layer_norm22ln_bwd_finalize_kernelINS_22Kernel_traits_finalizeILj256Ef13__nv_bfloat16S2_S2_fjLb0ELj1024ELj4ENS_18Kernel_traits_baseILj256EfS2_S2_S2_fjLj1024EEEEELb0ELb1EEEvNS_9BwdParamsE)
        /*0cd4*/ 	.word	0x00000000


	//----- nvinfo : EIATTR_MIN_STACK_SIZE
	.align		4
.L_547:
        /*0cd8*/ 	.byte	0x04, 0x12
        /*0cda*/ 	.short	(.L_549 - .L_548)
	.align		4
.L_548:
        /*0cdc*/ 	.word	index@(_ZN10layer_norm40ln_parallel_residual_bwd_finalize_kernelINS_22Kernel_traits_finalizeILj256Ef13__nv_bfloat16S2_S2_fjLb0ELj1024ELj4ENS_18Kernel_traits_baseILj256EfS2_S2_S2_fjLj1024EEEEELb1EEEvNS_9BwdParamsE)
        /*0ce0*/ 	.word	0x00000000


	//----- nvinfo : EIATTR_MIN_STACK_SIZE
	.align		4
.L_549:
        /*0ce4*/ 	.byte	0x04, 0x12
        /*0ce6*/ 	.short	(.L_551 - .L_550)
	.align		4
.L_550:
        /*0ce8*/ 	.word	index@(_ZN10layer_norm31ln_parallel_residual_bwd_kernelINS_13Kernel_traitsIf13__nv_bfloat16S2_S2_fjLj256ELj1ELj4ELj1ELj16ENS_18Kernel_traits_baseILj256EfS2_S2_S2_fjLj128EEEEELb1ELb1ELb1EEEvNS_9BwdParamsE)
        /*0cec*/ 	.word	0x00000000


	//----- nvinfo : EIATTR_MIN_STACK_SIZE
	.align		4
.L_551:
        /*0cf0*/ 	.byte	0x04, 0x12
        /*0cf2*/ 	.short	(.L_553 - .L_552)
	.align		4
.L_552:
        /*0cf4*/ 	.word	index@(_ZN10layer_norm31ln_parallel_residual_bwd_kernelINS_13Kernel_traitsI13__nv_bfloat16S2_fS2_fjLj256ELj1ELj4ELj1ELj16ENS_18Kernel_traits_baseILj256ES2_S2_fS2_fjLj128EEEEELb0ELb0ELb0EEEvNS_9BwdParamsE)
        /*0cf8*/ 	.word	0x00000000


	//----- nvinfo : EIATTR_MIN_STACK_SIZE
	.align		4
.L_553:
        /*0cfc*/ 	.byte	0x04, 0x12
        /*0cfe*/ 	.short	(.L_555 - .L_554)
	.align		4
.L_554:
        /*0d00*/ 	.word	index@(_ZN10layer_norm31ln_parallel_residual_bwd_kernelINS_13Kernel_traitsI13__nv_bfloat16S2_fS2_fjLj256ELj1ELj4ELj1ELj16ENS_18Kernel_traits_baseILj256ES2_S2_fS2_fjLj128EEEEELb0ELb0ELb1EEEvNS_9BwdParamsE)
        /*0d04*/ 	.word	0x00000000


	//----- nvinfo : EIATTR_MIN_STACK_SIZE
	.align		4
.L_555:
        /*0d08*/ 	.byte	0x04, 0x12
        /*0d0a*/ 	.short	(.L_557 - .L_556)
	.align		4
.L_556:
        /*0d0c*/ 	.word	index@(_ZN10layer_norm31ln_parallel_residual_bwd_kernelINS_13Kernel_traitsI13__nv_bfloat16S2_fS2_fjLj256ELj1ELj4ELj1ELj16ENS_18Kernel_traits_baseILj256ES2_S2_fS2_fjLj128EEEEELb0ELb1ELb0EEEvNS_9BwdParamsE)
        /*0d10*/ 	.word	0x00000000


	//----- nvinfo : EIATTR_MIN_STACK_SIZE
	.align		4
.L_557:
        /*0d14*/ 	.byte	0x04, 0x12
        /*0d16*/ 	.short	(.L_559 - .L_558)
	.align		4
.L_558:
        /*0d18*/ 	.word	index@(_ZN10layer_norm31ln_parallel_residual_bwd_kernelINS_13Kernel_traitsI13__nv_bfloat16S2_fS2_fjLj256ELj1ELj4ELj1ELj16ENS_18Kernel_traits_baseILj256ES2_S2_fS2_fjLj128EEEEELb0ELb1ELb1EEEvNS_9BwdParamsE)
        /*0d1c*/ 	.word	0x00000000


	//----- nvinfo : EIATTR_MIN_STACK_SIZE
	.align		4
.L_559:
        /*0d20*/ 	.byte	0x04, 0x12
        /*0d22*/ 	.short	(.L_561 - .L_560)
	.align		4
.L_560:
        /*0d24*/ 	.word	index@(_ZN10layer_norm31ln_parallel_residual_bwd_kernelINS_13Kernel_traitsI13__nv_bfloat16S2_fS2_fjLj256ELj1ELj4ELj1ELj16ENS_18Kernel_traits_baseILj256ES2_S2_fS2_fjLj128EEEEELb1ELb0ELb0EEEvNS_9BwdParamsE)
        /*0d28*/ 	.word	0x00000000


	//----- nvinfo : EIATTR_MIN_STACK_SIZE
	.align		4
.L_561:
        /*0d2c*/ 	.byte	0x04, 0x12
        /*0d2e*/ 	.short	(.L_563 - .L_562)
	.align		4
.L_562:
        /*0d30*/ 	.word	index@(_ZN10layer_norm31ln_parallel_residual_bwd_kernelINS_13Kernel_traitsI13__nv_bfloat16S2_fS2_fjLj256ELj1ELj4ELj1ELj16ENS_18Kernel_traits_baseILj256ES2_S2_fS2_fjLj128EEEEELb1ELb0ELb1EEEvNS_9BwdParamsE)
        /*0d34*/ 	.word	0x00000000


	//----- nvinfo : EIATTR_MIN_STACK_SIZE
	.align		4
.L_563:
        /*0d38*/ 	.byte	0x04, 0x12
        /*0d3a*/ 	.short	(.L_565 - .L_564)
	.align		4
.L_564:
        /*0d3c*/ 	.word	index@(_ZN10layer_norm22ln_bwd_finalize_kernelINS_22Kernel_traits_finalizeILj256E13__nv_bfloat16S2_fS2_fjLb0ELj1024ELj4ENS_18Kernel_traits_baseILj256ES2_S2_fS2_fjLj1024EEEEELb0ELb0EEEvNS_9BwdParamsE)
        /*0d40*/ 	.word	0x00000000


	//----- nvinfo : EIATTR_MIN_STACK_SIZE
	.align		4
.L_565:
        /*0d44*/ 	.byte	0x04, 0x12
        /*0d46*/ 	.short	(.L_567 - .L_566)
	.align		4
.L_566:
        /*0d48*/ 	.word	index@(_ZN10layer_norm40ln_parallel_residual_bwd_finalize_kernelINS_22Kernel_traits_finalizeILj256E13__nv_bfloat16S2_fS2_fjLb0ELj1024ELj4ENS_18Kernel_traits_baseILj256ES2_S2_fS2_fjLj1024EEEEELb0EEEvNS_9BwdParamsE)
        /*0d4c*/ 	.word	0x00000000


	//----- nvinfo : EIATTR_MIN_STACK_SIZE
	.align		4
.L_567:
        /*0d50*/ 	.byte	0x04, 0x12
        /*0d52*/ 	.short	(.L_569 - .L_568)
	.align		4
.L_568:
        /*0d54*/ 	.word	index@(_ZN10layer_norm31ln_parallel_residual_bwd_kernelINS_13Kernel_traitsI13__nv_bfloat16S2_fS2_fjLj256ELj1ELj4ELj1ELj16ENS_18Kernel_traits_baseILj256ES2_S2_fS2_fjLj128EEEEELb1ELb1ELb0EEEvNS_9BwdParamsE)
        /*0d58*/ 	.word	0x00000000


	//----- nvinfo : EIATTR_MIN_STACK_SIZE
	.align		4
.L_569:
        /*0d5c*/ 	.byte	0x04, 0x12
        /*0d5e*/ 	.short	(.L_571 - .L_570)
	.align		4
.L_570:
        /*0d60*/ 	.word	index@(_ZN10layer_norm22ln_bwd_finalize_kernelINS_22Kernel_traits_finalizeILj256E13__nv_bfloat16S2_fS2_fjLb0ELj1024ELj4ENS_18Kernel_traits_baseILj256ES2_S2_fS2_fjLj1024EEEEELb0ELb1EEEvNS_9BwdParamsE)
        /*0d64*/ 	.word	0x00000000


	//----- nvinfo : EIATTR_MIN_STACK_SIZE
	.align		4
.L_571:
        /*0d68*/ 	.byte	0x04, 0x12
        /*0d6a*/ 	.short	(.L_573 - .L_572)
	.align		4
.L_572:
        /*0d6c*/ 	.word	index@(_ZN10layer_norm40ln_parallel_residual_bwd_finalize_kernelINS_22Kernel_traits_finalizeILj256E13__nv_bfloat16S2_fS2_fjLb0ELj1024ELj4ENS_18Kernel_traits_baseILj256ES2_S2_fS2_fjLj1024EEEEELb1EEEvNS_9BwdParamsE)
        /*0d70*/ 	.word	0x00000000


	//----- nvinfo : EIATTR_MIN_STACK_SIZE
	.align		4
.L_573:
        /*0d74*/ 	.byte	0x04, 0x12
        /*0d76*/ 	.short	(.L_575 - .L_574)
	.align		4
.L_574:
        /*0d78*/ 	.word	index@(_ZN10layer_norm31ln_parallel_residual_bwd_kernelINS_13Kernel_traitsI13__nv_bfloat16S2_fS2_fjLj256ELj1ELj4ELj1ELj16ENS_18Kernel_traits_baseILj256ES2_S2_fS2_fjLj128EEEEELb1ELb1ELb1EEEvNS_9BwdParamsE)
        /*0d7c*/ 	.word	0x00000000


	//----- nvinfo : EIATTR_MIN_STACK_SIZE
	.align		4
.L_575:
        /*0d80*/ 	.byte	0x04, 0x12
        /*0d82*/ 	.short	(.L_577 - .L_576)
	.align		4
.L_576:
        /*0d84*/ 	.word	index@(_ZN10layer_norm31ln_parallel_residual_bwd_kernelINS_13Kernel_traitsIf13__nv_bfloat16fS2_fjLj256ELj1ELj4ELj1ELj16ENS_18Kernel_traits_baseILj256EfS2_fS2_fjLj128EEEEELb0ELb0ELb0EEEvNS_9BwdParamsE)
        /*0d88*/ 	.word	0x00000000


	//----- nvinfo : EIATTR_MIN_STACK_SIZE
	.align		4
.L_577:
        /*0d8c*/ 	.byte	0x04, 0x12
        /*0d8e*/ 	.short	(.L_579 - .L_578)
	.align		4
.L_578:
        /*0d90*/ 	.word	index@(_ZN10layer_norm31ln_parallel_residual_bwd_kernelINS_13Kernel_traitsIf13__nv_bfloat16fS2_fjLj256ELj1ELj4ELj1ELj16ENS_18Kernel_traits_baseILj256EfS2_fS2_fjLj128EEEEELb0ELb0ELb1EEEvNS_9BwdParamsE)
        /*0d94*/ 	.word	0x00000000


	//----- nvinfo : EIATTR_MIN_STACK_SIZE
	.align		4
.L_579:
        /*0d98*/ 	.byte	0x04, 0x12
        /*0d9a*/ 	.short	(.L_581 - .L_580)
	.align		4
.L_580:
        /*0d9c*/ 	.word	index@(_ZN10layer_norm31ln_parallel_residual_bwd_kernelINS_13Kernel_traitsIf13__nv_bfloat16fS2_fjLj256ELj1ELj4ELj1ELj16ENS_18Kernel_traits_baseILj256EfS2_fS2_fjLj128EEEEELb0ELb1ELb0EEEvNS_9BwdParamsE)
        /*0da0*/ 	.word	0x00000000


	//----- nvinfo : EIATTR_MIN_STACK_SIZE
	.align		4
.L_581:
        /*0da4*/ 	.byte	0x04, 0x12
        /*0da6*/ 	.short	(.L_583 - .L_582)
	.align		4
.L_582:
        /*0da8*/ 	.word	index@(_ZN10layer_norm31ln_parallel_residual_bwd_kernelINS_13Kernel_traitsIf13__nv_bfloat16fS2_fjLj256ELj1ELj4ELj1ELj16ENS_18Kernel_traits_baseILj256EfS2_fS2_fjLj128EEEEELb0ELb1ELb1EEEvNS_9BwdParamsE)
        /*0dac*/ 	.word	0x00000000


	//----- nvinfo : EIATTR_MIN_STACK_SIZE
	.align		4
.L_583:
        /*0db0*/ 	.byte	0x04, 0x12
        /*0db2*/ 	.short	(.L_585 - .L_584)
	.align		4
.L_584:
        /*0db4*/ 	.word	index@(_ZN10layer_norm31ln_parallel_residual_bwd_kernelINS_13Kernel_traitsIf13__nv_bfloat16fS2_fjLj256ELj1ELj4ELj1ELj16ENS_18Kernel_traits_baseILj256EfS2_fS2_fjLj128EEEEELb1ELb0ELb0EEEvNS_9BwdParamsE)
        /*0db8*/ 	.word	0x00000000


	//----- nvinfo : EIATTR_MIN_STACK_SIZE
	.align		4
.L_585:
        /*0dbc*/ 	.byte	0x04, 0x12
        /*0dbe*/ 	.short	(.L_587 - .L_586)
	.align		4
.L_586:
        /*0dc0*/ 	.word	index@(_ZN10layer_norm31ln_parallel_residual_bwd_kernelINS_13Kernel_traitsIf13__nv_bfloat16fS2_fjLj256ELj1ELj4ELj1ELj16ENS_18Kernel_traits_baseILj256EfS2_fS2_fjLj128EEEEELb1ELb0ELb1EEEvNS_9BwdParamsE)
        /*0dc4*/ 	.word	0x00000000


	//----- nvinfo : EIATTR_MIN_STACK_SIZE
	.align		4
.L_587:
        /*0dc8*/ 	.byte	0x04, 0x12
        /*0dca*/ 	.short	(.L_589 - .L_588)
	.align		4
.L_588:
        /*0dcc*/ 	.word	index@(_ZN10layer_norm22ln_bwd_finalize_kernelINS_22Kernel_traits_finalizeILj256Ef13__nv_bfloat16fS2_fjLb0ELj1024ELj4ENS_18Kernel_traits_baseILj256EfS2_fS2_fjLj1024EEEEELb0ELb0EEEvNS_9BwdParamsE)
        /*0dd0*/ 	.word	0x00000000


	//----- nvinfo : EIATTR_MIN_STACK_SIZE
	.align		4
.L_589:
        /*0dd4*/ 	.byte	0x04, 0x12
        /*0dd6*/ 	.short	(.L_591 - .L_590)
	.align		4
.L_590:
        /*0dd8*/ 	.word	index@(_ZN10layer_norm40ln_parallel_residual_bwd_finalize_kernelINS_22Kernel_traits_finalizeILj256Ef13__nv_bfloat16fS2_fjLb0ELj1024ELj4ENS_18Kernel_traits_baseILj256EfS2_fS2_fjLj1024EEEEELb0EEEvNS_9BwdParamsE)
        /*0ddc*/ 	.word	0x00000000


	//----- nvinfo : EIATTR_MIN_STACK_SIZE
	.align		4
.L_591:
        /*0de0*/ 	.byte	0x04, 0x12
        /*0de2*/ 	.short	(.L_593 - .L_592)
	.align		4
.L_592:
        /*0de4*/ 	.word	index@(_ZN10layer_norm31ln_parallel_residual_bwd_kernelINS_13Kernel_traitsIf13__nv_bfloat16fS2_fjLj256ELj1ELj4ELj1ELj16ENS_18Kernel_traits_baseILj256EfS2_fS2_fjLj128EEEEELb1ELb1ELb0EEEvNS_9BwdParamsE)
        /*0de8*/ 	.word	0x00000000


	//----- nvinfo : EIATTR_MIN_STACK_SIZE
	.align		4
.L_593:
        /*0dec*/ 	.byte	0x04, 0x12
        /*0dee*/ 	.short	(.L_595 - .L_594)
	.align		4
.L_594:
        /*0df0*/ 	.word	index@(_ZN10layer_norm22ln_bwd_finalize_kernelINS_22Kernel_traits_finalizeILj256Ef13__nv_bfloat16fS2_fjLb0ELj1024ELj4ENS_18Kernel_traits_baseILj256EfS2_fS2_fjLj1024EEEEELb0ELb1EEEvNS_9BwdParamsE)
        /*0df4*/ 	.word	0x00000000


	//----- nvinfo : EIATTR_MIN_STACK_SIZE
	.align		4
.L_595:
        /*0df8*/ 	.byte	0x04, 0x12
        /*0dfa*/ 	.short	(.L_597 - .L_596)
	.align		4
.L_596:
        /*0dfc*/ 	.word	index@(_ZN10layer_norm40ln_parallel_residual_bwd_finalize_kernelINS_22Kernel_traits_finalizeILj256Ef13__nv_bfloat16fS2_fjLb0ELj1024ELj4ENS_18Kernel_traits_baseILj256EfS2_fS2_fjLj1024EEEEELb1EEEvNS_9BwdParamsE)
        /*0e00*/ 	.word	0x00000000


	//----- nvinfo : EIATTR_MIN_STACK_SIZE
	.align		4
.L_597:
        /*0e04*/ 	.byte	0x04, 0x12
        /*0e06*/ 	.short	(.L_599 - .L_598)
	.align		4
.L_598:
        /*0e08*/ 	.word	index@(_ZN10layer_norm31ln_parallel_residual_bwd_kernelINS_13Kernel_traitsIf13__nv_bfloat16fS2_fjLj256ELj1ELj4ELj1ELj16ENS_18Kernel_traits_baseILj256EfS2_fS2_fjLj128EEEEELb1ELb1ELb1EEEvNS_9BwdParamsE)
        /*0e0c*/ 	.word	0x00000000


	//----- nvinfo : EIATTR_MIN_STACK_SIZE
	.align		4
.L_599:
        /*0e10*/ 	.byte	0x04, 0x12
        /*0e12*/ 	.short	(.L_601 - .L_600)
	.align		4
.L_600:
        /*0e14*/ 	.word	index@(_ZN10layer_norm31ln_parallel_residual_bwd_kernelINS_13Kernel_traitsIf6__halfS2_S2_fjLj256ELj1ELj4ELj1ELj16ENS_18Kernel_traits_baseILj256EfS2_S2_S2_fjLj128EEEEELb0ELb0ELb0EEEvNS_9BwdParamsE)
        /*0e18*/ 	.word	0x00000000


	//----- nvinfo : EIATTR_MIN_STACK_SIZE
	.align		4
.L_601:
        /*0e1c*/ 	.byte	0x04, 0x12
        /*0e1e*/ 	.short	(.L_603 - .L_602)
	.align		4
.L_602:
        /*0e20*/ 	.word	index@(_ZN10layer_norm31ln_parallel_residual_bwd_kernelINS_13Kernel_traitsIf6__halfS2_S2_fjLj256ELj1ELj4ELj1ELj16ENS_18Kernel_traits_baseILj256EfS2_S2_S2_fjLj128EEEEELb0ELb0ELb1EEEvNS_9BwdParamsE)
        /*0e24*/ 	.word	0x00000000


	//----- nvinfo : EIATTR_MIN_STACK_SIZE
	.align		4
.L_603:
        /*0e28*/ 	.byte	0x04, 0x12
        /*0e2a*/ 	.short	(.L_605 - .L_604)
	.align		4
.L_604:
        /*0e2c*/ 	.word	index@(_ZN10layer_norm31ln_parallel_residual_bwd_kernelINS_13Kernel_traitsIf6__halfS2_S2_fjLj256ELj1ELj4ELj1ELj16ENS_18Kernel_traits_baseILj256EfS2_S2_S2_fjLj128EEEEELb0ELb1ELb0EEEvNS_9BwdParamsE)
        /*0e30*/ 	.word	0x00000000


	//----- nvinfo : EIATTR_MIN_STACK_SIZE
	.align		4
.L_605:
        /*0e34*/ 	.byte	0x04, 0x12
        /*0e36*/ 	.short	(.L_607 - .L_606)
	.align		4
.L_606:
        /*0e38*/ 	.word	index@(_ZN10layer_norm31ln_parallel_residual_bwd_kernelINS_13Kernel_traitsIf6__halfS2_S2_fjLj256ELj1ELj4ELj1ELj16ENS_18Kernel_traits_baseILj256EfS2_S2_S2_fjLj128EEEEELb0ELb1ELb1EEEvNS_9BwdParamsE)
        /*0e3c*/ 	.word	0x00000000


	//----- nvinfo : EIATTR_MIN_STACK_SIZE
	.align		4
.L_607:
        /*0e40*/ 	.byte	0x04, 0x12
        /*0e42*/ 	.short	(.L_609 - .L_608)
	.align		4
.L_608:
        /*0e44*/ 	.word	index@(_ZN10layer_norm31ln_parallel_residual_bwd_kernelINS_13Kernel_traitsIf6__halfS2_S2_fjLj256ELj1ELj4ELj1ELj16ENS_18Kernel_traits_baseILj256EfS2_S2_S2_fjLj128EEEEELb1ELb0ELb0EEEvNS_9BwdParamsE)
        /*0e48*/ 	.word	0x00000000


	//----- nvinfo : EIATTR_MIN_STACK_SIZE
	.align		4
.L_609:
        /*0e4c*/ 	.byte	0x04, 0x12
        /*0e4e*/ 	.short	(.L_611 - .L_610)
	.align		4
.L_610:
        /*0e50*/ 	.word	index@(_ZN10layer_norm31ln_parallel_residual_bwd_kernelINS_13Kernel_traitsIf6__halfS2_S2_fjLj256ELj1ELj4ELj1ELj16ENS_18Kernel_traits_baseILj256EfS2_S2_S2_fjLj128EEEEELb1ELb0ELb1EEEvNS_9BwdParamsE)
        /*0e54*/ 	.word	0x00000000


	//----- nvinfo : EIATTR_MIN_STACK_SIZE
	.align		4
.L_611:
        /*0e58*/ 	.byte	0x04, 0x12
        /*0e5a*/ 	.short	(.L_613 - .L_612)
	.align		4
.L_612:
        /*0e5c*/ 	.word	index@(_ZN10layer_norm22ln_bwd_finalize_kernelINS_22Kernel_traits_finalizeILj256Ef6__halfS2_S2_fjLb0ELj1024ELj4ENS_18Kernel_traits_baseILj256EfS2_S2_S2_fjLj1024EEEEELb0ELb0EEEvNS_9BwdParamsE)
        /*0e60*/ 	.word	0x00000000


	//----- nvinfo : EIATTR_MIN_STACK_SIZE
	.align		4
.L_613:
        /*0e64*/ 	.byte	0x04, 0x12
        /*0e66*/ 	.short	(.L_615 - .L_614)
	.align		4
.L_614:
        /*0e68*/ 	.word	index@(_ZN10layer_norm40ln_parallel_residual_bwd_finalize_kernelINS_22Kernel_traits_finalizeILj256Ef6__halfS2_S2_fjLb0ELj1024ELj4ENS_18Kernel_traits_baseILj256EfS2_S2_S2_fjLj1024EEEEELb0EEEvNS_9BwdParamsE)
        /*0e6c*/ 	.word	0x00000000


	//----- nvinfo : EIATTR_MIN_STACK_SIZE
	.align		4
.L_615:
        /*0e70*/ 	.byte	0x04, 0x12
        /*0e72*/ 	.short	(.L_617 - .L_616)
	.align		4
.L_616:
        /*0e74*/ 	.word	index@(_ZN10layer_norm31ln_parallel_residual_bwd_kernelINS_13Kernel_traitsIf6__halfS2_S2_fjLj256ELj1ELj4ELj1ELj16ENS_18Kernel_traits_baseILj256EfS2_S2_S2_fjLj128EEEEELb1ELb1ELb0EEEvNS_9BwdParamsE)
        /*0e78*/ 	.word	0x00000000


	//----- nvinfo : EIATTR_MIN_STACK_SIZE
	.align		4
.L_617:
        /*0e7c*/ 	.byte	0x04, 0x12
        /*0e7e*/ 	.short	(.L_619 - .L_618)
	.align		4
.L_618:
        /*0e80*/ 	.word	index@(_ZN10layer_norm22ln_bwd_finalize_kernelINS_22Kernel_traits_finalizeILj256Ef6__halfS2_S2_fjLb0ELj1024ELj4ENS_18Kernel_traits_baseILj256EfS2_S2_S2_fjLj1024EEEEELb0ELb1EEEvNS_9BwdParamsE)
        /*0e84*/ 	.word	0x00000000


	//----- nvinfo : EIATTR_MIN_STACK_SIZE
	.align		4
.L_619:
        /*0e88*/ 	.byte	0x04, 0x12
        /*0e8a*/ 	.short	(.L_621 - .L_620)
	.align		4
.L_620:
        /*0e8c*/ 	.word	index@(_ZN10layer_norm40ln_parallel_residual_bwd_finalize_kernelINS_22Kernel_traits_finalizeILj256Ef6__halfS2_S2_fjLb0ELj1024ELj4ENS_18Kernel_traits_baseILj256EfS2_S2_S2_fjLj1024EEEEELb1EEEvNS_9BwdParamsE)
        /*0e90*/ 	.word	0x00000000


	//----- nvinfo : EIATTR_MIN_STACK_SIZE
	.align		4
.L_621:
        /*0e94*/ 	.byte	0x04, 0x12
        /*0e96*/ 	.short	(.L_623 - .L_622)
	.align		4
.L_622:
        /*0e98*/ 	.word	index@(_ZN10layer_norm31ln_parallel_residual_bwd_kernelINS_13Kernel_traitsIf6__halfS2_S2_fjLj256ELj1ELj4ELj1ELj16ENS_18Kernel_traits_baseILj256EfS2_S2_S2_fjLj128EEEEELb1ELb1ELb1EEEvNS_9BwdParamsE)
        /*0e9c*/ 	.word	0x00000000


	//----- nvinfo : EIATTR_MIN_STACK_SIZE
	.align		4
.L_623:
        /*0ea0*/ 	.byte	0x04, 0x12
        /*0ea2*/ 	.short	(.L_625 - .L_624)
	.align		4
.L_624:
        /*0ea4*/ 	.word	index@(_ZN10layer_norm31ln_parallel_residual_bwd_kernelINS_13Kernel_traitsI6__halfS2_fS2_fjLj256ELj1ELj4ELj1ELj16ENS_18Kernel_traits_baseILj256ES2_S2_fS2_fjLj128EEEEELb0ELb0ELb0EEEvNS_9BwdParamsE)
        /*0ea8*/ 	.word	0x00000000


	//----- nvinfo : EIATTR_MIN_STACK_SIZE
	.align		4
.L_625:
        /*0eac*/ 	.byte	0x04, 0x12
        /*0eae*/ 	.short	(.L_627 - .L_626)
	.align		4
.L_626:
        /*0eb0*/ 	.word	index@(_ZN10layer_norm31ln_parallel_residual_bwd_kernelINS_13Kernel_traitsI6__halfS2_fS2_fjLj256ELj1ELj4ELj1ELj16ENS_18Kernel_traits_baseILj256ES2_S2_fS2_fjLj128EEEEELb0ELb0ELb1EEEvNS_9BwdParamsE)
        /*0eb4*/ 	.word	0x00000000


	//----- nvinfo : EIATTR_MIN_STACK_SIZE
	.align		4
.L_627:
        /*0eb8*/ 	.byte	0x04, 0x12
        /*0eba*/ 	.short	(.L_629 - .L_628)
	.align		4
.L_628:
        /*0ebc*/ 	.word	index@(_ZN10layer_norm31ln_parallel_residual_bwd_kernelINS_13Kernel_traitsI6__halfS2_fS2_fjLj256ELj1ELj4ELj1ELj16ENS_18Kernel_traits_baseILj256ES2_S2_fS2_fjLj128EEEEELb0ELb1ELb0EEEvNS_9BwdParamsE)
        /*0ec0*/ 	.word	0x00000000


	//----- nvinfo : EIATTR_MIN_STACK_SIZE
	.align		4
.L_629:
        /*0ec4*/ 	.byte	0x04, 0x12
        /*0ec6*/ 	.short	(.L_631 - .L_630)
	.align		4
.L_630:
        /*0ec8*/ 	.word	index@(_ZN10layer_norm31ln_parallel_residual_bwd_kernelINS_13Kernel_traitsI6__halfS2_fS2_fjLj256ELj1ELj4ELj1ELj16ENS_18Kernel_traits_baseILj256ES2_S2_fS2_fjLj128EEEEELb0ELb1ELb1EEEvNS_9BwdParamsE)
        /*0ecc*/ 	.word	0x00000000


	//----- nvinfo : EIATTR_MIN_STACK_SIZE
	.align		4
.L_631:
        /*0ed0*/ 	.byte	0x04, 0x12
        /*0ed2*/ 	.short	(.L_633 - .L_632)
	.align		4
.L_632:
        /*0ed4*/ 	.word	index@(_ZN10layer_norm31ln_parallel_residual_bwd_kernelINS_13Kernel_traitsI6__halfS2_fS2_fjLj256ELj1ELj4ELj1ELj16ENS_18Kernel_traits_baseILj256ES2_S2_fS2_fjLj128EEEEELb1ELb0ELb0EEEvNS_9BwdParamsE)
        /*0ed8*/ 	.word	0x00000000


	//----- nvinfo : EIATTR_MIN_STACK_SIZE
	.align		4
.L_633:
        /*0edc*/ 	.byte	0x04, 0x12
        /*0ede*/ 	.short	(.L_635 - .L_634)
	.align		4
.L_634:
        /*0ee0*/ 	.word	index@(_ZN10layer_norm31ln_parallel_residual_bwd_kernelINS_13Kernel_traitsI6__halfS2_fS2_fjLj256ELj1ELj4ELj1ELj16ENS_18Kernel_traits_baseILj256ES2_S2_fS2_fjLj128EEEEELb1ELb0ELb1EEEvNS_9BwdParamsE)
        /*0ee4*/ 	.word	0x00000000


	//----- nvinfo : EIATTR_MIN_STACK_SIZE
	.align		4
.L_635:
        /*0ee8*/ 	.byte	0x04, 0x12
        /*0eea*/ 	.short	(.L_637 - .L_636)
	.align		4
.L_636:
        /*0eec*/ 	.word	index@(_ZN10layer_norm22ln_bwd_finalize_kernelINS_22Kernel_traits_finalizeILj256E6__halfS2_fS2_fjLb0ELj1024ELj4ENS_18Kernel_traits_baseILj256ES2_S2_fS2_fjLj1024EEEEELb0ELb0EEEvNS_9BwdParamsE)
        /*0ef0*/ 	.word	0x00000000


	//----- nvinfo : EIATTR_MIN_STACK_SIZE
	.align		4
.L_637:
        /*0ef4*/ 	.byte	0x04, 0x12
        /*0ef6*/ 	.short	(.L_639 - .L_638)
	.align		4
.L_638:
        /*0ef8*/ 	.word	index@(_ZN10layer_norm40ln_parallel_residual_bwd_finalize_kernelINS_22Kernel_traits_finalizeILj256E6__halfS2_fS2_fjLb0ELj1024ELj4ENS_18Kernel_traits_baseILj256ES2_S2_fS2_fjLj1024EEEEELb0EEEvNS_9BwdParamsE)
        /*0efc*/ 	.word	0x00000000


	//----- nvinfo : EIATTR_MIN_STACK_SIZE
	.align		4
.L_639:
        /*0f00*/ 	.byte	0x04, 0x12
        /*0f02*/ 	.short	(.L_641 - .L_640)
	.align		4
.L_640:
        /*0f04*/ 	.word	index@(_ZN10layer_norm31ln_parallel_residual_bwd_kernelINS_13Kernel_traitsI6__halfS2_fS2_fjLj256ELj1ELj4ELj1ELj16ENS_18Kernel_traits_baseILj256ES2_S2_fS2_fjLj128EEEEELb1ELb1ELb0EEEvNS_9BwdParamsE)
        /*0f08*/ 	.word	0x00000000


	//----- nvinfo : EIATTR_MIN_STACK_SIZE
	.align		4
.L_641:
        /*0f0c*/ 	.byte	0x04, 0x12
        /*0f0e*/ 	.short	(.L_643 - .L_642)
	.align		4
.L_642:
        /*0f10*/ 	.word	index@(_ZN10layer_norm22ln_bwd_finalize_kernelINS_22Kernel_traits_finalizeILj256E6__halfS2_fS2_fjLb0ELj1024ELj4ENS_18Kernel_traits_baseILj256ES2_S2_fS2_fjLj1024EEEEELb0ELb1EEEvNS_9BwdParamsE)
        /*0f14*/ 	.word	0x00000000


	//----- nvinfo : EIATTR_MIN_STACK_SIZE
	.align		4
.L_643:
        /*0f18*/ 	.byte	0x04, 0x12
        /*0f1a*/ 	.short	(.L_645 - .L_644)
	.align		4
.L_644:
        /*0f1c*/ 	.word	index@(_ZN10layer_norm40ln_parallel_residual_bwd_finalize_kernelINS_22Kernel_traits_finalizeILj256E6__halfS2_fS2_fjLb0ELj1024ELj4ENS_18Kernel_traits_baseILj256ES2_S2_fS2_fjLj1024EEEEELb1EEEvNS_9BwdParamsE)
        /*0f20*/ 	.word	0x00000000


	//----- nvinfo : EIATTR_MIN_STACK_SIZE
	.align		4
.L_645:
        /*0f24*/ 	.byte	0x04, 0x12
        /*0f26*/ 	.short	(.L_647 - .L_646)
	.align		4
.L_646:
        /*0f28*/ 	.word	index@(_ZN10layer_norm31ln_parallel_residual_bwd_kernelINS_13Kernel_traitsI6__halfS2_fS2_fjLj256ELj1ELj4ELj1ELj16ENS_18Kernel_traits_baseILj256ES2_S2_fS2_fjLj128EEEEELb1ELb1ELb1EEEvNS_9BwdParamsE)
        /*0f2c*/ 	.word	0x00000000


	//----- nvinfo : EIATTR_MIN_STACK_SIZE
	.align		4
.L_647:
        /*0f30*/ 	.byte	0x04, 0x12
        /*0f32*/ 	.short	(.L_649 - .L_648)
	.align		4
.L_648:
        /*0f34*/ 	.word	index@(_ZN10layer_norm31ln_parallel_residual_bwd_kernelINS_13Kernel_traitsIf6__halffS2_fjLj256ELj1ELj4ELj1ELj16ENS_18Kernel_traits_baseILj256EfS2_fS2_fjLj128EEEEELb0ELb0ELb0EEEvNS_9BwdParamsE)
        /*0f38*/ 	.word	0x00000000


	//----- nvinfo : EIATTR_MIN_STACK_SIZE
	.align		4
.L_649:
        /*0f3c*/ 	.byte	0x04, 0x12
        /*0f3e*/ 	.short	(.L_651 - .L_650)
	.align		4
.L_650:
        /*0f40*/ 	.word	index@(_ZN10layer_norm31ln_parallel_residual_bwd_kernelINS_13Kernel_traitsIf6__halffS2_fjLj256ELj1ELj4ELj1ELj16ENS_18Kernel_traits_baseILj256EfS2_fS2_fjLj128EEEEELb0ELb0ELb1EEEvNS_9BwdParamsE)
        /*0f44*/ 	.word	0x00000000


	//----- nvinfo : EIATTR_MIN_STACK_SIZE
	.align		4
.L_651:
        /*0f48*/ 	.byte	0x04, 0x12
        /*0f4a*/ 	.short	(.L_653 - .L_652)
	.align		4
.L_652:
        /*0f4c*/ 	.word	index@(_ZN10layer_norm31ln_parallel_residual_bwd_kernelINS_13Kernel_traitsIf6__halffS2_fjLj256ELj1ELj4ELj1ELj16ENS_18Kernel_traits_baseILj256EfS2_fS2_fjLj128EEEEELb0ELb1ELb0EEEvNS_9BwdParamsE)
        /*0f50*/ 	.word	0x00000000


	//----- nvinfo : EIATTR_MIN_STACK_SIZE
	.align		4
.L_653:
        /*0f54*/ 	.byte	0x04, 0x12
        /*0f56*/ 	.short	(.L_655 - .L_654)
	.align		4
.L_654:
        /*0f58*/ 	.word	index@(_ZN10layer_norm31ln_parallel_residual_bwd_kernelINS_13Kernel_traitsIf6__halffS2_fjLj256ELj1ELj4ELj1ELj16ENS_18Kernel_traits_baseILj256EfS2_fS2_fjLj128EEEEELb0ELb1ELb1EEEvNS_9BwdParamsE)
        /*0f5c*/ 	.word	0x00000000


	//----- nvinfo : EIATTR_MIN_STACK_SIZE
	.align		4
.L_655:
        /*0f60*/ 	.byte	0x04, 0x12
        /*0f62*/ 	.short	(.L_657 - .L_656)
	.align		4
.L_656:
        /*0f64*/ 	.word	index@(_ZN10layer_norm31ln_parallel_residual_bwd_kernelINS_13Kernel_traitsIf6__halffS2_fjLj256ELj1ELj4ELj1ELj16ENS_18Kernel_traits_baseILj256EfS2_fS2_fjLj128EEEEELb1ELb0ELb0EEEvNS_9BwdParamsE)
        /*0f68*/ 	.word	0x00000000


	//----- nvinfo : EIATTR_MIN_STACK_SIZE
	.align		4
.L_657:
        /*0f6c*/ 	.byte	0x04, 0x12
        /*0f6e*/ 	.short	(.L_659 - .L_658)
	.align		4
.L_658:
        /*0f70*/ 	.word	index@(_ZN10layer_norm31ln_parallel_residual_bwd_kernelINS_13Kernel_traitsIf6__halffS2_fjLj256ELj1ELj4ELj1ELj16ENS_18Kernel_traits_baseILj256EfS2_fS2_fjLj128EEEEELb1ELb0ELb1EEEvNS_9BwdParamsE)
        /*0f74*/ 	.word	0x00000000


	//----- nvinfo : EIATTR_MIN_STACK_SIZE
	.align		4
.L_659:
        /*0f78*/ 	.byte	0x04, 0x12
        /*0f7a*/ 	.short	(.L_661 - .L_660)
	.align		4
.L_660:
        /*0f7c*/ 	.word	index@(_ZN10layer_norm22ln_bwd_finalize_kernelINS_22Kernel_traits_finalizeILj256Ef6__halffS2_fjLb0ELj1024ELj4ENS_18Kernel_traits_baseILj256EfS2_fS2_fjLj1024EEEEELb0ELb0EEEvNS_9BwdParamsE)
        /*0f80*/ 	.word	0x00000000


	//----- nvinfo : EIATTR_MIN_STACK_SIZE
	.align		4
.L_661:
        /*0f84*/ 	.byte	0x04, 0x12
        /*0f86*/ 	.short	(.L_663 - .L_662)
	.align		4
.L_662:
        /*0f88*/ 	.word	index@(_ZN10layer_norm40ln_parallel_residual_bwd_finalize_kernelINS_22Kernel_traits_finalizeILj256Ef6__halffS2_fjLb0ELj1024ELj4ENS_18Kernel_traits_baseILj256EfS2_fS2_fjLj1024EEEEELb0EEEvNS_9BwdParamsE)
        /*0f8c*/ 	.word	0x00000000


	//----- nvinfo : EIATTR_MIN_STACK_SIZE
	.align		4
.L_663:
        /*0f90*/ 	.byte	0x04, 0x12
        /*0f92*/ 	.short	(.L_665 - .L_664)
	.align		4
.L_664:
        /*0f94*/ 	.word	index@(_ZN10layer_norm31ln_parallel_residual_bwd_kernelINS_13Kernel_traitsIf6__halffS2_fjLj256ELj1ELj4ELj1ELj16ENS_18Kernel_traits_baseILj256EfS2_fS2_fjLj128EEEEELb1ELb1ELb0EEEvNS_9BwdParamsE)
        /*0f98*/ 	.word	0x00000000


	//----- nvinfo : EIATTR_MIN_STACK_SIZE
	.align		4
.L_665:
        /*0f9c*/ 	.byte	0x04, 0x12
        /*0f9e*/ 	.short	(.L_667 - .L_666)
	.align		4
.L_666:
        /*0fa0*/ 	.word	index@(_ZN10layer_norm22ln_bwd_finalize_kernelINS_22Kernel_traits_finalizeILj256Ef6__halffS2_fjLb0ELj1024ELj4ENS_18Kernel_traits_baseILj256EfS2_fS2_fjLj1024EEEEELb0ELb1EEEvNS_9BwdParamsE)
        /*0fa4*/ 	.word	0x00000000


	//----- nvinfo : EIATTR_MIN_STACK_SIZE
	.align		4
.L_667:
        /*0fa8*/ 	.byte	0x04, 0x12
        /*0faa*/ 	.short	(.L_669 - .L_668)
	.align		4
.L_668:
        /*0fac*/ 	.word	index@(_ZN10layer_norm40ln_parallel_residual_bwd_finalize_kernelINS_22Kernel_traits_finalizeILj256Ef6__halffS2_fjLb0ELj1024ELj4ENS_18Kernel_traits_baseILj256EfS2_fS2_fjLj1024EEEEELb1EEEvNS_9BwdParamsE)
        /*0fb0*/ 	.word	0x00000000


	//----- nvinfo : EIATTR_MIN_STACK_SIZE
	.align		4
.L_669:
        /*0fb4*/ 	.byte	0x04, 0x12
        /*0fb6*/ 	.short	(.L_671 - .L_670)
	.align		4
.L_670:
        /*0fb8*/ 	.word	index@(_ZN10layer_norm31ln_parallel_residual_bwd_kernelINS_13Kernel_traitsIf6__halffS2_fjLj256ELj1ELj4ELj1ELj16ENS_18Kernel_traits_baseILj256EfS2_fS2_fjLj128EEEEELb1ELb1ELb1EEEvNS_9BwdParamsE)
        /*0fbc*/ 	.word	0x00000000


	//----- nvinfo : EIATTR_MIN_STACK_SIZE
	.align		4
.L_671:
        /*0fc0*/ 	.byte	0x04, 0x12
        /*0fc2*/ 	.short	(.L_673 - .L_672)
	.align		4
.L_672:
        /*0fc4*/ 	.word	index@(_ZN10layer_norm31ln_parallel_residual_bwd_kernelINS_13Kernel_traitsI6__halfffffjLj256ELj1ELj4ELj1ELj16ENS_18Kernel_traits_baseILj256ES2_ffffjLj128EEEEELb0ELb0ELb0EEEvNS_9BwdParamsE)
        /*0fc8*/ 	.word	0x00000000


	//----- nvinfo : EIATTR_MIN_STACK_SIZE
	.align		4
.L_673:
        /*0fcc*/ 	.byte	0x04, 0x12
        /*0fce*/ 	.short	(.L_675 - .L_674)
	.align		4
.L_674:
        /*0fd0*/ 	.word	index@(_ZN10layer_norm31ln_parallel_residual_bwd_kernelINS_13Kernel_traitsI6__halfffffjLj256ELj1ELj4ELj1ELj16ENS_18Kernel_traits_baseILj256ES2_ffffjLj128EEEEELb0ELb0ELb1EEEvNS_9BwdParamsE)
        /*0fd4*/ 	.word	0x00000000


	//----- nvinfo : EIATTR_MIN_STACK_SIZE
	.align		4
.L_675:
        /*0fd8*/ 	.byte	0x04, 0x12
        /*0fda*/ 	.short	(.L_677 - .L_676)
	.align		4
.L_676:
        /*0fdc*/ 	.word	index@(_ZN10layer_norm31ln_parallel_residual_bwd_kernelINS_13Kernel_traitsI6__halfffffjLj256ELj1ELj4ELj1ELj16ENS_18Kernel_traits_baseILj256ES2_ffffjLj128EEEEELb0ELb1ELb0EEEvNS_9BwdParamsE)
        /*0fe0*/ 	.word	0x00000000


	//----- nvinfo : EIATTR_MIN_STACK_SIZE
	.align		4
.L_677:
        /*0fe4*/ 	.byte	0x04, 0x12
        /*0fe6*/ 	.short	(.L_679 - .L_678)
	.align		4
.L_678:
        /*0fe8*/ 	.word	index@(_ZN10layer_norm31ln_parallel_residual_bwd_kernelINS_13Kernel_traitsI6__halfffffjLj256ELj1ELj4ELj1ELj16ENS_18Kernel_traits_baseILj256ES2_ffffjLj128EEEEELb0ELb1ELb1EEEvNS_9BwdParamsE)
        /*0fec*/ 	.word	0x00000000


	//----- nvinfo : EIATTR_MIN_STACK_SIZE
	.align		4
.L_679:
        /*0ff0*/ 	.byte	0x04, 0x12
        /*0ff2*/ 	.short	(.L_681 - .L_680)
	.align		4
.L_680:
        /*0ff4*/ 	.word	index@(_ZN10layer_norm31ln_parallel_residual_bwd_kernelINS_13Kernel_traitsI6__halfffffjLj256ELj1ELj4ELj1ELj16ENS_18Kernel_traits_baseILj256ES2_ffffjLj128EEEEELb1ELb0ELb0EEEvNS_9BwdParamsE)
        /*0ff8*/ 	.word	0x00000000


	//----- nvinfo : EIATTR_MIN_STACK_SIZE
	.align		4
.L_681:
        /*0ffc*/ 	.byte	0x04, 0x12
        /*0ffe*/ 	.short	(.L_683 - .L_682)
	.align		4
.L_682:
        /*1000*/ 	.word	index@(_ZN10layer_norm31ln_parallel_residual_bwd_kernelINS_13Kernel_traitsI6__halfffffjLj256ELj1ELj4ELj1ELj16ENS_18Kernel_traits_baseILj256ES2_ffffjLj128EEEEELb1ELb0ELb1EEEvNS_9BwdParamsE)
        /*1004*/ 	.word	0x00000000


	//----- nvinfo : EIATTR_MIN_STACK_SIZE
	.align		4
.L_683:
        /*1008*/ 	.byte	0x04, 0x12
        /*100a*/ 	.short	(.L_685 - .L_684)
	.align		4
.L_684:
        /*100c*/ 	.word	index@(_ZN10layer_norm22ln_bwd_finalize_kernelINS_22Kernel_traits_finalizeILj256E6__halfffffjLb0ELj1024ELj4ENS_18Kernel_traits_baseILj256ES2_ffffjLj1024EEEEELb0ELb0EEEvNS_9BwdParamsE)
        /*1010*/ 	.word	0x00000000


	//----- nvinfo : EIATTR_MIN_STACK_SIZE
	.align		4
.L_685:
        /*1014*/ 	.byte	0x04, 0x12
        /*1016*/ 	.short	(.L_687 - .L_686)
	.align		4
.L_686:
        /*1018*/ 	.word	index@(_ZN10layer_norm40ln_parallel_residual_bwd_finalize_kernelINS_22Kernel_traits_finalizeILj256E6__halfffffjLb0ELj1024ELj4ENS_18Kernel_traits_baseILj256ES2_ffffjLj1024EEEEELb0EEEvNS_9BwdParamsE)
        /*101c*/ 	.word	0x00000000


	//----- nvinfo : EIATTR_MIN_STACK_SIZE
	.align		4
.L_687:
        /*1020*/ 	.byte	0x04, 0x12
        /*1022*/ 	.short	(.L_689 - .L_688)
	.align		4
.L_688:
        /*1024*/ 	.word	index@(_ZN10layer_norm31ln_parallel_residual_bwd_kernelINS_13Kernel_traitsI6__halfffffjLj256ELj1ELj4ELj1ELj16ENS_18Kernel_traits_baseILj256ES2_ffffjLj128EEEEELb1ELb1ELb0EEEvNS_9BwdParamsE)
        /*1028*/ 	.word	0x00000000


	//----- nvinfo : EIATTR_MIN_STACK_SIZE
	.align		4
.L_689:
        /*102c*/ 	.byte	0x04, 0x12
        /*102e*/ 	.short	(.L_691 - .L_690)
	.align		4
.L_690:
        /*1030*/ 	.word	index@(_ZN10layer_norm22ln_bwd_finalize_kernelINS_22Kernel_traits_finalizeILj256E6__halfffffjLb0ELj1024ELj4ENS_18Kernel_traits_baseILj256ES2_ffffjLj1024EEEEELb0ELb1EEEvNS_9BwdParamsE)
        /*1034*/ 	.word	0x00000000


	//----- nvinfo : EIATTR_MIN_STACK_SIZE
	.align		4
.L_691:
        /*1038*/ 	.byte	0x04, 0x12
        /*103a*/ 	.short	(.L_693 - .L_692)
	.align		4
.L_692:
        /*103c*/ 	.word	index@(_ZN10layer_norm40ln_parallel_residual_bwd_finalize_kernelINS_22Kernel_traits_finalizeILj256E6__halfffffjLb0ELj1024ELj4ENS_18Kernel_traits_baseILj256ES2_ffffjLj1024EEEEELb1EEEvNS_9BwdParamsE)
        /*1040*/ 	.word	0x00000000


	//----- nvinfo : EIATTR_MIN_STACK_SIZE
	.align		4
.L_693:
        /*1044*/ 	.byte	0x04, 0x12
        /*1046*/ 	.short	(.L_695 - .L_694)
	.align		4
.L_694:
        /*1048*/ 	.word	index@(_ZN10layer_norm31ln_parallel_residual_bwd_kernelINS_13Kernel_traitsI6__halfffffjLj256ELj1ELj4ELj1ELj16ENS_18Kernel_traits_baseILj256ES2_ffffjLj128EEEEELb1ELb1ELb1EEEvNS_9BwdParamsE)
        /*104c*/ 	.word	0x00000000


	//----- nvinfo : EIATTR_MIN_STACK_SIZE
	.align		4
.L_695:
        /*1050*/ 	.byte	0x04, 0x12
        /*1052*/ 	.short	(.L_697 - .L_696)
	.align		4
.L_696:
        /*1054*/ 	.word	index@(_ZN10layer_norm31ln_parallel_residual_bwd_kernelINS_13Kernel_traitsIfffffjLj256ELj1ELj4ELj1ELj16ENS_18Kernel_traits_baseILj256EfffffjLj128EEEEELb0ELb0ELb0EEEvNS_9BwdParamsE)
        /*1058*/ 	.word	0x00000000


	//----- nvinfo : EIATTR_MIN_STACK_SIZE
	.align		4
.L_697:
        /*105c*/ 	.byte	0x04, 0x12
        /*105e*/ 	.short	(.L_699 - .L_698)
	.align		4
.L_698:
        /*1060*/ 	.word	index@(_ZN10layer_norm31ln_parallel_residual_bwd_kernelINS_13Kernel_traitsIfffffjLj256ELj1ELj4ELj1ELj16ENS_18Kernel_traits_baseILj256EfffffjLj128EEEEELb0ELb0ELb1EEEvNS_9BwdParamsE)
        /*1064*/ 	.word	0x00000000


	//----- nvinfo : EIATTR_MIN_STACK_SIZE
	.align		4
.L_699:
        /*1068*/ 	.byte	0x04, 0x12
        /*106a*/ 	.short	(.L_701 - .L_700)
	.align		4
.L_700:
        /*106c*/ 	.word	index@(_ZN10layer_norm31ln_parallel_residual_bwd_kernelINS_13Kernel_traitsIfffffjLj256ELj1ELj4ELj1ELj16ENS_18Kernel_traits_baseILj256EfffffjLj128EEEEELb0ELb1ELb0EEEvNS_9BwdParamsE)
        /*1070*/ 	.word	0x00000000


	//----- nvinfo : EIATTR_MIN_STACK_SIZE
	.align		4
.L_701:
        /*1074*/ 	.byte	0x04, 0x12
        /*1076*/ 	.short	(.L_703 - .L_702)
	.align		4
.L_702:
        /*1078*/ 	.word	index@(_ZN10layer_norm31ln_parallel_residual_bwd_kernelINS_13Kernel_traitsIfffffjLj256ELj1ELj4ELj1ELj16ENS_18Kernel_traits_baseILj256EfffffjLj128EEEEELb0ELb1ELb1EEEvNS_9BwdParamsE)
        /*107c*/ 	.word	0x00000000


	//----- nvinfo : EIATTR_MIN_STACK_SIZE
	.align		4
.L_703:
        /*1080*/ 	.byte	0x04, 0x12
        /*1082*/ 	.short	(.L_705 - .L_704)
	.align		4
.L_704:
        /*1084*/ 	.word	index@(_ZN10layer_norm31ln_parallel_residual_bwd_kernelINS_13Kernel_traitsIfffffjLj256ELj1ELj4ELj1ELj16ENS_18Kernel_traits_baseILj256EfffffjLj128EEEEELb1ELb0ELb0EEEvNS_9BwdParamsE)
        /*1088*/ 	.word	0x00000000


	//----- nvinfo : EIATTR_MIN_STACK_SIZE
	.align		4
.L_705:
        /*108c*/ 	.byte	0x04, 0x12
        /*108e*/ 	.short	(.L_707 - .L_706)
	.align		4
.L_706:
        /*1090*/ 	.word	index@(_ZN10layer_norm31ln_parallel_residual_bwd_kernelINS_13Kernel_traitsIfffffjLj256ELj1ELj4ELj1ELj16ENS_18Kernel_traits_baseILj256EfffffjLj128EEEEELb1ELb0ELb1EEEvNS_9BwdParamsE)
        /*1094*/ 	.word	0x00000000


	//----- nvinfo : EIATTR_MIN_STACK_SIZE
	.align		4
.L_707:
        /*1098*/ 	.byte	0x04, 0x12
        /*109a*/ 	.short	(.L_709 - .L_708)
	.align		4
.L_708:
        /*109c*/ 	.word	index@(_ZN10layer_norm22ln_bwd_finalize_kernelINS_22Kernel_traits_finalizeILj256EfffffjLb0ELj1024ELj4ENS_18Kernel_traits_baseILj256EfffffjLj1024EEEEELb0ELb0EEEvNS_9BwdParamsE)
        /*10a0*/ 	.word	0x00000000


	//----- nvinfo : EIATTR_MIN_STACK_SIZE
	.align		4
.L_709:
        /*10a4*/ 	.byte	0x04, 0x12
        /*10a6*/ 	.short	(.L_711 - .L_710)
	.align		4
.L_710:
        /*10a8*/ 	.word	index@(_ZN10layer_norm40ln_parallel_residual_bwd_finalize_kernelINS_22Kernel_traits_finalizeILj256EfffffjLb0ELj1024ELj4ENS_18Kernel_traits_baseILj256EfffffjLj1024EEEEELb0EEEvNS_9BwdParamsE)
        /*10ac*/ 	.word	0x00000000


	//----- nvinfo : EIATTR_MIN_STACK_SIZE
	.align		4
.L_711:
        /*10b0*/ 	.byte	0x04, 0x12
        /*10b2*/ 	.short	(.L_713 - .L_712)
	.align		4
.L_712:
        /*10b4*/ 	.word	index@(_ZN10layer_norm31ln_parallel_residual_bwd_kernelINS_13Kernel_traitsIfffffjLj256ELj1ELj4ELj1ELj16ENS_18Kernel_traits_baseILj256EfffffjLj128EEEEELb1ELb1ELb0EEEvNS_9BwdParamsE)
        /*10b8*/ 	.word	0x00000000


	//----- nvinfo : EIATTR_MIN_STACK_SIZE
	.align		4
.L_713:
        /*10bc*/ 	.byte	0x04, 0x12
        /*10be*/ 	.short	(.L_715 - .L_714)
	.align		4
.L_714:
        /*10c0*/ 	.word	index@(_ZN10layer_norm22ln_bwd_finalize_kernelINS_22Kernel_traits_finalizeILj256EfffffjLb0ELj1024ELj4ENS_18Kernel_traits_baseILj256EfffffjLj1024EEEEELb0ELb1EEEvNS_9BwdParamsE)
        /*10c4*/ 	.word	0x00000000


	//----- nvinfo : EIATTR_MIN_STACK_SIZE
	.align		4
.L_715:
        /*10c8*/ 	.byte	0x04, 0x12
        /*10ca*/ 	.short	(.L_717 - .L_716)
	.align		4
.L_716:
        /*10cc*/ 	.word	index@(_ZN10layer_norm40ln_parallel_residual_bwd_finalize_kernelINS_22Kernel_traits_finalizeILj256EfffffjLb0ELj1024ELj4ENS_18Kernel_traits_baseILj256EfffffjLj1024EEEEELb1EEEvNS_9BwdParamsE)
        /*10d0*/ 	.word	0x00000000


	//----- nvinfo : EIATTR_MIN_STACK_SIZE
	.align		4
.L_717:
        /*10d4*/ 	.byte	0x04, 0x12
        /*10d6*/ 	.short	(.L_719 - .L_718)
	.align		4
.L_718:
        /*10d8*/ 	.word	index@(_ZN10layer_norm31ln_parallel_residual_bwd_kernelINS_13Kernel_traitsIfffffjLj256ELj1ELj4ELj1ELj16ENS_18Kernel_traits_baseILj256EfffffjLj128EEEEELb1ELb1ELb1EEEvNS_9BwdParamsE)
        /*10dc*/ 	.word	0x00000000
.L_719:


//--------------------- .nv.compat                --------------------------
	.section	.nv.compat,"",@"SHT_CUDA_COMPAT_INFO"
	.align	4
        /*0000*/ 	.byte	0x02, 0x09, 0x01, 0x00, 0x02, 0x02, 0x01, 0x00, 0x02, 0x05, 0x05, 0x00, 0x03, 0x07, 0x01, 0x01
        /*0010*/ 	.byte	0x02, 0x03, 0x00, 0x00, 0x02, 0x06, 0x01, 0x00, 0x04, 0x0b, 0x08, 0x00, 0x00, 0x00, 0x00, 0x00
        /*0020*/ 	.byte	0x00, 0x00, 0x00, 0x00


//--------------------- .nv.info._ZN10layer_norm31ln_parallel_residual_bwd_kernelINS_13Kernel_traitsI13__nv_bfloat16S2_S2_S2_fjLj256ELj1ELj4ELj1ELj16ENS_18Kernel_traits_baseILj256ES2_S2_S2_S2_fjLj128EEEEELb0ELb0ELb0EEEvNS_9BwdParamsE --------------------------
	.section	.nv.info._ZN10layer_norm31ln_parallel_residual_bwd_kernelINS_13Kernel_traitsI13__nv_bfloat16S2_S2_S2_fjLj256ELj1ELj4ELj1ELj16ENS_18Kernel_traits_baseILj256ES2_S2_S2_S2_fjLj128EEEEELb0ELb0ELb0EEEvNS_9BwdParamsE,"",@"SHT_CUDA_INFO"
	.sectionflags	@""
	.align	4


	//----- nvinfo : EIATTR_CUDA_API_VERSION
	.align		4
        /*0000*/ 	.byte	0x04, 0x37
        /*0002*/ 	.short	(.L_721 - .L_720)
.L_720:
        /*0004*/ 	.word	0x00000082


	//----- nvinfo : EIATTR_KPARAM_INFO
	.align		4
.L_721:
        /*0008*/ 	.byte	0x04, 0x17
        /*000a*/ 	.short	(.L_723 - .L_722)
.L_722:
        /*000c*/ 	.word	0x00000000
        /*0010*/ 	.short	0x0000
        /*0012*/ 	.short	0x0000
        /*0014*/ 	.byte	0x00, 0xf0, 0xa1, 0x04


	//----- nvinfo : EIATTR_SPARSE_MMA_MASK
	.align		4
.L_723:
        /*0018*/ 	.byte	0x03, 0x50
        /*001a*/ 	.short	0x0000


	//----- nvinfo : EIATTR_MAXREG_COUNT
	.align		4
        /*001c*/ 	.byte	0x03, 0x1b
        /*001e*/ 	.short	0x00ff


	//----- nvinfo : EIATTR_NUM_BARRIERS
	.align		4
        /*0020*/ 	.byte	0x02, 0x4c
        /*0022*/ 	.byte	0x01
	.zero		1


	//----- nvinfo : EIATTR_MERCURY_ISA_VERSION
	.align		4
        /*0024*/ 	.byte	0x03, 0x5f
        /*0026*/ 	.short	0x0101


	//----- nvinfo : EIATTR_COOP_GROUP_MASK_REGIDS
	.align		4
        /*0028*/ 	.byte	0x04, 0x29
        /*002a*/ 	.short	(.L_725 - .L_724)


	//   ....[0]....
.L_724:
        /*002c*/ 	.word	0xffffffff


	//   ....[1]....
        /*0030*/ 	.word	0xffffffff


	//   ....[2]....
        /*0034*/ 	.word	0xffffffff


	//   ....[3]....
        /*0038*/ 	.word	0xffffffff


	//   ....[4]....
        /*003c*/ 	.word	0xffffffff


	//   ....[5]....
        /*0040*/ 	.word	0xffffffff


	//   ....[6]....
        /*0044*/ 	.word	0xffffffff


	//   ....[7]....
        /*0048*/ 	.word	0xffffffff


	//   ....[8]....
        /*004c*/ 	.word	0xffffffff


	//   ....[9]....
        /*0050*/ 	.word	0xffffffff


	//   ....[10]....
        /*0054*/ 	.word	0x0500004d


	//   ....[11]....
        /*0058*/ 	.word	0x0500004d


	//   ....[12]....
        /*005c*/ 	.word	0x0500004d


	//   ....[13]....
        /*0060*/ 	.word	0x0500004d


	//   ....[14]....
        /*0064*/ 	.word	0x0500004d


	//   ....[15]....
        /*0068*/ 	.word	0x0500004d


	//   ....[16]....
        /*006c*/ 	.word	0x0500004d


	//   ....[17]....
        /*0070*/ 	.word	0x0500004d


	//   ....[18]....
        /*0074*/ 	.word	0x0500004d


	//   ....[19]....
        /*0078*/ 	.word	0x0500004d


	//----- nvinfo : EIATTR_COOP_GROUP_INSTR_OFFSETS
	.align		4
.L_725:
        /*007c*/ 	.byte	0x04, 0x28
        /*007e*/ 	.short	(.L_727 - .L_726)


	//   ....[0]....
.L_726:
        /*0080*/ 	.word	0x00000de0


	//   ....[1]....
        /*0084*/ 	.word	0x00000df0


	//   ....[2]....
        /*0088*/ 	.word	0x00000e20


	//   ....[3]....
        /*008c*/ 	.word	0x00000e30


	//   ....[4]....
        /*0090*/ 	.word	0x00000e60


	//   ....[5]....
        /*0094*/ 	.word	0x00000e70


	//   ....[6]....
        /*0098*/ 	.word	0x00000ea0


	//   ....[7]....
        /*009c*/ 	.word	0x00000eb0


	//   ....[8]....
        /*00a0*/ 	.word	0x00000ee0


	//   ....[9]....
        /*00a4*/ 	.word	0x00000ef0


	//   ....[10]....
        /*00a8*/ 	.word	0x00002ed0


	//   ....[11]....
        /*00ac*/ 	.word	0x00002f60


	//   ....[12]....
        /*00b0*/ 	.word	0x00002fd0


	//   ....[13]....
        /*00b4*/ 	.word	0x00003030


	//   ....[14]....
        /*00b8*/ 	.word	0x000030a0


	//   ....[15]....
        /*00bc*/ 	.word	0x00003100


	//   ....[16]....
        /*00c0*/ 	.word	0x00003170


	//   ....[17]....
        /*00c4*/ 	.word	0x000031d0


	//   ....[18]....
        /*00c8*/ 	.word	0x00003240


	//   ....[19]....
        /*00cc*/ 	.word	0x000032a0


	//----- nvinfo : EIATTR_VRC_CTA_INIT_COUNT
	.align		4
.L_727:
        /*00d0*/ 	.byte	0x02, 0x4a
	.zero		1
	.zero		1


	//----- nvinfo : EIATTR_EXIT_INSTR_OFFSETS
	.align		4
        /*00d4*/ 	.byte	0x04, 0x1c
        /*00d6*/ 	.short	(.L_729 - .L_728)


	//   ....[0]....
.L_728:
        /*00d8*/ 	.word	0x00002da0


	//   ....[1]....
        /*00dc*/ 	.word	0x00002e60


	//----- nvinfo : EIATTR_MAX_THREADS
	.align		4
.L_729:
        /*00e0*/ 	.byte	0x04, 0x05
        /*00e2*/ 	.short	(.L_731 - .L_730)
.L_730:
        /*00e4*/ 	.word	0x00000080
        /*00e8*/ 	.word	0x00000001
        /*00ec*/ 	.word	0x00000001


	//----- nvinfo : EIATTR_CRS_STACK_SIZE
	.align		4
.L_731:
        /*00f0*/ 	.byte	0x04, 0x1e
        /*00f2*/ 	.short	(.L_733 - .L_732)
.L_732:
        /*00f4*/ 	.word	0x00000000


	//----- nvinfo : EIATTR_CBANK_PARAM_SIZE
	.align		4
.L_733:
        /*00f8*/ 	.byte	0x03, 0x19
        /*00fa*/ 	.short	0x0128


	//----- nvinfo : EIATTR_PARAM_CBANK
	.align		4
        /*00fc*/ 	.byte	0x04, 0x0a
        /*00fe*/ 	.short	(.L_735 - .L_734)
	.align		4
.L_734:
        /*0100*/ 	.word	index@(.nv.constant0._ZN10layer_norm31ln_parallel_residual_bwd_kernelINS_13Kernel_traitsI13__nv_bfloat16S2_S2_S2_fjLj256ELj1ELj4ELj1ELj16ENS_18Kernel_traits_baseILj256ES2_S2_S2_S2_fjLj128EEEEELb0ELb0ELb0EEEvNS_9BwdParamsE)
        /*0104*/ 	.short	0x0380
        /*0106*/ 	.short	0x0128


	//----- nvinfo : EIATTR_SW_WAR
	.align		4
.L_735:
        /*0108*/ 	.byte	0x04, 0x36
        /*010a*/ 	.short	(.L_737 - .L_736)
.L_736:
        /*010c*/ 	.word	0x00000008
.L_737:


//--------------------- .nv.info._ZN10layer_norm31ln_parallel_residual_bwd_kernelINS_13Kernel_traitsI13__nv_bfloat16S2_S2_S2_fjLj256ELj1ELj4ELj1ELj16ENS_18Kernel_traits_baseILj256ES2_S2_S2_S2_fjLj128EEEEELb0ELb0ELb1EEEvNS_9BwdParamsE --------------------------
	.section	.nv.info._ZN10layer_norm31ln_parallel_residual_bwd_kernelINS_13Kernel_traitsI13__nv_bfloat16S2_S2_S2_fjLj256ELj1ELj4ELj1ELj16ENS_18Kernel_traits_baseILj256ES2_S2_S2_S2_fjLj128EEEEELb0ELb0ELb1EEEvNS_9BwdParamsE,"",@"SHT_CUDA_INFO"
	.sectionflags	@""
	.align	4


	//----- nvinfo : EIATTR_CUDA_API_VERSION
	.align		4
        /*0000*/ 	.byte	0x04, 0x37
        /*0002*/ 	.short	(.L_739 - .L_738)
.L_738:
        /*0004*/ 	.word	0x00000082


	//----- nvinfo : EIATTR_KPARAM_INFO
	.align		4
.L_739:
        /*0008*/ 	.byte	0x04, 0x17
        /*000a*/ 	.short	(.L_741 - .L_740)
.L_740:
        /*000c*/ 	.word	0x00000000
        /*0010*/ 	.short	0x0000
        /*0012*/ 	.short	0x0000
        /*0014*/ 	.byte	0x00, 0xf0, 0xa1, 0x04


	//----- nvinfo : EIATTR_SPARSE_MMA_MASK
	.align		4
.L_741:
        /*0018*/ 	.byte	0x03, 0x50
        /*001a*/ 	.short	0x0000


	//----- nvinfo : EIATTR_MAXREG_COUNT
	.align		4
        /*001c*/ 	.byte	0x03, 0x1b
        /*001e*/ 	.short	0x00ff


	//----- nvinfo : EIATTR_NUM_BARRIERS
	.align		4
        /*0020*/ 	.byte	0x02, 0x4c
        /*0022*/ 	.byte	0x01
	.zero		1


	//----- nvinfo : EIATTR_MERCURY_ISA_VERSION
	.align		4
        /*0024*/ 	.byte	0x03, 0x5f
        /*0026*/ 	.short	0x0101


	//----- nvinfo : EIATTR_COOP_GROUP_MASK_REGIDS
	.align		4
        /*0028*/ 	.byte	0x04, 0x29
        /*002a*/ 	.short	(.L_743 - .L_742)


	//   ....[0]....
.L_742:
        /*002c*/ 	.word	0xffffffff


	//   ....[1]....
        /*0030*/ 	.word	0xffffffff


	//   ....[2]....
        /*0034*/ 	.word	0xffffffff


	//   ....[3]....
        /*0038*/ 	.word	0xffffffff


	//   ....[4]....
        /*003c*/ 	.word	0xffffffff


	//   ....[5]....
        /*0040*/ 	.word	0xffffffff


	//   ....[6]....
        /*0044*/ 	.word	0xffffffff


	//   ....[7]....
        /*0048*/ 	.word	0xffffffff


	//   ....[8]....
        /*004c*/ 	.word	0xffffffff


	//   ....[9]....
        /*0050*/ 	.word	0xffffffff


	//   ....[10]....
        /*0054*/ 	.word	0x05000057


	//   ....[11]....
        /*0058*/ 	.word	0x05000057


	//   ....[12]....
        /*005c*/ 	.word	0x05000057


	//   ....[13]....
        /*0060*/ 	.word	0x05000057


	//   ....[14]....
        /*0064*/ 	.word	0x05000057


	//   ....[15]....
        /*0068*/ 	.word	0x05000057


	//   ....[16]....
        /*006c*/ 	.word	0x05000057


	//   ....[17]....
        /*0070*/ 	.word	0x05000057


	//   ....[18]....
        /*0074*/ 	.word	0x05000057


	//   ....[19]....
        /*0078*/ 	.word	0x05000057


	//----- nvinfo : EIATTR_COOP_GROUP_INSTR_OFFSETS
	.align		4
.L_743:
        /*007c*/ 	.byte	0x04, 0x28
        /*007e*/ 	.short	(.L_745 - .L_744)


	//   ....[0]....
.L_744:
        /*0080*/ 	.word	0x00000e50


	//   ....[1]....
        /*0084*/ 	.word	0x00000e60


	//   ....[2]....
        /*0088*/ 	.word	0x00000e90


	//   ....[3]....
        /*008c*/ 	.word	0x00000ea0


	//   ....[4]....
        /*0090*/ 	.word	0x00000ed0


	//   ....[5]....
        /*0094*/ 	.word	0x00000ee0


	//   ....[6]....
        /*0098*/ 	.word	0x00000f10


	//   ....[7]....
        /*009c*/ 	.word	0x00000f20


	//   ....[8]....
        /*00a0*/ 	.word	0x00000f50


	//   ....[9]....
        /*00a4*/ 	.word	0x00000f60


	//   ....[10]....
        /*00a8*/ 	.word	0x00002ed0


	//   ....[11]....
        /*00ac*/ 	.word	0x00002f60


	//   ....[12]....
        /*00b0*/ 	.word	0x00002fc0


	//   ....[13]....
        /*00b4*/ 	.word	0x00003020


	//   ....[14]....
        /*00b8*/ 	.word	0x00003080


	//   ....[15]....
        /*00bc*/ 	.word	0x000030e0


	//   ....[16]....
        /*00c0*/ 	.word	0x00003140


	//   ....[17]....
        /*00c4*/ 	.word	0x000031a0


	//   ....[18]....
        /*00c8*/ 	.word	0x00003200


	//   ....[19]....
        /*00cc*/ 	.word	0x00003260


	//----- nvinfo : EIATTR_VRC_CTA_INIT_COUNT
	.align		4
.L_745:
        /*00d0*/ 	.byte	0x02, 0x4a
	.zero		1
	.zero		1


	//----- nvinfo : EIATTR_EXIT_INSTR_OFFSETS
	.align		4
        /*00d4*/ 	.byte	0x04, 0x1c
        /*00d6*/ 	.short	(.L_747 - .L_746)


	//   ....[0]....
.L_746:
        /*00d8*/ 	.word	0x00002e70


	//----- nvinfo : EIATTR_MAX_THREADS
	.align		4
.L_747:
        /*00dc*/ 	.byte	0x04, 0x05
        /*00de*/ 	.short	(.L_749 - .L_748)
.L_748:
        /*00e0*/ 	.word	0x00000080
        /*00e4*/ 	.word	0x00000001
        /*00e8*/ 	.word	0x00000001


	//----- nvinfo : EIATTR_CRS_STACK_SIZE
	.align		4
.L_749:
        /*00ec*/ 	.byte	0x04, 0x1e
        /*00ee*/ 	.short	(.L_751 - .L_750)
.L_750:
        /*00f0*/ 	.word	0x00000000


	//----- nvinfo : EIATTR_CBANK_PARAM_SIZE
	.align		4
.L_751:
        /*00f4*/ 	.byte	0x03, 0x19
        /*00f6*/ 	.short	0x0128


	//----- nvinfo : EIATTR_PARAM_CBANK
	.align		4
        /*00f8*/ 	.byte	0x04, 0x0a
        /*00fa*/ 	.short	(.L_753 - .L_752)
	.align		4
.L_752:
        /*00fc*/ 	.word	index@(.nv.constant0._ZN10layer_norm31ln_parallel_residual_bwd_kernelINS_13Kernel_traitsI13__nv_bfloat16S2_S2_S2_fjLj256ELj1ELj4ELj1ELj16ENS_18Kernel_traits_baseILj256ES2_S2_S2_S2_fjLj128EEEEELb0ELb0ELb1EEEvNS_9BwdParamsE)
        /*0100*/ 	.short	0x0380
        /*0102*/ 	.short	0x0128


	//----- nvinfo : EIATTR_SW_WAR
	.align		4
.L_753:
        /*0104*/ 	.byte	0x04, 0x36
        /*0106*/ 	.short	(.L_755 - .L_754)
.L_754:
        /*0108*/ 	.word	0x00000008
.L_755:


//--------------------- .nv.info._ZN10layer_norm31ln_parallel_residual_bwd_kernelINS_13Kernel_traitsI13__nv_bfloat16S2_S2_S2_fjLj256ELj1ELj4ELj1ELj16ENS_18Kernel_traits_baseILj256ES2_S2_S2_S2_fjLj128EEEEELb0ELb1ELb0EEEvNS_9BwdParamsE --------------------------
	.section	.nv.info._ZN10layer_norm31ln_parallel_residual_bwd_kernelINS_13Kernel_traitsI13__nv_bfloat16S2_S2_S2_fjLj256ELj1ELj4ELj1ELj16ENS_18Kernel_traits_baseILj256ES2_S2_S2_S2_fjLj128EEEEELb0ELb1ELb0EEEvNS_9BwdParamsE,"",@"SHT_CUDA_INFO"
	.sectionflags	@""
	.align	4


	//----- nvinfo : EIATTR_CUDA_API_VERSION
	.align		4
        /*0000*/ 	.byte	0x04, 0x37
        /*0002*/ 	.short	(.L_757 - .L_756)
.L_756:
        /*0004*/ 	.word	0x00000082


	//----- nvinfo : EIATTR_KPARAM_INFO
	.align		4
.L_757:
        /*0008*/ 	.byte	0x04, 0x17
        /*000a*/ 	.short	(.L_759 - .L_758)
.L_758:
        /*000c*/ 	.word	0x00000000
        /*0010*/ 	.short	0x0000
        /*0012*/ 	.short	0x0000
        /*0014*/ 	.byte	0x00, 0xf0, 0xa1, 0x04


	//----- nvinfo : EIATTR_SPARSE_MMA_MASK
	.align		4
.L_759:
        /*0018*/ 	.byte	0x03, 0x50
        /*001a*/ 	.short	0x0000


	//----- nvinfo : EIATTR_MAXREG_COUNT
	.align		4
        /*001c*/ 	.byte	0x03, 0x1b
        /*001e*/ 	.short	0x00ff


	//----- nvinfo : EIATTR_NUM_BARRIERS
	.align		4
        /*0020*/ 	.byte	0x02, 0x4c
        /*0022*/ 	.byte	0x01
	.zero		1


	//----- nvinfo : EIATTR_MERCURY_ISA_VERSION
	.align		4
        /*0024*/ 	.byte	0x03, 0x5f
        /*0026*/ 	.short	0x0101


	//----- nvinfo : EIATTR_COOP_GROUP_MASK_REGIDS
	.align		4
        /*0028*/ 	.byte	0x04, 0x29
        /*002a*/ 	.short	(.L_761 - .L_760)


	//   ....[0]....
.L_760:
        /*002c*/ 	.word	0xffffffff


	//   ....[1]....
        /*0030*/ 	.word	0xffffffff


	//   ....[2]....
        /*0034*/ 	.word	0xffffffff


	//   ....[3]....
        /*0038*/ 	.word	0xffffffff


	//   ....[4]....
        /*003c*/ 	.word	0xffffffff


	//   ....[5]....
        /*0040*/ 	.word	0xffffffff


	//   ....[6]....
        /*0044*/ 	.word	0xffffffff


	//   ....[7]....
        /*0048*/ 	.word	0xffffffff


	//   ....[8]....
        /*004c*/ 	.word	0xffffffff


	//   ....[9]....
        /*0050*/ 	.word	0xffffffff


	//   ....[10]....
        /*0054*/ 	.word	0x05000039


	//   ....[11]....
        /*0058*/ 	.word	0x05000039


	//   ....[12]....
        /*005c*/ 	.word	0x05000039


	//   ....[13]....
        /*0060*/ 	.word	0x05000039


	//   ....[14]....
        /*0064*/ 	.word	0x05000039


	//   ....[15]....
        /*0068*/ 	.word	0x05000039


	//   ....[16]....
        /*006c*/ 	.word	0x05000039


	//   ....[17]....
        /*0070*/ 	.word	0x05000039


	//   ....[18]....
        /*0074*/ 	.word	0x05000039


	//   ....[19]....
        /*0078*/ 	.word	0x05000039


	//----- nvinfo : EIATTR_COOP_GROUP_INSTR_OFFSETS
	.align		4
.L_761:
        /*007c*/ 	.byte	0x04, 0x28
        /*007e*/ 	.short	(.L_763 - .L_762)


	//   ....[0]....
.L_762:
        /*0080*/ 	.word	0x00000a20


	//   ....[1]....
        /*0084*/ 	.word	0x00000a30


	//   ....[2]....
        /*0088*/ 	.word	0x00000a60


	//   ....[3]....
        /*008c*/ 	.word	0x00000a70


	//   ....[4]....
        /*0090*/ 	.word	0x00000aa0


	//   ....[5]....
        /*0094*/ 	.word	0x00000ab0


	//   ....[6]....
        /*0098*/ 	.word	0x00000ae0


	//   ....[7]....
        /*009c*/ 	.word	0x00000af0


	//   ....[8]....
        /*00a0*/ 	.word	0x00000b20


	//   ....[9]....
        /*00a4*/ 	.word	0x00000b30


	//   ....[10]....
        /*00a8*/ 	.word	0x00002700


	//   ....[11]....
        /*00ac*/ 	.word	0x00002790


	//   ....[12]....
        /*00b0*/ 	.word	0x00002800


	//   ....[13]....
        /*00b4*/ 	.word	0x00002860


	//   ....[14]....
        /*00b8*/ 	.word	0x000028d0


	//   ....[15]....
        /*00bc*/ 	.word	0x00002930


	//   ....[16]....
        /*00c0*/ 	.word	0x000029a0


	//   ....[17]....
        /*00c4*/ 	.word	0x00002a00


	//   ....[18]....
        /*00c8*/ 	.word	0x00002a70


	//   ....[19]....
        /*00cc*/ 	.word	0x00002ad0


	//----- nvinfo : EIATTR_VRC_CTA_INIT_COUNT
	.align		4
.L_763:
        /*00d0*/ 	.byte	0x02, 0x4a
	.zero		1
	.zero		1


	//----- nvinfo : EIATTR_EXIT_INSTR_OFFSETS
	.align		4
        /*00d4*/ 	.byte	0x04, 0x1c
        /*00d6*/ 	.short	(.L_765 - .L_764)


	//   ....[0]....
.L_764:
        /*00d8*/ 	.word	0x00002660


	//   ....[1]....
        /*00dc*/ 	.word	0x00002690


	//----- nvinfo : EIATTR_MAX_THREADS
	.align		4
.L_765:
        /*00e0*/ 	.byte	0x04, 0x05
        /*00e2*/ 	.short	(.L_767 - .L_766)
.L_766:
        /*00e4*/ 	.word	0x00000080
        /*00e8*/ 	.word	0x00000001
        /*00ec*/ 	.word	0x00000001


	//----- nvinfo : EIATTR_CRS_STACK_SIZE
	.align		4
.L_767:
        /*00f0*/ 	.byte	0x04, 0x1e
        /*00f2*/ 	.short	(.L_769 - .L_768)
.L_768:
        /*00f4*/ 	.word	0x00000000


	//----- nvinfo : EIATTR_CBANK_PARAM_SIZE
	.align		4
.L_769:
        /*00f8*/ 	.byte	0x03, 0x19
        /*00fa*/ 	.short	0x0128


	//----- nvinfo : EIATTR_PARAM_CBANK
	.align		4
        /*00fc*/ 	.byte	0x04, 0x0a
        /*00fe*/ 	.short	(.L_771 - .L_770)
	.align		4
.L_770:
        /*0100*/ 	.word	index@(.nv.constant0._ZN10layer_norm31ln_parallel_residual_bwd_kernelINS_13Kernel_traitsI13__nv_bfloat16S2_S2_S2_fjLj256ELj1ELj4ELj1ELj16ENS_18Kernel_traits_baseILj256ES2_S2_S2_S2_fjLj128EEEEELb0ELb1ELb0EEEvNS_9BwdParamsE)
        /*0104*/ 	.short	0x0380
        /*0106*/ 	.short	0x0128


	//----- nvinfo : EIATTR_SW_WAR
	.align		4
.L_771:
        /*0108*/ 	.byte	0x04, 0x36
        /*010a*/ 	.short	(.L_773 - .L_772)
.L_772:
        /*010c*/ 	.word	0x00000008
.L_773:


//--------------------- .nv.info._ZN10layer_norm31ln_parallel_residual_bwd_kernelINS_13Kernel_traitsI13__nv_bfloat16S2_S2_S2_fjLj256ELj1ELj4ELj1ELj16ENS_18Kernel_traits_baseILj256ES2_S2_S2_S2_fjLj128EEEEELb0ELb1ELb1EEEvNS_9BwdParamsE --------------------------
	.section	.nv.info._ZN10layer_norm31ln_parallel_residual_bwd_kernelINS_13Kernel_traitsI13__nv_bfloat16S2_S2_S2_fjLj256ELj1ELj4ELj1ELj16ENS_18Kernel_traits_baseILj256ES2_S2_S2_S2_fjLj128EEEEELb0ELb1ELb1EEEvNS_9BwdParamsE,"",@"SHT_CUDA_INFO"
	.sectionflags	@""
	.align	4


	//----- nvinfo : EIATTR_CUDA_API_VERSION
	.align		4
        /*0000*/ 	.byte	0x04, 0x37
        /*0002*/ 	.short	(.L_775 - .L_774)
.L_774:
        /*0004*/ 	.word	0x00000082


	//----- nvinfo : EIATTR_KPARAM_INFO
	.align		4
.L_775:
        /*0008*/ 	.byte	0x04, 0x17
        /*000a*/ 	.short	(.L_777 - .L_776)
.L_776:
        /*000c*/ 	.word	0x00000000
        /*0010*/ 	.short	0x0000
        /*0012*/ 	.short	0x0000
        /*0014*/ 	.byte	0x00, 0xf0, 0xa1, 0x04


	//----- nvinfo : EIATTR_SPARSE_MMA_MASK
	.align		4
.L_777:
        /*0018*/ 	.byte	0x03, 0x50
        /*001a*/ 	.short	0x0000


	//----- nvinfo : EIATTR_MAXREG_COUNT
	.align		4
        /*001c*/ 	.byte	0x03, 0x1b
        /*001e*/ 	.short	0x00ff


	//----- nvinfo : EIATTR_NUM_BARRIERS
	.align		4
        /*0020*/ 	.byte	0x02, 0x4c
        /*0022*/ 	.byte	0x01
	.zero		1


	//----- nvinfo : EIATTR_MERCURY_ISA_VERSION
	.align		4
        /*0024*/ 	.byte	0x03, 0x5f
        /*0026*/ 	.short	0x0101


	//----- nvinfo : EIATTR_COOP_GROUP_MASK_REGIDS
	.align		4
        /*0028*/ 	.byte	0x04, 0x29
        /*002a*/ 	.short	(.L_779 - .L_778)


	//   ....[0]....
.L_778:
        /*002c*/ 	.word	0xffffffff


	//   ....[1]....
        /*0030*/ 	.word	0xffffffff


	//   ....[2]....
        /*0034*/ 	.word	0xffffffff


	//   ....[3]....
        /*0038*/ 	.word	0xffffffff


	//   ....[4]....
        /*003c*/ 	.word	0xffffffff


	//   ....[5]....
        /*0040*/ 	.word	0xffffffff


	//   ....[6]....
        /*0044*/ 	.word	0xffffffff


	//   ....[7]....
        /*0048*/ 	.word	0xffffffff


	//   ....[8]....
        /*004c*/ 	.word	0xffffffff


	//   ....[9]....
        /*0050*/ 	.word	0xffffffff


	//   ....[10]....
        /*0054*/ 	.word	0x0500003b


	//   ....[11]....
        /*0058*/ 	.word	0x0500003b


	//   ....[12]....
        /*005c*/ 	.word	0x0500003b


	//   ....[13]....
        /*0060*/ 	.word	0x0500003b


	//   ....[14]....
        /*0064*/ 	.word	0x0500003b


	//   ....[15]....
        /*0068*/ 	.word	0x0500003b


	//   ....[16]....
        /*006c*/ 	.word	0x0500003b


	//   ....[17]....
        /*0070*/ 	.word	0x0500003b


	//   ....[18]....
        /*0074*/ 	.word	0x0500003b


	//   ....[19]....
        /*0078*/ 	.word	0x0500003b


	//----- nvinfo : EIATTR_COOP_GROUP_INSTR_OFFSETS
	.align		4
.L_779:
        /*007c*/ 	.byte	0x04, 0x28
        /*007e*/ 	.short	(.L_781 - .L_780)


	//   ....[0]....
.L_780:
        /*0080*/ 	.word	0x000009f0


	//   ....[1]....
        /*0084*/ 	.word	0x00000a10


	//   ....[2]....
        /*0088*/ 	.word	0x00000a20


	//   ....[3]....
        /*008c*/ 	.word	0x00000a50


	//   ....[4]....
        /*0090*/ 	.word	0x00000a70


	//   ....[5]....
        /*0094*/ 	.word	0x00000a90


	//   ....[6]....
        /*0098*/ 	.word	0x00000ab0


	//   ....[7]....
        /*009c*/ 	.word	0x00000ac0


	//   ....[8]....
        /*00a0*/ 	.word	0x00000af0


	//   ....[9]....
        /*00a4*/ 	.word	0x00000b00


	//   ....[10]....
        /*00a8*/ 	.word	0x00002660


	//   ....[11]....
        /*00ac*/ 	.word	0x00002700


	//   ....[12]....
        /*00b0*/ 	.word	0x00002760


	//   ....[13]....
        /*00b4*/ 	.word	0x000027c0


	//   ....[14]....
        /*00b8*/ 	.word	0x00002830


	//   ....[15]....
        /*00bc*/ 	.word	0x00002890


	//   ....[16]....
        /*00c0*/ 	.word	0x00002900


	//   ....[17]....
        /*00c4*/ 	.word	0x00002960


	//   ....[18]....
        /*00c8*/ 	.word	0x000029d0


	//   ....[19]....
        /*00cc*/ 	.word	0x00002a30


	//----- nvinfo : EIATTR_VRC_CTA_INIT_COUNT
	.align		4
.L_781:
        /*00d0*/ 	.byte	0x02, 0x4a
	.zero		1
	.zero		1


	//----- nvinfo : EIATTR_EXIT_INSTR_OFFSETS
	.align		4
        /*00d4*/ 	.byte	0x04, 0x1c
        /*00d6*/ 	.short	(.L_783 - .L_782)


	//   ....[0]....
.L_782:
        /*00d8*/ 	.word	0x00002600


	//----- nvinfo : EIATTR_MAX_THREADS
	.align		4
.L_783:
        /*00dc*/ 	.byte	0x04, 0x05
        /*00de*/ 	.short	(.L_785 - .L_784)
.L_784:
        /*00e0*/ 	.word	0x00000080
        /*00e4*/ 	.word	0x00000001
        /*00e8*/ 	.word	0x00000001


	//----- nvinfo : EIATTR_CRS_STACK_SIZE
	.align		4
.L_785:
        /*00ec*/ 	.byte	0x04, 0x1e
        /*00ee*/ 	.short	(.L_787 - .L_786)
.L_786:
        /*00f0*/ 	.word	0x00000000


	//----- nvinfo : EIATTR_CBANK_PARAM_SIZE
	.align		4
.L_787:
        /*00f4*/ 	.byte	0x03, 0x19
        /*00f6*/ 	.short	0x0128


	//----- nvinfo : EIATTR_PARAM_CBANK
	.align		4
        /*00f8*/ 	.byte	0x04, 0x0a
        /*00fa*/ 	.short	(.L_789 - .L_788)
	.align		4
.L_788:
        /*00fc*/ 	.word	index@(.nv.constant0._ZN10layer_norm31ln_parallel_residual_bwd_kernelINS_13Kernel_traitsI13__nv_bfloat16S2_S2_S2_fjLj256ELj1ELj4ELj1ELj16ENS_18Kernel_traits_baseILj256ES2_S2_S2_S2_fjLj128EEEEELb0ELb1ELb1EEEvNS_9BwdParamsE)
        /*0100*/ 	.short	0x0380
        /*0102*/ 	.short	0x0128


	//----- nvinfo : EIATTR_SW_WAR
	.align		4
.L_789:
        /*0104*/ 	.byte	0x04, 0x36
        /*0106*/ 	.short	(.L_791 - .L_790)
.L_790:
        /*0108*/ 	.word	0x00000008
.L_791:


//--------------------- .nv.info._ZN10layer_norm31ln_parallel_residual_bwd_kernelINS_13Kernel_traitsI13__nv_bfloat16S2_S2_S2_fjLj256ELj1ELj4ELj1ELj16ENS_18Kernel_traits_baseILj256ES2_S2_S2_S2_fjLj128EEEEELb1ELb0ELb0EEEvNS_9BwdParamsE --------------------------
	.section	.nv.info._ZN10layer_norm31ln_parallel_residual_bwd_kernelINS_13Kernel_traitsI13__nv_bfloat16S2_S2_S2_fjLj256ELj1ELj4ELj1ELj16ENS_18Kernel_traits_baseILj256ES2_S2_S2_S2_fjLj128EEEEELb1ELb0ELb0EEEvNS_9BwdParamsE,"",@"SHT_CUDA_INFO"
	.sectionflags	@""
	.align	4


	//----- nvinfo : EIATTR_CUDA_API_VERSION
	.align		4
        /*0000*/ 	.byte	0x04, 0x37
        /*0002*/ 	.short	(.L_793 - .L_792)
.L_792:
        /*0004*/ 	.word	0x00000082


	//----- nvinfo : EIATTR_KPARAM_INFO
	.align		4
.L_793:
        /*0008*/ 	.byte	0x04, 0x17
        /*000a*/ 	.short	(.L_795 - .L_794)
.L_794:
        /*000c*/ 	.word	0x00000000
        /*0010*/ 	.short	0x0000
        /*0012*/ 	.short	0x0000
        /*0014*/ 	.byte	0x00, 0xf0, 0xa1, 0x04


	//----- nvinfo : EIATTR_SPARSE_MMA_MASK
	.align		4
.L_795:
        /*0018*/ 	.byte	0x03, 0x50
        /*001a*/ 	.short	0x0000


	//----- nvinfo : EIATTR_MAXREG_COUNT
	.align		4
        /*001c*/ 	.byte	0x03, 0x1b
        /*001e*/ 	.short	0x00ff


	//----- nvinfo : EIATTR_NUM_BARRIERS
	.align		4
        /*0020*/ 	.byte	0x02, 0x4c
        /*0022*/ 	.byte	0x01
	.zero		1


	//----- nvinfo : EIATTR_MERCURY_ISA_VERSION
	.align		4
        /*0024*/ 	.byte	0x03, 0x5f
        /*0026*/ 	.short	0x0101


	//----- nvinfo : EIATTR_COOP_GROUP_MASK_REGIDS
	.align		4
        /*0028*/ 	.byte	0x04, 0x29
        /*002a*/ 	.short	(.L_797 - .L_796)


	//   ....[0]....
.L_796:
        /*002c*/ 	.word	0xffffffff


	//   ....[1]....
        /*0030*/ 	.word	0xffffffff


	//   ....[2]....
        /*0034*/ 	.word	0xffffffff


	//   ....[3]....
        /*0038*/ 	.word	0xffffffff


	//   ....[4]....
        /*003c*/ 	.word	0xffffffff


	//   ....[5]....
        /*0040*/ 	.word	0xffffffff


	//   ....[6]....
        /*0044*/ 	.word	0xffffffff


	//   ....[7]....
        /*0048*/ 	.word	0xffffffff


	//   ....[8]....
        /*004c*/ 	.word	0xffffffff


	//   ....[9]....
        /*0050*/ 	.word	0xffffffff


	//   ....[10]....
        /*0054*/ 	.word	0x0500003c


	//   ....[11]....
        /*0058*/ 	.word	0x0500003c


	//   ....[12]....
        /*005c*/ 	.word	0x0500003c


	//   ....[13]....
        /*0060*/ 	.word	0x0500003c


	//   ....[14]....
        /*0064*/ 	.word	0x0500003c


	//   ....[15]....
        /*0068*/ 	.word	0x0500003c


	//   ....[16]....
        /*006c*/ 	.word	0x0500003c


	//   ....[17]....
        /*0070*/ 	.word	0x0500003c


	//   ....[18]....
        /*0074*/ 	.word	0x0500003c


	//   ....[19]....
        /*0078*/ 	.word	0x0500003c


	//----- nvinfo : EIATTR_COOP_GROUP_INSTR_OFFSETS
	.align		4
.L_797:
        /*007c*/ 	.byte	0x04, 0x28
        /*007e*/ 	.short	(.L_799 - .L_798)


	//   ....[0]....
.L_798:
        /*0080*/ 	.word	0x00001050


	//   ....[1]....
        /*0084*/ 	.word	0x00001060


	//   ....[2]....
        /*0088*/ 	.word	0x00001090


	//   ....[3]....
        /*008c*/ 	.word	0x000010a0


	//   ....[4]....
        /*0090*/ 	.word	0x000010d0


	//   ....[5]....
        /*0094*/ 	.word	0x000010e0


	//   ....[6]....
        /*0098*/ 	.word	0x00001110


	//   ....[7]....
        /*009c*/ 	.word	0x00001120


	//   ....[8]....
        /*00a0*/ 	.word	0x00001150


	//   ....[9]....
        /*00a4*/ 	.word	0x00001160


	//   ....[10]....
        /*00a8*/ 	.word	0x00003e50


	//   ....[11]....
        /*00ac*/ 	.word	0x00003ee0


	//   ....[12]....
        /*00b0*/ 	.word	0x00003f50


	//   ....[13]....
        /*00b4*/ 	.word	0x00003fb0


	//   ....[14]....
        /*00b8*/ 	.word	0x00004020


	//   ....[15]....
        /*00bc*/ 	.word	0x00004080


	//   ....[16]....
        /*00c0*/ 	.word	0x000040f0


	//   ....[17]....
        /*00c4*/ 	.word	0x00004150


	//   ....[18]....
        /*00c8*/ 	.word	0x000041c0


	//   ....[19]....
        /*00cc*/ 	.word	0x00004220


	//----- nvinfo : EIATTR_VRC_CTA_INIT_COUNT
	.align		4
.L_799:
        /*00d0*/ 	.byte	0x02, 0x4a
	.zero		1
	.zero		1


	//----- nvinfo : EIATTR_EXIT_INSTR_OFFSETS
	.align		4
        /*00d4*/ 	.byte	0x04, 0x1c
        /*00d6*/ 	.short	(.L_801 - .L_800)


	//   ....[0]....
.L_800:
        /*00d8*/ 	.word	0x00003d20


	//   ....[1]....
        /*00dc*/ 	.word	0x00003de0


	//----- nvinfo : EIATTR_MAX_THREADS
	.align		4
.L_801:
        /*00e0*/ 	.byte	0x04, 0x05
        /*00e2*/ 	.short	(.L_803 - .L_802)
.L_802:
        /*00e4*/ 	.word	0x00000080
        /*00e8*/ 	.word	0x00000001
        /*00ec*/ 	.word	0x00000001


	//----- nvinfo : EIATTR_CRS_STACK_SIZE
	.align		4
.L_803:
        /*00f0*/ 	.byte	0x04, 0x1e
        /*00f2*/ 	.short	(.L_805 - .L_804)
.L_804:
        /*00f4*/ 	.word	0x00000000


	//----- nvinfo : EIATTR_CBANK_PARAM_SIZE
	.align		4
.L_805:
        /*00f8*/ 	.byte	0x03, 0x19
        /*00fa*/ 	.short	0x0128


	//----- nvinfo : EIATTR_PARAM_CBANK
	.align		4
        /*00fc*/ 	.byte	0x04, 0x0a
        /*00fe*/ 	.short	(.L_807 - .L_806)
	.align		4
.L_806:
        /*0100*/ 	.word	index@(.nv.constant0._ZN10layer_norm31ln_parallel_residual_bwd_kernelINS_13Kernel_traitsI13__nv_bfloat16S2_S2_S2_fjLj256ELj1ELj4ELj1ELj16ENS_18Kernel_traits_baseILj256ES2_S2_S2_S2_fjLj128EEEEELb1ELb0ELb0EEEvNS_9BwdParamsE)
        /*0104*/ 	.short	0x0380
        /*0106*/ 	.short	0x0128


	//----- nvinfo : EIATTR_SW_WAR
	.align		4
.L_807:
        /*0108*/ 	.byte	0x04, 0x36
        /*010a*/ 	.short	(.L_809 - .L_808)
.L_808:
        /*010c*/ 	.word	0x00000008
.L_809:


//--------------------- .nv.info._ZN10layer_norm31ln_parallel_residual_bwd_kernelINS_13Kernel_traitsI13__nv_bfloat16S2_S2_S2_fjLj256ELj1ELj4ELj1ELj16ENS_18Kernel_traits_baseILj256ES2_S2_S2_S2_fjLj128EEEEELb1ELb0ELb1EEEvNS_9BwdParamsE --------------------------
	.section	.nv.info._ZN10layer_norm31ln_parallel_residual_bwd_kernelINS_13Kernel_traitsI13__nv_bfloat16S2_S2_S2_fjLj256ELj1ELj4ELj1ELj16ENS_18Kernel_traits_baseILj256ES2_S2_S2_S2_fjLj128EEEEELb1ELb0ELb1EEEvNS_9BwdParamsE,"",@"SHT_CUDA_INFO"
	.sectionflags	@""
	.align	4


	//----- nvinfo : EIATTR_CUDA_API_VERSION
	.align		4
        /*0000*/ 	.byte	0x04, 0x37
        /*0002*/ 	.short	(.L_811 - .L_810)
.L_810:
        /*0004*/ 	.word	0x00000082


	//----- nvinfo : EIATTR_KPARAM_INFO
	.align		4
.L_811:
        /*0008*/ 	.byte	0x04, 0x17
        /*000a*/ 	.short	(.L_813 - .L_812)
.L_812:
        /*000c*/ 	.word	0x00000000
        /*0010*/ 	.short	0x0000
        /*0012*/ 	.short	0x0000
        /*0014*/ 	.byte	0x00, 0xf0, 0xa1, 0x04


	//----- nvinfo : EIATTR_SPARSE_MMA_MASK
	.align		4
.L_813:
        /*0018*/ 	.byte	0x03, 0x50
        /*001a*/ 	.short	0x0000


	//----- nvinfo : EIATTR_MAXREG_COUNT
	.align		4
        /*001c*/ 	.byte	0x03, 0x1b
        /*001e*/ 	.short	0x00ff


	//----- nvinfo : EIATTR_NUM_BARRIERS
	.align		4
        /*0020*/ 	.byte	0x02, 0x4c
        /*0022*/ 	.byte	0x01
	.zero		1


	//----- nvinfo : EIATTR_MERCURY_ISA_VERSION
	.align		4
        /*0024*/ 	.byte	0x03, 0x5f
        /*0026*/ 	.short	0x0101


	//----- nvinfo : EIATTR_COOP_GROUP_MASK_REGIDS
	.align		4
        /*0028*/ 	.byte	0x04, 0x29
        /*002a*/ 	.short	(.L_815 - .L_814)


	//   ....[0]....
.L_814:
        /*002c*/ 	.word	0xffffffff


	//   ....[1]....
        /*0030*/ 	.word	0xffffffff


	//   ....[2]....
        /*0034*/ 	.word	0xffffffff


	//   ....[3]....
        /*0038*/ 	.word	0xffffffff


	//   ....[4]....
        /*003c*/ 	.word	0xffffffff


	//   ....[5]....
        /*0040*/ 	.word	0xffffffff


	//   ....[6]....
        /*0044*/ 	.word	0xffffffff


	//   ....[7]....
        /*0048*/ 	.word	0xffffffff


	//   ....[8]....
        /*004c*/ 	.word	0xffffffff


	//   ....[9]....
        /*0050*/ 	.word	0xffffffff


	//   ....[10]....
        /*0054*/ 	.word	0x05000064


	//   ....[11]....
        /*0058*/ 	.word	0x05000064


	//   ....[12]....
        /*005c*/ 	.word	0x05000064


	//   ....[13]....
        /*0060*/ 	.word	0x05000064


	//   ....[14]....
        /*0064*/ 	.word	0x05000064


	//   ....[15]....
        /*0068*/ 	.word	0x05000064


	//   ....[16]....
        /*006c*/ 	.word	0x05000064


	//   ....[17]....
        /*0070*/ 	.word	0x05000064


	//   ....[18]....
        /*0074*/ 	.word	0x05000064


	//   ....[19]....
        /*0078*/ 	.word	0x05000064


	//----- nvinfo : EIATTR_COOP_GROUP_INSTR_OFFSETS
	.align		4
.L_815:
        /*007c*/ 	.byte	0x04, 0x28
        /*007e*/ 	.short	(.L_817 - .L_816)


	//   ....[0]....
.L_816:
        /*0080*/ 	.word	0x00001090


	//   ....[1]....
        /*0084*/ 	.word	0x000010a0


	//   ....[2]....
        /*0088*/ 	.word	0x000010d0


	//   ....[3]....
        /*008c*/ 	.word	0x000010e0


	//   ....[4]....
        /*0090*/ 	.word	0x00001110


	//   ....[5]....
        /*0094*/ 	.word	0x00001120


	//   ....[6]....
        /*0098*/ 	.word	0x00001150


	//   ....[7]....
        /*009c*/ 	.word	0x00001160


	//   ....[8]....
        /*00a0*/ 	.word	0x00001190


	//   ....[9]....
        /*00a4*/ 	.word	0x000011a0


	//   ....[10]....
        /*00a8*/ 	.word	0x00003e10


	//   ....[11]....
        /*00ac*/ 	.word	0x00003ea0


	//   ....[12]....
        /*00b0*/ 	.word	0x00003f10


	//   ....[13]....
        /*00b4*/ 	.word	0x00003f60


	//   ....[14]....
        /*00b8*/ 	.word	0x00003fd0


	//   ....[15]....
        /*00bc*/ 	.word	0x00004020


	//   ....[16]....
        /*00c0*/ 	.word	0x00004090


	//   ....[17]....
        /*00c4*/ 	.word	0x000040e0


	//   ....[18]....
        /*00c8*/ 	.word	0x00004150


	//   ....[19]....
        /*00cc*/ 	.word	0x000041a0


	//----- nvinfo : EIATTR_VRC_CTA_INIT_COUNT
	.align		4
.L_817:
        /*00d0*/ 	.byte	0x02, 0x4a
	.zero		1
	.zero		1


	//----- nvinfo : EIATTR_EXIT_INSTR_OFFSETS
	.align		4
        /*00d4*/ 	.byte	0x04, 0x1c
        /*00d6*/ 	.short	(.L_819 - .L_818)


	//   ....[0]....
.L_818:
        /*00d8*/ 	.word	0x00003da0


	//----- nvinfo : EIATTR_MAX_THREADS
	.align		4
.L_819:
        /*00dc*/ 	.byte	0x04, 0x05
        /*00de*/ 	.short	(.L_821 - .L_820)
.L_820:
        /*00e0*/ 	.word	0x00000080
        /*00e4*/ 	.word	0x00000001
        /*00e8*/ 	.word	0x00000001


	//----- nvinfo : EIATTR_CRS_STACK_SIZE
	.align		4
.L_821:
        /*00ec*/ 	.byte	0x04, 0x1e
        /*00ee*/ 	.short	(.L_823 - .L_822)
.L_822:
        /*00f0*/ 	.word	0x00000000


	//----- nvinfo : EIATTR_CBANK_PARAM_SIZE
	.align		4
.L_823:
        /*00f4*/ 	.byte	0x03, 0x19
        /*00f6*/ 	.short	0x0128


	//----- nvinfo : EIATTR_PARAM_CBANK
	.align		4
        /*00f8*/ 	.byte	0x04, 0x0a
        /*00fa*/ 	.short	(.L_825 - .L_824)
	.align		4
.L_824:
        /*00fc*/ 	.word	index@(.nv.constant0._ZN10layer_norm31ln_parallel_residual_bwd_kernelINS_13Kernel_traitsI13__nv_bfloat16S2_S2_S2_fjLj256ELj1ELj4ELj1ELj16ENS_18Kernel_traits_baseILj256ES2_S2_S2_S2_fjLj128EEEEELb1ELb0ELb1EEEvNS_9BwdParamsE)
        /*0100*/ 	.short	0x0380
        /*0102*/ 	.short	0x0128


	//----- nvinfo : EIATTR_SW_WAR
	.align		4
.L_825:
        /*0104*/ 	.byte	0x04, 0x36
        /*0106*/ 	.short	(.L_827 - .L_826)
.L_826:
        /*0108*/ 	.word	0x00000008
.L_827:


//--------------------- .nv.info._ZN10layer_norm22ln_bwd_finalize_kernelINS_22Kernel_traits_finalizeILj256E13__nv_bfloat16S2_S2_S2_fjLb0ELj1024ELj4ENS_18Kernel_traits_baseILj256ES2_S2_S2_S2_fjLj1024EEEEELb0ELb0EEEvNS_9BwdParamsE --------------------------
	.section	.nv.info._ZN10layer_norm22ln_bwd_finalize_kernelINS_22Kernel_traits_finalizeILj256E13__nv_bfloat16S2_S2_S2_fjLb0ELj1024ELj4ENS_18Kernel_traits_baseILj256ES2_S2_S2_S2_fjLj1024EEEEELb0ELb0EEEvNS_9BwdParamsE,"",@"SHT_CUDA_INFO"
	.sectionflags	@""
	.align	4


	//----- nvinfo : EIATTR_CUDA_API_VERSION
	.align		4
        /*0000*/ 	.byte	0x04, 0x37
        /*0002*/ 	.short	(.L_829 - .L_828)
.L_828:
        /*0004*/ 	.word	0x00000082


	//----- nvinfo : EIATTR_KPARAM_INFO
	.align		4
.L_829:
        /*0008*/ 	.byte	0x04, 0x17
        /*000a*/ 	.short	(.L_831 - .L_830)
.L_830:
        /*000c*/ 	.word	0x00000000
        /*0010*/ 	.short	0x0000
        /*0012*/ 	.short	0x0000
        /*0014*/ 	.byte	0x00, 0xf0, 0xa1, 0x04


	//----- nvinfo : EIATTR_SPARSE_MMA_MASK
	.align		4
.L_831:
        /*0018*/ 	.byte	0x03, 0x50
        /*001a*/ 	.short	0x0000


	//----- nvinfo : EIATTR_MAXREG_COUNT
	.align		4
        /*001c*/ 	.byte	0x03, 0x1b
        /*001e*/ 	.short	0x0040


	//----- nvinfo : EIATTR_NUM_BARRIERS
	.align		4
        /*0020*/ 	.byte	0x02, 0x4c
        /*0022*/ 	.byte	0x01
	.zero		1


	//----- nvinfo : EIATTR_MERCURY_ISA_VERSION
	.align		4
        /*0024*/ 	.byte	0x03, 0x5f
        /*0026*/ 	.short	0x0101


	//----- nvinfo : EIATTR_COOP_GROUP_MASK_REGIDS
	.align		4
        /*0028*/ 	.byte	0x04, 0x29
        /*002a*/ 	.short	(.L_833 - .L_832)


	//   ....[0]....
.L_832:
        /*002c*/ 	.word	0xffffffff


	//   ....[1]....
        /*0030*/ 	.word	0xffffffff


	//   ....[2]....
        /*0034*/ 	.word	0xffffffff


	//   ....[3]....
        /*0038*/ 	.word	0xffffffff


	//   ....[4]....
        /*003c*/ 	.word	0xffffffff


	//   ....[5]....
        /*0040*/ 	.word	0xffffffff


	//   ....[6]....
        /*0044*/ 	.word	0xffffffff


	//   ....[7]....
        /*0048*/ 	.word	0xffffffff


	//   ....[8]....
        /*004c*/ 	.word	0xffffffff


	//   ....[9]....
        /*0050*/ 	.word	0xffffffff


	//----- nvinfo : EIATTR_COOP_GROUP_INSTR_OFFSETS
	.align		4
.L_833:
        /*0054*/ 	.byte	0x04, 0x28
        /*0056*/ 	.short	(.L_835 - .L_834)


	//   ....[0]....
.L_834:
        /*0058*/ 	.word	0x000015e0


	//   ....[1]....
        /*005c*/ 	.word	0x000015f0


	//   ....[2]....
        /*0060*/ 	.word	0x00001620


	//   ....[3]....
        /*0064*/ 	.word	0x00001630


	//   ....[4]....
        /*0068*/ 	.word	0x00001660


	//   ....[5]....
        /*006c*/ 	.word	0x00001670


	//   ....[6]....
        /*0070*/ 	.word	0x000016b0


	//   ....[7]....
        /*0074*/ 	.word	0x000016e0


	//   ....[8]....
        /*0078*/ 	.word	0x00001710


	//   ....[9]....
        /*007c*/ 	.word	0x00001720


	//----- nvinfo : EIATTR_VRC_CTA_INIT_COUNT
	.align		4
.L_835:
        /*0080*/ 	.byte	0x02, 0x4a
	.zero		1
	.zero		1


	//----- nvinfo : EIATTR_EXIT_INSTR_OFFSETS
	.align		4
        /*0084*/ 	.byte	0x04, 0x1c
        /*0086*/ 	.short	(.L_837 - .L_836)


	//   ....[0]....
.L_836:
        /*0088*/ 	.word	0x00000060


	//   ....[1]....
        /*008c*/ 	.word	0x00001780


	//   ....[2]....
        /*0090*/ 	.word	0x000017b0


	//   ....[3]....
        /*0094*/ 	.word	0x00001870


	//----- nvinfo : EIATTR_MAX_THREADS
	.align		4
.L_837:
        /*0098*/ 	.byte	0x04, 0x05
        /*009a*/ 	.short	(.L_839 - .L_838)
.L_838:
        /*009c*/ 	.word	0x00000400
        /*00a0*/ 	.word	0x00000001
        /*00a4*/ 	.word	0x00000001


	//----- nvinfo : EIATTR_CRS_STACK_SIZE
	.align		4
.L_839:
        /*00a8*/ 	.byte	0x04, 0x1e
        /*00aa*/ 	.short	(.L_841 - .L_840)
.L_840:
        /*00ac*/ 	.word	0x00000000


	//----- nvinfo : EIATTR_CBANK_PARAM_SIZE
	.align		4
.L_841:
        /*00b0*/ 	.byte	0x03, 0x19
        /*00b2*/ 	.short	0x0128


	//----- nvinfo : EIATTR_PARAM_CBANK
	.align		4
        /*00b4*/ 	.byte	0x04, 0x0a
        /*00b6*/ 	.short	(.L_843 - .L_842)
	.align		4
.L_842:
        /*00b8*/ 	.word	index@(.nv.constant0._ZN10layer_norm22ln_bwd_finalize_kernelINS_22Kernel_traits_finalizeILj256E13__nv_bfloat16S2_S2_S2_fjLb0ELj1024ELj4ENS_18Kernel_traits_baseILj256ES2_S2_S2_S2_fjLj1024EEEEELb0ELb0EEEvNS_9BwdParamsE)
        /*00bc*/ 	.short	0x0380
        /*00be*/ 	.short	0x0128


	//----- nvinfo : EIATTR_SW_WAR
	.align		4
.L_843:
        /*00c0*/ 	.byte	0x04, 0x36
        /*00c2*/ 	.short	(.L_845 - .L_844)
.L_844:
        /*00c4*/ 	.word	0x00000008
.L_845:


//--------------------- .nv.info._ZN10layer_norm40ln_parallel_residual_bwd_finalize_kernelINS_22Kernel_traits_finalizeILj256E13__nv_bfloat16S2_S2_S2_fjLb0ELj1024ELj4ENS_18Kernel_traits_baseILj256ES2_S2_S2_S2_fjLj1024EEEEELb0EEEvNS_9BwdParamsE --------------------------
	.section	.nv.info._ZN10layer_norm40ln_parallel_residual_bwd_finalize_kernelINS_22Kernel_traits_finalizeILj256E13__nv_bfloat16S2_S2_S2_fjLb0ELj1024ELj4ENS_18Kernel_traits_baseILj256ES2_S2_S2_S2_fjLj1024EEEEELb0EEEvNS_9BwdParamsE,"",@"SHT_CUDA_INFO"
	.sectionflags	@""
	.align	4


	//----- nvinfo : EIATTR_CUDA_API_VERSION
	.align		4
        /*0000*/ 	.byte	0x04, 0x37
        /*0002*/ 	.short	(.L_847 - .L_846)
.L_846:
        /*0004*/ 	.word	0x00000082


	//----- nvinfo : EIATTR_KPARAM_INFO
	.align		4
.L_847:
        /*0008*/ 	.byte	0x04, 0x17
        /*000a*/ 	.short	(.L_849 - .L_848)
.L_848:
        /*000c*/ 	.word	0x00000000
        /*0010*/ 	.short	0x0000
        /*0012*/ 	.short	0x0000
        /*0014*/ 	.byte	0x00, 0xf0, 0xa1, 0x04


	//----- nvinfo : EIATTR_SPARSE_MMA_MASK
	.align		4
.L_849:
        /*0018*/ 	.byte	0x03, 0x50
        /*001a*/ 	.short	0x0000


	//----- nvinfo : EIATTR_MAXREG_COUNT
	.align		4
        /*001c*/ 	.byte	0x03, 0x1b
        /*001e*/ 	.short	0x0040


	//----- nvinfo : EIATTR_NUM_BARRIERS
	.align		4
        /*0020*/ 	.byte	0x02, 0x4c
        /*0022*/ 	.byte	0x01
	.zero		1


	//----- nvinfo : EIATTR_MERCURY_ISA_VERSION
	.align		4
        /*0024*/ 	.byte	0x03, 0x5f
        /*0026*/ 	.short	0x0101


	//----- nvinfo : EIATTR_COOP_GROUP_MASK_REGIDS
	.align		4
        /*0028*/ 	.byte	0x04, 0x29
        /*002a*/ 	.short	(.L_851 - .L_850)


	//   ....[0]....
.L_850:
        /*002c*/ 	.word	0xffffffff


	//   ....[1]....
        /*0030*/ 	.word	0xffffffff


	//   ....[2]....
        /*0034*/ 	.word	0xffffffff


	//   ....[3]....
        /*0038*/ 	.word	0xffffffff


	//   ....[4]....
        /*003c*/ 	.word	0xffffffff


	//   ....[5]....
        /*0040*/ 	.word	0xffffffff


	//   ....[6]....
        /*0044*/ 	.word	0xffffffff


	//   ....[7]....
        /*0048*/ 	.word	0xffffffff


	//   ....[8]....
        /*004c*/ 	.word	0xffffffff


	//   ....[9]....
        /*0050*/ 	.word	0xffffffff


	//   ....[10]....
        /*0054*/ 	.word	0xffffffff


	//   ....[11]....
        /*0058*/ 	.word	0xffffffff


	//   ....[12]....
        /*005c*/ 	.word	0xffffffff


	//   ....[13]....
        /*0060*/ 	.word	0xffffffff


	//   ....[14]....
        /*0064*/ 	.word	0xffffffff


	//   ....[15]....
        /*0068*/ 	.word	0xffffffff


	//   ....[16]....
        /*006c*/ 	.word	0xffffffff


	//   ....[17]....
        /*0070*/ 	.word	0xffffffff


	//   ....[18]....
        /*0074*/ 	.word	0xffffffff


	//   ....[19]....
        /*0078*/ 	.word	0xffffffff


	//----- nvinfo : EIATTR_COOP_GROUP_INSTR_OFFSETS
	.align		4
.L_851:
        /*007c*/ 	.byte	0x04, 0x28
        /*007e*/ 	.short	(.L_853 - .L_852)


	//   ....[0]....
.L_852:
        /*0080*/ 	.word	0x000013b0


	//   ....[1]....
        /*0084*/ 	.word	0x000013c0


	//   ....[2]....
        /*0088*/ 	.word	0x000013d0


	//   ....[3]....
        /*008c*/ 	.word	0x000013e0


	//   ....[4]....
        /*0090*/ 	.word	0x00001410


	//   ....[5]....
        /*0094*/ 	.word	0x00001430


	//   ....[6]....
        /*0098*/ 	.word	0x00001450


	//   ....[7]....
        /*009c*/ 	.word	0x00001460


	//   ....[8]....
        /*00a0*/ 	.word	0x000014a0


	//   ....[9]....
        /*00a4*/ 	.word	0x000014c0


	//   ....[10]....
        /*00a8*/ 	.word	0x000014d0


	//   ....[11]....
        /*00ac*/ 	.word	0x000014e0


	//   ....[12]....
        /*00b0*/ 	.word	0x00001510


	//   ....[13]....
        /*00b4*/ 	.word	0x00001530


	//   ....[14]....
        /*00b8*/ 	.word	0x00001550


	//   ....[15]....
        /*00bc*/ 	.word	0x00001560


	//   ....[16]....
        /*00c0*/ 	.word	0x000015a0


	//   ....[17]....
        /*00c4*/ 	.word	0x000015d0


	//   ....[18]....
        /*00c8*/ 	.word	0x00001600


	//   ....[19]....
        /*00cc*/ 	.word	0x00001610


	//----- nvinfo : EIATTR_VRC_CTA_INIT_COUNT
	.align		4
.L_853:
        /*00d0*/ 	.byte	0x02, 0x4a
	.zero		1
	.zero		1


	//----- nvinfo : EIATTR_EXIT_INSTR_OFFSETS
	.align		4
        /*00d4*/ 	.byte	0x04, 0x1c
        /*00d6*/ 	.short	(.L_855 - .L_854)


	//   ....[0]....
.L_854:
        /*00d8*/ 	.word	0x00000060


	//   ....[1]....
        /*00dc*/ 	.word	0x000016b0


	//   ....[2]....
        /*00e0*/ 	.word	0x000016e0


	//   ....[3]....
        /*00e4*/ 	.word	0x00001840


	//----- nvinfo : EIATTR_MAX_THREADS
	.align		4
.L_855:
        /*00e8*/ 	.byte	0x04, 0x05
        /*00ea*/ 	.short	(.L_857 - .L_856)
.L_856:
        /*00ec*/ 	.word	0x00000400
        /*00f0*/ 	.word	0x00000001
        /*00f4*/ 	.word	0x00000001


	//----- nvinfo : EIATTR_CRS_STACK_SIZE
	.align		4
.L_857:
        /*00f8*/ 	.byte	0x04, 0x1e
        /*00fa*/ 	.short	(.L_859 - .L_858)
.L_858:
        /*00fc*/ 	.word	0x00000000


	//----- nvinfo : EIATTR_CBANK_PARAM_SIZE
	.align		4
.L_859:
        /*0100*/ 	.byte	0x03, 0x19
        /*0102*/ 	.short	0x0128


	//----- nvinfo : EIATTR_PARAM_CBANK
	.align		4
        /*0104*/ 	.byte	0x04, 0x0a
        /*0106*/ 	.short	(.L_861 - .L_860)
	.align		4
.L_860:
        /*0108*/ 	.word	index@(.nv.constant0._ZN10layer_norm40ln_parallel_residual_bwd_finalize_kernelINS_22Kernel_traits_finalizeILj256E13__nv_bfloat16S2_S2_S2_fjLb0ELj1024ELj4ENS_18Kernel_traits_baseILj256ES2_S2_S2_S2_fjLj1024EEEEELb0EEEvNS_9BwdParamsE)
        /*010c*/ 	.short	0x0380
        /*010e*/ 	.short	0x0128


	//----- nvinfo : EIATTR_SW_WAR
	.align		4
.L_861:
        /*0110*/ 	.byte	0x04, 0x36
        /*0112*/ 	.short	(.L_863 - .L_862)
.L_862:
        /*0114*/ 	.word	0x00000008
.L_863:


//--------------------- .nv.info._ZN10layer_norm31ln_parallel_residual_bwd_kernelINS_13Kernel_traitsI13__nv_bfloat16S2_S2_S2_fjLj256ELj1ELj4ELj1ELj16ENS_18Kernel_traits_baseILj256ES2_S2_S2_S2_fjLj128EEEEELb1ELb1ELb0EEEvNS_9BwdParamsE --------------------------
	.section	.nv.info._ZN10layer_norm31ln_parallel_residual_bwd_kernelINS_13Kernel_traitsI13__nv_bfloat16S2_S2_S2_fjLj256ELj1ELj4ELj1ELj16ENS_18Kernel_traits_baseILj256ES2_S2_S2_S2_fjLj128EEEEELb1ELb1ELb0EEEvNS_9BwdParamsE,"",@"SHT_CUDA_INFO"
	.sectionflags	@""
	.align	4


	//----- nvinfo : EIATTR_CUDA_API_VERSION
	.align		4
        /*0000*/ 	.byte	0x04, 0x37
        /*0002*/ 	.short	(.L_865 - .L_864)
.L_864:
        /*0004*/ 	.word	0x00000082


	//----- nvinfo : EIATTR_KPARAM_INFO
	.align		4
.L_865:
        /*0008*/ 	.byte	0x04, 0x17
        /*000a*/ 	.short	(.L_867 - .L_866)
.L_866:
        /*000c*/ 	.word	0x00000000
        /*0010*/ 	.short	0x0000
        /*0012*/ 	.short	0x0000
        /*0014*/ 	.byte	0x00, 0xf0, 0xa1, 0x04


	//----- nvinfo : EIATTR_SPARSE_MMA_MASK
	.align		4
.L_867:
        /*0018*/ 	.byte	0x03, 0x50
        /*001a*/ 	.short	0x0000


	//----- nvinfo : EIATTR_MAXREG_COUNT
	.align		4
        /*001c*/ 	.byte	0x03, 0x1b
        /*001e*/ 	.short	0x00ff


	//----- nvinfo : EIATTR_NUM_BARRIERS
	.align		4
        /*0020*/ 	.byte	0x02, 0x4c
        /*0022*/ 	.byte	0x01
	.zero		1


	//----- nvinfo : EIATTR_MERCURY_ISA_VERSION
	.align		4
        /*0024*/ 	.byte	0x03, 0x5f
        /*0026*/ 	.short	0x0101


	//----- nvinfo : EIATTR_COOP_GROUP_MASK_REGIDS
	.align		4
        /*0028*/ 	.byte	0x04, 0x29
        /*002a*/ 	.short	(.L_869 - .L_868)


	//   ....[0]....
.L_868:
        /*002c*/ 	.word	0xffffffff


	//   ....[1]....
        /*0030*/ 	.word	0xffffffff


	//   ....[2]....
        /*0034*/ 	.word	0xffffffff


	//   ....[3]....
        /*0038*/ 	.word	0xffffffff


	//   ....[4]....
        /*003c*/ 	.word	0xffffffff


	//   ....[5]....
        /*0040*/ 	.word	0xffffffff


	//   ....[6]....
        /*0044*/ 	.word	0xffffffff


	//   ....[7]....
        /*0048*/ 	.word	0xffffffff


	//   ....[8]....
        /*004c*/ 	.word	0xffffffff


	//   ....[9]....
        /*0050*/ 	.word	0xffffffff


	//   ....[10]....
        /*0054*/ 	.word	0x0500003f


	//   ....[11]....
        /*0058*/ 	.word	0x0500003f


	//   ....[12]....
        /*005c*/ 	.word	0x0500003f


	//   ....[13]....
        /*0060*/ 	.word	0x0500003f


	//   ....[14]....
        /*0064*/ 	.word	0x0500003f


	//   ....[15]....
        /*0068*/ 	.word	0x0500003f


	//   ....[16]....
        /*006c*/ 	.word	0x0500003f


	//   ....[17]....
        /*0070*/ 	.word	0x0500003f


	//   ....[18]....
        /*0074*/ 	.word	0x0500003f


	//   ....[19]....
        /*0078*/ 	.word	0x0500003f


	//----- nvinfo : EIATTR_COOP_GROUP_INSTR_OFFSETS
	.align		4
.L_869:
        /*007c*/ 	.byte	0x04, 0x28
        /*007e*/ 	.short	(.L_871 - .L_870)


	//   ....[0]....
.L_870:
        /*0080*/ 	.word	0x00000c00


	//   ....[1]....
        /*0084*/ 	.word	0x00000c10


	//   ....[2]....
        /*0088*/ 	.word	0x00000c40


	//   ....[3]....
        /*008c*/ 	.word	0x00000c50


	//   ....[4]....
        /*0090*/ 	.word	0x00000c80


	//   ....[5]....
        /*0094*/ 	.word	0x00000c90


	//   ....[6]....
        /*0098*/ 	.word	0x00000cc0


	//   ....[7]....
        /*009c*/ 	.word	0x00000cd0


	//   ....[8]....
        /*00a0*/ 	.word	0x00000d00


	//   ....[9]....
        /*00a4*/ 	.word	0x00000d10


	//   ....[10]....
        /*00a8*/ 	.word	0x00003580


	//   ....[11]....
        /*00ac*/ 	.word	0x00003610


	//   ....[12]....
        /*00b0*/ 	.word	0x00003680


	//   ....[13]....
        /*00b4*/ 	.word	0x000036e0


	//   ....[14]....
        /*00b8*/ 	.word	0x00003750


	//   ....[15]....
        /*00bc*/ 	.word	0x000037b0


	//   ....[16]....
        /*00c0*/ 	.word	0x00003820


	//   ....[17]....
        /*00c4*/ 	.word	0x00003880


	//   ....[18]....
        /*00c8*/ 	.word	0x000038f0


	//   ....[19]....
        /*00cc*/ 	.word	0x00003950


	//----- nvinfo : EIATTR_VRC_CTA_INIT_COUNT
	.align		4
.L_871:
        /*00d0*/ 	.byte	0x02, 0x4a
	.zero		1
	.zero		1


	//----- nvinfo : EIATTR_EXIT_INSTR_OFFSETS
	.align		4
        /*00d4*/ 	.byte	0x04, 0x1c
        /*00d6*/ 	.short	(.L_873 - .L_872)


	//   ....[0]....
.L_872:
        /*00d8*/ 	.word	0x000034e0


	//   ....[1]....
        /*00dc*/ 	.word	0x00003510


	//----- nvinfo : EIATTR_MAX_THREADS
	.align		4
.L_873:
        /*00e0*/ 	.byte	0x04, 0x05
        /*00e2*/ 	.short	(.L_875 - .L_874)
.L_874:
        /*00e4*/ 	.word	0x00000080
        /*00e8*/ 	.word	0x00000001
        /*00ec*/ 	.word	0x00000001


	//----- nvinfo : EIATTR_CRS_STACK_SIZE
	.align		4
.L_875:
        /*00f0*/ 	.byte	0x04, 0x1e
        /*00f2*/ 	.short	(.L_877 - .L_876)
.L_876:
        /*00f4*/ 	.word	0x00000000


	//----- nvinfo : EIATTR_CBANK_PARAM_SIZE
	.align		4
.L_877:
        /*00f8*/ 	.byte	0x03, 0x19
        /*00fa*/ 	.short	0x0128


	//----- nvinfo : EIATTR_PARAM_CBANK
	.align		4
        /*00fc*/ 	.byte	0x04, 0x0a
        /*00fe*/ 	.short	(.L_879 - .L_878)
	.align		4
.L_878:
        /*0100*/ 	.word	index@(.nv.constant0._ZN10layer_norm31ln_parallel_residual_bwd_kernelINS_13Kernel_traitsI13__nv_bfloat16S2_S2_S2_fjLj256ELj1ELj4ELj1ELj16ENS_18Kernel_traits_baseILj256ES2_S2_S2_S2_fjLj128EEEEELb1ELb1ELb0EEEvNS_9BwdParamsE)
        /*0104*/ 	.short	0x0380
        /*0106*/ 	.short	0x0128


	//----- nvinfo : EIATTR_SW_WAR
	.align		4
.L_879:
        /*0108*/ 	.byte	0x04, 0x36
        /*010a*/ 	.short	(.L_881 - .L_880)
.L_880:
        /*010c*/ 	.word	0x00000008
.L_881:


//--------------------- .nv.info._ZN10layer_norm22ln_bwd_finalize_kernelINS_22Kernel_traits_finalizeILj256E13__nv_bfloat16S2_S2_S2_fjLb0ELj1024ELj4ENS_18Kernel_traits_baseILj256ES2_S2_S2_S2_fjLj1024EEEEELb0ELb1EEEvNS_9BwdParamsE --------------------------
	.section	.nv.info._ZN10layer_norm22ln_bwd_finalize_kernelINS_22Kernel_traits_finalizeILj256E13__nv_bfloat16S2_S2_S2_fjLb0ELj1024ELj4ENS_18Kernel_traits_baseILj256ES2_S2_S2_S2_fjLj1024EEEEELb0ELb1EEEvNS_9BwdParamsE,"",@"SHT_CUDA_INFO"
	.sectionflags	@""
	.align	4


	//----- nvinfo : EIATTR_CUDA_API_VERSION
	.align		4
        /*0000*/ 	.byte	0x04, 0x37
        /*0002*/ 	.short	(.L_883 - .L_882)
.L_882:
        /*0004*/ 	.word	0x00000082


	//----- nvinfo : EIATTR_KPARAM_INFO
	.align		4
.L_883:
        /*0008*/ 	.byte	0x04, 0x17
        /*000a*/ 	.short	(.L_885 - .L_884)
.L_884:
        /*000c*/ 	.word	0x00000000
        /*0010*/ 	.short	0x0000
        /*0012*/ 	.short	0x0000
        /*0014*/ 	.byte	0x00, 0xf0, 0xa1, 0x04


	//----- nvinfo : EIATTR_SPARSE_MMA_MASK
	.align		4
.L_885:
        /*0018*/ 	.byte	0x03, 0x50
        /*001a*/ 	.short	0x0000


	//----- nvinfo : EIATTR_MAXREG_COUNT
	.align		4
        /*001c*/ 	.byte	0x03, 0x1b
        /*001e*/ 	.short	0x0040


	//----- nvinfo : EIATTR_NUM_BARRIERS
	.align		4
        /*0020*/ 	.byte	0x02, 0x4c
        /*0022*/ 	.byte	0x01
	.zero		1


	//----- nvinfo : EIATTR_MERCURY_ISA_VERSION
	.align		4
        /*0024*/ 	.byte	0x03, 0x5f
        /*0026*/ 	.short	0x0101


	//----- nvinfo : EIATTR_COOP_GROUP_MASK_REGIDS
	.align		4
        /*0028*/ 	.byte	0x04, 0x29
        /*002a*/ 	.short	(.L_887 - .L_886)


	//   ....[0]....
.L_886:
        /*002c*/ 	.word	0xffffffff


	//   ....[1]....
        /*0030*/ 	.word	0xffffffff


	//   ....[2]....
        /*0034*/ 	.word	0xffffffff


	//   ....[3]....
        /*0038*/ 	.word	0xffffffff


	//   ....[4]....
        /*003c*/ 	.word	0xffffffff


	//   ....[5]....
        /*0040*/ 	.word	0xffffffff


	//   ....[6]....
        /*0044*/ 	.word	0xffffffff


	//   ....[7]....
        /*0048*/ 	.word	0xffffffff


	//   ....[8]....
        /*004c*/ 	.word	0xffffffff


	//   ....[9]....
        /*0050*/ 	.word	0xffffffff


	//----- nvinfo : EIATTR_COOP_GROUP_INSTR_OFFSETS
	.align		4
.L_887:
        /*0054*/ 	.byte	0x04, 0x28
        /*0056*/ 	.short	(.L_889 - .L_888)


	//   ....[0]....
.L_888:
        /*0058*/ 	.word	0x00001630


	//   ....[1]....
        /*005c*/ 	.word	0x00001640


	//   ....[2]....
        /*0060*/ 	.word	0x00001670


	//   ....[3]....
        /*0064*/ 	.word	0x00001680


	//   ....[4]....
        /*0068*/ 	.word	0x000016b0


	//   ....[5]....
        /*006c*/ 	.word	0x000016d0


	//   ....[6]....
        /*0070*/ 	.word	0x00001700


	//   ....[7]....
        /*0074*/ 	.word	0x00001710


	//   ....[8]....
        /*0078*/ 	.word	0x00001740


	//   ....[9]....
        /*007c*/ 	.word	0x00001750


	//----- nvinfo : EIATTR_VRC_CTA_INIT_COUNT
	.align		4
.L_889:
        /*0080*/ 	.byte	0x02, 0x4a
	.zero		1
	.zero		1


	//----- nvinfo : EIATTR_EXIT_INSTR_OFFSETS
	.align		4
        /*0084*/ 	.byte	0x04, 0x1c
        /*0086*/ 	.short	(.L_891 - .L_890)


	//   ....[0]....
.L_890:
        /*0088*/ 	.word	0x00000070


	//   ....[1]....
        /*008c*/ 	.word	0x000017b0


	//   ....[2]....
        /*0090*/ 	.word	0x00001880


	//----- nvinfo : EIATTR_MAX_THREADS
	.align		4
.L_891:
        /*0094*/ 	.byte	0x04, 0x05
        /*0096*/ 	.short	(.L_893 - .L_892)
.L_892:
        /*0098*/ 	.word	0x00000400
        /*009c*/ 	.word	0x00000001
        /*00a0*/ 	.word	0x00000001


	//----- nvinfo : EIATTR_CRS_STACK_SIZE
	.align		4
.L_893:
        /*00a4*/ 	.byte	0x04, 0x1e
        /*00a6*/ 	.short	(.L_895 - .L_894)
.L_894:
        /*00a8*/ 	.word	0x00000000


	//----- nvinfo : EIATTR_CBANK_PARAM_SIZE
	.align		4
.L_895:
        /*00ac*/ 	.byte	0x03, 0x19
        /*00ae*/ 	.short	0x0128


	//----- nvinfo : EIATTR_PARAM_CBANK
	.align		4
        /*00b0*/ 	.byte	0x04, 0x0a
        /*00b2*/ 	.short	(.L_897 - .L_896)
	.align		4
.L_896:
        /*00b4*/ 	.word	index@(.nv.constant0._ZN10layer_norm22ln_bwd_finalize_kernelINS_22Kernel_traits_finalizeILj256E13__nv_bfloat16S2_S2_S2_fjLb0ELj1024ELj4ENS_18Kernel_traits_baseILj256ES2_S2_S2_S2_fjLj1024EEEEELb0ELb1EEEvNS_9BwdParamsE)
        /*00b8*/ 	.short	0x0380
        /*00ba*/ 	.short	0x0128


	//----- nvinfo : EIATTR_SW_WAR
	.align		4
.L_897:
        /*00bc*/ 	.byte	0x04, 0x36
        /*00be*/ 	.short	(.L_899 - .L_898)
.L_898:
        /*00c0*/ 	.word	0x00000008
.L_899:


//--------------------- .nv.info._ZN10layer_norm40ln_parallel_residual_bwd_finalize_kernelINS_22Kernel_traits_finalizeILj256E13__nv_bfloat16S2_S2_S2_fjLb0ELj1024ELj4ENS_18Kernel_traits_baseILj256ES2_S2_S2_S2_fjLj1024EEEEELb1EEEvNS_9BwdParamsE --------------------------
	.section	.nv.info._ZN10layer_norm40ln_parallel_residual_bwd_finalize_kernelINS_22Kernel_traits_finalizeILj256E13__nv_bfloat16S2_S2_S2_fjLb0ELj1024ELj4ENS_18Kernel_traits_baseILj256ES2_S2_S2_S2_fjLj1024EEEEELb1EEEvNS_9BwdParamsE,"",@"SHT_CUDA_INFO"
	.sectionflags	@""
	.align	4


	//----- nvinfo : EIATTR_CUDA_API_VERSION
	.align		4
        /*0000*/ 	.byte	0x04, 0x37
        /*0002*/ 	.short	(.L_901 - .L_900)
.L_900:
        /*0004*/ 	.word	0x00000082


	//----- nvinfo : EIATTR_KPARAM_INFO
	.align		4
.L_901:
        /*0008*/ 	.byte	0x04, 0x17
        /*000a*/ 	.short	(.L_903 - .L_902)
.L_902:
        /*000c*/ 	.word	0x00000000
        /*0010*/ 	.short	0x0000
        /*0012*/ 	.short	0x0000
        /*0014*/ 	.byte	0x00, 0xf0, 0xa1, 0x04


	//----- nvinfo : EIATTR_SPARSE_MMA_MASK
	.align		4
.L_903:
        /*0018*/ 	.byte	0x03, 0x50
        /*001a*/ 	.short	0x0000


	//----- nvinfo : EIATTR_MAXREG_COUNT
	.align		4
        /*001c*/ 	.byte	0x03, 0x1b
        /*001e*/ 	.short	0x0040


	//----- nvinfo : EIATTR_NUM_BARRIERS
	.align		4
        /*0020*/ 	.byte	0x02, 0x4c
        /*0022*/ 	.byte	0x01
	.zero		1


	//----- nvinfo : EIATTR_MERCURY_ISA_VERSION
	.align		4
        /*0024*/ 	.byte	0x03, 0x5f
        /*0026*/ 	.short	0x0101


	//----- nvinfo : EIATTR_COOP_GROUP_MASK_REGIDS
	.align		4
        /*0028*/ 	.byte	0x04, 0x29
        /*002a*/ 	.short	(.L_905 - .L_904)


	//   ....[0]....
.L_904:
        /*002c*/ 	.word	0xffffffff


	//   ....[1]....
        /*0030*/ 	.word	0xffffffff


	//   ....[2]....
        /*0034*/ 	.word	0xffffffff


	//   ....[3]....
        /*0038*/ 	.word	0xffffffff


	//   ....[4]....
        /*003c*/ 	.word	0xffffffff


	//   ....[5]....
        /*0040*/ 	.word	0xffffffff


	//   ....[6]....
        /*0044*/ 	.word	0xffffffff


	//   ....[7]....
        /*0048*/ 	.word	0xffffffff


	//   ....[8]....
        /*004c*/ 	.word	0xffffffff


	//   ....[9]....
        /*0050*/ 	.word	0xffffffff


	//   ....[10]....
        /*0054*/ 	.word	0xffffffff


	//   ....[11]....
        /*0058*/ 	.word	0xffffffff


	//   ....[12]....
        /*005c*/ 	.word	0xffffffff


	//   ....[13]....
        /*0060*/ 	.word	0xffffffff


	//   ....[14]....
        /*0064*/ 	.word	0xffffffff


	//   ....[15]....
        /*0068*/ 	.word	0xffffffff


	//   ....[16]....
        /*006c*/ 	.word	0xffffffff


	//   ....[17]....
        /*0070*/ 	.word	0xffffffff


	//   ....[18]....
        /*0074*/ 	.word	0xffffffff


	//   ....[19]....
        /*0078*/ 	.word	0xffffffff


	//----- nvinfo : EIATTR_COOP_GROUP_INSTR_OFFSETS
	.align		4
.L_905:
        /*007c*/ 	.byte	0x04, 0x28
        /*007e*/ 	.short	(.L_907 - .L_906)


	//   ....[0]....
.L_906:
        /*0080*/ 	.word	0x00001410


	//   ....[1]....
        /*0084*/ 	.word	0x00001420


	//   ....[2]....
        /*0088*/ 	.word	0x00001430


	//   ....[3]....
        /*008c*/ 	.word	0x00001440


	//   ....[4]....
        /*0090*/ 	.word	0x00001480


	//   ....[5]....
        /*0094*/ 	.word	0x000014a0


	//   ....[6]....
        /*0098*/ 	.word	0x000014b0


	//   ....[7]....
        /*009c*/ 	.word	0x000014c0


	//   ....[8]....
        /*00a0*/ 	.word	0x000014f0


	//   ....[9]....
        /*00a4*/ 	.word	0x00001520


	//   ....[10]....
        /*00a8*/ 	.word	0x00001530


	//   ....[11]....
        /*00ac*/ 	.word	0x00001540


	//   ....[12]....
        /*00b0*/ 	.word	0x00001560


	//   ....[13]....
        /*00b4*/ 	.word	0x00001590


	//   ....[14]....
        /*00b8*/ 	.word	0x000015b0


	//   ....[15]....
        /*00bc*/ 	.word	0x000015c0


	//   ....[16]....
        /*00c0*/ 	.word	0x000015e0


	//   ....[17]....
        /*00c4*/ 	.word	0x00001610


	//   ....[18]....
        /*00c8*/ 	.word	0x00001630


	//   ....[19]....
        /*00cc*/ 	.word	0x00001640


	//----- nvinfo : EIATTR_VRC_CTA_INIT_COUNT
	.align		4
.L_907:
        /*00d0*/ 	.byte	0x02, 0x4a
	.zero		1
	.zero		1


	//----- nvinfo : EIATTR_EXIT_INSTR_OFFSETS
	.align		4
        /*00d4*/ 	.byte	0x04, 0x1c
        /*00d6*/ 	.short	(.L_909 - .L_908)


	//   ....[0]....
.L_908:
        /*00d8*/ 	.word	0x00000060


	//   ....[1]....
        /*00dc*/ 	.word	0x000016e0


	//   ....[2]....
        /*00e0*/ 	.word	0x00001850


	//----- nvinfo : EIATTR_MAX_THREADS
	.align		4
.L_909:
        /*00e4*/ 	.byte	0x04, 0x05
        /*00e6*/ 	.short	(.L_911 - .L_910)
.L_910:
        /*00e8*/ 	.word	0x00000400
        /*00ec*/ 	.word	0x00000001
        /*00f0*/ 	.word	0x00000001


	//----- nvinfo : EIATTR_CRS_STACK_SIZE
	.align		4
.L_911:
        /*00f4*/ 	.byte	0x04, 0x1e
        /*00f6*/ 	.short	(.L_913 - .L_912)
.L_912:
        /*00f8*/ 	.word	0x00000000


	//----- nvinfo : EIATTR_CBANK_PARAM_SIZE
	.align		4
.L_913:
        /*00fc*/ 	.byte	0x03, 0x19
        /*00fe*/ 	.short	0x0128


	//----- nvinfo : EIATTR_PARAM_CBANK
	.align		4
        /*0100*/ 	.byte	0x04, 0x0a
        /*0102*/ 	.short	(.L_915 - .L_914)
	.align		4
.L_914:
        /*0104*/ 	.word	index@(.nv.constant0._ZN10layer_norm40ln_parallel_residual_bwd_finalize_kernelINS_22Kernel_traits_finalizeILj256E13__nv_bfloat16S2_S2_S2_fjLb0ELj1024ELj4ENS_18Kernel_traits_baseILj256ES2_S2_S2_S2_fjLj1024EEEEELb1EEEvNS_9BwdParamsE)
        /*0108*/ 	.short	0x0380
        /*010a*/ 	.short	0x0128


	//----- nvinfo : EIATTR_SW_WAR
	.align		4
.L_915:
        /*010c*/ 	.byte	0x04, 0x36
        /*010e*/ 	.short	(.L_917 - .L_916)
.L_916:
        /*0110*/ 	.word	0x00000008
.L_917:


//--------------------- .nv.info._ZN10layer_norm31ln_parallel_residual_bwd_kernelINS_13Kernel_traitsI13__nv_bfloat16S2_S2_S2_fjLj256ELj1ELj4ELj1ELj16ENS_18Kernel_traits_baseILj256ES2_S2_S2_S2_fjLj128EEEEELb1ELb1ELb1EEEvNS_9BwdParamsE --------------------------
	.section	.nv.info._ZN10layer_norm31ln_parallel_residual_bwd_kernelINS_13Kernel_traitsI13__nv_bfloat16S2_S2_S2_fjLj256ELj1ELj4ELj1ELj16ENS_18Kernel_traits_baseILj256ES2_S2_S2_S2_fjLj128EEEEELb1ELb1ELb1EEEvNS_9BwdParamsE,"",@"SHT_CUDA_INFO"
	.sectionflags	@""
	.align	4


	//----- nvinfo : EIATTR_CUDA_API_VERSION
	.align		4
        /*0000*/ 	.byte	0x04, 0x37
        /*0002*/ 	.short	(.L_919 - .L_918)
.L_918:
        /*0004*/ 	.word	0x00000082


	//----- nvinfo : EIATTR_KPARAM_INFO
	.align		4
.L_919:
        /*0008*/ 	.byte	0x04, 0x17
        /*000a*/ 	.short	(.L_921 - .L_920)
.L_920:
        /*000c*/ 	.word	0x00000000
        /*0010*/ 	.short	0x0000
        /*0012*/ 	.short	0x0000
        /*0014*/ 	.byte	0x00, 0xf0, 0xa1, 0x04


	//----- nvinfo : EIATTR_SPARSE_MMA_MASK
	.align		4
.L_921:
        /*0018*/ 	.byte	0x03, 0x50
        /*001a*/ 	.short	0x0000


	//----- nvinfo : EIATTR_MAXREG_COUNT
	.align		4
        /*001c*/ 	.byte	0x03, 0x1b
        /*001e*/ 	.short	0x00ff


	//----- nvinfo : EIATTR_NUM_BARRIERS
	.align		4
        /*0020*/ 	.byte	0x02, 0x4c
        /*0022*/ 	.byte	0x01
	.zero		1


	//----- nvinfo : EIATTR_MERCURY_ISA_VERSION
	.align		4
        /*0024*/ 	.byte	0x03, 0x5f
        /*0026*/ 	.short	0x0101


	//----- nvinfo : EIATTR_COOP_GROUP_MASK_REGIDS
	.align		4
        /*0028*/ 	.byte	0x04, 0x29
        /*002a*/ 	.short	(.L_923 - .L_922)


	//   ....[0]....
.L_922:
        /*002c*/ 	.word	0xffffffff


	//   ....[1]....
        /*0030*/ 	.word	0xffffffff


	//   ....[2]....
        /*0034*/ 	.word	0xffffffff


	//   ....[3]....
        /*0038*/ 	.word	0xffffffff


	//   ....[4]....
        /*003c*/ 	.word	0xffffffff


	//   ....[5]....
        /*0040*/ 	.word	0xffffffff


	//   ....[6]....
        /*0044*/ 	.word	0xffffffff


	//   ....[7]....
        /*0048*/ 	.word	0xffffffff


	//   ....[8]....
        /*004c*/ 	.word	0xffffffff


	//   ....[9]....
        /*0050*/ 	.word	0xffffffff


	//   ....[10]....
        /*0054*/ 	.word	0x05000056


	//   ....[11]....
        /*0058*/ 	.word	0x05000056


	//   ....[12]....
        /*005c*/ 	.word	0x05000056


	//   ....[13]....
        /*0060*/ 	.word	0x05000056


	//   ....[14]....
        /*0064*/ 	.word	0x05000056


	//   ....[15]....
        /*0068*/ 	.word	0x05000056


	//   ....[16]....
        /*006c*/ 	.word	0x05000056


	//   ....[17]....
        /*0070*/ 	.word	0x05000056


	//   ....[18]....
        /*0074*/ 	.word	0x05000056


	//   ....[19]....
        /*0078*/ 	.word	0x05000056


	//----- nvinfo : EIATTR_COOP_GROUP_INSTR_OFFSETS
	.align		4
.L_923:
        /*007c*/ 	.byte	0x04, 0x28
        /*007e*/ 	.short	(.L_925 - .L_924)


	//   ....[0]....
.L_924:
        /*0080*/ 	.word	0x00000c40


	//   ....[1]....
        /*0084*/ 	.word	0x00000c50


	//   ....[2]....
        /*0088*/ 	.word	0x00000c80


	//   ....[3]....
        /*008c*/ 	.word	0x00000c90


	//   ....[4]....
        /*0090*/ 	.word	0x00000cc0


	//   ....[5]....
        /*0094*/ 	.word	0x00000cd0


	//   ....[6]....
        /*0098*/ 	.word	0x00000d00


	//   ....[7]....
        /*009c*/ 	.word	0x00000d10


	//   ....[8]....
        /*00a0*/ 	.word	0x00000d40


	//   ....[9]....
        /*00a4*/ 	.word	0x00000d50


	//   ....[10]....
        /*00a8*/ 	.word	0x00003510


	//   ....[11]....
        /*00ac*/ 	.word	0x000035b0


	//   ....[12]....
        /*00b0*/ 	.word	0x00003630


	//   ....[13]....
        /*00b4*/ 	.word	0x000036a0


	//   ....[14]....
        /*00b8*/ 	.word	0x00003720


	//   ....[15]....
        /*00bc*/ 	.word	0x00003790


	//   ....[16]....
        /*00c0*/ 	.word	0x00003810


	//   ....[17]....
        /*00c4*/ 	.word	0x00003880


	//   ....[18]....
        /*00c8*/ 	.word	0x00003900


	//   ....[19]....
        /*00cc*/ 	.word	0x00003960


	//----- nvinfo : EIATTR_VRC_CTA_INIT_COUNT
	.align		4
.L_925:
        /*00d0*/ 	.byte	0x02, 0x4a
	.zero		1
	.zero		1


	//----- nvinfo : EIATTR_EXIT_INSTR_OFFSETS
	.align		4
        /*00d4*/ 	.byte	0x04, 0x1c
        /*00d6*/ 	.short	(.L_927 - .L_926)


	//   ....[0]....
.L_926:
        /*00d8*/ 	.word	0x000034b0


	//----- nvinfo : EIATTR_MAX_THREADS
	.align		4
.L_927:
        /*00dc*/ 	.byte	0x04, 0x05
        /*00de*/ 	.short	(.L_929 - .L_928)
.L_928:
        /*00e0*/ 	.word	0x00000080
        /*00e4*/ 	.word	0x00000001
        /*00e8*/ 	.word	0x00000001


	//----- nvinfo : EIATTR_CRS_STACK_SIZE
	.align		4
.L_929:
        /*00ec*/ 	.byte	0x04, 0x1e
        /*00ee*/ 	.short	(.L_931 - .L_930)
.L_930:
        /*00f0*/ 	.word	0x00000000


	//----- nvinfo : EIATTR_CBANK_PARAM_SIZE
	.align		4
.L_931:
        /*00f4*/ 	.byte	0x03, 0x19
        /*00f6*/ 	.short	0x0128


	//----- nvinfo : EIATTR_PARAM_CBANK
	.align		4
        /*00f8*/ 	.byte	0x04, 0x0a
        /*00fa*/ 	.short	(.L_933 - .L_932)
	.align		4
.L_932:
        /*00fc*/ 	.word	index@(.nv.constant0._ZN10layer_norm31ln_parallel_residual_bwd_kernelINS_13Kernel_traitsI13__nv_bfloat16S2_S2_S2_fjLj256ELj1ELj4ELj1ELj16ENS_18Kernel_traits_baseILj256ES2_S2_S2_S2_fjLj128EEEEELb1ELb1ELb1EEEvNS_9BwdParamsE)
        /*0100*/ 	.short	0x0380
        /*0102*/ 	.short	0x0128


	//----- nvinfo : EIATTR_SW_WAR
	.align		4
.L_933:
        /*0104*/ 	.byte	0x04, 0x36
        /*0106*/ 	.short	(.L_935 - .L_934)
.L_934:
        /*0108*/ 	.word	0x00000008
.L_935:


//--------------------- .nv.info._ZN10layer_norm31ln_parallel_residual_bwd_kernelINS_13Kernel_traitsI6__halfS2_S2_S2_fjLj256ELj1ELj4ELj1ELj16ENS_18Kernel_traits_baseILj256ES2_S2_S2_S2_fjLj128EEEEELb0ELb0ELb0EEEvNS_9BwdParamsE --------------------------
	.section	.nv.info._ZN10layer_norm31ln_parallel_residual_bwd_kernelINS_13Kernel_traitsI6__halfS2_S2_S2_fjLj256ELj1ELj4ELj1ELj16ENS_18Kernel_traits_baseILj256ES2_S2_S2_S2_fjLj128EEEEELb0ELb0ELb0EEEvNS_9BwdParamsE,"",@"SHT_CUDA_INFO"
	.sectionflags	@""
	.align	4


	//----- nvinfo : EIATTR_CUDA_API_VERSION
	.align		4
        /*0000*/ 	.byte	0x04, 0x37
        /*0002*/ 	.short	(.L_937 - .L_936)
.L_936:
        /*0004*/ 	.word	0x00000082


	//----- nvinfo : EIATTR_KPARAM_INFO
	.align		4
.L_937:
        /*0008*/ 	.byte	0x04, 0x17
        /*000a*/ 	.short	(.L_939 - .L_938)
.L_938:
        /*000c*/ 	.word	0x00000000
        /*0010*/ 	.short	0x0000
        /*0012*/ 	.short	0x0000
        /*0014*/ 	.byte	0x00, 0xf0, 0xa1, 0x04


	//----- nvinfo : EIATTR_SPARSE_MMA_MASK
	.align		4
.L_939:
        /*0018*/ 	.byte	0x03, 0x50
        /*001a*/ 	.short	0x0000


	//----- nvinfo : EIATTR_MAXREG_COUNT
	.align		4
        /*001c*/ 	.byte	0x03, 0x1b
        /*001e*/ 	.short	0x00ff


	//----- nvinfo : EIATTR_NUM_BARRIERS
	.align		4
        /*0020*/ 	.byte	0x02, 0x4c
        /*0022*/ 	.byte	0x01
	.zero		1


	//----- nvinfo : EIATTR_MERCURY_ISA_VERSION
	.align		4
        /*0024*/ 	.byte	0x03, 0x5f
        /*0026*/ 	.short	0x0101


	//----- nvinfo : EIATTR_COOP_GROUP_MASK_REGIDS
	.align		4
        /*0028*/ 	.byte	0x04, 0x29
        /*002a*/ 	.short	(.L_941 - .L_940)


	//   ....[0]....
.L_940:
        /*002c*/ 	.word	0xffffffff


	//   ....[1]....
        /*0030*/ 	.word	0xffffffff


	//   ....[2]....
        /*0034*/ 	.word	0xffffffff


	//   ....[3]....
        /*0038*/ 	.word	0xffffffff


	//   ....[4]....
        /*003c*/ 	.word	0xffffffff


	//   ....[5]....
        /*0040*/ 	.word	0xffffffff


	//   ....[6]....
        /*0044*/ 	.word	0xffffffff


	//   ....[7]....
        /*0048*/ 	.word	0xffffffff


	//   ....[8]....
        /*004c*/ 	.word	0xffffffff


	//   ....[9]....
        /*0050*/ 	.word	0xffffffff


	//   ....[10]....
        /*0054*/ 	.word	0x05000051


	//   ....[11]....
        /*0058*/ 	.word	0x05000051


	//   ....[12]....
        /*005c*/ 	.word	0x05000051


	//   ....[13]....
        /*0060*/ 	.word	0x05000051


	//   ....[14]....
        /*0064*/ 	.word	0x05000051


	//   ....[15]....
        /*0068*/ 	.word	0x05000051


	//   ....[16]....
        /*006c*/ 	.word	0x05000051


	//   ....[17]....
        /*0070*/ 	.word	0x05000051


	//   ....[18]....
        /*0074*/ 	.word	0x05000051


	//   ....[19]....
        /*0078*/ 	.word	0x05000051


	//----- nvinfo : EIATTR_COOP_GROUP_INSTR_OFFSETS
	.align		4
.L_941:
        /*007c*/ 	.byte	0x04, 0x28
        /*007e*/ 	.short	(.L_943 - .L_942)


	//   ....[0]....
.L_942:
        /*0080*/ 	.word	0x00000ca0


	//   ....[1]....
        /*0084*/ 	.word	0x00000cb0


	//   ....[2]....
        /*0088*/ 	.word	0x00000ce0


	//   ....[3]....
        /*008c*/ 	.word	0x00000cf0


	//   ....[4]....
        /*0090*/ 	.word	0x00000d20


	//   ....[5]....
        /*0094*/ 	.word	0x00000d30


	//   ....[6]....
        /*0098*/ 	.word	0x00000d60


	//   ....[7]....
        /*009c*/ 	.word	0x00000d70


	//   ....[8]....
        /*00a0*/ 	.word	0x00000da0


	//   ....[9]....
        /*00a4*/ 	.word	0x00000db0


	//   ....[10]....
        /*00a8*/ 	.word	0x00002c90


	//   ....[11]....
        /*00ac*/ 	.word	0x00002d20


	//   ....[12]....
        /*00b0*/ 	.word	0x00002d90


	//   ....[13]....
        /*00b4*/ 	.word	0x00002df0


	//   ....[14]....
        /*00b8*/ 	.word	0x00002e60


	//   ....[15]....
        /*00bc*/ 	.word	0x00002ec0


	//   ....[16]....
        /*00c0*/ 	.word	0x00002f30


	//   ....[17]....
        /*00c4*/ 	.word	0x00002f90


	//   ....[18]....
        /*00c8*/ 	.word	0x00003000


	//   ....[19]....
        /*00cc*/ 	.word	0x00003060


	//----- nvinfo : EIATTR_VRC_CTA_INIT_COUNT
	.align		4
.L_943:
        /*00d0*/ 	.byte	0x02, 0x4a
	.zero		1
	.zero		1


	//----- nvinfo : EIATTR_EXIT_INSTR_OFFSETS
	.align		4
        /*00d4*/ 	.byte	0x04, 0x1c
        /*00d6*/ 	.short	(.L_945 - .L_944)


	//   ....[0]....
.L_944:
        /*00d8*/ 	.word	0x00002b60


	//   ....[1]....
        /*00dc*/ 	.word	0x00002c20


	//----- nvinfo : EIATTR_MAX_THREADS
	.align		4
.L_945:
        /*00e0*/ 	.byte	0x04, 0x05
        /*00e2*/ 	.short	(.L_947 - .L_946)
.L_946:
        /*00e4*/ 	.word	0x00000080
        /*00e8*/ 	.word	0x00000001
        /*00ec*/ 	.word	0x00000001


	//----- nvinfo : EIATTR_CRS_STACK_SIZE
	.align		4
.L_947:
        /*00f0*/ 	.byte	0x04, 0x1e
        /*00f2*/ 	.short	(.L_949 - .L_948)
.L_948:
        /*00f4*/ 	.word	0x00000000


	//----- nvinfo : EIATTR_CBANK_PARAM_SIZE
	.align		4
.L_949:
        /*00f8*/ 	.byte	0x03, 0x19
        /*00fa*/ 	.short	0x0128


	//----- nvinfo : EIATTR_PARAM_CBANK
	.align		4
        /*00fc*/ 	.byte	0x04, 0x0a
        /*00fe*/ 	.short	(.L_951 - .L_950)
	.align		4
.L_950:
        /*0100*/ 	.word	index@(.nv.constant0._ZN10layer_norm31ln_parallel_residual_bwd_kernelINS_13Kernel_traitsI6__halfS2_S2_S2_fjLj256ELj1ELj4ELj1ELj16ENS_18Kernel_traits_baseILj256ES2_S2_S2_S2_fjLj128EEEEELb0ELb0ELb0EEEvNS_9BwdParamsE)
        /*0104*/ 	.short	0x0380
        /*0106*/ 	.short	0x0128


	//----- nvinfo : EIATTR_SW_WAR
	.align		4
.L_951:
        /*0108*/ 	.byte	0x04, 0x36
        /*010a*/ 	.short	(.L_953 - .L_952)
.L_952:
        /*010c*/ 	.word	0x00000008
.L_953:


//--------------------- .nv.info._ZN10layer_norm31ln_parallel_residual_bwd_kernelINS_13Kernel_traitsI6__halfS2_S2_S2_fjLj256ELj1ELj4ELj1ELj16ENS_18Kernel_traits_baseILj256ES2_S2_S2_S2_fjLj128EEEEELb0ELb0ELb1EEEvNS_9BwdParamsE --------------------------
	.section	.nv.info._ZN10layer_norm31ln_parallel_residual_bwd_kernelINS_13Kernel_traitsI6__halfS2_S2_S2_fjLj256ELj1ELj4ELj1ELj16ENS_18Kernel_traits_baseILj256ES2_S2_S2_S2_fjLj128EEEEELb0ELb0ELb1EEEvNS_9BwdParamsE,"",@"SHT_CUDA_INFO"
	.sectionflags	@""
	.align	4


	//----- nvinfo : EIATTR_CUDA_API_VERSION
	.align		4
        /*0000*/ 	.byte	0x04, 0x37
        /*0002*/ 	.short	(.L_955 - .L_954)
.L_954:
        /*0004*/ 	.word	0x00000082


	//----- nvinfo : EIATTR_KPARAM_INFO
	.align		4
.L_955:
        /*0008*/ 	.byte	0x04, 0x17
        /*000a*/ 	.short	(.L_957 - .L_956)
.L_956:
        /*000c*/ 	.word	0x00000000
        /*0010*/ 	.short	0x0000
        /*0012*/ 	.short	0x0000
        /*0014*/ 	.byte	0x00, 0xf0, 0xa1, 0x04


	//----- nvinfo : EIATTR_SPARSE_MMA_MASK
	.align		4
.L_957:
        /*0018*/ 	.byte	0x03, 0x50
        /*001a*/ 	.short	0x0000


	//----- nvinfo : EIATTR_MAXREG_COUNT
	.align		4
        /*001c*/ 	.byte	0x03, 0x1b
        /*001e*/ 	.short	0x00ff


	//----- nvinfo : EIATTR_NUM_BARRIERS
	.align		4
        /*0020*/ 	.byte	0x02, 0x4c
        /*0022*/ 	.byte	0x01
	.zero		1


	//----- nvinfo : EIATTR_MERCURY_ISA_VERSION
	.align		4
        /*0024*/ 	.byte	0x03, 0x5f
        /*0026*/ 	.short	0x0101


	//----- nvinfo : EIATTR_COOP_GROUP_MASK_REGIDS
	.align		4
        /*0028*/ 	.byte	0x04, 0x29
        /*002a*/ 	.short	(.L_959 - .L_958)


	//   ....[0]....
.L_958:
        /*002c*/ 	.word	0xffffffff


	//   ....[1]....
        /*0030*/ 	.word	0xffffffff


	//   ....[2]....
        /*0034*/ 	.word	0xffffffff


	//   ....[3]....
        /*0038*/ 	.word	0xffffffff


	//   ....[4]....
        /*003c*/ 	.word	0xffffffff


	//   ....[5]....
        /*0040*/ 	.word	0xffffffff


	//   ....[6]....
        /*0044*/ 	.word	0xffffffff


	//   ....[7]....
        /*0048*/ 	.word	0xffffffff


	//   ....[8]....
        /*004c*/ 	.word	0xffffffff


	//   ....[9]....
        /*0050*/ 	.word	0xffffffff


	//   ....[10]....
        /*0054*/ 	.word	0x05000057


	//   ....[11]....
        /*0058*/ 	.word	0x05000057


	//   ....[12]....
        /*005c*/ 	.word	0x05000057


	//   ....[13]....
        /*0060*/ 	.word	0x05000057


	//   ....[14]....
        /*0064*/ 	.word	0x05000057


	//   ....[15]....
        /*0068*/ 	.word	0x05000057


	//   ....[16]....
        /*006c*/ 	.word	0x05000057


	//   ....[17]....
        /*0070*/ 	.word	0x05000057


	//   ....[18]....
        /*0074*/ 	.word	0x05000057


	//   ....[19]....
        /*0078*/ 	.word	0x05000057


	//----- nvinfo : EIATTR_COOP_GROUP_INSTR_OFFSETS
	.align		4
.L_959:
        /*007c*/ 	.byte	0x04, 0x28
        /*007e*/ 	.short	(.L_961 - .L_960)


	//   ....[0]....
.L_960:
        /*0080*/ 	.word	0x00000d10


	//   ....[1]....
        /*0084*/ 	.word	0x00000d20


	//   ....[2]....
        /*0088*/ 	.word	0x00000d50


	//   ....[3]....
        /*008c*/ 	.word	0x00000d60


	//   ....[4]....
        /*0090*/ 	.word	0x00000d90


	//   ....[5]....
        /*0094*/ 	.word	0x00000da0


	//   ....[6]....
        /*0098*/ 	.word	0x00000dd0


	//   ....[7]....
        /*009c*/ 	.word	0x00000de0


	//   ....[8]....
        /*00a0*/ 	.word	0x00000e10


	//   ....[9]....
        /*00a4*/ 	.word	0x00000e20


	//   ....[10]....
        /*00a8*/ 	.word	0x00002c90


	//   ....[11]....
        /*00ac*/ 	.word	0x00002d20


	//   ....[12]....
        /*00b0*/ 	.word	0x00002d80


	//   ....[13]....
        /*00b4*/ 	.word	0x00002de0


	//   ....[14]....
        /*00b8*/ 	.word	0x00002e40


	//   ....[15]....
        /*00bc*/ 	.word	0x00002ea0


	//   ....[16]....
        /*00c0*/ 	.word	0x00002f00


	//   ....[17]....
        /*00c4*/ 	.word	0x00002f60


	//   ....[18]....
        /*00c8*/ 	.word	0x00002fc0


	//   ....[19]....
        /*00cc*/ 	.word	0x00003020


	//----- nvinfo : EIATTR_VRC_CTA_INIT_COUNT
	.align		4
.L_961:
        /*00d0*/ 	.byte	0x02, 0x4a
	.zero		1
	.zero		1


	//----- nvinfo : EIATTR_EXIT_INSTR_OFFSETS
	.align		4
        /*00d4*/ 	.byte	0x04, 0x1c
        /*00d6*/ 	.short	(.L_963 - .L_962)


	//   ....[0]....
.L_962:
        /*00d8*/ 	.word	0x00002c30


	//----- nvinfo : EIATTR_MAX_THREADS
	.align		4
.L_963:
        /*00dc*/ 	.byte	0x04, 0x05
        /*00de*/ 	.short	(.L_965 - .L_964)
.L_964:
        /*00e0*/ 	.word	0x00000080
        /*00e4*/ 	.word	0x00000001
        /*00e8*/ 	.word	0x00000001


	//----- nvinfo : EIATTR_CRS_STACK_SIZE
	.align		4
.L_965:
        /*00ec*/ 	.byte	0x04, 0x1e
        /*00ee*/ 	.short	(.L_967 - .L_966)
.L_966:
        /*00f0*/ 	.word	0x00000000


	//----- nvinfo : EIATTR_CBANK_PARAM_SIZE
	.align		4
.L_967:
        /*00f4*/ 	.byte	0x03, 0x19
        /*00f6*/ 	.short	0x0128


	//----- nvinfo : EIATTR_PARAM_CBANK
	.align		4
        /*00f8*/ 	.byte	0x04, 0x0a
        /*00fa*/ 	.short	(.L_969 - .L_968)
	.align		4
.L_968:
        /*00fc*/ 	.word	index@(.nv.constant0._ZN10layer_norm31ln_parallel_residual_bwd_kernelINS_13Kernel_traitsI6__halfS2_S2_S2_fjLj256ELj1ELj4ELj1ELj16ENS_18Kernel_traits_baseILj256ES2_S2_S2_S2_fjLj128EEEEELb0ELb0ELb1EEEvNS_9BwdParamsE)
        /*0100*/ 	.short	0x0380
        /*0102*/ 	.short	0x0128


	//----- nvinfo : EIATTR_SW_WAR
	.align		4
.L_969:
        /*0104*/ 	.byte	0x04, 0x36
        /*0106*/ 	.short	(.L_971 - .L_970)
.L_970:
        /*0108*/ 	.word	0x00000008
.L_971:


//--------------------- .nv.info._ZN10layer_norm31ln_parallel_residual_bwd_kernelINS_13Kernel_traitsI6__halfS2_S2_S2_fjLj256ELj1ELj4ELj1ELj16ENS_18Kernel_traits_baseILj256ES2_S2_S2_S2_fjLj128EEEEELb0ELb1ELb0EEEvNS_9BwdParamsE --------------------------
	.section	.nv.info._ZN10layer_norm31ln_parallel_residual_bwd_kernelINS_13Kernel_traitsI6__halfS2_S2_S2_fjLj256ELj1ELj4ELj1ELj16ENS_18Kernel_traits_baseILj256ES2_S2_S2_S2_fjLj128EEEEELb0ELb1ELb0EEEvNS_9BwdParamsE,"",@"SHT_CUDA_INFO"
	.sectionflags	@""
	.align	4


	//----- nvinfo : EIATTR_CUDA_API_VERSION
	.align		4
        /*0000*/ 	.byte	0x04, 0x37
        /*0002*/ 	.short	(.L_973 - .L_972)
.L_972:
        /*0004*/ 	.word	0x00000082


	//----- nvinfo : EIATTR_KPARAM_INFO
	.align		4
.L_973:
        /*0008*/ 	.byte	0x04, 0x17
        /*000a*/ 	.short	(.L_975 - .L_974)
.L_974:
        /*000c*/ 	.word	0x00000000
        /*0010*/ 	.short	0x0000
        /*0012*/ 	.short	0x0000
        /*0014*/ 	.byte	0x00, 0xf0, 0xa1, 0x04


	//----- nvinfo : EIATTR_SPARSE_MMA_MASK
	.align		4
.L_975:
        /*0018*/ 	.byte	0x03, 0x50
        /*001a*/ 	.short	0x0000


	//----- nvinfo : EIATTR_MAXREG_COUNT
	.align		4
        /*001c*/ 	.byte	0x03, 0x1b
        /*001e*/ 	.short	0x00ff


	//----- nvinfo : EIATTR_NUM_BARRIERS
	.align		4
        /*0020*/ 	.byte	0x02, 0x4c
        /*0022*/ 	.byte	0x01
	.zero		1


	//----- nvinfo : EIATTR_MERCURY_ISA_VERSION
	.align		4
        /*0024*/ 	.byte	0x03, 0x5f
        /*0026*/ 	.short	0x0101


	//----- nvinfo : EIATTR_COOP_GROUP_MASK_REGIDS
	.align		4
        /*0028*/ 	.byte	0x04, 0x29
        /*002a*/ 	.short	(.L_977 - .L_976)


	//   ....[0]....
.L_976:
        /*002c*/ 	.word	0xffffffff


	//   ....[1]....
        /*0030*/ 	.word	0xffffffff


	//   ....[2]....
        /*0034*/ 	.word	0xffffffff


	//   ....[3]....
        /*0038*/ 	.word	0xffffffff


	//   ....[4]....
        /*003c*/ 	.word	0xffffffff


	//   ....[5]....
        /*0040*/ 	.word	0xffffffff


	//   ....[6]....
        /*0044*/ 	.word	0xffffffff


	//   ....[7]....
        /*0048*/ 	.word	0xffffffff


	//   ....[8]....
        /*004c*/ 	.word	0xffffffff


	//   ....[9]....
        /*0050*/ 	.word	0xffffffff


	//   ....[10]....
        /*0054*/ 	.word	0x05000037


	//   ....[11]....
        /*0058*/ 	.word	0x05000037


	//   ....[12]....
        /*005c*/ 	.word	0x05000037


	//   ....[13]....
        /*0060*/ 	.word	0x05000037


	//   ....[14]....
        /*0064*/ 	.word	0x05000037


	//   ....[15]....
        /*0068*/ 	.word	0x05000037


	//   ....[16]....
        /*006c*/ 	.word	0x05000037


	//   ....[17]....
        /*0070*/ 	.word	0x05000037


	//   ....[18]....
        /*0074*/ 	.word	0x05000037


	//   ....[19]....
        /*0078*/ 	.word	0x05000037


	//----- nvinfo : EIATTR_COOP_GROUP_INSTR_OFFSETS
	.align		4
.L_977:
        /*007c*/ 	.byte	0x04, 0x28
        /*007e*/ 	.short	(.L_979 - .L_978)


	//   ....[0]....
.L_978:
        /*0080*/ 	.word	0x00000970


	//   ....[1]....
        /*0084*/ 	.word	0x00000980


	//   ....[2]....
        /*0088*/ 	.word	0x000009b0


	//   ....[3]....
        /*008c*/ 	.word	0x000009c0


	//   ....[4]....
        /*0090*/ 	.word	0x000009f0


	//   ....[5]....
        /*0094*/ 	.word	0x00000a00


	//   ....[6]....
        /*0098*/ 	.word	0x00000a30


	//   ....[7]....
        /*009c*/ 	.word	0x00000a40


	//   ....[8]....
        /*00a0*/ 	.word	0x00000a70


	//   ....[9]....
        /*00a4*/ 	.word	0x00000a80


	//   ....[10]....
        /*00a8*/ 	.word	0x00002560


	//   ....[11]....
        /*00ac*/ 	.word	0x000025f0


	//   ....[12]....
        /*00b0*/ 	.word	0x00002660


	//   ....[13]....
        /*00b4*/ 	.word	0x000026c0


	//   ....[14]....
        /*00b8*/ 	.word	0x00002730


	//   ....[15]....
        /*00bc*/ 	.word	0x00002790


	//   ....[16]....
        /*00c0*/ 	.word	0x00002800


	//   ....[17]....
        /*00c4*/ 	.word	0x00002860


	//   ....[18]....
        /*00c8*/ 	.word	0x000028d0


	//   ....[19]....
        /*00cc*/ 	.word	0x00002930


	//----- nvinfo : EIATTR_VRC_CTA_INIT_COUNT
	.align		4
.L_979:
        /*00d0*/ 	.byte	0x02, 0x4a
	.zero		1
	.zero		1


	//----- nvinfo : EIATTR_EXIT_INSTR_OFFSETS
	.align		4
        /*00d4*/ 	.byte	0x04, 0x1c
        /*00d6*/ 	.short	(.L_981 - .L_980)


	//   ....[0]....
.L_980:
        /*00d8*/ 	.word	0x000024c0


	//   ....[1]....
        /*00dc*/ 	.word	0x000024f0


	//----- nvinfo : EIATTR_MAX_THREADS
	.align		4
.L_981:
        /*00e0*/ 	.byte	0x04, 0x05
        /*00e2*/ 	.short	(.L_983 - .L_982)
.L_982:
        /*00e4*/ 	.word	0x00000080
        /*00e8*/ 	.word	0x00000001
        /*00ec*/ 	.word	0x00000001


	//----- nvinfo : EIATTR_CRS_STACK_SIZE
	.align		4
.L_983:
        /*00f0*/ 	.byte	0x04, 0x1e
        /*00f2*/ 	.short	(.L_985 - .L_984)
.L_984:
        /*00f4*/ 	.word	0x00000000


	//----- nvinfo : EIATTR_CBANK_PARAM_SIZE
	.align		4
.L_985:
        /*00f8*/ 	.byte	0x03, 0x19
        /*00fa*/ 	.short	0x0128


	//----- nvinfo : EIATTR_PARAM_CBANK
	.align		4
        /*00fc*/ 	.byte	0x04, 0x0a
        /*00fe*/ 	.short	(.L_987 - .L_986)
	.align		4
.L_986:
        /*0100*/ 	.word	index@(.nv.constant0._ZN10layer_norm31ln_parallel_residual_bwd_kernelINS_13Kernel_traitsI6__halfS2_S2_S2_fjLj256ELj1ELj4ELj1ELj16ENS_18Kernel_traits_baseILj256ES2_S2_S2_S2_fjLj128EEEEELb0ELb1ELb0EEEvNS_9BwdParamsE)
        /*0104*/ 	.short	0x0380
        /*0106*/ 	.short	0x0128


	//----- nvinfo : EIATTR_SW_WAR
	.align		4
.L_987:
        /*0108*/ 	.byte	0x04, 0x36
        /*010a*/ 	.short	(.L_989 - .L_988)
.L_988:
        /*010c*/ 	.word	0x00000008
.L_989:


//--------------------- .nv.info._ZN10layer_norm31ln_parallel_residual_bwd_kernelINS_13Kernel_traitsI6__halfS2_S2_S2_fjLj256ELj1ELj4ELj1ELj16ENS_18Kernel_traits_baseILj256ES2_S2_S2_S2_fjLj128EEEEELb0ELb1ELb1EEEvNS_9BwdParamsE --------------------------
	.section	.nv.info._ZN10layer_norm31ln_parallel_residual_bwd_kernelINS_13Kernel_traitsI6__halfS2_S2_S2_fjLj256ELj1ELj4ELj1ELj16ENS_18Kernel_traits_baseILj256ES2_S2_S2_S2_fjLj128EEEEELb0ELb1ELb1EEEvNS_9BwdParamsE,"",@"SHT_CUDA_INFO"
	.sectionflags	@""
	.align	4


	//----- nvinfo : EIATTR_CUDA_API_VERSION
	.align		4
        /*0000*/ 	.byte	0x04, 0x37
        /*0002*/ 	.short	(.L_991 - .L_990)
.L_990:
        /*0004*/ 	.word	0x00000082


	//----- nvinfo : EIATTR_KPARAM_INFO
	.align		4
.L_991:
        /*0008*/ 	.byte	0x04, 0x17
        /*000a*/ 	.short	(.L_993 - .L_992)
.L_992:
        /*000c*/ 	.word	0x00000000
        /*0010*/ 	.short	0x0000
        /*0012*/ 	.short	0x0000
        /*0014*/ 	.byte	0x00, 0xf0, 0xa1, 0x04


	//----- nvinfo : EIATTR_SPARSE_MMA_MASK
	.align		4
.L_993:
        /*0018*/ 	.byte	0x03, 0x50
        /*001a*/ 	.short	0x0000


	//----- nvinfo : EIATTR_MAXREG_COUNT
	.align		4
        /*001c*/ 	.byte	0x03, 0x1b
        /*001e*/ 	.short	0x00ff


	//----- nvinfo : EIATTR_NUM_BARRIERS
	.align		4
        /*0020*/ 	.byte	0x02, 0x4c
        /*0022*/ 	.byte	0x01
	.zero		1


	//----- nvinfo : EIATTR_MERCURY_ISA_VERSION
	.align		4
        /*0024*/ 	.byte	0x03, 0x5f
        /*0026*/ 	.short	0x0101


	//----- nvinfo : EIATTR_COOP_GROUP_MASK_REGIDS
	.align		4
        /*0028*/ 	.byte	0x04, 0x29
        /*002a*/ 	.short	(.L_995 - .L_994)


	//   ....[0]....
.L_994:
        /*002c*/ 	.word	0xffffffff


	//   ....[1]....
        /*0030*/ 	.word	0xffffffff


	//   ....[2]....
        /*0034*/ 	.word	0xffffffff


	//   ....[3]....
        /*0038*/ 	.word	0xffffffff


	//   ....[4]....
        /*003c*/ 	.word	0xffffffff


	//   ....[5]....
        /*0040*/ 	.word	0xffffffff


	//   ....[6]....
        /*0044*/ 	.word	0xffffffff


	//   ....[7]....
        /*0048*/ 	.word	0xffffffff


	//   ....[8]....
        /*004c*/ 	.word	0xffffffff


	//   ....[9]....
        /*0050*/ 	.word	0xffffffff


	//   ....[10]....
        /*0054*/ 	.word	0x0500003c


	//   ....[11]....
        /*0058*/ 	.word	0x0500003c


	//   ....[12]....
        /*005c*/ 	.word	0x0500003c


	//   ....[13]....
        /*0060*/ 	.word	0x0500003c


	//   ....[14]....
        /*0064*/ 	.word	0x0500003c


	//   ....[15]....
        /*0068*/ 	.word	0x0500003c


	//   ....[16]....
        /*006c*/ 	.word	0x0500003c


	//   ....[17]....
        /*0070*/ 	.word	0x0500003c


	//   ....[18]....
        /*0074*/ 	.word	0x0500003c


	//   ....[19]....
        /*0078*/ 	.word	0x0500003c


	//----- nvinfo : EIATTR_COOP_GROUP_INSTR_OFFSETS
	.align		4
.L_995:
        /*007c*/ 	.byte	0x04, 0x28
        /*007e*/ 	.short	(.L_997 - .L_996)


	//   ....[0]....
.L_996:
        /*0080*/ 	.word	0x00000930


	//   ....[1]....
        /*0084*/ 	.word	0x00000940


	//   ....[2]....
        /*0088*/ 	.word	0x00000970


	//   ....[3]....
        /*008c*/ 	.word	0x00000980


	//   ....[4]....
        /*0090*/ 	.word	0x000009b0


	//   ....[5]....
        /*0094*/ 	.word	0x000009d0


	//   ....[6]....
        /*0098*/ 	.word	0x000009f0


	//   ....[7]....
        /*009c*/ 	.word	0x00000a10


	//   ....[8]....
        /*00a0*/ 	.word	0x00000a30


	//   ....[9]....
        /*00a4*/ 	.word	0x00000a40


	//   ....[10]....
        /*00a8*/ 	.word	0x000024a0


	//   ....[11]....
        /*00ac*/ 	.word	0x00002540


	//   ....[12]....
        /*00b0*/ 	.word	0x000025a0


	//   ....[13]....
        /*00b4*/ 	.word	0x00002600


	//   ....[14]....
        /*00b8*/ 	.word	0x00002670


	//   ....[15]....
        /*00bc*/ 	.word	0x000026d0


	//   ....[16]....
        /*00c0*/ 	.word	0x00002740


	//   ....[17]....
        /*00c4*/ 	.word	0x000027a0


	//   ....[18]....
        /*00c8*/ 	.word	0x00002810


	//   ....[19]....
        /*00cc*/ 	.word	0x00002870


	//----- nvinfo : EIATTR_VRC_CTA_INIT_COUNT
	.align		4
.L_997:
        /*00d0*/ 	.byte	0x02, 0x4a
	.zero		1
	.zero		1


	//----- nvinfo : EIATTR_EXIT_INSTR_OFFSETS
	.align		4
        /*00d4*/ 	.byte	0x04, 0x1c
        /*00d6*/ 	.short	(.L_999 - .L_998)


	//   ....[0]....
.L_998:
        /*00d8*/ 	.word	0x00002440


	//----- nvinfo : EIATTR_MAX_THREADS
	.align		4
.L_999:
        /*00dc*/ 	.byte	0x04, 0x05
        /*00de*/ 	.short	(.L_1001 - .L_1000)
.L_1000:
        /*00e0*/ 	.word	0x00000080
        /*00e4*/ 	.word	0x00000001
        /*00e8*/ 	.word	0x00000001


	//----- nvinfo : EIATTR_CRS_STACK_SIZE
	.align		4
.L_1001:
        /*00ec*/ 	.byte	0x04, 0x1e
        /*00ee*/ 	.short	(.L_1003 - .L_1002)
.L_1002:
        /*00f0*/ 	.word	0x00000000


	//----- nvinfo : EIATTR_CBANK_PARAM_SIZE
	.align		4
.L_1003:
        /*00f4*/ 	.byte	0x03, 0x19
        /*00f6*/ 	.short	0x0128


	//----- nvinfo : EIATTR_PARAM_CBANK
	.align		4
        /*00f8*/ 	.byte	0x04, 0x0a
        /*00fa*/ 	.short	(.L_1005 - .L_1004)
	.align		4
.L_1004:
        /*00fc*/ 	.word	index@(.nv.constant0._ZN10layer_norm31ln_parallel_residual_bwd_kernelINS_13Kernel_traitsI6__halfS2_S2_S2_fjLj256ELj1ELj4ELj1ELj16ENS_18Kernel_traits_baseILj256ES2_S2_S2_S2_fjLj128EEEEELb0ELb1ELb1EEEvNS_9BwdParamsE)
        /*0100*/ 	.short	0x0380
        /*0102*/ 	.short	0x0128


	//----- nvinfo : EIATTR_SW_WAR
	.align		4
.L_1005:
        /*0104*/ 	.byte	0x04, 0x36
        /*0106*/ 	.short	(.L_1007 - .L_1006)
.L_1006:
        /*0108*/ 	.word	0x00000008
.L_1007:


//--------------------- .nv.info._ZN10layer_norm31ln_parallel_residual_bwd_kernelINS_13Kernel_traitsI6__halfS2_S2_S2_fjLj256ELj1ELj4ELj1ELj16ENS_18Kernel_traits_baseILj256ES2_S2_S2_S2_fjLj128EEEEELb1ELb0ELb0EEEvNS_9BwdParamsE --------------------------
	.section	.nv.info._ZN10layer_norm31ln_parallel_residual_bwd_kernelINS_13Kernel_traitsI6__halfS2_S2_S2_fjLj256ELj1ELj4ELj1ELj16ENS_18Kernel_traits_baseILj256ES2_S2_S2_S2_fjLj128EEEEELb1ELb0ELb0EEEvNS_9BwdParamsE,"",@"SHT_CUDA_INFO"
	.sectionflags	@""
	.align	4


	//----- nvinfo : EIATTR_CUDA_API_VERSION
	.align		4
        /*0000*/ 	.byte	0x04, 0x37
        /*0002*/ 	.short	(.L_1009 - .L_1008)
.L_1008:
        /*0004*/ 	.word	0x00000082


	//----- nvinfo : EIATTR_KPARAM_INFO
	.align		4
.L_1009:
        /*0008*/ 	.byte	0x04, 0x17
        /*000a*/ 	.short	(.L_1011 - .L_1010)
.L_1010:
        /*000c*/ 	.word	0x00000000
        /*0010*/ 	.short	0x0000
        /*0012*/ 	.short	0x0000
        /*0014*/ 	.byte	0x00, 0xf0, 0xa1, 0x04


	//----- nvinfo : EIATTR_SPARSE_MMA_MASK
	.align		4
.L_1011:
        /*0018*/ 	.byte	0x03, 0x50
        /*001a*/ 	.short	0x0000


	//----- nvinfo : EIATTR_MAXREG_COUNT
	.align		4
        /*001c*/ 	.byte	0x03, 0x1b
        /*001e*/ 	.short	0x00ff


	//----- nvinfo : EIATTR_NUM_BARRIERS
	.align		4
        /*0020*/ 	.byte	0x02, 0x4c
        /*0022*/ 	.byte	0x01
	.zero		1


	//----- nvinfo : EIATTR_MERCURY_ISA_VERSION
	.align		4
        /*0024*/ 	.byte	0x03, 0x5f
        /*0026*/ 	.short	0x0101


	//----- nvinfo : EIATTR_COOP_GROUP_MASK_REGIDS
	.align		4
        /*0028*/ 	.byte	0x04, 0x29
        /*002a*/ 	.short	(.L_1013 - .L_1012)


	//   ....[0]....
.L_1012:
        /*002c*/ 	.word	0xffffffff


	//   ....[1]....
        /*0030*/ 	.word	0xffffffff


	//   ....[2]....
        /*0034*/ 	.word	0xffffffff


	//   ....[3]....
        /*0038*/ 	.word	0xffffffff


	//   ....[4]....
        /*003c*/ 	.word	0xffffffff


	//   ....[5]....
        /*0040*/ 	.word	0xffffffff


	//   ....[6]....
        /*0044*/ 	.word	0xffffffff


	//   ....[7]....
        /*0048*/ 	.word	0xffffffff


	//   ....[8]....
        /*004c*/ 	.word	0xffffffff


	//   ....[9]....
        /*0050*/ 	.word	0xffffffff


	//   ....[10]....
        /*0054*/ 	.word	0x0500003c


	//   ....[11]....
        /*0058*/ 	.word	0x0500003c


	//   ....[12]....
        /*005c*/ 	.word	0x0500003c


	//   ....[13]....
        /*0060*/ 	.word	0x0500003c


	//   ....[14]....
        /*0064*/ 	.word	0x0500003c


	//   ....[15]....
        /*0068*/ 	.word	0x0500003c


	//   ....[16]....
        /*006c*/ 	.word	0x0500003c


	//   ....[17]....
        /*0070*/ 	.word	0x0500003c


	//   ....[18]....
        /*0074*/ 	.word	0x0500003c


	//   ....[19]....
        /*0078*/ 	.word	0x0500003c


	//----- nvinfo : EIATTR_COOP_GROUP_INSTR_OFFSETS
	.align		4
.L_1013:
        /*007c*/ 	.byte	0x04, 0x28
        /*007e*/ 	.short	(.L_1015 - .L_1014)


	//   ....[0]....
.L_1014:
        /*0080*/ 	.word	0x00000f10


	//   ....[1]....
        /*0084*/ 	.word	0x00000f20


	//   ....[2]....
        /*0088*/ 	.word	0x00000f50


	//   ....[3]....
        /*008c*/ 	.word	0x00000f60


	//   ....[4]....
        /*0090*/ 	.word	0x00000f90


	//   ....[5]....
        /*0094*/ 	.word	0x00000fa0


	//   ....[6]....
        /*0098*/ 	.word	0x00000fd0


	//   ....[7]....
        /*009c*/ 	.word	0x00000fe0


	//   ....[8]....
        /*00a0*/ 	.word	0x00001010


	//   ....[9]....
        /*00a4*/ 	.word	0x00001020


	//   ....[10]....
        /*00a8*/ 	.word	0x00003c50


	//   ....[11]....
        /*00ac*/ 	.word	0x00003ce0


	//   ....[12]....
        /*00b0*/ 	.word	0x00003d50


	//   ....[13]....
        /*00b4*/ 	.word	0x00003db0


	//   ....[14]....
        /*00b8*/ 	.word	0x00003e20


	//   ....[15]....
        /*00bc*/ 	.word	0x00003e80


	//   ....[16]....
        /*00c0*/ 	.word	0x00003ef0


	//   ....[17]....
        /*00c4*/ 	.word	0x00003f50


	//   ....[18]....
        /*00c8*/ 	.word	0x00003fc0


	//   ....[19]....
        /*00cc*/ 	.word	0x00004020


	//----- nvinfo : EIATTR_VRC_CTA_INIT_COUNT
	.align		4
.L_1015:
        /*00d0*/ 	.byte	0x02, 0x4a
	.zero		1
	.zero		1


	//----- nvinfo : EIATTR_EXIT_INSTR_OFFSETS
	.align		4
        /*00d4*/ 	.byte	0x04, 0x1c
        /*00d6*/ 	.short	(.L_1017 - .L_1016)


	//   ....[0]....
.L_1016:
        /*00d8*/ 	.word	0x00003b20


	//   ....[1]....
        /*00dc*/ 	.word	0x00003be0


	//----- nvinfo : EIATTR_MAX_THREADS
	.align		4
.L_1017:
        /*00e0*/ 	.byte	0x04, 0x05
        /*00e2*/ 	.short	(.L_1019 - .L_1018)
.L_1018:
        /*00e4*/ 	.word	0x00000080
        /*00e8*/ 	.word	0x00000001
        /*00ec*/ 	.word	0x00000001


	//----- nvinfo : EIATTR_CRS_STACK_SIZE
	.align		4
.L_1019:
        /*00f0*/ 	.byte	0x04, 0x1e
        /*00f2*/ 	.short	(.L_1021 - .L_1020)
.L_1020:
        /*00f4*/ 	.word	0x00000000


	//----- nvinfo : EIATTR_CBANK_PARAM_SIZE
	.align		4
.L_1021:
        /*00f8*/ 	.byte	0x03, 0x19
        /*00fa*/ 	.short	0x0128


	//----- nvinfo : EIATTR_PARAM_CBANK
	.align		4
        /*00fc*/ 	.byte	0x04, 0x0a
        /*00fe*/ 	.short	(.L_1023 - .L_1022)
	.align		4
.L_1022:
        /*0100*/ 	.word	index@(.nv.constant0._ZN10layer_norm31ln_parallel_residual_bwd_kernelINS_13Kernel_traitsI6__halfS2_S2_S2_fjLj256ELj1ELj4ELj1ELj16ENS_18Kernel_traits_baseILj256ES2_S2_S2_S2_fjLj128EEEEELb1ELb0ELb0EEEvNS_9BwdParamsE)
        /*0104*/ 	.short	0x0380
        /*0106*/ 	.short	0x0128


	//----- nvinfo : EIATTR_SW_WAR
	.align		4
.L_1023:
        /*0108*/ 	.byte	0x04, 0x36
        /*010a*/ 	.short	(.L_1025 - .L_1024)
.L_1024:
        /*010c*/ 	.word	0x00000008
.L_1025:


//--------------------- .nv.info._ZN10layer_norm31ln_parallel_residual_bwd_kernelINS_13Kernel_traitsI6__halfS2_S2_S2_fjLj256ELj1ELj4ELj1ELj16ENS_18Kernel_traits_baseILj256ES2_S2_S2_S2_fjLj128EEEEELb1ELb0ELb1EEEvNS_9BwdParamsE --------------------------
	.section	.nv.info._ZN10layer_norm31ln_parallel_residual_bwd_kernelINS_13Kernel_traitsI6__halfS2_S2_S2_fjLj256ELj1ELj4ELj1ELj16ENS_18Kernel_traits_baseILj256ES2_S2_S2_S2_fjLj128EEEEELb1ELb0ELb1EEEvNS_9BwdParamsE,"",@"SHT_CUDA_INFO"
	.sectionflags	@""
	.align	4


	//----- nvinfo : EIATTR_CUDA_API_VERSION
	.align		4
        /*0000*/ 	.byte	0x04, 0x37
        /*0002*/ 	.short	(.L_1027 - .L_1026)
.L_1026:
        /*0004*/ 	.word	0x00000082


	//----- nvinfo : EIATTR_KPARAM_INFO
	.align		4
.L_1027:
        /*0008*/ 	.byte	0x04, 0x17
        /*000a*/ 	.short	(.L_1029 - .L_1028)
.L_1028:
        /*000c*/ 	.word	0x00000000
        /*0010*/ 	.short	0x0000
        /*0012*/ 	.short	0x0000
        /*0014*/ 	.byte	0x00, 0xf0, 0xa1, 0x04


	//----- nvinfo : EIATTR_SPARSE_MMA_MASK
	.align		4
.L_1029:
        /*0018*/ 	.byte	0x03, 0x50
        /*001a*/ 	.short	0x0000


	//----- nvinfo : EIATTR_MAXREG_COUNT
	.align		4
        /*001c*/ 	.byte	0x03, 0x1b
        /*001e*/ 	.short	0x00ff


	//----- nvinfo : EIATTR_NUM_BARRIERS
	.align		4
        /*0020*/ 	.byte	0x02, 0x4c
        /*0022*/ 	.byte	0x01
	.zero		1


	//----- nvinfo : EIATTR_MERCURY_ISA_VERSION
	.align		4
        /*0024*/ 	.byte	0x03, 0x5f
        /*0026*/ 	.short	0x0101


	//----- nvinfo : EIATTR_COOP_GROUP_MASK_REGIDS
	.align		4
        /*0028*/ 	.byte	0x04, 0x29
        /*002a*/ 	.short	(.L_1031 - .L_1030)


	//   ....[0]....
.L_1030:
        /*002c*/ 	.word	0xffffffff


	//   ....[1]....
        /*0030*/ 	.word	0xffffffff


	//   ....[2]....
        /*0034*/ 	.word	0xffffffff


	//   ....[3]....
        /*0038*/ 	.word	0xffffffff


	//   ....[4]....
        /*003c*/ 	.word	0xffffffff


	//   ....[5]....
        /*0040*/ 	.word	0xffffffff


	//   ....[6]....
        /*0044*/ 	.word	0xffffffff


	//   ....[7]....
        /*0048*/ 	.word	0xffffffff


	//   ....[8]....
        /*004c*/ 	.word	0xffffffff


	//   ....[9]....
        /*0050*/ 	.word	0xffffffff


	//   ....[10]....
        /*0054*/ 	.word	0x05000064


	//   ....[11]....
        /*0058*/ 	.word	0x05000064


	//   ....[12]....
        /*005c*/ 	.word	0x05000064


	//   ....[13]....
        /*0060*/ 	.word	0x05000064


	//   ....[14]....
        /*0064*/ 	.word	0x05000064


	//   ....[15]....
        /*0068*/ 	.word	0x05000064


	//   ....[16]....
        /*006c*/ 	.word	0x05000064


	//   ....[17]....
        /*0070*/ 	.word	0x05000064


	//   ....[18]....
        /*0074*/ 	.word	0x05000064


	//   ....[19]....
        /*0078*/ 	.word	0x05000064


	//----- nvinfo : EIATTR_COOP_GROUP_INSTR_OFFSETS
	.align		4
.L_1031:
        /*007c*/ 	.byte	0x04, 0x28
        /*007e*/ 	.short	(.L_1033 - .L_1032)


	//   ....[0]....
.L_1032:
        /*0080*/ 	.word	0x00000f50


	//   ....[1]....
        /*0084*/ 	.word	0x00000f60


	//   ....[2]....
        /*0088*/ 	.word	0x00000f90


	//   ....[3]....
        /*008c*/ 	.word	0x00000fa0


	//   ....[4]....
        /*0090*/ 	.word	0x00000fd0


	//   ....[5]....
        /*0094*/ 	.word	0x00000fe0


	//   ....[6]....
        /*0098*/ 	.word	0x00001010


	//   ....[7]....
        /*009c*/ 	.word	0x00001020


	//   ....[8]....
        /*00a0*/ 	.word	0x00001050


	//   ....[9]....
        /*00a4*/ 	.word	0x00001060


	//   ....[10]....
        /*00a8*/ 	.word	0x00003c10


	//   ....[11]....
        /*00ac*/ 	.word	0x00003ca0


	//   ....[12]....
        /*00b0*/ 	.word	0x00003d10


	//   ....[13]....
        /*00b4*/ 	.word	0x00003d60


	//   ....[14]....
        /*00b8*/ 	.word	0x00003dd0


	//   ....[15]....
        /*00bc*/ 	.word	0x00003e20


	//   ....[16]....
        /*00c0*/ 	.word	0x00003e90


	//   ....[17]....
        /*00c4*/ 	.word	0x00003ee0


	//   ....[18]....
        /*00c8*/ 	.word	0x00003f50


	//   ....[19]....
        /*00cc*/ 	.word	0x00003fa0


	//----- nvinfo : EIATTR_VRC_CTA_INIT_COUNT
	.align		4
.L_1033:
        /*00d0*/ 	.byte	0x02, 0x4a
	.zero		1
	.zero		1


	//----- nvinfo : EIATTR_EXIT_INSTR_OFFSETS
	.align		4
        /*00d4*/ 	.byte	0x04, 0x1c
        /*00d6*/ 	.short	(.L_1035 - .L_1034)


	//   ....[0]....
.L_1034:
        /*00d8*/ 	.word	0x00003ba0


	//----- nvinfo : EIATTR_MAX_THREADS
	.align		4
.L_1035:
        /*00dc*/ 	.byte	0x04, 0x05
        /*00de*/ 	.short	(.L_1037 - .L_1036)
.L_1036:
        /*00e0*/ 	.word	0x00000080
        /*00e4*/ 	.word	0x00000001
        /*00e8*/ 	.word	0x00000001


	//----- nvinfo : EIATTR_CRS_STACK_SIZE
	.align		4
.L_1037:
        /*00ec*/ 	.byte	0x04, 0x1e
        /*00ee*/ 	.short	(.L_1039 - .L_1038)
.L_1038:
        /*00f0*/ 	.word	0x00000000


	//----- nvinfo : EIATTR_CBANK_PARAM_SIZE
	.align		4
.L_1039:
        /*00f4*/ 	.byte	0x03, 0x19
        /*00f6*/ 	.short	0x0128


	//----- nvinfo : EIATTR_PARAM_CBANK
	.align		4
        /*00f8*/ 	.byte	0x04, 0x0a
        /*00fa*/ 	.short	(.L_1041 - .L_1040)
	.align		4
.L_1040:
        /*00fc*/ 	.word	index@(.nv.constant0._ZN10layer_norm31ln_parallel_residual_bwd_kernelINS_13Kernel_traitsI6__halfS2_S2_S2_fjLj256ELj1ELj4ELj1ELj16ENS_18Kernel_traits_baseILj256ES2_S2_S2_S2_fjLj128EEEEELb1ELb0ELb1EEEvNS_9BwdParamsE)
        /*0100*/ 	.short	0x0380
        /*0102*/ 	.short	0x0128


	//----- nvinfo : EIATTR_SW_WAR
	.align		4
.L_1041:
        /*0104*/ 	.byte	0x04, 0x36
        /*0106*/ 	.short	(.L_1043 - .L_1042)
.L_1042:
        /*0108*/ 	.word	0x00000008
.L_1043:


//--------------------- .nv.info._ZN10layer_norm22ln_bwd_finalize_kernelINS_22Kernel_traits_finalizeILj256E6__halfS2_S2_S2_fjLb0ELj1024ELj4ENS_18Kernel_traits_baseILj256ES2_S2_S2_S2_fjLj1024EEEEELb0ELb0EEEvNS_9BwdParamsE --------------------------
	.section	.nv.info._ZN10layer_norm22ln_bwd_finalize_kernelINS_22Kernel_traits_finalizeILj256E6__halfS2_S2_S2_fjLb0ELj1024ELj4ENS_18Kernel_traits_baseILj256ES2_S2_S2_S2_fjLj1024EEEEELb0ELb0EEEvNS_9BwdParamsE,"",@"SHT_CUDA_INFO"
	.sectionflags	@""
	.align	4


	//----- nvinfo : EIATTR_CUDA_API_VERSION
	.align		4
        /*0000*/ 	.byte	0x04, 0x37
        /*0002*/ 	.short	(.L_1045 - .L_1044)
.L_1044:
        /*0004*/ 	.word	0x00000082


	//----- nvinfo : EIATTR_KPARAM_INFO
	.align		4
.L_1045:
        /*0008*/ 	.byte	0x04, 0x17
        /*000a*/ 	.short	(.L_1047 - .L_1046)
.L_1046:
        /*000c*/ 	.word	0x00000000
        /*0010*/ 	.short	0x0000
        /*0012*/ 	.short	0x0000
        /*0014*/ 	.byte	0x00, 0xf0, 0xa1, 0x04


	//----- nvinfo : EIATTR_SPARSE_MMA_MASK
	.align		4
.L_1047:
        /*0018*/ 	.byte	0x03, 0x50
        /*001a*/ 	.short	0x0000


	//----- nvinfo : EIATTR_MAXREG_COUNT
	.align		4
        /*001c*/ 	.byte	0x03, 0x1b
        /*001e*/ 	.short	0x0040


	//----- nvinfo : EIATTR_NUM_BARRIERS
	.align		4
        /*0020*/ 	.byte	0x02, 0x4c
        /*0022*/ 	.byte	0x01
	.zero		1


	//----- nvinfo : EIATTR_MERCURY_ISA_VERSION
	.align		4
        /*0024*/ 	.byte	0x03, 0x5f
        /*0026*/ 	.short	0x0101


	//----- nvinfo : EIATTR_COOP_GROUP_MASK_REGIDS
	.align		4
        /*0028*/ 	.byte	0x04, 0x29
        /*002a*/ 	.short	(.L_1049 - .L_1048)


	//   ....[0]....
.L_1048:
        /*002c*/ 	.word	0xffffffff


	//   ....[1]....
        /*0030*/ 	.word	0xffffffff


	//   ....[2]....
        /*0034*/ 	.word	0xffffffff


	//   ....[3]....
        /*0038*/ 	.word	0xffffffff


	//   ....[4]....
        /*003c*/ 	.word	0xffffffff


	//   ....[5]....
        /*0040*/ 	.word	0xffffffff


	//   ....[6]....
        /*0044*/ 	.word	0xffffffff


	//   ....[7]....
        /*0048*/ 	.word	0xffffffff


	//   ....[8]....
        /*004c*/ 	.word	0xffffffff


	//   ....[9]....
        /*0050*/ 	.word	0xffffffff


	//----- nvinfo : EIATTR_COOP_GROUP_INSTR_OFFSETS
	.align		4
.L_1049:
        /*0054*/ 	.byte	0x04, 0x28
        /*0056*/ 	.short	(.L_1051 - .L_1050)


	//   ....[0]....
.L_1050:
        /*0058*/ 	.word	0x000015e0


	//   ....[1]....
        /*005c*/ 	.word	0x000015f0


	//   ....[2]....
        /*0060*/ 	.word	0x00001620


	//   ....[3]....
        /*0064*/ 	.word	0x00001630


	//   ....[4]....
        /*0068*/ 	.word	0x00001660


	//   ....[5]....
        /*006c*/ 	.word	0x00001670


	//   ....[6]....
        /*0070*/ 	.word	0x000016b0


	//   ....[7]....
        /*0074*/ 	.word	0x000016e0


	//   ....[8]....
        /*0078*/ 	.word	0x00001710


	//   ....[9]....
        /*007c*/ 	.word	0x00001720


	//----- nvinfo : EIATTR_VRC_CTA_INIT_COUNT
	.align		4
.L_1051:
        /*0080*/ 	.byte	0x02, 0x4a
	.zero		1
	.zero		1


	//----- nvinfo : EIATTR_EXIT_INSTR_OFFSETS
	.align		4
        /*0084*/ 	.byte	0x04, 0x1c
        /*0086*/ 	.short	(.L_1053 - .L_1052)


	//   ....[0]....
.L_1052:
        /*0088*/ 	.word	0x00000060


	//   ....[1]....
        /*008c*/ 	.word	0x00001780


	//   ....[2]....
        /*0090*/ 	.word	0x000017b0


	//   ....[3]....
        /*0094*/ 	.word	0x00001870


	//----- nvinfo : EIATTR_MAX_THREADS
	.align		4
.L_1053:
        /*0098*/ 	.byte	0x04, 0x05
        /*009a*/ 	.short	(.L_1055 - .L_1054)
.L_1054:
        /*009c*/ 	.word	0x00000400
        /*00a0*/ 	.word	0x00000001
        /*00a4*/ 	.word	0x00000001


	//----- nvinfo : EIATTR_CRS_STACK_SIZE
	.align		4
.L_1055:
        /*00a8*/ 	.byte	0x04, 0x1e
        /*00aa*/ 	.short	(.L_1057 - .L_1056)
.L_1056:
        /*00ac*/ 	.word	0x00000000


	//----- nvinfo : EIATTR_CBANK_PARAM_SIZE
	.align		4
.L_1057:
        /*00b0*/ 	.byte	0x03, 0x19
        /*00b2*/ 	.short	0x0128


	//----- nvinfo : EIATTR_PARAM_CBANK
	.align		4
        /*00b4*/ 	.byte	0x04, 0x0a
        /*00b6*/ 	.short	(.L_1059 - .L_1058)
	.align		4
.L_1058:
        /*00b8*/ 	.word	index@(.nv.constant0._ZN10layer_norm22ln_bwd_finalize_kernelINS_22Kernel_traits_finalizeILj256E6__halfS2_S2_S2_fjLb0ELj1024ELj4ENS_18Kernel_traits_baseILj256ES2_S2_S2_S2_fjLj1024EEEEELb0ELb0EEEvNS_9BwdParamsE)
        /*00bc*/ 	.short	0x0380
        /*00be*/ 	.short	0x0128


	//----- nvinfo : EIATTR_SW_WAR
	.align		4
.L_1059:
        /*00c0*/ 	.byte	0x04, 0x36
        /*00c2*/ 	.short	(.L_1061 - .L_1060)
.L_1060:
        /*00c4*/ 	.word	0x00000008
.L_1061:


//--------------------- .nv.info._ZN10layer_norm40ln_parallel_residual_bwd_finalize_kernelINS_22Kernel_traits_finalizeILj256E6__halfS2_S2_S2_fjLb0ELj1024ELj4ENS_18Kernel_traits_baseILj256ES2_S2_S2_S2_fjLj1024EEEEELb0EEEvNS_9BwdParamsE --------------------------
	.section	.nv.info._ZN10layer_norm40ln_parallel_residual_bwd_finalize_kernelINS_22Kernel_traits_finalizeILj256E6__halfS2_S2_S2_fjLb0ELj1024ELj4ENS_18Kernel_traits_baseILj256ES2_S2_S2_S2_fjLj1024EEEEELb0EEEvNS_9BwdParamsE,"",@"SHT_CUDA_INFO"
	.sectionflags	@""
	.align	4


	//----- nvinfo : EIATTR_CUDA_API_VERSION
	.align		4
        /*0000*/ 	.byte	0x04, 0x37
        /*0002*/ 	.short	(.L_1063 - .L_1062)
.L_1062:
        /*0004*/ 	.word	0x00000082


	//----- nvinfo : EIATTR_KPARAM_INFO
	.align		4
.L_1063:
        /*0008*/ 	.byte	0x04, 0x17
        /*000a*/ 	.short	(.L_1065 - .L_1064)
.L_1064:
        /*000c*/ 	.word	0x00000000
        /*0010*/ 	.short	0x0000
        /*0012*/ 	.short	0x0000
        /*0014*/ 	.byte	0x00, 0xf0, 0xa1, 0x04


	//----- nvinfo : EIATTR_SPARSE_MMA_MASK
	.align		4
.L_1065:
        /*0018*/ 	.byte	0x03, 0x50
        /*001a*/ 	.short	0x0000


	//----- nvinfo : EIATTR_MAXREG_COUNT
	.align		4
        /*001c*/ 	.byte	0x03, 0x1b
        /*001e*/ 	.short	0x0040


	//----- nvinfo : EIATTR_NUM_BARRIERS
	.align		4
        /*0020*/ 	.byte	0x02, 0x4c
        /*0022*/ 	.byte	0x01
	.zero		1


	//----- nvinfo : EIATTR_MERCURY_ISA_VERSION
	.align		4
        /*0024*/ 	.byte	0x03, 0x5f
        /*0026*/ 	.short	0x0101


	//----- nvinfo : EIATTR_COOP_GROUP_MASK_REGIDS
	.align		4
        /*0028*/ 	.byte	0x04, 0x29
        /*002a*/ 	.short	(.L_1067 - .L_1066)


	//   ....[0]....
.L_1066:
        /*002c*/ 	.word	0xffffffff


	//   ....[1]....
        /*0030*/ 	.word	0xffffffff


	//   ....[2]....
        /*0034*/ 	.word	0xffffffff


	//   ....[3]....
        /*0038*/ 	.word	0xffffffff


	//   ....[4]....
        /*003c*/ 	.word	0xffffffff


	//   ....[5]....
        /*0040*/ 	.word	0xffffffff


	//   ....[6]....
        /*0044*/ 	.word	0xffffffff


	//   ....[7]....
        /*0048*/ 	.word	0xffffffff


	//   ....[8]....
        /*004c*/ 	.word	0xffffffff


	//   ....[9]....
        /*0050*/ 	.word	0xffffffff


	//   ....[10]....
        /*0054*/ 	.word	0xffffffff


	//   ....[11]....
        /*0058*/ 	.word	0xffffffff


	//   ....[12]....
        /*005c*/ 	.word	0xffffffff


	//   ....[13]....
        /*0060*/ 	.word	0xffffffff


	//   ....[14]....
        /*0064*/ 	.word	0xffffffff


	//   ....[15]....
        /*0068*/ 	.word	0xffffffff


	//   ....[16]....
        /*006c*/ 	.word	0xffffffff


	//   ....[17]....
        /*0070*/ 	.word	0xffffffff


	//   ....[18]....
        /*0074*/ 	.word	0xffffffff


	//   ....[19]....
        /*0078*/ 	.word	0xffffffff


	//----- nvinfo : EIATTR_COOP_GROUP_INSTR_OFFSETS
	.align		4
.L_1067:
        /*007c*/ 	.byte	0x04, 0x28
        /*007e*/ 	.short	(.L_1069 - .L_1068)


	//   ....[0]....
.L_1068:
        /*0080*/ 	.word	0x000013b0


	//   ....[1]....
        /*0084*/ 	.word	0x000013c0


	//   ....[2]....
        /*0088*/ 	.word	0x000013d0


	//   ....[3]....
        /*008c*/ 	.word	0x000013e0


	//   ....[4]....
        /*0090*/ 	.word	0x00001410


	//   ....[5]....
        /*0094*/ 	.word	0x00001430


	//   ....[6]....
        /*0098*/ 	.word	0x00001450


	//   ....[7]....
        /*009c*/ 	.word	0x00001460


	//   ....[8]....
        /*00a0*/ 	.word	0x000014a0


	//   ....[9]....
        /*00a4*/ 	.word	0x000014c0


	//   ....[10]....
        /*00a8*/ 	.word	0x000014d0


	//   ....[11]....
        /*00ac*/ 	.word	0x000014e0


	//   ....[12]....
        /*00b0*/ 	.word	0x00001510


	//   ....[13]....
        /*00b4*/ 	.word	0x00001530


	//   ....[14]....
        /*00b8*/ 	.word	0x00001550


	//   ....[15]....
        /*00bc*/ 	.word	0x00001560


	//   ....[16]....
        /*00c0*/ 	.word	0x000015a0


	//   ....[17]....
        /*00c4*/ 	.word	0x000015d0


	//   ....[18]....
        /*00c8*/ 	.word	0x00001600


	//   ....[19]....
        /*00cc*/ 	.word	0x00001610


	//----- nvinfo : EIATTR_VRC_CTA_INIT_COUNT
	.align		4
.L_1069:
        /*00d0*/ 	.byte	0x02, 0x4a
	.zero		1
	.zero		1


	//----- nvinfo : EIATTR_EXIT_INSTR_OFFSETS
	.align		4
        /*00d4*/ 	.byte	0x04, 0x1c
        /*00d6*/ 	.short	(.L_1071 - .L_1070)


	//   ....[0]....
.L_1070:
        /*00d8*/ 	.word	0x00000060


	//   ....[1]....
        /*00dc*/ 	.word	0x000016b0


	//   ....[2]....
        /*00e0*/ 	.word	0x000016e0


	//   ....[3]....
        /*00e4*/ 	.word	0x00001840


	//----- nvinfo : EIATTR_MAX_THREADS
	.align		4
.L_1071:
        /*00e8*/ 	.byte	0x04, 0x05
        /*00ea*/ 	.short	(.L_1073 - .L_1072)
.L_1072:
        /*00ec*/ 	.word	0x00000400
        /*00f0*/ 	.word	0x00000001
        /*00f4*/ 	.word	0x00000001


	//----- nvinfo : EIATTR_CRS_STACK_SIZE
	.align		4
.L_1073:
        /*00f8*/ 	.byte	0x04, 0x1e
        /*00fa*/ 	.short	(.L_1075 - .L_1074)
.L_1074:
        /*00fc*/ 	.word	0x00000000


	//----- nvinfo : EIATTR_CBANK_PARAM_SIZE
	.align		4
.L_1075:
        /*0100*/ 	.byte	0x03, 0x19
        /*0102*/ 	.short	0x0128


	//----- nvinfo : EIATTR_PARAM_CBANK
	.align		4
        /*0104*/ 	.byte	0x04, 0x0a
        /*0106*/ 	.short	(.L_1077 - .L_1076)
	.align		4
.L_1076:
        /*0108*/ 	.word	index@(.nv.constant0._ZN10layer_norm40ln_parallel_residual_bwd_finalize_kernelINS_22Kernel_traits_finalizeILj256E6__halfS2_S2_S2_fjLb0ELj1024ELj4ENS_18Kernel_traits_baseILj256ES2_S2_S2_S2_fjLj1024EEEEELb0EEEvNS_9BwdParamsE)
        /*010c*/ 	.short	0x0380
        /*010e*/ 	.short	0x0128


	//----- nvinfo : EIATTR_SW_WAR
	.align		4
.L_1077:
        /*0110*/ 	.byte	0x04, 0x36
        /*0112*/ 	.short	(.L_1079 - .L_1078)
.L_1078:
        /*0114*/ 	.word	0x00000008
.L_1079:


//--------------------- .nv.info._ZN10layer_norm31ln_parallel_residual_bwd_kernelINS_13Kernel_traitsI6__halfS2_S2_S2_fjLj256ELj1ELj4ELj1ELj16ENS_18Kernel_traits_baseILj256ES2_S2_S2_S2_fjLj128EEEEELb1ELb1ELb0EEEvNS_9BwdParamsE --------------------------
	.section	.nv.info._ZN10layer_norm31ln_parallel_residual_bwd_kernelINS_13Kernel_traitsI6__halfS2_S2_S2_fjLj256ELj1ELj4ELj1ELj16ENS_18Kernel_traits_baseILj256ES2_S2_S2_S2_fjLj128EEEEELb1ELb1ELb0EEEvNS_9BwdParamsE,"",@"SHT_CUDA_INFO"
	.sectionflags	@""
	.align	4


	//----- nvinfo : EIATTR_CUDA_API_VERSION
	.align		4
        /*0000*/ 	.byte	0x04, 0x37
        /*0002*/ 	.short	(.L_1081 - .L_1080)
.L_1080:
        /*0004*/ 	.word	0x00000082


	//----- nvinfo : EIATTR_KPARAM_INFO
	.align		4
.L_1081:
        /*0008*/ 	.byte	0x04, 0x17
        /*000a*/ 	.short	(.L_1083 - .L_1082)
.L_1082:
        /*000c*/ 	.word	0x00000000
        /*0010*/ 	.short	0x0000
        /*0012*/ 	.short	0x0000
        /*0014*/ 	.byte	0x00, 0xf0, 0xa1, 0x04


	//----- nvinfo : EIATTR_SPARSE_MMA_MASK
	.align		4
.L_1083:
        /*0018*/ 	.byte	0x03, 0x50
        /*001a*/ 	.short	0x0000


	//----- nvinfo : EIATTR_MAXREG_COUNT
	.align		4
        /*001c*/ 	.byte	0x03, 0x1b
        /*001e*/ 	.short	0x00ff


	//----- nvinfo : EIATTR_NUM_BARRIERS
	.align		4
        /*0020*/ 	.byte	0x02, 0x4c
        /*0022*/ 	.byte	0x01
	.zero		1


	//----- nvinfo : EIATTR_MERCURY_ISA_VERSION
	.align		4
        /*0024*/ 	.byte	0x03, 0x5f
        /*0026*/ 	.short	0x0101


	//----- nvinfo : EIATTR_COOP_GROUP_MASK_REGIDS
	.align		4
        /*0028*/ 	.byte	0x04, 0x29
        /*002a*/ 	.short	(.L_1085 - .L_1084)


	//   ....[0]....
.L_1084:
        /*002c*/ 	.word	0xffffffff


	//   ....[1]....
        /*0030*/ 	.word	0xffffffff


	//   ....[2]....
        /*0034*/ 	.word	0xffffffff


	//   ....[3]....
        /*0038*/ 	.word	0xffffffff


	//   ....[4]....
        /*003c*/ 	.word	0xffffffff


	//   ....[5]....
        /*0040*/ 	.word	0xffffffff


	//   ....[6]....
        /*0044*/ 	.word	0xffffffff


	//   ....[7]....
        /*0048*/ 	.word	0xffffffff


	//   ....[8]....
        /*004c*/ 	.word	0xffffffff


	//   ....[9]....
        /*0050*/ 	.word	0xffffffff


	//   ....[10]....
        /*0054*/ 	.word	0x05000029


	//   ....[11]....
        /*0058*/ 	.word	0x05000029


	//   ....[12]....
        /*005c*/ 	.word	0x05000029


	//   ....[13]....
        /*0060*/ 	.word	0x05000029


	//   ....[14]....
        /*0064*/ 	.word	0x05000029


	//   ....[15]....
        /*0068*/ 	.word	0x05000029


	//   ....[16]....
        /*006c*/ 	.word	0x05000029


	//   ....[17]....
        /*0070*/ 	.word	0x05000029


	//   ....[18]....
        /*0074*/ 	.word	0x05000029


	//   ....[19]....
        /*0078*/ 	.word	0x05000029


	//----- nvinfo : EIATTR_COOP_GROUP_INSTR_OFFSETS
	.align		4
.L_1085:
        /*007c*/ 	.byte	0x04, 0x28
        /*007e*/ 	.short	(.L_1087 - .L_1086)


	//   ....[0]....
.L_1086:
        /*0080*/ 	.word	0x00000b50


	//   ....[1]....
        /*0084*/ 	.word	0x00000b60


	//   ....[2]....
        /*0088*/ 	.word	0x00000b90


	//   ....[3]....
        /*008c*/ 	.word	0x00000ba0


	//   ....[4]....
        /*0090*/ 	.word	0x00000bd0


	//   ....[5]....
        /*0094*/ 	.word	0x00000be0


	//   ....[6]....
        /*0098*/ 	.word	0x00000c10


	//   ....[7]....
        /*009c*/ 	.word	0x00000c20


	//   ....[8]....
        /*00a0*/ 	.word	0x00000c50


	//   ....[9]....
        /*00a4*/ 	.word	0x00000c60


	//   ....[10]....
        /*00a8*/ 	.word	0x00003420


	//   ....[11]....
        /*00ac*/ 	.word	0x000034b0


	//   ....[12]....
        /*00b0*/ 	.word	0x00003520


	//   ....[13]....
        /*00b4*/ 	.word	0x00003580


	//   ....[14]....
        /*00b8*/ 	.word	0x000035f0


	//   ....[15]....
        /*00bc*/ 	.word	0x00003650


	//   ....[16]....
        /*00c0*/ 	.word	0x000036c0


	//   ....[17]....
        /*00c4*/ 	.word	0x00003720


	//   ....[18]....
        /*00c8*/ 	.word	0x00003790


	//   ....[19]....
        /*00cc*/ 	.word	0x000037f0


	//----- nvinfo : EIATTR_VRC_CTA_INIT_COUNT
	.align		4
.L_1087:
        /*00d0*/ 	.byte	0x02, 0x4a
	.zero		1
	.zero		1


	//----- nvinfo : EIATTR_EXIT_INSTR_OFFSETS
	.align		4
        /*00d4*/ 	.byte	0x04, 0x1c
        /*00d6*/ 	.short	(.L_1089 - .L_1088)


	//   ....[0]....
.L_1088:
        /*00d8*/ 	.word	0x00003380


	//   ....[1]....
        /*00dc*/ 	.word	0x000033b0


	//----- nvinfo : EIATTR_MAX_THREADS
	.align		4
.L_1089:
        /*00e0*/ 	.byte	0x04, 0x05
        /*00e2*/ 	.short	(.L_1091 - .L_1090)
.L_1090:
        /*00e4*/ 	.word	0x00000080
        /*00e8*/ 	.word	0x00000001
        /*00ec*/ 	.word	0x00000001


	//----- nvinfo : EIATTR_CRS_STACK_SIZE
	.align		4
.L_1091:
        /*00f0*/ 	.byte	0x04, 0x1e
        /*00f2*/ 	.short	(.L_1093 - .L_1092)
.L_1092:
        /*00f4*/ 	.word	0x00000000


	//----- nvinfo : EIATTR_CBANK_PARAM_SIZE
	.align		4
.L_1093:
        /*00f8*/ 	.byte	0x03, 0x19
        /*00fa*/ 	.short	0x0128


	//----- nvinfo : EIATTR_PARAM_CBANK
	.align		4
        /*00fc*/ 	.byte	0x04, 0x0a
        /*00fe*/ 	.short	(.L_1095 - .L_1094)
	.align		4
.L_1094:
        /*0100*/ 	.word	index@(.nv.constant0._ZN10layer_norm31ln_parallel_residual_bwd_kernelINS_13Kernel_traitsI6__halfS2_S2_S2_fjLj256ELj1ELj4ELj1ELj16ENS_18Kernel_traits_baseILj256ES2_S2_S2_S2_fjLj128EEEEELb1ELb1ELb0EEEvNS_9BwdParamsE)
        /*0104*/ 	.short	0x0380
        /*0106*/ 	.short	0x0128


	//----- nvinfo : EIATTR_SW_WAR
	.align		4
.L_1095:
        /*0108*/ 	.byte	0x04, 0x36
        /*010a*/ 	.short	(.L_1097 - .L_1096)
.L_1096:
        /*010c*/ 	.word	0x00000008
.L_1097:


//--------------------- .nv.info._ZN10layer_norm22ln_bwd_finalize_kernelINS_22Kernel_traits_finalizeILj256E6__halfS2_S2_S2_fjLb0ELj1024ELj4ENS_18Kernel_traits_baseILj256ES2_S2_S2_S2_fjLj1024EEEEELb0ELb1EEEvNS_9BwdParamsE --------------------------
	.section	.nv.info._ZN10layer_norm22ln_bwd_finalize_kernelINS_22Kernel_traits_finalizeILj256E6__halfS2_S2_S2_fjLb0ELj1024ELj4ENS_18Kernel_traits_baseILj256ES2_S2_S2_S2_fjLj1024EEEEELb0ELb1EEEvNS_9BwdParamsE,"",@"SHT_CUDA_INFO"
	.sectionflags	@""
	.align	4


	//----- nvinfo : EIATTR_CUDA_API_VERSION
	.align		4
        /*0000*/ 	.byte	0x04, 0x37
        /*0002*/ 	.short	(.L_1099 - .L_1098)
.L_1098:
        /*0004*/ 	.word	0x00000082


	//----- nvinfo : EIATTR_KPARAM_INFO
	.align		4
.L_1099:
        /*0008*/ 	.byte	0x04, 0x17
        /*000a*/ 	.short	(.L_1101 - .L_1100)
.L_1100:
        /*000c*/ 	.word	0x00000000
        /*0010*/ 	.short	0x0000
        /*0012*/ 	.short	0x0000
        /*0014*/ 	.byte	0x00, 0xf0, 0xa1, 0x04


	//----- nvinfo : EIATTR_SPARSE_MMA_MASK
	.align		4
.L_1101:
        /*0018*/ 	.byte	0x03, 0x50
        /*001a*/ 	.short	0x0000


	//----- nvinfo : EIATTR_MAXREG_COUNT
	.align		4
        /*001c*/ 	.byte	0x03, 0x1b
        /*001e*/ 	.short	0x0040


	//----- nvinfo : EIATTR_NUM_BARRIERS
	.align		4
        /*0020*/ 	.byte	0x02, 0x4c
        /*0022*/ 	.byte	0x01
	.zero		1


	//----- nvinfo : EIATTR_MERCURY_ISA_VERSION
	.align		4
        /*0024*/ 	.byte	0x03, 0x5f
        /*0026*/ 	.short	0x0101


	//----- nvinfo : EIATTR_COOP_GROUP_MASK_REGIDS
	.align		4
        /*0028*/ 	.byte	0x04, 0x29
        /*002a*/ 	.short	(.L_1103 - .L_1102)


	//   ....[0]....
.L_1102:
        /*002c*/ 	.word	0xffffffff


	//   ....[1]....
        /*0030*/ 	.word	0xffffffff


	//   ....[2]....
        /*0034*/ 	.word	0xffffffff


	//   ....[3]....
        /*0038*/ 	.word	0xffffffff


	//   ....[4]....
        /*003c*/ 	.word	0xffffffff


	//   ....[5]....
        /*0040*/ 	.word	0xffffffff


	//   ....[6]....
        /*0044*/ 	.word	0xffffffff


	//   ....[7]....
        /*0048*/ 	.word	0xffffffff


	//   ....[8]....
        /*004c*/ 	.word	0xffffffff


	//   ....[9]....
        /*0050*/ 	.word	0xffffffff


	//----- nvinfo : EIATTR_COOP_GROUP_INSTR_OFFSETS
	.align		4
.L_1103:
        /*0054*/ 	.byte	0x04, 0x28
        /*0056*/ 	.short	(.L_1105 - .L_1104)


	//   ....[0]....
.L_1104:
        /*0058*/ 	.word	0x00001630


	//   ....[1]....
        /*005c*/ 	.word	0x00001640


	//   ....[2]....
        /*0060*/ 	.word	0x00001670


	//   ....[3]....
        /*0064*/ 	.word	0x00001680


	//   ....[4]....
        /*0068*/ 	.word	0x000016b0


	//   ....[5]....
        /*006c*/ 	.word	0x000016d0


	//   ....[6]....
        /*0070*/ 	.word	0x00001700


	//   ....[7]....
        /*0074*/ 	.word	0x00001710


	//   ....[8]....
        /*0078*/ 	.word	0x00001740


	//   ....[9]....
        /*007c*/ 	.word	0x00001750


	//----- nvinfo : EIATTR_VRC_CTA_INIT_COUNT
	.align		4
.L_1105:
        /*0080*/ 	.byte	0x02, 0x4a
	.zero		1
	.zero		1


	//----- nvinfo : EIATTR_EXIT_INSTR_OFFSETS
	.align		4
        /*0084*/ 	.byte	0x04, 0x1c
        /*0086*/ 	.short	(.L_1107 - .L_1106)


	//   ....[0]....
.L_1106:
        /*0088*/ 	.word	0x00000070


	//   ....[1]....
        /*008c*/ 	.word	0x000017b0


	//   ....[2]....
        /*0090*/ 	.word	0x00001880


	//----- nvinfo : EIATTR_MAX_THREADS
	.align		4
.L_1107:
        /*0094*/ 	.byte	0x04, 0x05
        /*0096*/ 	.short	(.L_1109 - .L_1108)
.L_1108:
        /*0098*/ 	.word	0x00000400
        /*009c*/ 	.word	0x00000001
        /*00a0*/ 	.word	0x00000001


	//----- nvinfo : EIATTR_CRS_STACK_SIZE
	.align		4
.L_1109:
        /*00a4*/ 	.byte	0x04, 0x1e
        /*00a6*/ 	.short	(.L_1111 - .L_1110)
.L_1110:
        /*00a8*/ 	.word	0x00000000


	//----- nvinfo : EIATTR_CBANK_PARAM_SIZE
	.align		4
.L_1111:
        /*00ac*/ 	.byte	0x03, 0x19
        /*00ae*/ 	.short	0x0128


	//----- nvinfo : EIATTR_PARAM_CBANK
	.align		4
        /*00b0*/ 	.byte	0x04, 0x0a
        /*00b2*/ 	.short	(.L_1113 - .L_1112)
	.align		4
.L_1112:
        /*00b4*/ 	.word	index@(.nv.constant0._ZN10layer_norm22ln_bwd_finalize_kernelINS_22Kernel_traits_finalizeILj256E6__halfS2_S2_S2_fjLb0ELj1024ELj4ENS_18Kernel_traits_baseILj256ES2_S2_S2_S2_fjLj1024EEEEELb0ELb1EEEvNS_9BwdParamsE)
        /*00b8*/ 	.short	0x0380
        /*00ba*/ 	.short	0x0128


	//----- nvinfo : EIATTR_SW_WAR
	.align		4
.L_1113:
        /*00bc*/ 	.byte	0x04, 0x36
        /*00be*/ 	.short	(.L_1115 - .L_1114)
.L_1114:
        /*00c0*/ 	.word	0x00000008
.L_1115:


//--------------------- .nv.info._ZN10layer_norm40ln_parallel_residual_bwd_finalize_kernelINS_22Kernel_traits_finalizeILj256E6__halfS2_S2_S2_fjLb0ELj1024ELj4ENS_18Kernel_traits_baseILj256ES2_S2_S2_S2_fjLj1024EEEEELb1EEEvNS_9BwdParamsE --------------------------
	.section	.nv.info._ZN10layer_norm40ln_parallel_residual_bwd_finalize_kernelINS_22Kernel_traits_finalizeILj256E6__halfS2_S2_S2_fjLb0ELj1024ELj4ENS_18Kernel_traits_baseILj256ES2_S2_S2_S2_fjLj1024EEEEELb1EEEvNS_9BwdParamsE,"",@"SHT_CUDA_INFO"
	.sectionflags	@""
	.align	4


	//----- nvinfo : EIATTR_CUDA_API_VERSION
	.align		4
        /*0000*/ 	.byte	0x04, 0x37
        /*0002*/ 	.short	(.L_1117 - .L_1116)
.L_1116:
        /*0004*/ 	.word	0x00000082


	//----- nvinfo : EIATTR_KPARAM_INFO
	.align		4
.L_1117:
        /*0008*/ 	.byte	0x04, 0x17
        /*000a*/ 	.short	(.L_1119 - .L_1118)
.L_1118:
        /*000c*/ 	.word	0x00000000
        /*0010*/ 	.short	0x0000
        /*0012*/ 	.short	0x0000
        /*0014*/ 	.byte	0x00, 0xf0, 0xa1, 0x04


	//----- nvinfo : EIATTR_SPARSE_MMA_MASK
	.align		4
.L_1119:
        /*0018*/ 	.byte	0x03, 0x50
        /*001a*/ 	.short	0x0000


	//----- nvinfo : EIATTR_MAXREG_COUNT
	.align		4
        /*001c*/ 	.byte	0x03, 0x1b
        /*001e*/ 	.short	0x0040


	//----- nvinfo : EIATTR_NUM_BARRIERS
	.align		4
        /*0020*/ 	.byte	0x02, 0x4c
        /*0022*/ 	.byte	0x01
	.zero		1


	//----- nvinfo : EIATTR_MERCURY_ISA_VERSION
	.align		4
        /*0024*/ 	.byte	0x03, 0x5f
        /*0026*/ 	.short	0x0101


	//----- nvinfo : EIATTR_COOP_GROUP_MASK_REGIDS
	.align		4
        /*0028*/ 	.byte	0x04, 0x29
        /*002a*/ 	.short	(.L_1121 - .L_1120)


	//   ....[0]....
.L_1120:
        /*002c*/ 	.word	0xffffffff


	//   ....[1]....
        /*0030*/ 	.word	0xffffffff


	//   ....[2]....
        /*0034*/ 	.word	0xffffffff


	//   ....[3]....
        /*0038*/ 	.word	0xffffffff


	//   ....[4]....
        /*003c*/ 	.word	0xffffffff


	//   ....[5]....
        /*0040*/ 	.word	0xffffffff


	//   ....[6]....
        /*0044*/ 	.word	0xffffffff


	//   ....[7]....
        /*0048*/ 	.word	0xffffffff


	//   ....[8]....
        /*004c*/ 	.word	0xffffffff


	//   ....[9]....
        /*0050*/ 	.word	0xffffffff


	//   ....[10]....
        /*0054*/ 	.word	0xffffffff


	//   ....[11]....
        /*0058*/ 	.word	0xffffffff


	//   ....[12]....
        /*005c*/ 	.word	0xffffffff


	//   ....[13]....
        /*0060*/ 	.word	0xffffffff


	//   ....[14]....
        /*0064*/ 	.word	0xffffffff


	//   ....[15]....
        /*0068*/ 	.word	0xffffffff


	//   ....[16]....
        /*006c*/ 	.word	0xffffffff


	//   ....[17]....
        /*0070*/ 	.word	0xffffffff


	//   ....[18]....
        /*0074*/ 	.word	0xffffffff


	//   ....[19]....
        /*0078*/ 	.word	0xffffffff


	//----- nvinfo : EIATTR_COOP_GROUP_INSTR_OFFSETS
	.align		4
.L_1121:
        /*007c*/ 	.byte	0x04, 0x28
        /*007e*/ 	.short	(.L_1123 - .L_1122)


	//   ....[0]....
.L_1122:
        /*0080*/ 	.word	0x00001410


	//   ....[1]....
        /*0084*/ 	.word	0x00001420


	//   ....[2]....
        /*0088*/ 	.word	0x00001430


	//   ....[3]....
        /*008c*/ 	.word	0x00001440


	//   ....[4]....
        /*0090*/ 	.word	0x00001480


	//   ....[5]....
        /*0094*/ 	.word	0x000014a0


	//   ....[6]....
        /*0098*/ 	.word	0x000014b0


	//   ....[7]....
        /*009c*/ 	.word	0x000014c0


	//   ....[8]....
        /*00a0*/ 	.word	0x000014f0


	//   ....[9]....
        /*00a4*/ 	.word	0x00001520


	//   ....[10]....
        /*00a8*/ 	.word	0x00001530


	//   ....[11]....
        /*00ac*/ 	.word	0x00001540


	//   ....[12]....
        /*00b0*/ 	.word	0x00001560


	//   ....[13]....
        /*00b4*/ 	.word	0x00001590


	//   ....[14]....
        /*00b8*/ 	.word	0x000015b0


	//   ....[15]....
        /*00bc*/ 	.word	0x000015c0


	//   ....[16]....
        /*00c0*/ 	.word	0x000015e0


	//   ....[17]....
        /*00c4*/ 	.word	0x00001610


	//   ....[18]....
        /*00c8*/ 	.word	0x00001630


	//   ....[19]....
        /*00cc*/ 	.word	0x00001640


	//----- nvinfo : EIATTR_VRC_CTA_INIT_COUNT
	.align		4
.L_1123:
        /*00d0*/ 	.byte	0x02, 0x4a
	.zero		1
	.zero		1


	//----- nvinfo : EIATTR_EXIT_INSTR_OFFSETS
	.align		4
        /*00d4*/ 	.byte	0x04, 0x1c
        /*00d6*/ 	.short	(.L_1125 - .L_1124)


	//   ....[0]....
.L_1124:
        /*00d8*/ 	.word	0x00000060


	//   ....[1]....
        /*00dc*/ 	.word	0x000016e0


	//   ....[2]....
        /*00e0*/ 	.word	0x00001850


	//----- nvinfo : EIATTR_MAX_THREADS
	.align		4
.L_1125:
        /*00e4*/ 	.byte	0x04, 0x05
        /*00e6*/ 	.short	(.L_1127 - .L_1126)
.L_1126:
        /*00e8*/ 	.word	0x00000400
        /*00ec*/ 	.word	0x00000001
        /*00f0*/ 	.word	0x00000001


	//----- nvinfo : EIATTR_CRS_STACK_SIZE
	.align		4
.L_1127:
        /*00f4*/ 	.byte	0x04, 0x1e
        /*00f6*/ 	.short	(.L_1129 - .L_1128)
.L_1128:
        /*00f8*/ 	.word	0x00000000


	//----- nvinfo : EIATTR_CBANK_PARAM_SIZE
	.align		4
.L_1129:
        /*00fc*/ 	.byte	0x03, 0x19
        /*00fe*/ 	.short	0x0128


	//----- nvinfo : EIATTR_PARAM_CBANK
	.align		4
        /*0100*/ 	.byte	0x04, 0x0a
        /*0102*/ 	.short	(.L_1131 - .L_1130)
	.align		4
.L_1130:
        /*0104*/ 	.word	index@(.nv.constant0._ZN10layer_norm40ln_parallel_residual_bwd_finalize_kernelINS_22Kernel_traits_finalizeILj256E6__halfS2_S2_S2_fjLb0ELj1024ELj4ENS_18Kernel_traits_baseILj256ES2_S2_S2_S2_fjLj1024EEEEELb1EEEvNS_9BwdParamsE)
        /*0108*/ 	.short	0x0380
        /*010a*/ 	.short	0x0128


	//----- nvinfo : EIATTR_SW_WAR
	.align		4
.L_1131:
        /*010c*/ 	.byte	0x04, 0x36
        /*010e*/ 	.short	(.L_1133 - .L_1132)
.L_1132:
        /*0110*/ 	.word	0x00000008
.L_1133:


//--------------------- .nv.info._ZN10layer_norm31ln_parallel_residual_bwd_kernelINS_13Kernel_traitsI6__halfS2_S2_S2_fjLj256ELj1ELj4ELj1ELj16ENS_18Kernel_traits_baseILj256ES2_S2_S2_S2_fjLj128EEEEELb1ELb1ELb1EEEvNS_9BwdParamsE --------------------------
	.section	.nv.info._ZN10layer_norm31ln_parallel_residual_bwd_kernelINS_13Kernel_traitsI6__halfS2_S2_S2_fjLj256ELj1ELj4ELj1ELj16ENS_18Kernel_traits_baseILj256ES2_S2_S2_S2_fjLj128EEEEELb1ELb1ELb1EEEvNS_9BwdParamsE,"",@"SHT_CUDA_INFO"
	.sectionflags	@""
	.align	4


	//----- nvinfo : EIATTR_CUDA_API_VERSION
	.align		4
        /*0000*/ 	.byte	0x04, 0x37
        /*0002*/ 	.short	(.L_1135 - .L_1134)
.L_1134:
        /*0004*/ 	.word	0x00000082


	//----- nvinfo : EIATTR_KPARAM_INFO
	.align		4
.L_1135:
        /*0008*/ 	.byte	0x04, 0x17
        /*000a*/ 	.short	(.L_1137 - .L_1136)
.L_1136:
        /*000c*/ 	.word	0x00000000
        /*0010*/ 	.short	0x0000
        /*0012*/ 	.short	0x0000
        /*0014*/ 	.byte	0x00, 0xf0, 0xa1, 0x04


	//----- nvinfo : EIATTR_SPARSE_MMA_MASK
	.align		4
.L_1137:
        /*0018*/ 	.byte	0x03, 0x50
        /*001a*/ 	.short	0x0000


	//----- nvinfo : EIATTR_MAXREG_COUNT
	.align		4
        /*001c*/ 	.byte	0x03, 0x1b
        /*001e*/ 	.short	0x00ff


	//----- nvinfo : EIATTR_NUM_BARRIERS
	.align		4
        /*0020*/ 	.byte	0x02, 0x4c
        /*0022*/ 	.byte	0x01
	.zero		1


	//----- nvinfo : EIATTR_MERCURY_ISA_VERSION
	.align		4
        /*0024*/ 	.byte	0x03, 0x5f
        /*0026*/ 	.short	0x0101


	//----- nvinfo : EIATTR_COOP_GROUP_MASK_REGIDS
	.align		4
        /*0028*/ 	.byte	0x04, 0x29
        /*002a*/ 	.short	(.L_1139 - .L_1138)


	//   ....[0]....
.L_1138:
        /*002c*/ 	.word	0xffffffff


	//   ....[1]....
        /*0030*/ 	.word	0xffffffff


	//   ....[2]....
        /*0034*/ 	.word	0xffffffff


	//   ....[3]....
        /*0038*/ 	.word	0xffffffff


	//   ....[4]....
        /*003c*/ 	.word	0xffffffff


	//   ....[5]....
        /*0040*/ 	.word	0xffffffff


	//   ....[6]....
        /*0044*/ 	.word	0xffffffff


	//   ....[7]....
        /*0048*/ 	.word	0xffffffff


	//   ....[8]....
        /*004c*/ 	.word	0xffffffff


	//   ....[9]....
        /*0050*/ 	.word	0xffffffff


	//   ....[10]....
        /*0054*/ 	.word	0x05000053


	//   ....[11]....
        /*0058*/ 	.word	0x05000053


	//   ....[12]....
        /*005c*/ 	.word	0x05000053


	//   ....[13]....
        /*0060*/ 	.word	0x05000053


	//   ....[14]....
        /*0064*/ 	.word	0x05000053


	//   ....[15]....
        /*0068*/ 	.word	0x05000053


	//   ....[16]....
        /*006c*/ 	.word	0x05000053


	//   ....[17]....
        /*0070*/ 	.word	0x05000053


	//   ....[18]....
        /*0074*/ 	.word	0x05000053


	//   ....[19]....
        /*0078*/ 	.word	0x05000053


	//----- nvinfo : EIATTR_COOP_GROUP_INSTR_OFFSETS
	.align		4
.L_1139:
        /*007c*/ 	.byte	0x04, 0x28
        /*007e*/ 	.short	(.L_1141 - .L_1140)


	//   ....[0]....
.L_1140:
        /*0080*/ 	.word	0x00000b30


	//   ....[1]....
        /*0084*/ 	.word	0x00000b40


	//   ....[2]....
        /*0088*/ 	.word	0x00000b70


	//   ....[3]....
        /*008c*/ 	.word	0x00000b80


	//   ....[4]....
        /*0090*/ 	.word	0x00000bb0


	//   ....[5]....
        /*0094*/ 	.word	0x00000bc0


	//   ....[6]....
        /*0098*/ 	.word	0x00000bf0


	//   ....[7]....
        /*009c*/ 	.word	0x00000c00


	//   ....[8]....
        /*00a0*/ 	.word	0x00000c30


	//   ....[9]....
        /*00a4*/ 	.word	0x00000c40


	//   ....[10]....
        /*00a8*/ 	.word	0x00003400


	//   ....[11]....
        /*00ac*/ 	.word	0x00003490


	//   ....[12]....
        /*00b0*/ 	.word	0x00003500


	//   ....[13]....
        /*00b4*/ 	.word	0x00003560


	//   ....[14]....
        /*00b8*/ 	.word	0x000035d0


	//   ....[15]....
        /*00bc*/ 	.word	0x00003630


	//   ....[16]....
        /*00c0*/ 	.word	0x000036a0


	//   ....[17]....
        /*00c4*/ 	.word	0x00003700


	//   ....[18]....
        /*00c8*/ 	.word	0x00003770


	//   ....[19]....
        /*00cc*/ 	.word	0x000037d0


	//----- nvinfo : EIATTR_VRC_CTA_INIT_COUNT
	.align		4
.L_1141:
        /*00d0*/ 	.byte	0x02, 0x4a
	.zero		1
	.zero		1


	//----- nvinfo : EIATTR_EXIT_INSTR_OFFSETS
	.align		4
        /*00d4*/ 	.byte	0x04, 0x1c
        /*00d6*/ 	.short	(.L_1143 - .L_1142)


	//   ....[0]....
.L_1142:
        /*00d8*/ 	.word	0x00003390


	//----- nvinfo : EIATTR_MAX_THREADS
	.align		4
.L_1143:
        /*00dc*/ 	.byte	0x04, 0x05
        /*00de*/ 	.short	(.L_1145 - .L_1144)
.L_1144:
        /*00e0*/ 	.word	0x00000080
        /*00e4*/ 	.word	0x00000001
        /*00e8*/ 	.word	0x00000001


	//----- nvinfo : EIATTR_CRS_STACK_SIZE
	.align		4
.L_1145:
        /*00ec*/ 	.byte	0x04, 0x1e
        /*00ee*/ 	.short	(.L_1147 - .L_1146)
.L_1146:
        /*00f0*/ 	.word	0x00000000


	//----- nvinfo : EIATTR_CBANK_PARAM_SIZE
	.align		4
.L_1147:
        /*00f4*/ 	.byte	0x03, 0x19
        /*00f6*/ 	.short	0x0128


	//----- nvinfo : EIATTR_PARAM_CBANK
	.align		4
        /*00f8*/ 	.byte	0x04, 0x0a
        /*00fa*/ 	.short	(.L_1149 - .L_1148)
	.align		4
.L_1148:
        /*00fc*/ 	.word	index@(.nv.constant0._ZN10layer_norm31ln_parallel_residual_bwd_kernelINS_13Kernel_traitsI6__halfS2_S2_S2_fjLj256ELj1ELj4ELj1ELj16ENS_18Kernel_traits_baseILj256ES2_S2_S2_S2_fjLj128EEEEELb1ELb1ELb1EEEvNS_9BwdParamsE)
        /*0100*/ 	.short	0x0380
        /*0102*/ 	.short	0x0128


	//----- nvinfo : EIATTR_SW_WAR
	.align		4
.L_1149:
        /*0104*/ 	.byte	0x04, 0x36
        /*0106*/ 	.short	(.L_1151 - .L_1150)
.L_1150:
        /*0108*/ 	.word	0x00000008
.L_1151:


//--------------------- .nv.info._ZN10layer_norm31ln_parallel_residual_bwd_kernelINS_13Kernel_traitsIf13__nv_bfloat16S2_S2_fjLj256ELj1ELj4ELj1ELj16ENS_18Kernel_traits_baseILj256EfS2_S2_S2_fjLj128EEEEELb0ELb0ELb0EEEvNS_9BwdParamsE --------------------------
	.section	.nv.info._ZN10layer_norm31ln_parallel_residual_bwd_kernelINS_13Kernel_traitsIf13__nv_bfloat16S2_S2_fjLj256ELj1ELj4ELj1ELj16ENS_18Kernel_traits_baseILj256EfS2_S2_S2_fjLj128EEEEELb0ELb0ELb0EEEvNS_9BwdParamsE,"",@"SHT_CUDA_INFO"
	.sectionflags	@""
	.align	4


	//----- nvinfo : EIATTR_CUDA_API_VERSION
	.align		4
        /*0000*/ 	.byte	0x04, 0x37
        /*0002*/ 	.short	(.L_1153 - .L_1152)
.L_1152:
        /*0004*/ 	.word	0x00000082


	//----- nvinfo : EIATTR_KPARAM_INFO
	.align		4
.L_1153:
        /*0008*/ 	.byte	0x04, 0x17
        /*000a*/ 	.short	(.L_1155 - .L_1154)
.L_1154:
        /*000c*/ 	.word	0x00000000
        /*0010*/ 	.short	0x0000
        /*0012*/ 	.short	0x0000
        /*0014*/ 	.byte	0x00, 0xf0, 0xa1, 0x04


	//----- nvinfo : EIATTR_SPARSE_MMA_MASK
	.align		4
.L_1155:
        /*0018*/ 	.byte	0x03, 0x50
        /*001a*/ 	.short	0x0000


	//----- nvinfo : EIATTR_MAXREG_COUNT
	.align		4
        /*001c*/ 	.byte	0x03, 0x1b
        /*001e*/ 	.short	0x00ff


	//----- nvinfo : EIATTR_NUM_BARRIERS
	.align		4
        /*0020*/ 	.byte	0x02, 0x4c
        /*0022*/ 	.byte	0x01
	.zero		1


	//----- nvinfo : EIATTR_MERCURY_ISA_VERSION
	.align		4
        /*0024*/ 	.byte	0x03, 0x5f
        /*0026*/ 	.short	0x0101


	//----- nvinfo : EIATTR_COOP_GROUP_MASK_REGIDS
	.align		4
        /*0028*/ 	.byte	0x04, 0x29
        /*002a*/ 	.short	(.L_1157 - .L_1156)


	//   ....[0]....
.L_1156:
        /*002c*/ 	.word	0xffffffff


	//   ....[1]....
        /*0030*/ 	.word	0xffffffff


	//   ....[2]....
        /*0034*/ 	.word	0xffffffff


	//   ....[3]....
        /*0038*/ 	.word	0xffffffff


	//   ....[4]....
        /*003c*/ 	.word	0xffffffff


	//   ....[5]....
        /*0040*/ 	.word	0xffffffff


	//   ....[6]....
        /*0044*/ 	.word	0xffffffff


	//   ....[7]....
        /*0048*/ 	.word	0xffffffff


	//   ....[8]....
        /*004c*/ 	.word	0xffffffff


	//   ....[9]....
        /*0050*/ 	.word	0xffffffff


	//   ....[10]....
        /*0054*/ 	.word	0x05000044


	//   ....[11]....
        /*0058*/ 	.word	0x05000044


	//   ....[12]....
        /*005c*/ 	.word	0x05000044


	//   ....[13]....
        /*0060*/ 	.word	0x05000044


	//   ....[14]....
        /*0064*/ 	.word	0x05000044


	//   ....[15]....
        /*0068*/ 	.word	0x05000044


	//   ....[16]....
        /*006c*/ 	.word	0x05000044


	//   ....[17]....
        /*0070*/ 	.word	0x05000044


	//   ....[18]....
        /*0074*/ 	.word	0x05000044


	//   ....[19]....
        /*0078*/ 	.word	0x05000044


	//----- nvinfo : EIATTR_COOP_GROUP_INSTR_OFFSETS
	.align		4
.L_1157:
        /*007c*/ 	.byte	0x04, 0x28
        /*007e*/ 	.short	(.L_1159 - .L_1158)


	//   ....[0]....
.L_1158:
        /*0080*/ 	.word	0x00000c80


	//   ....[1]....
        /*0084*/ 	.word	0x00000c90


	//   ....[2]....
        /*0088*/ 	.word	0x00000cc0


	//   ....[3]....
        /*008c*/ 	.word	0x00000cd0


	//   ....[4]....
        /*0090*/ 	.word	0x00000d00


	//   ....[5]....
        /*0094*/ 	.word	0x00000d10


	//   ....[6]....
        /*0098*/ 	.word	0x00000d40


	//   ....[7]....
        /*009c*/ 	.word	0x00000d50


	//   ....[8]....
        /*00a0*/ 	.word	0x00000d80


	//   ....[9]....
        /*00a4*/ 	.word	0x00000d90


	//   ....[10]....
        /*00a8*/ 	.word	0x00002d60


	//   ....[11]....
        /*00ac*/ 	.word	0x00002df0


	//   ....[12]....
        /*00b0*/ 	.word	0x00002e50


	//   ....[13]....
        /*00b4*/ 	.word	0x00002eb0


	//   ....[14]....
        /*00b8*/ 	.word	0x00002f10


	//   ....[15]....
        /*00bc*/ 	.word	0x00002f70


	//   ....[16]....
        /*00c0*/ 	.word	0x00002fd0


	//   ....[17]....
        /*00c4*/ 	.word	0x00003030


	//   ....[18]....
        /*00c8*/ 	.word	0x00003090


	//   ....[19]....
        /*00cc*/ 	.word	0x000030f0


	//----- nvinfo : EIATTR_VRC_CTA_INIT_COUNT
	.align		4
.L_1159:
        /*00d0*/ 	.byte	0x02, 0x4a
	.zero		1
	.zero		1


	//----- nvinfo : EIATTR_EXIT_INSTR_OFFSETS
	.align		4
        /*00d4*/ 	.byte	0x04, 0x1c
        /*00d6*/ 	.short	(.L_1161 - .L_1160)


	//   ....[0]....
.L_1160:
        /*00d8*/ 	.word	0x00002c40


	//   ....[1]....
        /*00dc*/ 	.word	0x00002d00


	//----- nvinfo : EIATTR_MAX_THREADS
	.align		4
.L_1161:
        /*00e0*/ 	.byte	0x04, 0x05
        /*00e2*/ 	.short	(.L_1163 - .L_1162)
.L_1162:
        /*00e4*/ 	.word	0x00000080
        /*00e8*/ 	.word	0x00000001
        /*00ec*/ 	.word	0x00000001


	//----- nvinfo : EIATTR_CRS_STACK_SIZE
	.align		4
.L_1163:
        /*00f0*/ 	.byte	0x04, 0x1e
        /*00f2*/ 	.short	(.L_1165 - .L_1164)
.L_1164:
        /*00f4*/ 	.word	0x00000000


	//----- nvinfo : EIATTR_CBANK_PARAM_SIZE
	.align		4
.L_1165:
        /*00f8*/ 	.byte	0x03, 0x19
        /*00fa*/ 	.short	0x0128


	//----- nvinfo : EIATTR_PARAM_CBANK
	.align		4
        /*00fc*/ 	.byte	0x04, 0x0a
        /*00fe*/ 	.short	(.L_1167 - .L_1166)
	.align		4
.L_1166:
        /*0100*/ 	.word	index@(.nv.constant0._ZN10layer_norm31ln_parallel_residual_bwd_kernelINS_13Kernel_traitsIf13__nv_bfloat16S2_S2_fjLj256ELj1ELj4ELj1ELj16ENS_18Kernel_traits_baseILj256EfS2_S2_S2_fjLj128EEEEELb0ELb0ELb0EEEvNS_9BwdParamsE)
        /*0104*/ 	.short	0x0380
        /*0106*/ 	.short	0x0128


	//----- nvinfo : EIATTR_SW_WAR
	.align		4
.L_1167:
        /*0108*/ 	.byte	0x04, 0x36
        /*010a*/ 	.short	(.L_1169 - .L_1168)
.L_1168:
        /*010c*/ 	.word	0x00000008
.L_1169:


//--------------------- .nv.info._ZN10layer_norm31ln_parallel_residual_bwd_kernelINS_13Kernel_traitsIf13__nv_bfloat16S2_S2_fjLj256ELj1ELj4ELj1ELj16ENS_18Kernel_traits_baseILj256EfS2_S2_S2_fjLj128EEEEELb0ELb0ELb1EEEvNS_9BwdParamsE --------------------------
	.section	.nv.info._ZN10layer_norm31ln_parallel_residual_bwd_kernelINS_13Kernel_traitsIf13__nv_bfloat16S2_S2_fjLj256ELj1ELj4ELj1ELj16ENS_18Kernel_traits_baseILj256EfS2_S2_S2_fjLj128EEEEELb0ELb0ELb1EEEvNS_9BwdParamsE,"",@"SHT_CUDA_INFO"
	.sectionflags	@""
	.align	4


	//----- nvinfo : EIATTR_CUDA_API_VERSION
	.align		4
        /*0000*/ 	.byte	0x04, 0x37
        /*0002*/ 	.short	(.L_1171 - .L_1170)
.L_1170:
        /*0004*/ 	.word	0x00000082


	//----- nvinfo : EIATTR_KPARAM_INFO
	.align		4
.L_1171:
        /*0008*/ 	.byte	0x04, 0x17
        /*000a*/ 	.short	(.L_1173 - .L_1172)
.L_1172:
        /*000c*/ 	.word	0x00000000
        /*0010*/ 	.short	0x0000
        /*0012*/ 	.short	0x0000
        /*0014*/ 	.byte	0x00, 0xf0, 0xa1, 0x04


	//----- nvinfo : EIATTR_SPARSE_MMA_MASK
	.align		4
.L_1173:
        /*0018*/ 	.byte	0x03, 0x50
        /*001a*/ 	.short	0x0000


	//----- nvinfo : EIATTR_MAXREG_COUNT
	.align		4
        /*001c*/ 	.byte	0x03, 0x1b
        /*001e*/ 	.short	0x00ff


	//----- nvinfo : EIATTR_NUM_BARRIERS
	.align		4
        /*0020*/ 	.byte	0x02, 0x4c
        /*0022*/ 	.byte	0x01
	.zero		1


	//----- nvinfo : EIATTR_MERCURY_ISA_VERSION
	.align		4
        /*0024*/ 	.byte	0x03, 0x5f
        /*0026*/ 	.short	0x0101


	//----- nvinfo : EIATTR_COOP_GROUP_MASK_REGIDS
	.align		4
        /*0028*/ 	.byte	0x04, 0x29
        /*002a*/ 	.short	(.L_1175 - .L_1174)


	//   ....[0]....
.L_1174:
        /*002c*/ 	.word	0xffffffff


	//   ....[1]....
        /*0030*/ 	.word	0xffffffff


	//   ....[2]....
        /*0034*/ 	.word	0xffffffff


	//   ....[3]....
        /*0038*/ 	.word	0xffffffff


	//   ....[4]....
        /*003c*/ 	.word	0xffffffff


	//   ....[5]....
        /*0040*/ 	.word	0xffffffff


	//   ....[6]....
        /*0044*/ 	.word	0xffffffff


	//   ....[7]....
        /*0048*/ 	.word	0xffffffff


	//   ....[8]....
        /*004c*/ 	.word	0xffffffff


	//   ....[9]....
        /*0050*/ 	.word	0xffffffff


	//   ....[10]....
        /*0054*/ 	.word	0x05000057


	//   ....[11]....
        /*0058*/ 	.word	0x05000057


	//   ....[12]....
        /*005c*/ 	.word	0x05000057


	//   ....[13]....
        /*0060*/ 	.word	0x05000057


	//   ....[14]....
        /*0064*/ 	.word	0x05000057


	//   ....[15]....
        /*0068*/ 	.word	0x05000057


	//   ....[16]....
        /*006c*/ 	.word	0x05000057


	//   ....[17]....
        /*0070*/ 	.word	0x05000057


	//   ....[18]....
        /*0074*/ 	.word	0x05000057


	//   ....[19]....
        /*0078*/ 	.word	0x05000057


	//----- nvinfo : EIATTR_COOP_GROUP_INSTR_OFFSETS
	.align		4
.L_1175:
        /*007c*/ 	.byte	0x04, 0x28
        /*007e*/ 	.short	(.L_1177 - .L_1176)


	//   ....[0]....
.L_1176:
        /*0080*/ 	.word	0x00000cf0


	//   ....[1]....
        /*0084*/ 	.word	0x00000d00


	//   ....[2]....
        /*0088*/ 	.word	0x00000d30


	//   ....[3]....
        /*008c*/ 	.word	0x00000d40


	//   ....[4]....
        /*0090*/ 	.word	0x00000d70


	//   ....[5]....
        /*0094*/ 	.word	0x00000d80


	//   ....[6]....
        /*0098*/ 	.word	0x00000db0


	//   ....[7]....
        /*009c*/ 	.word	0x00000dc0


	//   ....[8]....
        /*00a0*/ 	.word	0x00000df0


	//   ....[9]....
        /*00a4*/ 	.word	0x00000e00


	//   ....[10]....
        /*00a8*/ 	.word	0x00002d70


	//   ....[11]....
        /*00ac*/ 	.word	0x00002e00


	//   ....[12]....
        /*00b0*/ 	.word	0x00002e60


	//   ....[13]....
        /*00b4*/ 	.word	0x00002ec0


	//   ....[14]....
        /*00b8*/ 	.word	0x00002f20


	//   ....[15]....
        /*00bc*/ 	.word	0x00002f80


	//   ....[16]....
        /*00c0*/ 	.word	0x00002fe0


	//   ....[17]....
        /*00c4*/ 	.word	0x00003040


	//   ....[18]....
        /*00c8*/ 	.word	0x000030a0


	//   ....[19]....
        /*00cc*/ 	.word	0x00003100


	//----- nvinfo : EIATTR_VRC_CTA_INIT_COUNT
	.align		4
.L_1177:
        /*00d0*/ 	.byte	0x02, 0x4a
	.zero		1
	.zero		1


	//----- nvinfo : EIATTR_EXIT_INSTR_OFFSETS
	.align		4
        /*00d4*/ 	.byte	0x04, 0x1c
        /*00d6*/ 	.short	(.L_1179 - .L_1178)


	//   ....[0]....
.L_1178:
        /*00d8*/ 	.word	0x00002d10


	//----- nvinfo : EIATTR_MAX_THREADS
	.align		4
.L_1179:
        /*00dc*/ 	.byte	0x04, 0x05
        /*00de*/ 	.short	(.L_1181 - .L_1180)
.L_1180:
        /*00e0*/ 	.word	0x00000080
        /*00e4*/ 	.word	0x00000001
        /*00e8*/ 	.word	0x00000001


	//----- nvinfo : EIATTR_CRS_STACK_SIZE
	.align		4
.L_1181:
        /*00ec*/ 	.byte	0x04, 0x1e
        /*00ee*/ 	.short	(.L_1183 - .L_1182)
.L_1182:
        /*00f0*/ 	.word	0x00000000


	//----- nvinfo : EIATTR_CBANK_PARAM_SIZE
	.align		4
.L_1183:
        /*00f4*/ 	.byte	0x03, 0x19
        /*00f6*/ 	.short	0x0128


	//----- nvinfo : EIATTR_PARAM_CBANK
	.align		4
        /*00f8*/ 	.byte	0x04, 0x0a
        /*00fa*/ 	.short	(.L_1185 - .L_1184)
	.align		4
.L_1184:
        /*00fc*/ 	.word	index@(.nv.constant0._ZN10layer_norm31ln_parallel_residual_bwd_kernelINS_13Kernel_traitsIf13__nv_bfloat16S2_S2_fjLj256ELj1ELj4ELj1ELj16ENS_18Kernel_traits_baseILj256EfS2_S2_S2_fjLj128EEEEELb0ELb0ELb1EEEvNS_9BwdParamsE)
        /*0100*/ 	.short	0x0380
        /*0102*/ 	.short	0x0128


	//----- nvinfo : EIATTR_SW_WAR
	.align		4
.L_1185:
        /*0104*/ 	.byte	0x04, 0x36
        /*0106*/ 	.short	(.L_1187 - .L_1186)
.L_1186:
        /*0108*/ 	.word	0x00000008
.L_1187:


//--------------------- .nv.info._ZN10layer_norm31ln_parallel_residual_bwd_kernelINS_13Kernel_traitsIf13__nv_bfloat16S2_S2_fjLj256ELj1ELj4ELj1ELj16ENS_18Kernel_traits_baseILj256EfS2_S2_S2_fjLj128EEEEELb0ELb1ELb0EEEvNS_9BwdParamsE --------------------------
	.section	.nv.info._ZN10layer_norm31ln_parallel_residual_bwd_kernelINS_13Kernel_traitsIf13__nv_bfloat16S2_S2_fjLj256ELj1ELj4ELj1ELj16ENS_18Kernel_traits_baseILj256EfS2_S2_S2_fjLj128EEEEELb0ELb1ELb0EEEvNS_9BwdParamsE,"",@"SHT_CUDA_INFO"
	.sectionflags	@""
	.align	4


	//----- nvinfo : EIATTR_CUDA_API_VERSION
	.align		4
        /*0000*/ 	.byte	0x04, 0x37
        /*0002*/ 	.short	(.L_1189 - .L_1188)
.L_1188:
        /*0004*/ 	.word	0x00000082


	//----- nvinfo : EIATTR_KPARAM_INFO
	.align		4
.L_1189:
        /*0008*/ 	.byte	0x04, 0x17
        /*000a*/ 	.short	(.L_1191 - .L_1190)
.L_1190:
        /*000c*/ 	.word	0x00000000
        /*0010*/ 	.short	0x0000
        /*0012*/ 	.short	0x0000
        /*0014*/ 	.byte	0x00, 0xf0, 0xa1, 0x04


	//----- nvinfo : EIATTR_SPARSE_MMA_MASK
	.align		4
.L_1191:
        /*0018*/ 	.byte	0x03, 0x50
        /*001a*/ 	.short	0x0000


	//----- nvinfo : EIATTR_MAXREG_COUNT
	.align		4
        /*001c*/ 	.byte	0x03, 0x1b
        /*001e*/ 	.short	0x00ff


	//----- nvinfo : EIATTR_NUM_BARRIERS
	.align		4
        /*0020*/ 	.byte	0x02, 0x4c
        /*0022*/ 	.byte	0x01
	.zero		1


	//----- nvinfo : EIATTR_MERCURY_ISA_VERSION
	.align		4
        /*0024*/ 	.byte	0x03, 0x5f
        /*0026*/ 	.short	0x0101


	//----- nvinfo : EIATTR_COOP_GROUP_MASK_REGIDS
	.align		4
        /*0028*/ 	.byte	0x04, 0x29
        /*002a*/ 	.short	(.L_1193 - .L_1192)


	//   ....[0]....
.L_1192:
        /*002c*/ 	.word	0xffffffff


	//   ....[1]....
        /*0030*/ 	.word	0xffffffff


	//   ....[2]....
        /*0034*/ 	.word	0xffffffff


	//   ....[3]....
        /*0038*/ 	.word	0xffffffff


	//   ....[4]....
        /*003c*/ 	.word	0xffffffff


	//   ....[5]....
        /*0040*/ 	.word	0xffffffff


	//   ....[6]....
        /*0044*/ 	.word	0xffffffff


	//   ....[7]....
        /*0048*/ 	.word	0xffffffff


	//   ....[8]....
        /*004c*/ 	.word	0xffffffff


	//   ....[9]....
        /*0050*/ 	.word	0xffffffff


	//   ....[10]....
        /*0054*/ 	.word	0x05000024


	//   ....[11]....
        /*0058*/ 	.word	0x05000024


	//   ....[12]....
        /*005c*/ 	.word	0x05000024


	//   ....[13]....
        /*0060*/ 	.word	0x05000024


	//   ....[14]....
        /*0064*/ 	.word	0x05000024


	//   ....[15]....
        /*0068*/ 	.word	0x05000024


	//   ....[16]....
        /*006c*/ 	.word	0x05000024


	//   ....[17]....
        /*0070*/ 	.word	0x05000024


	//   ....[18]....
        /*0074*/ 	.word	0x05000024


	//   ....[19]....
        /*0078*/ 	.word	0x05000024


	//----- nvinfo : EIATTR_COOP_GROUP_INSTR_OFFSETS
	.align		4
.L_1193:
        /*007c*/ 	.byte	0x04, 0x28
        /*007e*/ 	.short	(.L_1195 - .L_1194)


	//   ....[0]....
.L_1194:
        /*0080*/ 	.word	0x00000960


	//   ....[1]....
        /*0084*/ 	.word	0x00000970


	//   ....[2]....
        /*0088*/ 	.word	0x000009a0


	//   ....[3]....
        /*008c*/ 	.word	0x000009b0


	//   ....[4]....
        /*0090*/ 	.word	0x000009e0


	//   ....[5]....
        /*0094*/ 	.word	0x000009f0


	//   ....[6]....
        /*0098*/ 	.word	0x00000a20


	//   ....[7]....
        /*009c*/ 	.word	0x00000a30


	//   ....[8]....
        /*00a0*/ 	.word	0x00000a60


	//   ....[9]....
        /*00a4*/ 	.word	0x00000a70


	//   ....[10]....
        /*00a8*/ 	.word	0x00002640


	//   ....[11]....
        /*00ac*/ 	.word	0x000026d0


	//   ....[12]....
        /*00b0*/ 	.word	0x00002730


	//   ....[13]....
        /*00b4*/ 	.word	0x00002790


	//   ....[14]....
        /*00b8*/ 	.word	0x000027f0


	//   ....[15]....
        /*00bc*/ 	.word	0x00002850


	//   ....[16]....
        /*00c0*/ 	.word	0x000028b0


	//   ....[17]....
        /*00c4*/ 	.word	0x00002910


	//   ....[18]....
        /*00c8*/ 	.word	0x00002970


	//   ....[19]....
        /*00cc*/ 	.word	0x000029d0


	//----- nvinfo : EIATTR_VRC_CTA_INIT_COUNT
	.align		4
.L_1195:
        /*00d0*/ 	.byte	0x02, 0x4a
	.zero		1
	.zero		1


	//----- nvinfo : EIATTR_EXIT_INSTR_OFFSETS
	.align		4
        /*00d4*/ 	.byte	0x04, 0x1c
        /*00d6*/ 	.short	(.L_1197 - .L_1196)


	//   ....[0]....
.L_1196:
        /*00d8*/ 	.word	0x000025b0


	//   ....[1]....
        /*00dc*/ 	.word	0x000025e0


	//----- nvinfo : EIATTR_MAX_THREADS
	.align		4
.L_1197:
        /*00e0*/ 	.byte	0x04, 0x05
        /*00e2*/ 	.short	(.L_1199 - .L_1198)
.L_1198:
        /*00e4*/ 	.word	0x00000080
        /*00e8*/ 	.word	0x00000001
        /*00ec*/ 	.word	0x00000001


	//----- nvinfo : EIATTR_CRS_STACK_SIZE
	.align		4
.L_1199:
        /*00f0*/ 	.byte	0x04, 0x1e
        /*00f2*/ 	.short	(.L_1201 - .L_1200)
.L_1200:
        /*00f4*/ 	.word	0x00000000


	//----- nvinfo : EIATTR_CBANK_PARAM_SIZE
	.align		4
.L_1201:
        /*00f8*/ 	.byte	0x03, 0x19
        /*00fa*/ 	.short	0x0128


	//----- nvinfo : EIATTR_PARAM_CBANK
	.align		4
        /*00fc*/ 	.byte	0x04, 0x0a
        /*00fe*/ 	.short	(.L_1203 - .L_1202)
	.align		4
.L_1202:
        /*0100*/ 	.word	index@(.nv.constant0._ZN10layer_norm31ln_parallel_residual_bwd_kernelINS_13Kernel_traitsIf13__nv_bfloat16S2_S2_fjLj256ELj1ELj4ELj1ELj16ENS_18Kernel_traits_baseILj256EfS2_S2_S2_fjLj128EEEEELb0ELb1ELb0EEEvNS_9BwdParamsE)
        /*0104*/ 	.short	0x0380
        /*0106*/ 	.short	0x0128


	//----- nvinfo : EIATTR_SW_WAR
	.align		4
.L_1203:
        /*0108*/ 	.byte	0x04, 0x36
        /*010a*/ 	.short	(.L_1205 - .L_1204)
.L_1204:
        /*010c*/ 	.word	0x00000008
.L_1205:


//--------------------- .nv.info._ZN10layer_norm31ln_parallel_residual_bwd_kernelINS_13Kernel_traitsIf13__nv_bfloat16S2_S2_fjLj256ELj1ELj4ELj1ELj16ENS_18Kernel_traits_baseILj256EfS2_S2_S2_fjLj128EEEEELb0ELb1ELb1EEEvNS_9BwdParamsE --------------------------
	.section	.nv.info._ZN10layer_norm31ln_parallel_residual_bwd_kernelINS_13Kernel_traitsIf13__nv_bfloat16S2_S2_fjLj256ELj1ELj4ELj1ELj16ENS_18Kernel_traits_baseILj256EfS2_S2_S2_fjLj128EEEEELb0ELb1ELb1EEEvNS_9BwdParamsE,"",@"SHT_CUDA_INFO"
	.sectionflags	@""
	.align	4


	//----- nvinfo : EIATTR_CUDA_API_VERSION
	.align		4
        /*0000*/ 	.byte	0x04, 0x37
        /*0002*/ 	.short	(.L_1207 - .L_1206)
.L_1206:
        /*0004*/ 	.word	0x00000082


	//----- nvinfo : EIATTR_KPARAM_INFO
	.align		4
.L_1207:
        /*0008*/ 	.byte	0x04, 0x17
        /*000a*/ 	.short	(.L_1209 - .L_1208)
.L_1208:
        /*000c*/ 	.word	0x00000000
        /*0010*/ 	.short	0x0000
        /*0012*/ 	.short	0x0000
        /*0014*/ 	.byte	0x00, 0xf0, 0xa1, 0x04


	//----- nvinfo : EIATTR_SPARSE_MMA_MASK
	.align		4
.L_1209:
        /*0018*/ 	.byte	0x03, 0x50
        /*001a*/ 	.short	0x0000


	//----- nvinfo : EIATTR_MAXREG_COUNT
	.align		4
        /*001c*/ 	.byte	0x03, 0x1b
        /*001e*/ 	.short	0x00ff


	//----- nvinfo : EIATTR_NUM_BARRIERS
	.align		4
        /*0020*/ 	.byte	0x02, 0x4c
        /*0022*/ 	.byte	0x01
	.zero		1


	//----- nvinfo : EIATTR_MERCURY_ISA_VERSION
	.align		4
        /*0024*/ 	.byte	0x03, 0x5f
        /*0026*/ 	.short	0x0101


	//----- nvinfo : EIATTR_COOP_GROUP_MASK_REGIDS
	.align		4
        /*0028*/ 	.byte	0x04, 0x29
        /*002a*/ 	.short	(.L_1211 - .L_1210)


	//   ....[0]....
.L_1210:
        /*002c*/ 	.word	0xffffffff


	//   ....[1]....
        /*0030*/ 	.word	0xffffffff


	//   ....[2]....
        /*0034*/ 	.word	0xffffffff


	//   ....[3]....
        /*0038*/ 	.word	0xffffffff


	//   ....[4]....
        /*003c*/ 	.word	0xffffffff


	//   ....[5]....
        /*0040*/ 	.word	0xffffffff


	//   ....[6]....
        /*0044*/ 	.word	0xffffffff


	//   ....[7]....
        /*0048*/ 	.word	0xffffffff


	//   ....[8]....
        /*004c*/ 	.word	0xffffffff


	//   ....[9]....
        /*0050*/ 	.word	0xffffffff


	//   ....[10]....
        /*0054*/ 	.word	0x0500003b


	//   ....[11]....
        /*0058*/ 	.word	0x0500003b


	//   ....[12]....
        /*005c*/ 	.word	0x0500003b


	//   ....[13]....
        /*0060*/ 	.word	0x0500003b


	//   ....[14]....
        /*0064*/ 	.word	0x0500003b


	//   ....[15]....
        /*0068*/ 	.word	0x0500003b


	//   ....[16]....
        /*006c*/ 	.word	0x0500003b


	//   ....[17]....
        /*0070*/ 	.word	0x0500003b


	//   ....[18]....
        /*0074*/ 	.word	0x0500003b


	//   ....[19]....
        /*0078*/ 	.word	0x0500003b


	//----- nvinfo : EIATTR_COOP_GROUP_INSTR_OFFSETS
	.align		4
.L_1211:
        /*007c*/ 	.byte	0x04, 0x28
        /*007e*/ 	.short	(.L_1213 - .L_1212)


	//   ....[0]....
.L_1212:
        /*0080*/ 	.word	0x00000940


	//   ....[1]....
        /*0084*/ 	.word	0x00000960


	//   ....[2]....
        /*0088*/ 	.word	0x00000970


	//   ....[3]....
        /*008c*/ 	.word	0x000009a0


	//   ....[4]....
        /*0090*/ 	.word	0x000009c0


	//   ....[5]....
        /*0094*/ 	.word	0x000009e0


	//   ....[6]....
        /*0098*/ 	.word	0x00000a00


	//   ....[7]....
        /*009c*/ 	.word	0x00000a10


	//   ....[8]....
        /*00a0*/ 	.word	0x00000a40


	//   ....[9]....
        /*00a4*/ 	.word	0x00000a50


	//   ....[10]....
        /*00a8*/ 	.word	0x000025b0


	//   ....[11]....
        /*00ac*/ 	.word	0x00002650


	//   ....[12]....
        /*00b0*/ 	.word	0x000026b0


	//   ....[13]....
        /*00b4*/ 	.word	0x00002710


	//   ....[14]....
        /*00b8*/ 	.word	0x00002780


	//   ....[15]....
        /*00bc*/ 	.word	0x000027e0


	//   ....[16]....
        /*00c0*/ 	.word	0x00002850


	//   ....[17]....
        /*00c4*/ 	.word	0x000028b0


	//   ....[18]....
        /*00c8*/ 	.word	0x00002920


	//   ....[19]....
        /*00cc*/ 	.word	0x00002980


	//----- nvinfo : EIATTR_VRC_CTA_INIT_COUNT
	.align		4
.L_1213:
        /*00d0*/ 	.byte	0x02, 0x4a
	.zero		1
	.zero		1


	//----- nvinfo : EIATTR_EXIT_INSTR_OFFSETS
	.align		4
        /*00d4*/ 	.byte	0x04, 0x1c
        /*00d6*/ 	.short	(.L_1215 - .L_1214)


	//   ....[0]....
.L_1214:
        /*00d8*/ 	.word	0x00002550


	//----- nvinfo : EIATTR_MAX_THREADS
	.align		4
.L_1215:
        /*00dc*/ 	.byte	0x04, 0x05
        /*00de*/ 	.short	(.L_1217 - .L_1216)
.L_1216:
        /*00e0*/ 	.word	0x00000080
        /*00e4*/ 	.word	0x00000001
        /*00e8*/ 	.word	0x00000001


	//----- nvinfo : EIATTR_CRS_STACK_SIZE
	.align		4
.L_1217:
        /*00ec*/ 	.byte	0x04, 0x1e
        /*00ee*/ 	.short	(.L_1219 - .L_1218)
.L_1218:
        /*00f0*/ 	.word	0x00000000


	//----- nvinfo : EIATTR_CBANK_PARAM_SIZE
	.align		4
.L_1219:
        /*00f4*/ 	.byte	0x03, 0x19
        /*00f6*/ 	.short	0x0128


	//----- nvinfo : EIATTR_PARAM_CBANK
	.align		4
        /*00f8*/ 	.byte	0x04, 0x0a
        /*00fa*/ 	.short	(.L_1221 - .L_1220)
	.align		4
.L_1220:
        /*00fc*/ 	.word	index@(.nv.constant0._ZN10layer_norm31ln_parallel_residual_bwd_kernelINS_13Kernel_traitsIf13__nv_bfloat16S2_S2_fjLj256ELj1ELj4ELj1ELj16ENS_18Kernel_traits_baseILj256EfS2_S2_S2_fjLj128EEEEELb0ELb1ELb1EEEvNS_9BwdParamsE)
        /*0100*/ 	.short	0x0380
        /*0102*/ 	.short	0x0128


	//----- nvinfo : EIATTR_SW_WAR
	.align		4
.L_1221:
        /*0104*/ 	.byte	0x04, 0x36
        /*0106*/ 	.short	(.L_1223 - .L_1222)
.L_1222:
        /*0108*/ 	.word	0x00000008
.L_1223:


//--------------------- .nv.info._ZN10layer_norm31ln_parallel_residual_bwd_kernelINS_13Kernel_traitsIf13__nv_bfloat16S2_S2_fjLj256ELj1ELj4ELj1ELj16ENS_18Kernel_traits_baseILj256EfS2_S2_S2_fjLj128EEEEELb1ELb0ELb0EEEvNS_9BwdParamsE --------------------------
	.section	.nv.info._ZN10layer_norm31ln_parallel_residual_bwd_kernelINS_13Kernel_traitsIf13__nv_bfloat16S2_S2_fjLj256ELj1ELj4ELj1ELj16ENS_18Kernel_traits_baseILj256EfS2_S2_S2_fjLj128EEEEELb1ELb0ELb0EEEvNS_9BwdParamsE,"",@"SHT_CUDA_INFO"
	.sectionflags	@""
	.align	4


	//----- nvinfo : EIATTR_CUDA_API_VERSION
	.align		4
        /*0000*/ 	.byte	0x04, 0x37
        /*0002*/ 	.short	(.L_1225 - .L_1224)
.L_1224:
        /*0004*/ 	.word	0x00000082


	//----- nvinfo : EIATTR_KPARAM_INFO
	.align		4
.L_1225:
        /*0008*/ 	.byte	0x04, 0x17
        /*000a*/ 	.short	(.L_1227 - .L_1226)
.L_1226:
        /*000c*/ 	.word	0x00000000
        /*0010*/ 	.short	0x0000
        /*0012*/ 	.short	0x0000
        /*0014*/ 	.byte	0x00, 0xf0, 0xa1, 0x04


	//----- nvinfo : EIATTR_SPARSE_MMA_MASK
	.align		4
.L_1227:
        /*0018*/ 	.byte	0x03, 0x50
        /*001a*/ 	.short	0x0000


	//----- nvinfo : EIATTR_MAXREG_COUNT
	.align		4
        /*001c*/ 	.byte	0x03, 0x1b
        /*001e*/ 	.short	0x00ff


	//----- nvinfo : EIATTR_NUM_BARRIERS
	.align		4
        /*0020*/ 	.byte	0x02, 0x4c
        /*0022*/ 	.byte	0x01
	.zero		1


	//----- nvinfo : EIATTR_MERCURY_ISA_VERSION
	.align		4
        /*0024*/ 	.byte	0x03, 0x5f
        /*0026*/ 	.short	0x0101


	//----- nvinfo : EIATTR_COOP_GROUP_MASK_REGIDS
	.align		4
        /*0028*/ 	.byte	0x04, 0x29
        /*002a*/ 	.short	(.L_1229 - .L_1228)


	//   ....[0]....
.L_1228:
        /*002c*/ 	.word	0xffffffff


	//   ....[1]....
        /*0030*/ 	.word	0xffffffff


	//   ....[2]....
        /*0034*/ 	.word	0xffffffff


	//   ....[3]....
        /*0038*/ 	.word	0xffffffff


	//   ....[4]....
        /*003c*/ 	.word	0xffffffff


	//   ....[5]....
        /*0040*/ 	.word	0xffffffff


	//   ....[6]....
        /*0044*/ 	.word	0xffffffff


	//   ....[7]....
        /*0048*/ 	.word	0xffffffff


	//   ....[8]....
        /*004c*/ 	.word	0xffffffff


	//   ....[9]....
        /*0050*/ 	.word	0xffffffff


	//   ....[10]....
        /*0054*/ 	.word	0x05000048


	//   ....[11]....
        /*0058*/ 	.word	0x05000048


	//   ....[12]....
        /*005c*/ 	.word	0x05000048


	//   ....[13]....
        /*0060*/ 	.word	0x05000048


	//   ....[14]....
        /*0064*/ 	.word	0x05000048


	//   ....[15]....
        /*0068*/ 	.word	0x05000048


	//   ....[16]....
        /*006c*/ 	.word	0x05000048


	//   ....[17]....
        /*0070*/ 	.word	0x05000048


	//   ....[18]....
        /*0074*/ 	.word	0x05000048


	//   ....[19]....
        /*0078*/ 	.word	0x05000048


	//----- nvinfo : EIATTR_COOP_GROUP_INSTR_OFFSETS
	.align		4
.L_1229:
        /*007c*/ 	.byte	0x04, 0x28
        /*007e*/ 	.short	(.L_1231 - .L_1230)


	//   ....[0]....
.L_1230:
        /*0080*/ 	.word	0x00000ed0


	//   ....[1]....
        /*0084*/ 	.word	0x00000ee0


	//   ....[2]....
        /*0088*/ 	.word	0x00000f10


	//   ....[3]....
        /*008c*/ 	.word	0x00000f20


	//   ....[4]....
        /*0090*/ 	.word	0x00000f50


	//   ....[5]....
        /*0094*/ 	.word	0x00000f60


	//   ....[6]....
        /*0098*/ 	.word	0x00000f90


	//   ....[7]....
        /*009c*/ 	.word	0x00000fa0


	//   ....[8]....
        /*00a0*/ 	.word	0x00000fd0


	//   ....[9]....
        /*00a4*/ 	.word	0x00000fe0


	//   ....[10]....
        /*00a8*/ 	.word	0x00003cd0


	//   ....[11]....
        /*00ac*/ 	.word	0x00003d60


	//   ....[12]....
        /*00b0*/ 	.word	0x00003dd0


	//   ....[13]....
        /*00b4*/ 	.word	0x00003e30


	//   ....[14]....
        /*00b8*/ 	.word	0x00003ea0


	//   ....[15]....
        /*00bc*/ 	.word	0x00003f00


	//   ....[16]....
        /*00c0*/ 	.word	0x00003f70


	//   ....[17]....
        /*00c4*/ 	.word	0x00003fd0


	//   ....[18]....
        /*00c8*/ 	.word	0x00004040


	//   ....[19]....
        /*00cc*/ 	.word	0x000040a0


	//----- nvinfo : EIATTR_VRC_CTA_INIT_COUNT
	.align		4
.L_1231:
        /*00d0*/ 	.byte	0x02, 0x4a
	.zero		1
	.zero		1


	//----- nvinfo : EIATTR_EXIT_INSTR_OFFSETS
	.align		4
        /*00d4*/ 	.byte	0x04, 0x1c
        /*00d6*/ 	.short	(.L_1233 - .L_1232)


	//   ....[0]....
.L_1232:
        /*00d8*/ 	.word	0x00003ba0


	//   ....[1]....
        /*00dc*/ 	.word	0x00003c60


	//----- nvinfo : EIATTR_MAX_THREADS
	.align		4
.L_1233:
        /*00e0*/ 	.byte	0x04, 0x05
        /*00e2*/ 	.short	(.L_1235 - .L_1234)
.L_1234:
        /*00e4*/ 	.word	0x00000080
        /*00e8*/ 	.word	0x00000001
        /*00ec*/ 	.word	0x00000001


	//----- nvinfo : EIATTR_CRS_STACK_SIZE
	.align		4
.L_1235:
        /*00f0*/ 	.byte	0x04, 0x1e
        /*00f2*/ 	.short	(.L_1237 - .L_1236)
.L_1236:
        /*00f4*/ 	.word	0x00000000


	//----- nvinfo : EIATTR_CBANK_PARAM_SIZE
	.align		4
.L_1237:
        /*00f8*/ 	.byte	0x03, 0x19
        /*00fa*/ 	.short	0x0128


	//----- nvinfo : EIATTR_PARAM_CBANK
	.align		4
        /*00fc*/ 	.byte	0x04, 0x0a
        /*00fe*/ 	.short	(.L_1239 - .L_1238)
	.align		4
.L_1238:
        /*0100*/ 	.word	index@(.nv.constant0._ZN10layer_norm31ln_parallel_residual_bwd_kernelINS_13Kernel_traitsIf13__nv_bfloat16S2_S2_fjLj256ELj1ELj4ELj1ELj16ENS_18Kernel_traits_baseILj256EfS2_S2_S2_fjLj128EEEEELb1ELb0ELb0EEEvNS_9BwdParamsE)
        /*0104*/ 	.short	0x0380
        /*0106*/ 	.short	0x0128


	//----- nvinfo : EIATTR_SW_WAR
	.align		4
.L_1239:
        /*0108*/ 	.byte	0x04, 0x36
        /*010a*/ 	.short	(.L_1241 - .L_1240)
.L_1240:
        /*010c*/ 	.word	0x00000008
.L_1241:


//--------------------- .nv.info._ZN10layer_norm31ln_parallel_residual_bwd_kernelINS_13Kernel_traitsIf13__nv_bfloat16S2_S2_fjLj256ELj1ELj4ELj1ELj16ENS_18Kernel_traits_baseILj256EfS2_S2_S2_fjLj128EEEEELb1ELb0ELb1EEEvNS_9BwdParamsE --------------------------
	.section	.nv.info._ZN10layer_norm31ln_parallel_residual_bwd_kernelINS_13Kernel_traitsIf13__nv_bfloat16S2_S2_fjLj256ELj1ELj4ELj1ELj16ENS_18Kernel_traits_baseILj256EfS2_S2_S2_fjLj128EEEEELb1ELb0ELb1EEEvNS_9BwdParamsE,"",@"SHT_CUDA_INFO"
	.sectionflags	@""
	.align	4


	//----- nvinfo : EIATTR_CUDA_API_VERSION
	.align		4
        /*0000*/ 	.byte	0x04, 0x37
        /*0002*/ 	.short	(.L_1243 - .L_1242)
.L_1242:
        /*0004*/ 	.word	0x00000082


	//----- nvinfo : EIATTR_KPARAM_INFO
	.align		4
.L_1243:
        /*0008*/ 	.byte	0x04, 0x17
        /*000a*/ 	.short	(.L_1245 - .L_1244)
.L_1244:
        /*000c*/ 	.word	0x00000000
        /*0010*/ 	.short	0x0000
        /*0012*/ 	.short	0x0000
        /*0014*/ 	.byte	0x00, 0xf0, 0xa1, 0x04


	//----- nvinfo : EIATTR_SPARSE_MMA_MASK
	.align		4
.L_1245:
        /*0018*/ 	.byte	0x03, 0x50
        /*001a*/ 	.short	0x0000


	//----- nvinfo : EIATTR_MAXREG_COUNT
	.align		4
        /*001c*/ 	.byte	0x03, 0x1b
        /*001e*/ 	.short	0x00ff


	//----- nvinfo : EIATTR_NUM_BARRIERS
	.align		4
        /*0020*/ 	.byte	0x02, 0x4c
        /*0022*/ 	.byte	0x01
	.zero		1


	//----- nvinfo : EIATTR_MERCURY_ISA_VERSION
	.align		4
        /*0024*/ 	.byte	0x03, 0x5f
        /*0026*/ 	.short	0x0101


	//----- nvinfo : EIATTR_COOP_GROUP_MASK_REGIDS
	.align		4
        /*0028*/ 	.byte	0x04, 0x29
        /*002a*/ 	.short	(.L_1247 - .L_1246)


	//   ....[0]....
.L_1246:
        /*002c*/ 	.word	0xffffffff


	//   ....[1]....
        /*0030*/ 	.word	0xffffffff


	//   ....[2]....
        /*0034*/ 	.word	0xffffffff


	//   ....[3]....
        /*0038*/ 	.word	0xffffffff


	//   ....[4]....
        /*003c*/ 	.word	0xffffffff


	//   ....[5]....
        /*0040*/ 	.word	0xffffffff


	//   ....[6]....
        /*0044*/ 	.word	0xffffffff


	//   ....[7]....
        /*0048*/ 	.word	0xffffffff


	//   ....[8]....
        /*004c*/ 	.word	0xffffffff


	//   ....[9]....
        /*0050*/ 	.word	0xffffffff


	//   ....[10]....
        /*0054*/ 	.word	0x05000064


	//   ....[11]....
        /*0058*/ 	.word	0x05000064


	//   ....[12]....
        /*005c*/ 	.word	0x05000064


	//   ....[13]....
        /*0060*/ 	.word	0x05000064


	//   ....[14]....
        /*0064*/ 	.word	0x05000064


	//   ....[15]....
        /*0068*/ 	.word	0x05000064


	//   ....[16]....
        /*006c*/ 	.word	0x05000064


	//   ....[17]....
        /*0070*/ 	.word	0x05000064


	//   ....[18]....
        /*0074*/ 	.word	0x05000064


	//   ....[19]....
        /*0078*/ 	.word	0x05000064


	//----- nvinfo : EIATTR_COOP_GROUP_INSTR_OFFSETS
	.align		4
.L_1247:
        /*007c*/ 	.byte	0x04, 0x28
        /*007e*/ 	.short	(.L_1249 - .L_1248)


	//   ....[0]....
.L_1248:
        /*0080*/ 	.word	0x00000f40


	//   ....[1]....
        /*0084*/ 	.word	0x00000f50


	//   ....[2]....
        /*0088*/ 	.word	0x00000f80


	//   ....[3]....
        /*008c*/ 	.word	0x00000f90


	//   ....[4]....
        /*0090*/ 	.word	0x00000fc0


	//   ....[5]....
        /*0094*/ 	.word	0x00000fd0


	//   ....[6]....
        /*0098*/ 	.word	0x00001000


	//   ....[7]....
        /*009c*/ 	.word	0x00001010


	//   ....[8]....
        /*00a0*/ 	.word	0x00001040


	//   ....[9]....
        /*00a4*/ 	.word	0x00001050


	//   ....[10]....
        /*00a8*/ 	.word	0x00003cc0


	//   ....[11]....
        /*00ac*/ 	.word	0x00003d50


	//   ....[12]....
        /*00b0*/ 	.word	0x00003dc0


	//   ....[13]....
        /*00b4*/ 	.word	0x00003e10


	//   ....[14]....
        /*00b8*/ 	.word	0x00003e80


	//   ....[15]....
        /*00bc*/ 	.word	0x00003ed0


	//   ....[16]....
        /*00c0*/ 	.word	0x00003f40


	//   ....[17]....
        /*00c4*/ 	.word	0x00003f90


	//   ....[18]....
        /*00c8*/ 	.word	0x00004000


	//   ....[19]....
        /*00cc*/ 	.word	0x00004050


	//----- nvinfo : EIATTR_VRC_CTA_INIT_COUNT
	.align		4
.L_1249:
        /*00d0*/ 	.byte	0x02, 0x4a
	.zero		1
	.zero		1


	//----- nvinfo : EIATTR_EXIT_INSTR_OFFSETS
	.align		4
        /*00d4*/ 	.byte	0x04, 0x1c
        /*00d6*/ 	.short	(.L_1251 - .L_1250)


	//   ....[0]....
.L_1250:
        /*00d8*/ 	.word	0x00003c50


	//----- nvinfo : EIATTR_MAX_THREADS
	.align		4
.L_1251:
        /*00dc*/ 	.byte	0x04, 0x05
        /*00de*/ 	.short	(.L_1253 - .L_1252)
.L_1252:
        /*00e0*/ 	.word	0x00000080
        /*00e4*/ 	.word	0x00000001
        /*00e8*/ 	.word	0x00000001


	//----- nvinfo : EIATTR_CRS_STACK_SIZE
	.align		4
.L_1253:
        /*00ec*/ 	.byte	0x04, 0x1e
        /*00ee*/ 	.short	(.L_1255 - .L_1254)
.L_1254:
        /*00f0*/ 	.word	0x00000000


	//----- nvinfo : EIATTR_CBANK_PARAM_SIZE
	.align		4
.L_1255:
        /*00f4*/ 	.byte	0x03, 0x19
        /*00f6*/ 	.short	0x0128


	//----- nvinfo : EIATTR_PARAM_CBANK
	.align		4
        /*00f8*/ 	.byte	0x04, 0x0a
        /*00fa*/ 	.short	(.L_1257 - .L_1256)
	.align		4
.L_1256:
        /*00fc*/ 	.word	index@(.nv.constant0._ZN10layer_norm31ln_parallel_residual_bwd_kernelINS_13Kernel_traitsIf13__nv_bfloat16S2_S2_fjLj256ELj1ELj4ELj1ELj16ENS_18Kernel_traits_baseILj256EfS2_S2_S2_fjLj128EEEEELb1ELb0ELb1EEEvNS_9BwdParamsE)
        /*0100*/ 	.short	0x0380
        /*0102*/ 	.short	0x0128


	//----- nvinfo : EIATTR_SW_WAR
	.align		4
.L_1257:
        /*0104*/ 	.byte	0x04, 0x36
        /*0106*/ 	.short	(.L_1259 - .L_1258)
.L_1258:
        /*0108*/ 	.word	0x00000008
.L_1259:


//--------------------- .nv.info._ZN10layer_norm22ln_bwd_finalize_kernelINS_22Kernel_traits_finalizeILj256Ef13__nv_bfloat16S2_S2_fjLb0ELj1024ELj4ENS_18Kernel_traits_baseILj256EfS2_S2_S2_fjLj1024EEEEELb0ELb0EEEvNS_9BwdParamsE --------------------------
	.section	.nv.info._ZN10layer_norm22ln_bwd_finalize_kernelINS_22Kernel_traits_finalizeILj256Ef13__nv_bfloat16S2_S2_fjLb0ELj1024ELj4ENS_18Kernel_traits_baseILj256EfS2_S2_S2_fjLj1024EEEEELb0ELb0EEEvNS_9BwdParamsE,"",@"SHT_CUDA_INFO"
	.sectionflags	@""
	.align	4


	//----- nvinfo : EIATTR_CUDA_API_VERSION
	.align		4
        /*0000*/ 	.byte	0x04, 0x37
        /*0002*/ 	.short	(.L_1261 - .L_1260)
.L_1260:
        /*0004*/ 	.word	0x00000082


	//----- nvinfo : EIATTR_KPARAM_INFO
	.align		4
.L_1261:
        /*0008*/ 	.byte	0x04, 0x17
        /*000a*/ 	.short	(.L_1263 - .L_1262)
.L_1262:
        /*000c*/ 	.word	0x00000000
        /*0010*/ 	.short	0x0000
        /*0012*/ 	.short	0x0000
        /*0014*/ 	.byte	0x00, 0xf0, 0xa1, 0x04


	//----- nvinfo : EIATTR_SPARSE_MMA_MASK
	.align		4
.L_1263:
        /*0018*/ 	.byte	0x03, 0x50
        /*001a*/ 	.short	0x0000


	//----- nvinfo : EIATTR_MAXREG_COUNT
	.align		4
        /*001c*/ 	.byte	0x03, 0x1b
        /*001e*/ 	.short	0x0040


	//----- nvinfo : EIATTR_NUM_BARRIERS
	.align		4
        /*0020*/ 	.byte	0x02, 0x4c
        /*0022*/ 	.byte	0x01
	.zero		1


	//----- nvinfo : EIATTR_MERCURY_ISA_VERSION
	.align		4
        /*0024*/ 	.byte	0x03, 0x5f
        /*0026*/ 	.short	0x0101


	//----- nvinfo : EIATTR_COOP_GROUP_MASK_REGIDS
	.align		4
        /*0028*/ 	.byte	0x04, 0x29
        /*002a*/ 	.short	(.L_1265 - .L_1264)


	//   ....[0]....
.L_1264:
        /*002c*/ 	.word	0xffffffff


	//   ....[1]....
        /*0030*/ 	.word	0xffffffff


	//   ....[2]....
        /*0034*/ 	.word	0xffffffff


	//   ....[3]....
        /*0038*/ 	.word	0xffffffff


	//   ....[4]....
        /*003c*/ 	.word	0xffffffff


	//   ....[5]....
        /*0040*/ 	.word	0xffffffff


	//   ....[6]....
        /*0044*/ 	.word	0xffffffff


	//   ....[7]....
        /*0048*/ 	.word	0xffffffff


	//   ....[8]....
        /*004c*/ 	.word	0xffffffff


	//   ....[9]....
        /*0050*/ 	.word	0xffffffff


	//----- nvinfo : EIATTR_COOP_GROUP_INSTR_OFFSETS
	.align		4
.L_1265:
        /*0054*/ 	.byte	0x04, 0x28
        /*0056*/ 	.short	(.L_1267 - .L_1266)


	//   ....[0]....
.L_1266:
        /*0058*/ 	.word	0x000015e0


	//   ....[1]....
        /*005c*/ 	.word	0x000015f0


	//   ....[2]....
        /*0060*/ 	.word	0x00001620


	//   ....[3]....
        /*0064*/ 	.word	0x00001630


	//   ....[4]....
        /*0068*/ 	.word	0x00001660


	//   ....[5]....
        /*006c*/ 	.word	0x00001670


	//   ....[6]....
        /*0070*/ 	.word	0x000016b0


	//   ....[7]....
        /*0074*/ 	.word	0x000016e0


	//   ....[8]....
        /*0078*/ 	.word	0x00001710


	//   ....[9]....
        /*007c*/ 	.word	0x00001720


	//----- nvinfo : EIATTR_VRC_CTA_INIT_COUNT
	.align		4
.L_1267:
        /*0080*/ 	.byte	0x02, 0x4a
	.zero		1
	.zero		1


	//----- nvinfo : EIATTR_EXIT_INSTR_OFFSETS
	.align		4
        /*0084*/ 	.byte	0x04, 0x1c
        /*0086*/ 	.short	(.L_1269 - .L_1268)


	//   ....[0]....
.L_1268:
        /*0088*/ 	.word	0x00000060


	//   ....[1]....
        /*008c*/ 	.word	0x00001780


	//   ....[2]....
        /*0090*/ 	.word	0x000017b0


	//   ....[3]....
        /*0094*/ 	.word	0x00001850


	//----- nvinfo : EIATTR_MAX_THREADS
	.align		4
.L_1269:
        /*0098*/ 	.byte	0x04, 0x05
        /*009a*/ 	.short	(.L_1271 - .L_1270)
.L_1270:
        /*009c*/ 	.word	0x00000400
        /*00a0*/ 	.word	0x00000001
        /*00a4*/ 	.word	0x00000001


	//----- nvinfo : EIATTR_CRS_STACK_SIZE
	.align		4
.L_1271:
        /*00a8*/ 	.byte	0x04, 0x1e
        /*00aa*/ 	.short	(.L_1273 - .L_1272)
.L_1272:
        /*00ac*/ 	.word	0x00000000


	//----- nvinfo : EIATTR_CBANK_PARAM_SIZE
	.align		4
.L_1273:
        /*00b0*/ 	.byte	0x03, 0x19
        /*00b2*/ 	.short	0x0128


	//----- nvinfo : EIATTR_PARAM_CBANK
	.align		4
        /*00b4*/ 	.byte	0x04, 0x0a
        /*00b6*/ 	.short	(.L_1275 - .L_1274)
	.align		4
.L_1274:
        /*00b8*/ 	.word	index@(.nv.constant0._ZN10layer_norm22ln_bwd_finalize_kernelINS_22Kernel_traits_finalizeILj256Ef13__nv_bfloat16S2_S2_fjLb0ELj1024ELj4ENS_18Kernel_traits_baseILj256EfS2_S2_S2_fjLj1024EEEEELb0ELb0EEEvNS_9BwdParamsE)
        /*00bc*/ 	.short	0x0380
        /*00be*/ 	.short	0x0128


	//----- nvinfo : EIATTR_SW_WAR
	.align		4
.L_1275:
        /*00c0*/ 	.byte	0x04, 0x36
        /*00c2*/ 	.short	(.L_1277 - .L_1276)
.L_1276:
        /*00c4*/ 	.word	0x00000008
.L_1277:


//--------------------- .nv.info._ZN10layer_norm40ln_parallel_residual_bwd_finalize_kernelINS_22Kernel_traits_finalizeILj256Ef13__nv_bfloat16S2_S2_fjLb0ELj1024ELj4ENS_18Kernel_traits_baseILj256EfS2_S2_S2_fjLj1024EEEEELb0EEEvNS_9BwdParamsE --------------------------
	.section	.nv.info._ZN10layer_norm40ln_parallel_residual_bwd_finalize_kernelINS_22Kernel_traits_finalizeILj256Ef13__nv_bfloat16S2_S2_fjLb0ELj1024ELj4ENS_18Kernel_traits_baseILj256EfS2_S2_S2_fjLj1024EEEEELb0EEEvNS_9BwdParamsE,"",@"SHT_CUDA_INFO"
	.sectionflags	@""
	.align	4


	//----- nvinfo : EIATTR_CUDA_API_VERSION
	.align		4
        /*0000*/ 	.byte	0x04, 0x37
        /*0002*/ 	.short	(.L_1279 - .L_1278)
.L_1278:
        /*0004*/ 	.word	0x00000082


	//----- nvinfo : EIATTR_KPARAM_INFO
	.align		4
.L_1279:
        /*0008*/ 	.byte	0x04, 0x17
        /*000a*/ 	.short	(.L_1281 - .L_1280)
.L_1280:
        /*000c*/ 	.word	0x00000000
        /*0010*/ 	.short	0x0000
        /*0012*/ 	.short	0x0000
        /*0014*/ 	.byte	0x00, 0xf0, 0xa1, 0x04


	//----- nvinfo : EIATTR_SPARSE_MMA_MASK
	.align		4
.L_1281:
        /*0018*/ 	.byte	0x03, 0x50
        /*001a*/ 	.short	0x0000


	//----- nvinfo : EIATTR_MAXREG_COUNT
	.align		4
        /*001c*/ 	.byte	0x03, 0x1b
        /*001e*/ 	.short	0x0040


	//----- nvinfo : EIATTR_NUM_BARRIERS
	.align		4
        /*0020*/ 	.byte	0x02, 0x4c
        /*0022*/ 	.byte	0x01
	.zero		1


	//----- nvinfo : EIATTR_MERCURY_ISA_VERSION
	.align		4
        /*0024*/ 	.byte	0x03, 0x5f
        /*0026*/ 	.short	0x0101


	//----- nvinfo : EIATTR_COOP_GROUP_MASK_REGIDS
	.align		4
        /*0028*/ 	.byte	0x04, 0x29
        /*002a*/ 	.short	(.L_1283 - .L_1282)


	//   ....[0]....
.L_1282:
        /*002c*/ 	.word	0xffffffff


	//   ....[1]....
        /*0030*/ 	.word	0xffffffff


	//   ....[2]....
        /*0034*/ 	.word	0xffffffff


	//   ....[3]....
        /*0038*/ 	.word	0xffffffff


	//   ....[4]....
        /*003c*/ 	.word	0xffffffff


	//   ....[5]....
        /*0040*/ 	.word	0xffffffff


	//   ....[6]....
        /*0044*/ 	.word	0xffffffff


	//   ....[7]....
        /*0048*/ 	.word	0xffffffff


	//   ....[8]....
        /*004c*/ 	.word	0xffffffff


	//   ....[9]....
        /*0050*/ 	.word	0xffffffff


	//   ....[10]....
        /*0054*/ 	.word	0xffffffff


	//   ....[11]....
        /*0058*/ 	.word	0xffffffff


	//   ....[12]....
        /*005c*/ 	.word	0xffffffff


	//   ....[13]....
        /*0060*/ 	.word	0xffffffff


	//   ....[14]....
        /*0064*/ 	.word	0xffffffff


	//   ....[15]....
        /*0068*/ 	.word	0xffffffff


	//   ....[16]....
        /*006c*/ 	.word	0xffffffff


	//   ....[17]....
        /*0070*/ 	.word	0xffffffff


	//   ....[18]....
        /*0074*/ 	.word	0xffffffff


	//   ....[19]....
        /*0078*/ 	.word	0xffffffff


	//----- nvinfo : EIATTR_COOP_GROUP_INSTR_OFFSETS
	.align		4
.L_1283:
        /*007c*/ 	.byte	0x04, 0x28
        /*007e*/ 	.short	(.L_1285 - .L_1284)


	//   ....[0]....
.L_1284:
        /*0080*/ 	.word	0x000013b0


	//   ....[1]....
        /*0084*/ 	.word	0x000013c0


	//   ....[2]....
        /*0088*/ 	.word	0x000013d0


	//   ....[3]....
        /*008c*/ 	.word	0x000013e0


	//   ....[4]....
        /*0090*/ 	.word	0x00001410


	//   ....[5]....
        /*0094*/ 	.word	0x00001430


	//   ....[6]....
        /*0098*/ 	.word	0x00001450


	//   ....[7]....
        /*009c*/ 	.word	0x00001460


	//   ....[8]....
        /*00a0*/ 	.word	0x000014a0


	//   ....[9]....
        /*00a4*/ 	.word	0x000014c0


	//   ....[10]....
        /*00a8*/ 	.word	0x000014d0


	//   ....[11]....
        /*00ac*/ 	.word	0x000014e0


	//   ....[12]....
        /*00b0*/ 	.word	0x00001510


	//   ....[13]....
        /*00b4*/ 	.word	0x00001530


	//   ....[14]....
        /*00b8*/ 	.word	0x00001550


	//   ....[15]....
        /*00bc*/ 	.word	0x00001560


	//   ....[16]....
        /*00c0*/ 	.word	0x000015a0


	//   ....[17]....
        /*00c4*/ 	.word	0x000015d0


	//   ....[18]....
        /*00c8*/ 	.word	0x00001600


	//   ....[19]....
        /*00cc*/ 	.word	0x00001610


	//----- nvinfo : EIATTR_VRC_CTA_INIT_COUNT
	.align		4
.L_1285:
        /*00d0*/ 	.byte	0x02, 0x4a
	.zero		1
	.zero		1


	//----- nvinfo : EIATTR_EXIT_INSTR_OFFSETS
	.align		4
        /*00d4*/ 	.byte	0x04, 0x1c
        /*00d6*/ 	.short	(.L_1287 - .L_1286)


	//   ....[0]....
.L_1286:
        /*00d8*/ 	.word	0x00000060


	//   ....[1]....
        /*00dc*/ 	.word	0x000016b0


	//   ....[2]....
        /*00e0*/ 	.word	0x000016e0


	//   ....[3]....
        /*00e4*/ 	.word	0x00001800


	//----- nvinfo : EIATTR_MAX_THREADS
	.align		4
.L_1287:
        /*00e8*/ 	.byte	0x04, 0x05
        /*00ea*/ 	.short	(.L_1289 - .L_1288)
.L_1288:
        /*00ec*/ 	.word	0x00000400
        /*00f0*/ 	.word	0x00000001
        /*00f4*/ 	.word	0x00000001


	//----- nvinfo : EIATTR_CRS_STACK_SIZE
	.align		4
.L_1289:
        /*00f8*/ 	.byte	0x04, 0x1e
        /*00fa*/ 	.short	(.L_1291 - .L_1290)
.L_1290:
        /*00fc*/ 	.word	0x00000000


	//----- nvinfo : EIATTR_CBANK_PARAM_SIZE
	.align		4
.L_1291:
        /*0100*/ 	.byte	0x03, 0x19
        /*0102*/ 	.short	0x0128


	//----- nvinfo : EIATTR_PARAM_CBANK
	.align		4
        /*0104*/ 	.byte	0x04, 0x0a
        /*0106*/ 	.short	(.L_1293 - .L_1292)
	.align		4
.L_1292:
        /*0108*/ 	.word	index@(.nv.constant0._ZN10layer_norm40ln_parallel_residual_bwd_finalize_kernelINS_22Kernel_traits_finalizeILj256Ef13__nv_bfloat16S2_S2_fjLb0ELj1024ELj4ENS_18Kernel_traits_baseILj256EfS2_S2_S2_fjLj1024EEEEELb0EEEvNS_9BwdParamsE)
        /*010c*/ 	.short	0x0380
        /*010e*/ 	.short	0x0128


	//----- nvinfo : EIATTR_SW_WAR
	.align		4
.L_1293:
        /*0110*/ 	.byte	0x04, 0x36
        /*0112*/ 	.short	(.L_1295 - .L_1294)
.L_1294:
        /*0114*/ 	.word	0x00000008
.L_1295:


//--------------------- .nv.info._ZN10layer_norm31ln_parallel_residual_bwd_kernelINS_13Kernel_traitsIf13__nv_bfloat16S2_S2_fjLj256ELj1ELj4ELj1ELj16ENS_18Kernel_traits_baseILj256EfS2_S2_S2_fjLj128EEEEELb1ELb1ELb0EEEvNS_9BwdParamsE --------------------------
	.section	.nv.info._ZN10layer_norm31ln_parallel_residual_bwd_kernelINS_13Kernel_traitsIf13__nv_bfloat16S2_S2_fjLj256ELj1ELj4ELj1ELj16ENS_18Kernel_traits_baseILj256EfS2_S2_S2_fjLj128EEEEELb1ELb1ELb0EEEvNS_9BwdParamsE,"",@"SHT_CUDA_INFO"
	.sectionflags	@""
	.align	4


	//----- nvinfo : EIATTR_CUDA_API_VERSION
	.align		4
        /*0000*/ 	.byte	0x04, 0x37
        /*0002*/ 	.short	(.L_1297 - .L_1296)
.L_1296:
        /*0004*/ 	.word	0x00000082


	//----- nvinfo : EIATTR_KPARAM_INFO
	.align		4
.L_1297:
        /*0008*/ 	.byte	0x04, 0x17
        /*000a*/ 	.short	(.L_1299 - .L_1298)
.L_1298:
        /*000c*/ 	.word	0x00000000
        /*0010*/ 	.short	0x0000
        /*0012*/ 	.short	0x0000
        /*0014*/ 	.byte	0x00, 0xf0, 0xa1, 0x04


	//----- nvinfo : EIATTR_SPARSE_MMA_MASK
	.align		4
.L_1299:
        /*0018*/ 	.byte	0x03, 0x50
        /*001a*/ 	.short	0x0000


	//----- nvinfo : EIATTR_MAXREG_COUNT
	.align		4
        /*001c*/ 	.byte	0x03, 0x1b
        /*001e*/ 	.short	0x00ff


	//----- nvinfo : EIATTR_NUM_BARRIERS
	.align		4
        /*0020*/ 	.byte	0x02, 0x4c
        /*0022*/ 	.byte	0x01
	.zero		1


	//----- nvinfo : EIATTR_MERCURY_ISA_VERSION
	.align		4
        /*0024*/ 	.byte	0x03, 0x5f
        /*0026*/ 	.short	0x0101


	//----- nvinfo : EIATTR_COOP_GROUP_MASK_REGIDS
	.align		4
        /*0028*/ 	.byte	0x04, 0x29
        /*002a*/ 	.short	(.L_1301 - .L_1300)


	//   ....[0]....
.L_1300:
        /*002c*/ 	.word	0xffffffff


	//   ....[1]....
        /*0030*/ 	.word	0xffffffff


	//   ....[2]....
        /*0034*/ 	.word	0xffffffff


	//   ....[3]....
        /*0038*/ 	.word	0xffffffff


	//   ....[4]....
        /*003c*/ 	.word	0xffffffff


	//   ....[5]....
        /*0040*/ 	.word	0xffffffff


	//   ....[6]....
        /*0044*/ 	.word	0xffffffff


	//   ....[7]....
        /*0048*/ 	.word	0xffffffff


	//   ....[8]....
        /*004c*/ 	.word	0xffffffff


	//   ....[9]....
        /*0050*/ 	.word	0xffffffff


	//   ....[10]....
        /*0054*/ 	.word	0x05000045


	//   ....[11]....
        /*0058*/ 	.word	0x05000045


	//   ....[12]....
        /*005c*/ 	.word	0x05000045


	//   ....[13]....
        /*0060*/ 	.word	0x05000045


	//   ....[14]....
        /*0064*/ 	.word	0x05000045


	//   ....[15]....
        /*0068*/ 	.word	0x05000045


	//   ....[16]....
        /*006c*/ 	.word	0x05000045


	//   ....[17]....
        /*0070*/ 	.word	0x05000045


	//   ....[18]....
        /*0074*/ 	.word	0x05000045


	//   ....[19]....
        /*0078*/ 	.word	0x05000045


	//----- nvinfo : EIATTR_COOP_GROUP_INSTR_OFFSETS
	.align		4
.L_1301:
        /*007c*/ 	.byte	0x04, 0x28
        /*007e*/ 	.short	(.L_1303 - .L_1302)


	//   ....[0]....
.L_1302:
        /*0080*/ 	.word	0x00000b90


	//   ....[1]....
        /*0084*/ 	.word	0x00000ba0


	//   ....[2]....
        /*0088*/ 	.word	0x00000bd0


	//   ....[3]....
        /*008c*/ 	.word	0x00000be0


	//   ....[4]....
        /*0090*/ 	.word	0x00000c10


	//   ....[5]....
        /*0094*/ 	.word	0x00000c20


	//   ....[6]....
        /*0098*/ 	.word	0x00000c50


	//   ....[7]....
        /*009c*/ 	.word	0x00000c60


	//   ....[8]....
        /*00a0*/ 	.word	0x00000c90


	//   ....[9]....
        /*00a4*/ 	.word	0x00000ca0


	//   ....[10]....
        /*00a8*/ 	.word	0x00003510


	//   ....[11]....
        /*00ac*/ 	.word	0x000035a0


	//   ....[12]....
        /*00b0*/ 	.word	0x00003610


	//   ....[13]....
        /*00b4*/ 	.word	0x00003670


	//   ....[14]....
        /*00b8*/ 	.word	0x000036e0


	//   ....[15]....
        /*00bc*/ 	.word	0x00003740


	//   ....[16]....
        /*00c0*/ 	.word	0x000037b0


	//   ....[17]....
        /*00c4*/ 	.word	0x00003810


	//   ....[18]....
        /*00c8*/ 	.word	0x00003880


	//   ....[19]....
        /*00cc*/ 	.word	0x000038e0


	//----- nvinfo : EIATTR_VRC_CTA_INIT_COUNT
	.align		4
.L_1303:
        /*00d0*/ 	.byte	0x02, 0x4a
	.zero		1
	.zero		1


	//----- nvinfo : EIATTR_EXIT_INSTR_OFFSETS
	.align		4
        /*00d4*/ 	.byte	0x04, 0x1c
        /*00d6*/ 	.short	(.L_1305 - .L_1304)


	//   ....[0]....
.L_1304:
        /*00d8*/ 	.word	0x00003470


	//   ....[1]....
        /*00dc*/ 	.word	0x000034a0


	//----- nvinfo : EIATTR_MAX_THREADS
	.align		4
.L_1305:
        /*00e0*/ 	.byte	0x04, 0x05
        /*00e2*/ 	.short	(.L_1307 - .L_1306)
.L_1306:
        /*00e4*/ 	.word	0x00000080
        /*00e8*/ 	.word	0x00000001
        /*00ec*/ 	.word	0x00000001


	//----- nvinfo : EIATTR_CRS_STACK_SIZE
	.align		4
.L_1307:
        /*00f0*/ 	.byte	0x04, 0x1e
        /*00f2*/ 	.short	(.L_1309 - .L_1308)
.L_1308:
        /*00f4*/ 	.word	0x00000000


	//----- nvinfo : EIATTR_CBANK_PARAM_SIZE
	.align		4
.L_1309:
        /*00f8*/ 	.byte	0x03, 0x19
        /*00fa*/ 	.short	0x0128


	//----- nvinfo : EIATTR_PARAM_CBANK
	.align		4
        /*00fc*/ 	.byte	0x04, 0x0a
        /*00fe*/ 	.short	(.L_1311 - .L_1310)
	.align		4
.L_1310:
        /*0100*/ 	.word	index@(.nv.constant0._ZN10layer_norm31ln_parallel_residual_bwd_kernelINS_13Kernel_traitsIf13__nv_bfloat16S2_S2_fjLj256ELj1ELj4ELj1ELj16ENS_18Kernel_traits_baseILj256EfS2_S2_S2_fjLj128EEEEELb1ELb1ELb0EEEvNS_9BwdParamsE)
        /*0104*/ 	.short	0x0380
        /*0106*/ 	.short	0x0128


	//----- nvinfo : EIATTR_SW_WAR
	.align		4
.L_1311:
        /*0108*/ 	.byte	0x04, 0x36
        /*010a*/ 	.short	(.L_1313 - .L_1312)
.L_1312:
        /*010c*/ 	.word	0x00000008
.L_1313:


//--------------------- .nv.info._ZN10layer_norm22ln_bwd_finalize_kernelINS_22Kernel_traits_finalizeILj256Ef13__nv_bfloat16S2_S2_fjLb0ELj1024ELj4ENS_18Kernel_traits_baseILj256EfS2_S2_S2_fjLj1024EEEEELb0ELb1EEEvNS_9BwdParamsE --------------------------
	.section	.nv.info._ZN10layer_norm22ln_bwd_finalize_kernelINS_22Kernel_traits_finalizeILj256Ef13__nv_bfloat16S2_S2_fjLb0ELj1024ELj4ENS_18Kernel_traits_baseILj256EfS2_S2_S2_fjLj1024EEEEELb0ELb1EEEvNS_9BwdParamsE,"",@"SHT_CUDA_INFO"
	.sectionflags	@""
	.align	4


	//----- nvinfo : EIATTR_CUDA_API_VERSION
	.align		4
        /*0000*/ 	.byte	0x04, 0x37
        /*0002*/ 	.short	(.L_1315 - .L_1314)
.L_1314:
        /*0004*/ 	.word	0x00000082


	//----- nvinfo : EIATTR_KPARAM_INFO
	.align		4
.L_1315:
        /*0008*/ 	.byte	0x04, 0x17
        /*000a*/ 	.short	(.L_1317 - .L_1316)
.L_1316:
        /*000c*/ 	.word	0x00000000
        /*0010*/ 	.short	0x0000
        /*0012*/ 	.short	0x0000
        /*0014*/ 	.byte	0x00, 0xf0, 0xa1, 0x04


	//----- nvinfo : EIATTR_SPARSE_MMA_MASK
	.align		4
.L_1317:
        /*0018*/ 	.byte	0x03, 0x50
        /*001a*/ 	.short	0x0000


	//----- nvinfo : EIATTR_MAXREG_COUNT
	.align		4
        /*001c*/ 	.byte	0x03, 0x1b
        /*001e*/ 	.short	0x0040


	//----- nvinfo : EIATTR_NUM_BARRIERS
	.align		4
        /*0020*/ 	.byte	0x02, 0x4c
        /*0022*/ 	.byte	0x01
	.zero		1


	//----- nvinfo : EIATTR_MERCURY_ISA_VERSION
	.align		4
        /*0024*/ 	.byte	0x03, 0x5f
        /*0026*/ 	.short	0x0101


	//----- nvinfo : EIATTR_COOP_GROUP_MASK_REGIDS
	.align		4
        /*0028*/ 	.byte	0x04, 0x29
        /*002a*/ 	.short	(.L_1319 - .L_1318)


	//   ....[0]....
.L_1318:
        /*002c*/ 	.word	0xffffffff


	//   ....[1]....
        /*0030*/ 	.word	0xffffffff


	//   ....[2]....
        /*0034*/ 	.word	0xffffffff


	//   ....[3]....
        /*0038*/ 	.word	0xffffffff


	//   ....[4]....
        /*003c*/ 	.word	0xffffffff


	//   ....[5]....
        /*0040*/ 	.word	0xffffffff


	//   ....[6]....
        /*0044*/ 	.word	0xffffffff


	//   ....[7]....
        /*0048*/ 	.word	0xffffffff


	//   ....[8]....
        /*004c*/ 	.word	0xffffffff


	//   ....[9]....
        /*0050*/ 	.word	0xffffffff


	//----- nvinfo : EIATTR_COOP_GROUP_INSTR_OFFSETS
	.align		4
.L_1319:
        /*0054*/ 	.byte	0x04, 0x28
        /*0056*/ 	.short	(.L_1321 - .L_1320)


	//   ....[0]....
.L_1320:
        /*0058*/ 	.word	0x00001630


	//   ....[1]....
        /*005c*/ 	.word	0x00001640


	//   ....[2]....
        /*0060*/ 	.word	0x00001670


	//   ....[3]....
        /*0064*/ 	.word	0x00001680


	//   ....[4]....
        /*0068*/ 	.word	0x000016b0


	//   ....[5]....
        /*006c*/ 	.word	0x000016c0


	//   ....[6]....
        /*0070*/ 	.word	0x000016f0


	//   ....[7]....
        /*0074*/ 	.word	0x00001710


	//   ....[8]....
        /*0078*/ 	.word	0x00001740


	//   ....[9]....
        /*007c*/ 	.word	0x00001750


	//----- nvinfo : EIATTR_VRC_CTA_INIT_COUNT
	.align		4
.L_1321:
        /*0080*/ 	.byte	0x02, 0x4a
	.zero		1
	.zero		1


	//----- nvinfo : EIATTR_EXIT_INSTR_OFFSETS
	.align		4
        /*0084*/ 	.byte	0x04, 0x1c
        /*0086*/ 	.short	(.L_1323 - .L_1322)


	//   ....[0]....
.L_1322:
        /*0088*/ 	.word	0x00000070


	//   ....[1]....
        /*008c*/ 	.word	0x000017b0


	//   ....[2]....
        /*0090*/ 	.word	0x00001860


	//----- nvinfo : EIATTR_MAX_THREADS
	.align		4
.L_1323:
        /*0094*/ 	.byte	0x04, 0x05
        /*0096*/ 	.short	(.L_1325 - .L_1324)
.L_1324:
        /*0098*/ 	.word	0x00000400
        /*009c*/ 	.word	0x00000001
        /*00a0*/ 	.word	0x00000001


	//----- nvinfo : EIATTR_CRS_STACK_SIZE
	.align		4
.L_1325:
        /*00a4*/ 	.byte	0x04, 0x1e
        /*00a6*/ 	.short	(.L_1327 - .L_1326)
.L_1326:
        /*00a8*/ 	.word	0x00000000


	//----- nvinfo : EIATTR_CBANK_PARAM_SIZE
	.align		4
.L_1327:
        /*00ac*/ 	.byte	0x03, 0x19
        /*00ae*/ 	.short	0x0128


	//----- nvinfo : EIATTR_PARAM_CBANK
	.align		4
        /*00b0*/ 	.byte	0x04, 0x0a
        /*00b2*/ 	.short	(.L_1329 - .L_1328)
	.align		4
.L_1328:
        /*00b4*/ 	.word	index@(.nv.constant0._ZN10layer_norm22ln_bwd_finalize_kernelINS_22Kernel_traits_finalizeILj256Ef13__nv_bfloat16S2_S2_fjLb0ELj1024ELj4ENS_18Kernel_traits_baseILj256EfS2_S2_S2_fjLj1024EEEEELb0ELb1EEEvNS_9BwdParamsE)
        /*00b8*/ 	.short	0x0380
        /*00ba*/ 	.short	0x0128


	//----- nvinfo : EIATTR_SW_WAR
	.align		4
.L_1329:
        /*00bc*/ 	.byte	0x04, 0x36
        /*00be*/ 	.short	(.L_1331 - .L_1330)
.L_1330:
        /*00c0*/ 	.word	0x00000008
.L_1331:


//--------------------- .nv.info._ZN10layer_norm40ln_parallel_residual_bwd_finalize_kernelINS_22Kernel_traits_finalizeILj256Ef13__nv_bfloat16S2_S2_fjLb0ELj1024ELj4ENS_18Kernel_traits_baseILj256EfS2_S2_S2_fjLj1024EEEEELb1EEEvNS_9BwdParamsE --------------------------
	.section	.nv.info._ZN10layer_norm40ln_parallel_residual_bwd_finalize_kernelINS_22Kernel_traits_finalizeILj256Ef13__nv_bfloat16S2_S2_fjLb0ELj1024ELj4ENS_18Kernel_traits_baseILj256EfS2_S2_S2_fjLj1024EEEEELb1EEEvNS_9BwdParamsE,"",@"SHT_CUDA_INFO"
	.sectionflags	@""
	.align	4


	//----- nvinfo : EIATTR_CUDA_API_VERSION
	.align		4
        /*0000*/ 	.byte	0x04, 0x37
        /*0002*/ 	.short	(.L_1333 - .L_1332)
.L_1332:
        /*0004*/ 	.word	0x00000082


	//----- nvinfo : EIATTR_KPARAM_INFO
	.align		4
.L_1333:
        /*0008*/ 	.byte	0x04, 0x17
        /*000a*/ 	.short	(.L_1335 - .L_1334)
.L_1334:
        /*000c*/ 	.word	0x00000000
        /*0010*/ 	.short	0x0000
        /*0012*/ 	.short	0x0000
        /*0014*/ 	.byte	0x00, 0xf0, 0xa1, 0x04


	//----- nvinfo : EIATTR_SPARSE_MMA_MASK
	.align		4
.L_1335:
        /*0018*/ 	.byte	0x03, 0x50
        /*001a*/ 	.short	0x0000


	//----- nvinfo : EIATTR_MAXREG_COUNT
	.align		4
        /*001c*/ 	.byte	0x03, 0x1b
        /*001e*/ 	.short	0x0040


	//----- nvinfo : EIATTR_NUM_BARRIERS
	.align		4
        /*0020*/ 	.byte	0x02, 0x4c
        /*0022*/ 	.byte	0x01
	.zero		1


	//----- nvinfo : EIATTR_MERCURY_ISA_VERSION
	.align		4
        /*0024*/ 	.byte	0x03, 0x5f
        /*0026*/ 	.short	0x0101


	//----- nvinfo : EIATTR_COOP_GROUP_MASK_REGIDS
	.align		4
        /*0028*/ 	.byte	0x04, 0x29
        /*002a*/ 	.short	(.L_1337 - .L_1336)


	//   ....[0]....
.L_1336:
        /*002c*/ 	.word	0xffffffff


	//   ....[1]....
        /*0030*/ 	.word	0xffffffff


	//   ....[2]....
        /*0034*/ 	.word	0xffffffff


	//   ....[3]....
        /*0038*/ 	.word	0xffffffff


	//   ....[4]....
        /*003c*/ 	.word	0xffffffff


	//   ....[5]....
        /*0040*/ 	.word	0xffffffff


	//   ....[6]....
        /*0044*/ 	.word	0xffffffff


	//   ....[7]....
        /*0048*/ 	.word	0xffffffff


	//   ....[8]....
        /*004c*/ 	.word	0xffffffff


	//   ....[9]....
        /*0050*/ 	.word	0xffffffff


	//   ....[10]....
        /*0054*/ 	.word	0xffffffff


	//   ....[11]....
        /*0058*/ 	.word	0xffffffff


	//   ....[12]....
        /*005c*/ 	.word	0xffffffff


	//   ....[13]....
        /*0060*/ 	.word	0xffffffff


	//   ....[14]....
        /*0064*/ 	.word	0xffffffff


	//   ....[15]....
        /*0068*/ 	.word	0xffffffff


	//   ....[16]....
        /*006c*/ 	.word	0xffffffff


	//   ....[17]....
        /*0070*/ 	.word	0xffffffff


	//   ....[18]....
        /*0074*/ 	.word	0xffffffff


	//   ....[19]....
        /*0078*/ 	.word	0xffffffff


	//----- nvinfo : EIATTR_COOP_GROUP_INSTR_OFFSETS
	.align		4
.L_1337:
        /*007c*/ 	.byte	0x04, 0x28
        /*007e*/ 	.short	(.L_1339 - .L_1338)


	//   ....[0]....
.L_1338:
        /*0080*/ 	.word	0x00001410


	//   ....[1]....
        /*0084*/ 	.word	0x00001420


	//   ....[2]....
        /*0088*/ 	.word	0x00001430


	//   ....[3]....
        /*008c*/ 	.word	0x00001440


	//   ....[4]....
        /*0090*/ 	.word	0x00001470


	//   ....[5]....
        /*0094*/ 	.word	0x00001490


	//   ....[6]....
        /*0098*/ 	.word	0x000014b0


	//   ....[7]....
        /*009c*/ 	.word	0x000014c0


	//   ....[8]....
        /*00a0*/ 	.word	0x000014f0


	//   ....[9]....
        /*00a4*/ 	.word	0x00001510


	//   ....[10]....
        /*00a8*/ 	.word	0x00001530


	//   ....[11]....
        /*00ac*/ 	.word	0x00001540


	//   ....[12]....
        /*00b0*/ 	.word	0x00001570


	//   ....[13]....
        /*00b4*/ 	.word	0x00001590


	//   ....[14]....
        /*00b8*/ 	.word	0x000015b0


	//   ....[15]....
        /*00bc*/ 	.word	0x000015c0


	//   ....[16]....
        /*00c0*/ 	.word	0x000015f0


	//   ....[17]....
        /*00c4*/ 	.word	0x00001620


	//   ....[18]....
        /*00c8*/ 	.word	0x00001630


	//   ....[19]....
        /*00cc*/ 	.word	0x00001640


	//----- nvinfo : EIATTR_VRC_CTA_INIT_COUNT
	.align		4
.L_1339:
        /*00d0*/ 	.byte	0x02, 0x4a
	.zero		1
	.zero		1


	//----- nvinfo : EIATTR_EXIT_INSTR_OFFSETS
	.align		4
        /*00d4*/ 	.byte	0x04, 0x1c
        /*00d6*/ 	.short	(.L_1341 - .L_1340)


	//   ....[0]....
.L_1340:
        /*00d8*/ 	.word	0x00000060


	//   ....[1]....
        /*00dc*/ 	.word	0x000016e0


	//   ....[2]....
        /*00e0*/ 	.word	0x00001810


	//----- nvinfo : EIATTR_MAX_THREADS
	.align		4
.L_1341:
        /*00e4*/ 	.byte	0x04, 0x05
        /*00e6*/ 	.short	(.L_1343 - .L_1342)
.L_1342:
        /*00e8*/ 	.word	0x00000400
        /*00ec*/ 	.word	0x00000001
        /*00f0*/ 	.word	0x00000001


	//----- nvinfo : EIATTR_CRS_STACK_SIZE
	.align		4
.L_1343:
        /*00f4*/ 	.byte	0x04, 0x1e
        /*00f6*/ 	.short	(.L_1345 - .L_1344)
.L_1344:
        /*00f8*/ 	.word	0x00000000


	//----- nvinfo : EIATTR_CBANK_PARAM_SIZE
	.align		4
.L_1345:
        /*00fc*/ 	.byte	0x03, 0x19
        /*00fe*/ 	.short	0x0128


	//----- nvinfo : EIATTR_PARAM_CBANK
	.align		4
        /*0100*/ 	.byte	0x04, 0x0a
        /*0102*/ 	.short	(.L_1347 - .L_1346)
	.align		4
.L_1346:
        /*0104*/ 	.word	index@(.nv.constant0._ZN10layer_norm40ln_parallel_residual_bwd_finalize_kernelINS_22Kernel_traits_finalizeILj256Ef13__nv_bfloat16S2_S2_fjLb0ELj1024ELj4ENS_18Kernel_traits_baseILj256EfS2_S2_S2_fjLj1024EEEEELb1EEEvNS_9BwdParamsE)
        /*0108*/ 	.short	0x0380
        /*010a*/ 	.short	0x0128


	//----- nvinfo : EIATTR_SW_WAR
	.align		4
.L_1347:
        /*010c*/ 	.byte	0x04, 0x36
        /*010e*/ 	.short	(.L_1349 - .L_1348)
.L_1348:
        /*0110*/ 	.word	0x00000008
.L_1349:


//--------------------- .nv.info._ZN10layer_norm31ln_parallel_residual_bwd_kernelINS_13Kernel_traitsIf13__nv_bfloat16S2_S2_fjLj256ELj1ELj4ELj1ELj16ENS_18Kernel_traits_baseILj256EfS2_S2_S2_fjLj128EEEEELb1ELb1ELb1EEEvNS_9BwdParamsE --------------------------
	.section	.nv.info._ZN10layer_norm31ln_parallel_residual_bwd_kernelINS_13Kernel_traitsIf13__nv_bfloat16S2_S2_fjLj256ELj1ELj4ELj1ELj16ENS_18Kernel_traits_baseILj256EfS2_S2_S2_fjLj128EEEEELb1ELb1ELb1EEEvNS_9BwdParamsE,"",@"SHT_CUDA_INFO"
	.sectionflags	@""
	.align	4


	//----- nvinfo : EIATTR_CUDA_API_VERSION
	.align		4
        /*0000*/ 	.byte	0x04, 0x37
        /*0002*/ 	.short	(.L_1351 - .L_1350)
.L_1350:
        /*0004*/ 	.word	0x00000082


	//----- nvinfo : EIATTR_KPARAM_INFO
	.align		4
.L_1351:
        /*0008*/ 	.byte	0x04, 0x17
        /*000a*/ 	.short	(.L_1353 - .L_1352)
.L_1352:
        /*000c*/ 	.word	0x00000000
        /*0010*/ 	.short	0x0000
        /*0012*/ 	.short	0x0000
        /*0014*/ 	.byte	0x00, 0xf0, 0xa1, 0x04


	//----- nvinfo : EIATTR_SPARSE_MMA_MASK
	.align		4
.L_1353:
        /*0018*/ 	.byte	0x03, 0x50
        /*001a*/ 	.short	0x0000


	//----- nvinfo : EIATTR_MAXREG_COUNT
	.align		4
        /*001c*/ 	.byte	0x03, 0x1b
        /*001e*/ 	.short	0x00ff


	//----- nvinfo : EIATTR_NUM_BARRIERS
	.align		4
        /*0020*/ 	.byte	0x02, 0x4c
        /*0022*/ 	.byte	0x01
	.zero		1


	//----- nvinfo : EIATTR_MERCURY_ISA_VERSION
	.align		4
        /*0024*/ 	.byte	0x03, 0x5f
        /*0026*/ 	.short	0x0101


	//----- nvinfo : EIATTR_COOP_GROUP_MASK_REGIDS
	.align		4
        /*0028*/ 	.byte	0x04, 0x29
        /*002a*/ 	.short	(.L_1355 - .L_1354)


	//   ....[0]....
.L_1354:
        /*002c*/ 	.word	0xffffffff


	//   ....[1]....
        /*0030*/ 	.word	0xffffffff


	//   ....[2]....
        /*0034*/ 	.word	0xffffffff


	//   ....[3]....
        /*0038*/ 	.word	0xffffffff


	//   ....[4]....
        /*003c*/ 	.word	0xffffffff


	//   ....[5]....
        /*0040*/ 	.word	0xffffffff


	//   ....[6]....
        /*0044*/ 	.word	0xffffffff


	//   ....[7]....
        /*0048*/ 	.word	0xffffffff


	//   ....[8]....
        /*004c*/ 	.word	0xffffffff


	//   ....[9]....
        /*0050*/ 	.word	0xffffffff


	//   ....[10]....
        /*0054*/ 	.word	0x05000055


	//   ....[11]....
        /*0058*/ 	.word	0x05000055


	//   ....[12]....
        /*005c*/ 	.word	0x05000055


	//   ....[13]....
        /*0060*/ 	.word	0x05000055


	//   ....[14]....
        /*0064*/ 	.word	0x05000055


	//   ....[15]....
        /*0068*/ 	.word	0x05000055


	//   ....[16]....
        /*006c*/ 	.word	0x05000055


	//   ....[17]....
        /*0070*/ 	.word	0x05000055


	//   ....[18]....
        /*0074*/ 	.word	0x05000055


	//   ....[19]....
        /*0078*/ 	.word	0x05000055


	//----- nvinfo : EIATTR_COOP_GROUP_INSTR_OFFSETS
	.align		4
.L_1355:
        /*007c*/ 	.byte	0x04, 0x28
        /*007e*/ 	.short	(.L_1357 - .L_1356)


	//   ....[0]....
.L_1356:
        /*0080*/ 	.word	0x00000bc0


	//   ....[1]....
        /*0084*/ 	.word	0x00000bd0


	//   ....[2]....
        /*0088*/ 	.word	0x00000c00


	//   ....[3]....
        /*008c*/ 	.word	0x00000c10


	//   ....[4]....
        /*0090*/ 	.word	0x00000c40


	//   ....[5]....
        /*0094*/ 	.word	0x00000c50


	//   ....[6]....
        /*0098*/ 	.word	0x00000c80


	//   ....[7]....
        /*009c*/ 	.word	0x00000c90


	//   ....[8]....
        /*00a0*/ 	.word	0x00000cc0


	//   ....[9]....
        /*00a4*/ 	.word	0x00000cd0


	//   ....[10]....
        /*00a8*/ 	.word	0x00003480


	//   ....[11]....
        /*00ac*/ 	.word	0x00003510


	//   ....[12]....
        /*00b0*/ 	.word	0x00003570


	//   ....[13]....
        /*00b4*/ 	.word	0x000035d0


	//   ....[14]....
        /*00b8*/ 	.word	0x00003630


	//   ....[15]....
        /*00bc*/ 	.word	0x00003690


	//   ....[16]....
        /*00c0*/ 	.word	0x000036f0


	//   ....[17]....
        /*00c4*/ 	.word	0x00003750


	//   ....[18]....
        /*00c8*/ 	.word	0x000037b0


	//   ....[19]....
        /*00cc*/ 	.word	0x00003810


	//----- nvinfo : EIATTR_VRC_CTA_INIT_COUNT
	.align		4
.L_1357:
        /*00d0*/ 	.byte	0x02, 0x4a
	.zero		1
	.zero		1


	//----- nvinfo : EIATTR_EXIT_INSTR_OFFSETS
	.align		4
        /*00d4*/ 	.byte	0x04, 0x1c
        /*00d6*/ 	.short	(.L_1359 - .L_1358)


	//   ....[0]....
.L_1358:
        /*00d8*/ 	.word	0x00003420


	//----- nvinfo : EIATTR_MAX_THREADS
	.align		4
.L_1359:
        /*00dc*/ 	.byte	0x04, 0x05
        /*00de*/ 	.short	(.L_1361 - .L_1360)
.L_1360:
        /*00e0*/ 	.word	0x00000080
        /*00e4*/ 	.word	0x00000001
        /*00e8*/ 	.word	0x00000001


	//----- nvinfo : EIATTR_CRS_STACK_SIZE
	.align		4
.L_1361:
        /*00ec*/ 	.byte	0x04, 0x1e
        /*00ee*/ 	.short	(.L_1363 - .L_1362)
.L_1362:
        /*00f0*/ 	.word	0x00000000


	//----- nvinfo : EIATTR_CBANK_PARAM_SIZE
	.align		4
.L_1363:
        /*00f4*/ 	.byte	0x03, 0x19
        /*00f6*/ 	.short	0x0128


	//----- nvinfo : EIATTR_PARAM_CBANK
	.align		4
        /*00f8*/ 	.byte	0x04, 0x0a
        /*00fa*/ 	.short	(.L_1365 - .L_1364)
	.align		4
.L_1364:
        /*00fc*/ 	.word	index@(.nv.constant0._ZN10layer_norm31ln_parallel_residual_bwd_kernelINS_13Kernel_traitsIf13__nv_bfloat16S2_S2_fjLj256ELj1ELj4ELj1ELj16ENS_18Kernel_traits_baseILj256EfS2_S2_S2_fjLj128EEEEELb1ELb1ELb1EEEvNS_9BwdParamsE)
        /*0100*/ 	.short	0x0380
        /*0102*/ 	.short	0x0128


	//----- nvinfo : EIATTR_SW_WAR
	.align		4
.L_1365:
        /*0104*/ 	.byte	0x04, 0x36
        /*0106*/ 	.short	(.L_1367 - .L_1366)
.L_1366:
        /*0108*/ 	.word	0x00000008
.L_1367:


//--------------------- .nv.info._ZN10layer_norm31ln_parallel_residual_bwd_kernelINS_13Kernel_traitsI13__nv_bfloat16S2_fS2_fjLj256ELj1ELj4ELj1ELj16ENS_18Kernel_traits_baseILj256ES2_S2_fS2_fjLj128EEEEELb0ELb0ELb0EEEvNS_9BwdParamsE --------------------------
	.section	.nv.info._ZN10layer_norm31ln_parallel_residual_bwd_kernelINS_13Kernel_traitsI13__nv_bfloat16S2_fS2_fjLj256ELj1ELj4ELj1ELj16ENS_18Kernel_traits_baseILj256ES2_S2_fS2_fjLj128EEEEELb0ELb0ELb0EEEvNS_9BwdParamsE,"",@"SHT_CUDA_INFO"
	.sectionflags	@""
	.align	4


	//----- nvinfo : EIATTR_CUDA_API_VERSION
	.align		4
        /*0000*/ 	.byte	0x04, 0x37
        /*0002*/ 	.short	(.L_1369 - .L_1368)
.L_1368:
        /*0004*/ 	.word	0x00000082


	//----- nvinfo : EIATTR_KPARAM_INFO
	.align		4
.L_1369:
        /*0008*/ 	.byte	0x04, 0x17
        /*000a*/ 	.short	(.L_1371 - .L_1370)
.L_1370:
        /*000c*/ 	.word	0x00000000
        /*0010*/ 	.short	0x0000
        /*0012*/ 	.short	0x0000
        /*0014*/ 	.byte	0x00, 0xf0, 0xa1, 0x04


	//----- nvinfo : EIATTR_SPARSE_MMA_MASK
	.align		4
.L_1371:
        /*0018*/ 	.byte	0x03, 0x50
        /*001a*/ 	.short	0x0000


	//----- nvinfo : EIATTR_MAXREG_COUNT
	.align		4
        /*001c*/ 	.byte	0x03, 0x1b
        /*001e*/ 	.short	0x00ff


	//----- nvinfo : EIATTR_NUM_BARRIERS
	.align		4
        /*0020*/ 	.byte	0x02, 0x4c
        /*0022*/ 	.byte	0x01
	.zero		1


	//----- nvinfo : EIATTR_MERCURY_ISA_VERSION
	.align		4
        /*0024*/ 	.byte	0x03, 0x5f
        /*0026*/ 	.short	0x0101


	//----- nvinfo : EIATTR_COOP_GROUP_MASK_REGIDS
	.align		4
        /*0028*/ 	.byte	0x04, 0x29
        /*002a*/ 	.short	(.L_1373 - .L_1372)


	//   ....[0]....
.L_1372:
        /*002c*/ 	.word	0xffffffff


	//   ....[1]....
        /*0030*/ 	.word	0xffffffff


	//   ....[2]....
        /*0034*/ 	.word	0xffffffff


	//   ....[3]....
        /*0038*/ 	.word	0xffffffff


	//   ....[4]....
        /*003c*/ 	.word	0xffffffff


	//   ....[5]....
        /*0040*/ 	.word	0xffffffff


	//   ....[6]....
        /*0044*/ 	.word	0xffffffff


	//   ....[7]....
        /*0048*/ 	.word	0xffffffff


	//   ....[8]....
        /*004c*/ 	.word	0xffffffff


	//   ....[9]....
        /*0050*/ 	.word	0xffffffff


	//   ....[10]....
        /*0054*/ 	.word	0x05000044


	//   ....[11]....
        /*0058*/ 	.word	0x05000044


	//   ....[12]....
        /*005c*/ 	.word	0x05000044


	//   ....[13]....
        /*0060*/ 	.word	0x05000044


	//   ....[14]....
        /*0064*/ 	.word	0x05000044


	//   ....[15]....
        /*0068*/ 	.word	0x05000044


	//   ....[16]....
        /*006c*/ 	.word	0x05000044


	//   ....[17]....
        /*0070*/ 	.word	0x05000044


	//   ....[18]....
        /*0074*/ 	.word	0x05000044


	//   ....[19]....
        /*0078*/ 	.word	0x05000044


	//----- nvinfo : EIATTR_COOP_GROUP_INSTR_OFFSETS
	.align		4
.L_1373:
        /*007c*/ 	.byte	0x04, 0x28
        /*007e*/ 	.short	(.L_1375 - .L_1374)


	//   ....[0]....
.L_1374:
        /*0080*/ 	.word	0x00000d50


	//   ....[1]....
        /*0084*/ 	.word	0x00000d60


	//   ....[2]....
        /*0088*/ 	.word	0x00000d90


	//   ....[3]....
        /*008c*/ 	.word	0x00000da0


	//   ....[4]....
        /*0090*/ 	.word	0x00000dd0


	//   ....[5]....
        /*0094*/ 	.word	0x00000de0


	//   ....[6]....
        /*0098*/ 	.word	0x00000e10


	//   ....[7]....
        /*009c*/ 	.word	0x00000e20


	//   ....[8]....
        /*00a0*/ 	.word	0x00000e50


	//   ....[9]....
        /*00a4*/ 	.word	0x00000e60


	//   ....[10]....
        /*00a8*/ 	.word	0x00002a80


	//   ....[11]....
        /*00ac*/ 	.word	0x00002b10


	//   ....[12]....
        /*00b0*/ 	.word	0x00002b80


	//   ....[13]....
        /*00b4*/ 	.word	0x00002be0


	//   ....[14]....
        /*00b8*/ 	.word	0x00002c50


	//   ....[15]....
        /*00bc*/ 	.word	0x00002cb0


	//   ....[16]....
        /*00c0*/ 	.word	0x00002d20


	//   ....[17]....
        /*00c4*/ 	.word	0x00002d80


	//   ....[18]....
        /*00c8*/ 	.word	0x00002df0


	//   ....[19]....
        /*00cc*/ 	.word	0x00002e50


	//----- nvinfo : EIATTR_VRC_CTA_INIT_COUNT
	.align		4
.L_1375:
        /*00d0*/ 	.byte	0x02, 0x4a
	.zero		1
	.zero		1


	//----- nvinfo : EIATTR_EXIT_INSTR_OFFSETS
	.align		4
        /*00d4*/ 	.byte	0x04, 0x1c
        /*00d6*/ 	.short	(.L_1377 - .L_1376)


	//   ....[0]....
.L_1376:
        /*00d8*/ 	.word	0x00002950


	//   ....[1]....
        /*00dc*/ 	.word	0x00002a10


	//----- nvinfo : EIATTR_MAX_THREADS
	.align		4
.L_1377:
        /*00e0*/ 	.byte	0x04, 0x05
        /*00e2*/ 	.short	(.L_1379 - .L_1378)
.L_1378:
        /*00e4*/ 	.word	0x00000080
        /*00e8*/ 	.word	0x00000001
        /*00ec*/ 	.word	0x00000001


	//----- nvinfo : EIATTR_CRS_STACK_SIZE
	.align		4
.L_1379:
        /*00f0*/ 	.byte	0x04, 0x1e
        /*00f2*/ 	.short	(.L_1381 - .L_1380)
.L_1380:
        /*00f4*/ 	.word	0x00000000


	//----- nvinfo : EIATTR_CBANK_PARAM_SIZE
	.align		4
.L_1381:
        /*00f8*/ 	.byte	0x03, 0x19
        /*00fa*/ 	.short	0x0128


	//----- nvinfo : EIATTR_PARAM_CBANK
	.align		4
        /*00fc*/ 	.byte	0x04, 0x0a
        /*00fe*/ 	.short	(.L_1383 - .L_1382)
	.align		4
.L_1382:
        /*0100*/ 	.word	index@(.nv.constant0._ZN10layer_norm31ln_parallel_residual_bwd_kernelINS_13Kernel_traitsI13__nv_bfloat16S2_fS2_fjLj256ELj1ELj4ELj1ELj16ENS_18Kernel_traits_baseILj256ES2_S2_fS2_fjLj128EEEEELb0ELb0ELb0EEEvNS_9BwdParamsE)
        /*0104*/ 	.short	0x0380
        /*0106*/ 	.short	0x0128


	//----- nvinfo : EIATTR_SW_WAR
	.align		4
.L_1383:
        /*0108*/ 	.byte	0x04, 0x36
        /*010a*/ 	.short	(.L_1385 - .L_1384)
.L_1384:
        /*010c*/ 	.word	0x00000008
.L_1385:


//--------------------- .nv.info._ZN10layer_norm31ln_parallel_residual_bwd_kernelINS_13Kernel_traitsI13__nv_bfloat16S2_fS2_fjLj256ELj1ELj4ELj1ELj16ENS_18Kernel_traits_baseILj256ES2_S2_fS2_fjLj128EEEEELb0ELb0ELb1EEEvNS_9BwdParamsE --------------------------
	.section	.nv.info._ZN10layer_norm31ln_parallel_residual_bwd_kernelINS_13Kernel_traitsI13__nv_bfloat16S2_fS2_fjLj256ELj1ELj4ELj1ELj16ENS_18Kernel_traits_baseILj256ES2_S2_fS2_fjLj128EEEEELb0ELb0ELb1EEEvNS_9BwdParamsE,"",@"SHT_CUDA_INFO"
	.sectionflags	@""
	.align	4


	//----- nvinfo : EIATTR_CUDA_API_VERSION
	.align		4
        /*0000*/ 	.byte	0x04, 0x37
        /*0002*/ 	.short	(.L_1387 - .L_1386)
.L_1386:
        /*0004*/ 	.word	0x00000082


	//----- nvinfo : EIATTR_KPARAM_INFO
	.align		4
.L_1387:
        /*0008*/ 	.byte	0x04, 0x17
        /*000a*/ 	.short	(.L_1389 - .L_1388)
.L_1388:
        /*000c*/ 	.word	0x00000000
        /*0010*/ 	.short	0x0000
        /*0012*/ 	.short	0x0000
        /*0014*/ 	.byte	0x00, 0xf0, 0xa1, 0x04


	//----- nvinfo : EIATTR_SPARSE_MMA_MASK
	.align		4
.L_1389:
        /*0018*/ 	.byte	0x03, 0x50
        /*001a*/ 	.short	0x0000


	//----- nvinfo : EIATTR_MAXREG_COUNT
	.align		4
        /*001c*/ 	.byte	0x03, 0x1b
        /*001e*/ 	.short	0x00ff


	//----- nvinfo : EIATTR_NUM_BARRIERS
	.align		4
        /*0020*/ 	.byte	0x02, 0x4c
        /*0022*/ 	.byte	0x01
	.zero		1


	//----- nvinfo : EIATTR_MERCURY_ISA_VERSION
	.align		4
        /*0024*/ 	.byte	0x03, 0x5f
        /*0026*/ 	.short	0x0101


	//----- nvinfo : EIATTR_COOP_GROUP_MASK_REGIDS
	.align		4
        /*0028*/ 	.byte	0x04, 0x29
        /*002a*/ 	.short	(.L_1391 - .L_1390)


	//   ....[0]....
.L_1390:
        /*002c*/ 	.word	0xffffffff


	//   ....[1]....
        /*0030*/ 	.word	0xffffffff


	//   ....[2]....
        /*0034*/ 	.word	0xffffffff


	//   ....[3]....
        /*0038*/ 	.word	0xffffffff


	//   ....[4]....
        /*003c*/ 	.word	0xffffffff


	//   ....[5]....
        /*0040*/ 	.word	0xffffffff


	//   ....[6]....
        /*0044*/ 	.word	0xffffffff


	//   ....[7]....
        /*0048*/ 	.word	0xffffffff


	//   ....[8]....
        /*004c*/ 	.word	0xffffffff


	//   ....[9]....
        /*0050*/ 	.word	0xffffffff


	//   ....[10]....
        /*0054*/ 	.word	0x05000064


	//   ....[11]....
        /*0058*/ 	.word	0x05000064


	//   ....[12]....
        /*005c*/ 	.word	0x05000064


	//   ....[13]....
        /*0060*/ 	.word	0x05000064


	//   ....[14]....
        /*0064*/ 	.word	0x05000064


	//   ....[15]....
        /*0068*/ 	.word	0x05000064


	//   ....[16]....
        /*006c*/ 	.word	0x05000064


	//   ....[17]....
        /*0070*/ 	.word	0x05000064


	//   ....[18]....
        /*0074*/ 	.word	0x05000064


	//   ....[19]....
        /*0078*/ 	.word	0x05000064


	//----- nvinfo : EIATTR_COOP_GROUP_INSTR_OFFSETS
	.align		4
.L_1391:
        /*007c*/ 	.byte	0x04, 0x28
        /*007e*/ 	.short	(.L_1393 - .L_1392)


	//   ....[0]....
.L_1392:
        /*0080*/ 	.word	0x00000db0


	//   ....[1]....
        /*0084*/ 	.word	0x00000de0


	//   ....[2]....
        /*0088*/ 	.word	0x00000df0


	//   ....[3]....
        /*008c*/ 	.word	0x00000e40


	//   ....[4]....
        /*0090*/ 	.word	0x00000e70


	//   ....[5]....
        /*0094*/ 	.word	0x00000e80


	//   ....[6]....
        /*0098*/ 	.word	0x00000eb0


	//   ....[7]....
        /*009c*/ 	.word	0x00000ec0


	//   ....[8]....
        /*00a0*/ 	.word	0x00000ef0


	//   ....[9]....
        /*00a4*/ 	.word	0x00000f00


	//   ....[10]....
        /*00a8*/ 	.word	0x00002ae0


	//   ....[11]....
        /*00ac*/ 	.word	0x00002b70


	//   ....[12]....
        /*00b0*/ 	.word	0x00002bf0


	//   ....[13]....
        /*00b4*/ 	.word	0x00002c60


	//   ....[14]....
        /*00b8*/ 	.word	0x00002ce0


	//   ....[15]....
        /*00bc*/ 	.word	0x00002d50


	//   ....[16]....
        /*00c0*/ 	.word	0x00002dc0


	//   ....[17]....
        /*00c4*/ 	.word	0x00002e20


	//   ....[18]....
        /*00c8*/ 	.word	0x00002e80


	//   ....[19]....
        /*00cc*/ 	.word	0x00002ee0


	//----- nvinfo : EIATTR_VRC_CTA_INIT_COUNT
	.align		4
.L_1393:
        /*00d0*/ 	.byte	0x02, 0x4a
	.zero		1
	.zero		1


	//----- nvinfo : EIATTR_EXIT_INSTR_OFFSETS
	.align		4
        /*00d4*/ 	.byte	0x04, 0x1c
        /*00d6*/ 	.short	(.L_1395 - .L_1394)


	//   ....[0]....
.L_1394:
        /*00d8*/ 	.word	0x00002a70


	//----- nvinfo : EIATTR_MAX_THREADS
	.align		4
.L_1395:
        /*00dc*/ 	.byte	0x04, 0x05
        /*00de*/ 	.short	(.L_1397 - .L_1396)
.L_1396:
        /*00e0*/ 	.word	0x00000080
        /*00e4*/ 	.word	0x00000001
        /*00e8*/ 	.word	0x00000001


	//----- nvinfo : EIATTR_CRS_STACK_SIZE
	.align		4
.L_1397:
        /*00ec*/ 	.byte	0x04, 0x1e
        /*00ee*/ 	.short	(.L_1399 - .L_1398)
.L_1398:
        /*00f0*/ 	.word	0x00000000


	//----- nvinfo : EIATTR_CBANK_PARAM_SIZE
	.align		4
.L_1399:
        /*00f4*/ 	.byte	0x03, 0x19
        /*00f6*/ 	.short	0x0128


	//----- nvinfo : EIATTR_PARAM_CBANK
	.align		4
        /*00f8*/ 	.byte	0x04, 0x0a
        /*00fa*/ 	.short	(.L_1401 - .L_1400)
	.align		4
.L_1400:
        /*00fc*/ 	.word	index@(.nv.constant0._ZN10layer_norm31ln_parallel_residual_bwd_kernelINS_13Kernel_traitsI13__nv_bfloat16S2_fS2_fjLj256ELj1ELj4ELj1ELj16ENS_18Kernel_traits_baseILj256ES2_S2_fS2_fjLj128EEEEELb0ELb0ELb1EEEvNS_9BwdParamsE)
        /*0100*/ 	.short	0x0380
        /*0102*/ 	.short	0x0128


	//----- nvinfo : EIATTR_SW_WAR
	.align		4
.L_1401:
        /*0104*/ 	.byte	0x04, 0x36
        /*0106*/ 	.short	(.L_1403 - .L_1402)
.L_1402:
        /*0108*/ 	.word	0x00000008
.L_1403:


//--------------------- .nv.info._ZN10layer_norm31ln_parallel_residual_bwd_kernelINS_13Kernel_traitsI13__nv_bfloat16S2_fS2_fjLj256ELj1ELj4ELj1ELj16ENS_18Kernel_traits_baseILj256ES2_S2_fS2_fjLj128EEEEELb0ELb1ELb0EEEvNS_9BwdParamsE --------------------------
	.section	.nv.info._ZN10layer_norm31ln_parallel_residual_bwd_kernelINS_13Kernel_traitsI13__nv_bfloat16S2_fS2_fjLj256ELj1ELj4ELj1ELj16ENS_18Kernel_traits_baseILj256ES2_S2_fS2_fjLj128EEEEELb0ELb1ELb0EEEvNS_9BwdParamsE,"",@"SHT_CUDA_INFO"
	.sectionflags	@""
	.align	4


	//----- nvinfo : EIATTR_CUDA_API_VERSION
	.align		4
        /*0000*/ 	.byte	0x04, 0x37
        /*0002*/ 	.short	(.L_1405 - .L_1404)
.L_1404:
        /*0004*/ 	.word	0x00000082


	//----- nvinfo : EIATTR_KPARAM_INFO
	.align		4
.L_1405:
        /*0008*/ 	.byte	0x04, 0x17
        /*000a*/ 	.short	(.L_1407 - .L_1406)
.L_1406:
        /*000c*/ 	.word	0x00000000
        /*0010*/ 	.short	0x0000
        /*0012*/ 	.short	0x0000
        /*0014*/ 	.byte	0x00, 0xf0, 0xa1, 0x04


	//----- nvinfo : EIATTR_SPARSE_MMA_MASK
	.align		4
.L_1407:
        /*0018*/ 	.byte	0x03, 0x50
        /*001a*/ 	.short	0x0000


	//----- nvinfo : EIATTR_MAXREG_COUNT
	.align		4
        /*001c*/ 	.byte	0x03, 0x1b
        /*001e*/ 	.short	0x00ff


	//----- nvinfo : EIATTR_NUM_BARRIERS
	.align		4
        /*0020*/ 	.byte	0x02, 0x4c
        /*0022*/ 	.byte	0x01
	.zero		1


	//----- nvinfo : EIATTR_MERCURY_ISA_VERSION
	.align		4
        /*0024*/ 	.byte	0x03, 0x5f
        /*0026*/ 	.short	0x0101


	//----- nvinfo : EIATTR_COOP_GROUP_MASK_REGIDS
	.align		4
        /*0028*/ 	.byte	0x04, 0x29
        /*002a*/ 	.short	(.L_1409 - .L_1408)


	//   ....[0]....
.L_1408:
        /*002c*/ 	.word	0xffffffff


	//   ....[1]....
        /*0030*/ 	.word	0xffffffff


	//   ....[2]....
        /*0034*/ 	.word	0xffffffff


	//   ....[3]....
        /*0038*/ 	.word	0xffffffff


	//   ....[4]....
        /*003c*/ 	.word	0xffffffff


	//   ....[5]....
        /*0040*/ 	.word	0xffffffff


	//   ....[6]....
        /*0044*/ 	.word	0xffffffff


	//   ....[7]....
        /*0048*/ 	.word	0xffffffff


	//   ....[8]....
        /*004c*/ 	.word	0xffffffff


	//   ....[9]....
        /*0050*/ 	.word	0xffffffff


	//   ....[10]....
        /*0054*/ 	.word	0x05000032


	//   ....[11]....
        /*0058*/ 	.word	0x05000032


	//   ....[12]....
        /*005c*/ 	.word	0x05000032


	//   ....[13]....
        /*0060*/ 	.word	0x05000032


	//   ....[14]....
        /*0064*/ 	.word	0x05000032


	//   ....[15]....
        /*0068*/ 	.word	0x05000032


	//   ....[16]....
        /*006c*/ 	.word	0x05000032


	//   ....[17]....
        /*0070*/ 	.word	0x05000032


	//   ....[18]....
        /*0074*/ 	.word	0x05000032


	//   ....[19]....
        /*0078*/ 	.word	0x05000032


	//----- nvinfo : EIATTR_COOP_GROUP_INSTR_OFFSETS
	.align		4
.L_1409:
        /*007c*/ 	.byte	0x04, 0x28
        /*007e*/ 	.short	(.L_1411 - .L_1410)


	//   ....[0]....
.L_1410:
        /*0080*/ 	.word	0x00000970


	//   ....[1]....
        /*0084*/ 	.word	0x00000980


	//   ....[2]....
        /*0088*/ 	.word	0x000009b0


	//   ....[3]....
        /*008c*/ 	.word	0x000009c0


	//   ....[4]....
        /*0090*/ 	.word	0x000009f0


	//   ....[5]....
        /*0094*/ 	.word	0x00000a00


	//   ....[6]....
        /*0098*/ 	.word	0x00000a30


	//   ....[7]....
        /*009c*/ 	.word	0x00000a40


	//   ....[8]....
        /*00a0*/ 	.word	0x00000a70


	//   ....[9]....
        /*00a4*/ 	.word	0x00000a80


	//   ....[10]....
        /*00a8*/ 	.word	0x00002270


	//   ....[11]....
        /*00ac*/ 	.word	0x00002310


	//   ....[12]....
        /*00b0*/ 	.word	0x00002370


	//   ....[13]....
        /*00b4*/ 	.word	0x000023d0


	//   ....[14]....
        /*00b8*/ 	.word	0x00002440


	//   ....[15]....
        /*00bc*/ 	.word	0x000024a0


	//   ....[16]....
        /*00c0*/ 	.word	0x00002510


	//   ....[17]....
        /*00c4*/ 	.word	0x00002570


	//   ....[18]....
        /*00c8*/ 	.word	0x000025e0


	//   ....[19]....
        /*00cc*/ 	.word	0x00002640


	//----- nvinfo : EIATTR_VRC_CTA_INIT_COUNT
	.align		4
.L_1411:
        /*00d0*/ 	.byte	0x02, 0x4a
	.zero		1
	.zero		1


	//----- nvinfo : EIATTR_EXIT_INSTR_OFFSETS
	.align		4
        /*00d4*/ 	.byte	0x04, 0x1c
        /*00d6*/ 	.short	(.L_1413 - .L_1412)


	//   ....[0]....
.L_1412:
        /*00d8*/ 	.word	0x000021d0


	//   ....[1]....
        /*00dc*/ 	.word	0x00002200


	//----- nvinfo : EIATTR_MAX_THREADS
	.align		4
.L_1413:
        /*00e0*/ 	.byte	0x04, 0x05
        /*00e2*/ 	.short	(.L_1415 - .L_1414)
.L_1414:
        /*00e4*/ 	.word	0x00000080
        /*00e8*/ 	.word	0x00000001
        /*00ec*/ 	.word	0x00000001


	//----- nvinfo : EIATTR_CRS_STACK_SIZE
	.align		4
.L_1415:
        /*00f0*/ 	.byte	0x04, 0x1e
        /*00f2*/ 	.short	(.L_1417 - .L_1416)
.L_1416:
        /*00f4*/ 	.word	0x00000000


	//----- nvinfo : EIATTR_CBANK_PARAM_SIZE
	.align		4
.L_1417:
        /*00f8*/ 	.byte	0x03, 0x19
        /*00fa*/ 	.short	0x0128


	//----- nvinfo : EIATTR_PARAM_CBANK
	.align		4
        /*00fc*/ 	.byte	0x04, 0x0a
        /*00fe*/ 	.short	(.L_1419 - .L_1418)
	.align		4
.L_1418:
        /*0100*/ 	.word	index@(.nv.constant0._ZN10layer_norm31ln_parallel_residual_bwd_kernelINS_13Kernel_traitsI13__nv_bfloat16S2_fS2_fjLj256ELj1ELj4ELj1ELj16ENS_18Kernel_traits_baseILj256ES2_S2_fS2_fjLj128EEEEELb0ELb1ELb0EEEvNS_9BwdParamsE)
        /*0104*/ 	.short	0x0380
        /*0106*/ 	.short	0x0128


	//----- nvinfo : EIATTR_SW_WAR
	.align		4
.L_1419:
        /*0108*/ 	.byte	0x04, 0x36
        /*010a*/ 	.short	(.L_1421 - .L_1420)
.L_1420:
        /*010c*/ 	.word	0x00000008
.L_1421:


//--------------------- .nv.info._ZN10layer_norm31ln_parallel_residual_bwd_kernelINS_13Kernel_traitsI13__nv_bfloat16S2_fS2_fjLj256ELj1ELj4ELj1ELj16ENS_18Kernel_traits_baseILj256ES2_S2_fS2_fjLj128EEEEELb0ELb1ELb1EEEvNS_9BwdParamsE --------------------------
	.section	.nv.info._ZN10layer_norm31ln_parallel_residual_bwd_kernelINS_13Kernel_traitsI13__nv_bfloat16S2_fS2_fjLj256ELj1ELj4ELj1ELj16ENS_18Kernel_traits_baseILj256ES2_S2_fS2_fjLj128EEEEELb0ELb1ELb1EEEvNS_9BwdParamsE,"",@"SHT_CUDA_INFO"
	.sectionflags	@""
	.align	4


	//----- nvinfo : EIATTR_CUDA_API_VERSION
	.align		4
        /*0000*/ 	.byte	0x04, 0x37
        /*0002*/ 	.short	(.L_1423 - .L_1422)
.L_1422:
        /*0004*/ 	.word	0x00000082


	//----- nvinfo : EIATTR_KPARAM_INFO
	.align		4
.L_1423:
        /*0008*/ 	.byte	0x04, 0x17
        /*000a*/ 	.short	(.L_1425 - .L_1424)
.L_1424:
        /*000c*/ 	.word	0x00000000
        /*0010*/ 	.short	0x0000
        /*0012*/ 	.short	0x0000
        /*0014*/ 	.byte	0x00, 0xf0, 0xa1, 0x04


	//----- nvinfo : EIATTR_SPARSE_MMA_MASK
	.align		4
.L_1425:
        /*0018*/ 	.byte	0x03, 0x50
        /*001a*/ 	.short	0x0000


	//----- nvinfo : EIATTR_MAXREG_COUNT
	.align		4
        /*001c*/ 	.byte	0x03, 0x1b
        /*001e*/ 	.short	0x00ff


	//----- nvinfo : EIATTR_NUM_BARRIERS
	.align		4
        /*0020*/ 	.byte	0x02, 0x4c
        /*0022*/ 	.byte	0x01
	.zero		1


	//----- nvinfo : EIATTR_MERCURY_ISA_VERSION
	.align		4
        /*0024*/ 	.byte	0x03, 0x5f
        /*0026*/ 	.short	0x0101


	//----- nvinfo : EIATTR_COOP_GROUP_MASK_REGIDS
	.align		4
        /*0028*/ 	.byte	0x04, 0x29
        /*002a*/ 	.short	(.L_1427 - .L_1426)


	//   ....[0]....
.L_1426:
        /*002c*/ 	.word	0xffffffff


	//   ....[1]....
        /*0030*/ 	.word	0xffffffff


	//   ....[2]....
        /*0034*/ 	.word	0xffffffff


	//   ....[3]....
        /*0038*/ 	.word	0xffffffff


	//   ....[4]....
        /*003c*/ 	.word	0xffffffff


	//   ....[5]....
        /*0040*/ 	.word	0xffffffff


	//   ....[6]....
        /*0044*/ 	.word	0xffffffff


	//   ....[7]....
        /*0048*/ 	.word	0xffffffff


	//   ....[8]....
        /*004c*/ 	.word	0xffffffff


	//   ....[9]....
        /*0050*/ 	.word	0xffffffff


	//   ....[10]....
        /*0054*/ 	.word	0x05000047


	//   ....[11]....
        /*0058*/ 	.word	0x05000047


	//   ....[12]....
        /*005c*/ 	.word	0x05000047


	//   ....[13]....
        /*0060*/ 	.word	0x05000047


	//   ....[14]....
        /*0064*/ 	.word	0x05000047


	//   ....[15]....
        /*0068*/ 	.word	0x05000047


	//   ....[16]....
        /*006c*/ 	.word	0x05000047


	//   ....[17]....
        /*0070*/ 	.word	0x05000047


	//   ....[18]....
        /*0074*/ 	.word	0x05000047


	//   ....[19]....
        /*0078*/ 	.word	0x05000047


	//----- nvinfo : EIATTR_COOP_GROUP_INSTR_OFFSETS
	.align		4
.L_1427:
        /*007c*/ 	.byte	0x04, 0x28
        /*007e*/ 	.short	(.L_1429 - .L_1428)


	//   ....[0]....
.L_1428:
        /*0080*/ 	.word	0x00000950


	//   ....[1]....
        /*0084*/ 	.word	0x00000970


	//   ....[2]....
        /*0088*/ 	.word	0x00000990


	//   ....[3]....
        /*008c*/ 	.word	0x000009b0


	//   ....[4]....
        /*0090*/ 	.word	0x000009d0


	//   ....[5]....
        /*0094*/ 	.word	0x000009f0


	//   ....[6]....
        /*0098*/ 	.word	0x00000a10


	//   ....[7]....
        /*009c*/ 	.word	0x00000a30


	//   ....[8]....
        /*00a0*/ 	.word	0x00000a40


	//   ....[9]....
        /*00a4*/ 	.word	0x00000a60


	//   ....[10]....
        /*00a8*/ 	.word	0x00002200


	//   ....[11]....
        /*00ac*/ 	.word	0x00002290


	//   ....[12]....
        /*00b0*/ 	.word	0x000022f0


	//   ....[13]....
        /*00b4*/ 	.word	0x00002340


	//   ....[14]....
        /*00b8*/ 	.word	0x000023a0


	//   ....[15]....
        /*00bc*/ 	.word	0x000023f0


	//   ....[16]....
        /*00c0*/ 	.word	0x00002450


	//   ....[17]....
        /*00c4*/ 	.word	0x000024a0


	//   ....[18]....
        /*00c8*/ 	.word	0x00002500


	//   ....[19]....
        /*00cc*/ 	.word	0x00002550


	//----- nvinfo : EIATTR_VRC_CTA_INIT_COUNT
	.align		4
.L_1429:
        /*00d0*/ 	.byte	0x02, 0x4a
	.zero		1
	.zero		1


	//----- nvinfo : EIATTR_EXIT_INSTR_OFFSETS
	.align		4
        /*00d4*/ 	.byte	0x04, 0x1c
        /*00d6*/ 	.short	(.L_1431 - .L_1430)


	//   ....[0]....
.L_1430:
        /*00d8*/ 	.word	0x00002190


	//----- nvinfo : EIATTR_MAX_THREADS
	.align		4
.L_1431:
        /*00dc*/ 	.byte	0x04, 0x05
        /*00de*/ 	.short	(.L_1433 - .L_1432)
.L_1432:
        /*00e0*/ 	.word	0x00000080
        /*00e4*/ 	.word	0x00000001
        /*00e8*/ 	.word	0x00000001


	//----- nvinfo : EIATTR_CRS_STACK_SIZE
	.align		4
.L_1433:
        /*00ec*/ 	.byte	0x04, 0x1e
        /*00ee*/ 	.short	(.L_1435 - .L_1434)
.L_1434:
        /*00f0*/ 	.word	0x00000000


	//----- nvinfo : EIATTR_CBANK_PARAM_SIZE
	.align		4
.L_1435:
        /*00f4*/ 	.byte	0x03, 0x19
        /*00f6*/ 	.short	0x0128


	//----- nvinfo : EIATTR_PARAM_CBANK
	.align		4
        /*00f8*/ 	.byte	0x04, 0x0a
        /*00fa*/ 	.short	(.L_1437 - .L_1436)
	.align		4
.L_1436:
        /*00fc*/ 	.word	index@(.nv.constant0._ZN10layer_norm31ln_parallel_residual_bwd_kernelINS_13Kernel_traitsI13__nv_bfloat16S2_fS2_fjLj256ELj1ELj4ELj1ELj16ENS_18Kernel_traits_baseILj256ES2_S2_fS2_fjLj128EEEEELb0ELb1ELb1EEEvNS_9BwdParamsE)
        /*0100*/ 	.short	0x0380
        /*0102*/ 	.short	0x0128


	//----- nvinfo : EIATTR_SW_WAR
	.align		4
.L_1437:
        /*0104*/ 	.byte	0x04, 0x36
        /*0106*/ 	.short	(.L_1439 - .L_1438)
.L_1438:
        /*0108*/ 	.word	0x00000008
.L_1439:


//--------------------- .nv.info._ZN10layer_norm31ln_parallel_residual_bwd_kernelINS_13Kernel_traitsI13__nv_bfloat16S2_fS2_fjLj256ELj1ELj4ELj1ELj16ENS_18Kernel_traits_baseILj256ES2_S2_fS2_fjLj128EEEEELb1ELb0ELb0EEEvNS_9BwdParamsE --------------------------
	.section	.nv.info._ZN10layer_norm31ln_parallel_residual_bwd_kernelINS_13Kernel_traitsI13__nv_bfloat16S2_fS2_fjLj256ELj1ELj4ELj1ELj16ENS_18Kernel_traits_baseILj256ES2_S2_fS2_fjLj128EEEEELb1ELb0ELb0EEEvNS_9BwdParamsE,"",@"SHT_CUDA_INFO"
	.sectionflags	@""
	.align	4


	//----- nvinfo : EIATTR_CUDA_API_VERSION
	.align		4
        /*0000*/ 	.byte	0x04, 0x37
        /*0002*/ 	.short	(.L_1441 - .L_1440)
.L_1440:
        /*0004*/ 	.word	0x00000082


	//----- nvinfo : EIATTR_KPARAM_INFO
	.align		4
.L_1441:
        /*0008*/ 	.byte	0x04, 0x17
        /*000a*/ 	.short	(.L_1443 - .L_1442)
.L_1442:
        /*000c*/ 	.word	0x00000000
        /*0010*/ 	.short	0x0000
        /*0012*/ 	.short	0x0000
        /*0014*/ 	.byte	0x00, 0xf0, 0xa1, 0x04


	//----- nvinfo : EIATTR_SPARSE_MMA_MASK
	.align		4
.L_1443:
        /*0018*/ 	.byte	0x03, 0x50
        /*001a*/ 	.short	0x0000


	//----- nvinfo : EIATTR_MAXREG_COUNT
	.align		4
        /*001c*/ 	.byte	0x03, 0x1b
        /*001e*/ 	.short	0x00ff


	//----- nvinfo : EIATTR_NUM_BARRIERS
	.align		4
        /*0020*/ 	.byte	0x02, 0x4c
        /*0022*/ 	.byte	0x01
	.zero		1


	//----- nvinfo : EIATTR_MERCURY_ISA_VERSION
	.align		4
        /*0024*/ 	.byte	0x03, 0x5f
        /*0026*/ 	.short	0x0101


	//----- nvinfo : EIATTR_COOP_GROUP_MASK_REGIDS
	.align		4
        /*0028*/ 	.byte	0x04, 0x29
        /*002a*/ 	.short	(.L_1445 - .L_1444)


	//   ....[0]....
.L_1444:
        /*002c*/ 	.word	0xffffffff


	//   ....[1]....
        /*0030*/ 	.word	0xffffffff


	//   ....[2]....
        /*0034*/ 	.word	0xffffffff


	//   ....[3]....
        /*0038*/ 	.word	0xffffffff


	//   ....[4]....
        /*003c*/ 	.word	0xffffffff


	//   ....[5]....
        /*0040*/ 	.word	0xffffffff


	//   ....[6]....
        /*0044*/ 	.word	0xffffffff


	//   ....[7]....
        /*0048*/ 	.word	0xffffffff


	//   ....[8]....
        /*004c*/ 	.word	0xffffffff


	//   ....[9]....
        /*0050*/ 	.word	0xffffffff


	//   ....[10]....
        /*0054*/ 	.word	0x05000044


	//   ....[11]....
        /*0058*/ 	.word	0x05000044


	//   ....[12]....
        /*005c*/ 	.word	0x05000044


	//   ....[13]....
        /*0060*/ 	.word	0x05000044


	//   ....[14]....
        /*0064*/ 	.word	0x05000044


	//   ....[15]....
        /*0068*/ 	.word	0x05000044


	//   ....[16]....
        /*006c*/ 	.word	0x05000044


	//   ....[17]....
        /*0070*/ 	.word	0x05000044


	//   ....[18]....
        /*0074*/ 	.word	0x05000044


	//   ....[19]....
        /*0078*/ 	.word	0x05000044


	//----- nvinfo : EIATTR_COOP_GROUP_INSTR_OFFSETS
	.align		4
.L_1445:
        /*007c*/ 	.byte	0x04, 0x28
        /*007e*/ 	.short	(.L_1447 - .L_1446)


	//   ....[0]....
.L_1446:
        /*0080*/ 	.word	0x00000fb0


	//   ....[1]....
        /*0084*/ 	.word	0x00000fc0


	//   ....[2]....
        /*0088*/ 	.word	0x00000ff0


	//   ....[3]....
        /*008c*/ 	.word	0x00001000


	//   ....[4]....
        /*0090*/ 	.word	0x00001030


	//   ....[5]....
        /*0094*/ 	.word	0x00001040


	//   ....[6]....
        /*0098*/ 	.word	0x00001070


	//   ....[7]....
        /*009c*/ 	.word	0x00001080


	//   ....[8]....
        /*00a0*/ 	.word	0x000010b0


	//   ....[9]....
        /*00a4*/ 	.word	0x000010c0


	//   ....[10]....
        /*00a8*/ 	.word	0x000039d0


	//   ....[11]....
        /*00ac*/ 	.word	0x00003a60


	//   ....[12]....
        /*00b0*/ 	.word	0x00003ad0


	//   ....[13]....
        /*00b4*/ 	.word	0x00003b30


	//   ....[14]....
        /*00b8*/ 	.word	0x00003ba0


	//   ....[15]....
        /*00bc*/ 	.word	0x00003c00


	//   ....[16]....
        /*00c0*/ 	.word	0x00003c70


	//   ....[17]....
        /*00c4*/ 	.word	0x00003cd0


	//   ....[18]....
        /*00c8*/ 	.word	0x00003d40


	//   ....[19]....
        /*00cc*/ 	.word	0x00003da0


	//----- nvinfo : EIATTR_VRC_CTA_INIT_COUNT
	.align		4
.L_1447:
        /*00d0*/ 	.byte	0x02, 0x4a
	.zero		1
	.zero		1


	//----- nvinfo : EIATTR_EXIT_INSTR_OFFSETS
	.align		4
        /*00d4*/ 	.byte	0x04, 0x1c
        /*00d6*/ 	.short	(.L_1449 - .L_1448)


	//   ....[0]....
.L_1448:
        /*00d8*/ 	.word	0x000038a0


	//   ....[1]....
        /*00dc*/ 	.word	0x00003960


	//----- nvinfo : EIATTR_MAX_THREADS
	.align		4
.L_1449:
        /*00e0*/ 	.byte	0x04, 0x05
        /*00e2*/ 	.short	(.L_1451 - .L_1450)
.L_1450:
        /*00e4*/ 	.word	0x00000080
        /*00e8*/ 	.word	0x00000001
        /*00ec*/ 	.word	0x00000001


	//----- nvinfo : EIATTR_CRS_STACK_SIZE
	.align		4
.L_1451:
        /*00f0*/ 	.byte	0x04, 0x1e
        /*00f2*/ 	.short	(.L_1453 - .L_1452)
.L_1452:
        /*00f4*/ 	.word	0x00000000


	//----- nvinfo : EIATTR_CBANK_PARAM_SIZE
	.align		4
.L_1453:
        /*00f8*/ 	.byte	0x03, 0x19
        /*00fa*/ 	.short	0x0128


	//----- nvinfo : EIATTR_PARAM_CBANK
	.align		4
        /*00fc*/ 	.byte	0x04, 0x0a
        /*00fe*/ 	.short	(.L_1455 - .L_1454)
	.align		4
.L_1454:
        /*0100*/ 	.word	index@(.nv.constant0._ZN10layer_norm31ln_parallel_residual_bwd_kernelINS_13Kernel_traitsI13__nv_bfloat16S2_fS2_fjLj256ELj1ELj4ELj1ELj16ENS_18Kernel_traits_baseILj256ES2_S2_fS2_fjLj128EEEEELb1ELb0ELb0EEEvNS_9BwdParamsE)
        /*0104*/ 	.short	0x0380
        /*0106*/ 	.short	0x0128


	//----- nvinfo : EIATTR_SW_WAR
	.align		4
.L_1455:
        /*0108*/ 	.byte	0x04, 0x36
        /*010a*/ 	.short	(.L_1457 - .L_1456)
.L_1456:
        /*010c*/ 	.word	0x00000008
.L_1457:


//--------------------- .nv.info._ZN10layer_norm31ln_parallel_residual_bwd_kernelINS_13Kernel_traitsI13__nv_bfloat16S2_fS2_fjLj256ELj1ELj4ELj1ELj16ENS_18Kernel_traits_baseILj256ES2_S2_fS2_fjLj128EEEEELb1ELb0ELb1EEEvNS_9BwdParamsE --------------------------
	.section	.nv.info._ZN10layer_norm31ln_parallel_residual_bwd_kernelINS_13Kernel_traitsI13__nv_bfloat16S2_fS2_fjLj256ELj1ELj4ELj1ELj16ENS_18Kernel_traits_baseILj256ES2_S2_fS2_fjLj128EEEEELb1ELb0ELb1EEEvNS_9BwdParamsE,"",@"SHT_CUDA_INFO"
	.sectionflags	@""
	.align	4


	//----- nvinfo : EIATTR_CUDA_API_VERSION
	.align		4
        /*0000*/ 	.byte	0x04, 0x37
        /*0002*/ 	.short	(.L_1459 - .L_1458)
.L_1458:
        /*0004*/ 	.word	0x00000082


	//----- nvinfo : EIATTR_KPARAM_INFO
	.align		4
.L_1459:
        /*0008*/ 	.byte	0x04, 0x17
        /*000a*/ 	.short	(.L_1461 - .L_1460)
.L_1460:
        /*000c*/ 	.word	0x00000000
        /*0010*/ 	.short	0x0000
        /*0012*/ 	.short	0x0000
        /*0014*/ 	.byte	0x00, 0xf0, 0xa1, 0x04


	//----- nvinfo : EIATTR_SPARSE_MMA_MASK
	.align		4
.L_1461:
        /*0018*/ 	.byte	0x03, 0x50
        /*001a*/ 	.short	0x0000


	//----- nvinfo : EIATTR_MAXREG_COUNT
	.align		4
        /*001c*/ 	.byte	0x03, 0x1b
        /*001e*/ 	.short	0x00ff


	//----- nvinfo : EIATTR_NUM_BARRIERS
	.align		4
        /*0020*/ 	.byte	0x02, 0x4c
        /*0022*/ 	.byte	0x01
	.zero		1


	//----- nvinfo : EIATTR_MERCURY_ISA_VERSION
	.align		4
        /*0024*/ 	.byte	0x03, 0x5f
        /*0026*/ 	.short	0x0101


	//----- nvinfo : EIATTR_COOP_GROUP_MASK_REGIDS
	.align		4
        /*0028*/ 	.byte	0x04, 0x29
        /*002a*/ 	.short	(.L_1463 - .L_1462)


	//   ....[0]....
.L_1462:
        /*002c*/ 	.word	0xffffffff


	//   ....[1]....
        /*0030*/ 	.word	0xffffffff


	//   ....[2]....
        /*0034*/ 	.word	0xffffffff


	//   ....[3]....
        /*0038*/ 	.word	0xffffffff


	//   ....[4]....
        /*003c*/ 	.word	0xffffffff


	//   ....[5]....
        /*0040*/ 	.word	0xffffffff


	//   ....[6]....
        /*0044*/ 	.word	0xffffffff


	//   ....[7]....
        /*0048*/ 	.word	0xffffffff


	//   ....[8]....
        /*004c*/ 	.word	0xffffffff


	//   ....[9]....
        /*0050*/ 	.word	0xffffffff


	//   ....[10]....
        /*0054*/ 	.word	0x05000071


	//   ....[11]....
        /*0058*/ 	.word	0x05000071


	//   ....[12]....
        /*005c*/ 	.word	0x05000071


	//   ....[13]....
        /*0060*/ 	.word	0x05000071


	//   ....[14]....
        /*0064*/ 	.word	0x05000071


	//   ....[15]....
        /*0068*/ 	.word	0x05000071


	//   ....[16]....
        /*006c*/ 	.word	0x05000071


	//   ....[17]....
        /*0070*/ 	.word	0x05000071


	//   ....[18]....
        /*0074*/ 	.word	0x05000071


	//   ....[19]....
        /*0078*/ 	.word	0x05000071


	//----- nvinfo : EIATTR_COOP_GROUP_INSTR_OFFSETS
	.align		4
.L_1463:
        /*007c*/ 	.byte	0x04, 0x28
        /*007e*/ 	.short	(.L_1465 - .L_1464)


	//   ....[0]....
.L_1464:
        /*0080*/ 	.word	0x00001000


	//   ....[1]....
        /*0084*/ 	.word	0x00001010


	//   ....[2]....
        /*0088*/ 	.word	0x00001040


	//   ....[3]....
        /*008c*/ 	.word	0x00001050


	//   ....[4]....
        /*0090*/ 	.word	0x00001080


	//   ....[5]....
        /*0094*/ 	.word	0x00001090


	//   ....[6]....
        /*0098*/ 	.word	0x000010c0


	//   ....[7]....
        /*009c*/ 	.word	0x000010d0


	//   ....[8]....
        /*00a0*/ 	.word	0x00001100


	//   ....[9]....
        /*00a4*/ 	.word	0x00001110


	//   ....[10]....
        /*00a8*/ 	.word	0x00003a00


	//   ....[11]....
        /*00ac*/ 	.word	0x00003a90


	//   ....[12]....
        /*00b0*/ 	.word	0x00003af0


	//   ....[13]....
        /*00b4*/ 	.word	0x00003b50


	//   ....[14]....
        /*00b8*/ 	.word	0x00003bb0


	//   ....[15]....
        /*00bc*/ 	.word	0x00003c10


	//   ....[16]....
        /*00c0*/ 	.word	0x00003c70


	//   ....[17]....
        /*00c4*/ 	.word	0x00003cd0


	//   ....[18]....
        /*00c8*/ 	.word	0x00003d30


	//   ....[19]....
        /*00cc*/ 	.word	0x00003d90


	//----- nvinfo : EIATTR_VRC_CTA_INIT_COUNT
	.align		4
.L_1465:
        /*00d0*/ 	.byte	0x02, 0x4a
	.zero		1
	.zero		1


	//----- nvinfo : EIATTR_EXIT_INSTR_OFFSETS
	.align		4
        /*00d4*/ 	.byte	0x04, 0x1c
        /*00d6*/ 	.short	(.L_1467 - .L_1466)


	//   ....[0]....
.L_1466:
        /*00d8*/ 	.word	0x000039a0


	//----- nvinfo : EIATTR_MAX_THREADS
	.align		4
.L_1467:
        /*00dc*/ 	.byte	0x04, 0x05
        /*00de*/ 	.short	(.L_1469 - .L_1468)
.L_1468:
        /*00e0*/ 	.word	0x00000080
        /*00e4*/ 	.word	0x00000001
        /*00e8*/ 	.word	0x00000001


	//----- nvinfo : EIATTR_CRS_STACK_SIZE
	.align		4
.L_1469:
        /*00ec*/ 	.byte	0x04, 0x1e
        /*00ee*/ 	.short	(.L_1471 - .L_1470)
.L_1470:
        /*00f0*/ 	.word	0x00000000


	//----- nvinfo : EIATTR_CBANK_PARAM_SIZE
	.align		4
.L_1471:
        /*00f4*/ 	.byte	0x03, 0x19
        /*00f6*/ 	.short	0x0128


	//----- nvinfo : EIATTR_PARAM_CBANK
	.align		4
        /*00f8*/ 	.byte	0x04, 0x0a
        /*00fa*/ 	.short	(.L_1473 - .L_1472)
	.align		4
.L_1472:
        /*00fc*/ 	.word	index@(.nv.constant0._ZN10layer_norm31ln_parallel_residual_bwd_kernelINS_13Kernel_traitsI13__nv_bfloat16S2_fS2_fjLj256ELj1ELj4ELj1ELj16ENS_18Kernel_traits_baseILj256ES2_S2_fS2_fjLj128EEEEELb1ELb0ELb1EEEvNS_9BwdParamsE)
        /*0100*/ 	.short	0x0380
        /*0102*/ 	.short	0x0128


	//----- nvinfo : EIATTR_SW_WAR
	.align		4
.L_1473:
        /*0104*/ 	.byte	0x04, 0x36
        /*0106*/ 	.short	(.L_1475 - .L_1474)
.L_1474:
        /*0108*/ 	.word	0x00000008
.L_1475:


//--------------------- .nv.info._ZN10layer_norm22ln_bwd_finalize_kernelINS_22Kernel_traits_finalizeILj256E13__nv_bfloat16S2_fS2_fjLb0ELj1024ELj4ENS_18Kernel_traits_baseILj256ES2_S2_fS2_fjLj1024EEEEELb0ELb0EEEvNS_9BwdParamsE --------------------------
	.section	.nv.info._ZN10layer_norm22ln_bwd_finalize_kernelINS_22Kernel_traits_finalizeILj256E13__nv_bfloat16S2_fS2_fjLb0ELj1024ELj4ENS_18Kernel_traits_baseILj256ES2_S2_fS2_fjLj1024EEEEELb0ELb0EEEvNS_9BwdParamsE,"",@"SHT_CUDA_INFO"
	.sectionflags	@""
	.align	4


	//----- nvinfo : EIATTR_CUDA_API_VERSION
	.align		4
        /*0000*/ 	.byte	0x04, 0x37
        /*0002*/ 	.short	(.L_1477 - .L_1476)
.L_1476:
        /*0004*/ 	.word	0x00000082


	//----- nvinfo : EIATTR_KPARAM_INFO
	.align		4
.L_1477:
        /*0008*/ 	.byte	0x04, 0x17
        /*000a*/ 	.short	(.L_1479 - .L_1478)
.L_1478:
        /*000c*/ 	.word	0x00000000
        /*0010*/ 	.short	0x0000
        /*0012*/ 	.short	0x0000
        /*0014*/ 	.byte	0x00, 0xf0, 0xa1, 0x04


	//----- nvinfo : EIATTR_SPARSE_MMA_MASK
	.align		4
.L_1479:
        /*0018*/ 	.byte	0x03, 0x50
        /*001a*/ 	.short	0x0000


	//----- nvinfo : EIATTR_MAXREG_COUNT
	.align		4
        /*001c*/ 	.byte	0x03, 0x1b
        /*001e*/ 	.short	0x0040


	//----- nvinfo : EIATTR_NUM_BARRIERS
	.align		4
        /*0020*/ 	.byte	0x02, 0x4c
        /*0022*/ 	.byte	0x01
	.zero		1


	//----- nvinfo : EIATTR_MERCURY_ISA_VERSION
	.align		4
        /*0024*/ 	.byte	0x03, 0x5f
        /*0026*/ 	.short	0x0101


	//----- nvinfo : EIATTR_COOP_GROUP_MASK_REGIDS
	.align		4
        /*0028*/ 	.byte	0x04, 0x29
        /*002a*/ 	.short	(.L_1481 - .L_1480)


	//   ....[0]....
.L_1480:
        /*002c*/ 	.word	0xffffffff


	//   ....[1]....
        /*0030*/ 	.word	0xffffffff


	//   ....[2]....
        /*0034*/ 	.word	0xffffffff


	//   ....[3]....
        /*0038*/ 	.word	0xffffffff


	//   ....[4]....
        /*003c*/ 	.word	0xffffffff


	//   ....[5]....
        /*0040*/ 	.word	0xffffffff


	//   ....[6]....
        /*0044*/ 	.word	0xffffffff


	//   ....[7]....
        /*0048*/ 	.word	0xffffffff


	//   ....[8]....
        /*004c*/ 	.word	0xffffffff


	//   ....[9]....
        /*0050*/ 	.word	0xffffffff


	//----- nvinfo : EIATTR_COOP_GROUP_INSTR_OFFSETS
	.align		4
.L_1481:
        /*0054*/ 	.byte	0x04, 0x28
        /*0056*/ 	.short	(.L_1483 - .L_1482)


	//   ....[0]....
.L_1482:
        /*0058*/ 	.word	0x000015e0


	//   ....[1]....
        /*005c*/ 	.word	0x000015f0


	//   ....[2]....
        /*0060*/ 	.word	0x00001620


	//   ....[3]....
        /*0064*/ 	.word	0x00001630


	//   ....[4]....
        /*0068*/ 	.word	0x00001660


	//   ....[5]....
        /*006c*/ 	.word	0x00001670


	//   ....[6]....
        /*0070*/ 	.word	0x000016b0


	//   ....[7]....
        /*0074*/ 	.word	0x000016e0


	//   ....[8]....
        /*0078*/ 	.word	0x00001710


	//   ....[9]....
        /*007c*/ 	.word	0x00001720


	//----- nvinfo : EIATTR_VRC_CTA_INIT_COUNT
	.align		4
.L_1483:
        /*0080*/ 	.byte	0x02, 0x4a
	.zero		1
	.zero		1


	//----- nvinfo : EIATTR_EXIT_INSTR_OFFSETS
	.align		4
        /*0084*/ 	.byte	0x04, 0x1c
        /*0086*/ 	.short	(.L_1485 - .L_1484)


	//   ....[0]....
.L_1484:
        /*0088*/ 	.word	0x00000060


	//   ....[1]....
        /*008c*/ 	.word	0x00001780


	//   ....[2]....
        /*0090*/ 	.word	0x000017b0


	//   ....[3]....
        /*0094*/ 	.word	0x00001870


	//----- nvinfo : EIATTR_MAX_THREADS
	.align		4
.L_1485:
        /*0098*/ 	.byte	0x04, 0x05
        /*009a*/ 	.short	(.L_1487 - .L_1486)
.L_1486:
        /*009c*/ 	.word	0x00000400
        /*00a0*/ 	.word	0x00000001
        /*00a4*/ 	.word	0x00000001


	//----- nvinfo : EIATTR_CRS_STACK_SIZE
	.align		4
.L_1487:
        /*00a8*/ 	.byte	0x04, 0x1e
        /*00aa*/ 	.short	(.L_1489 - .L_1488)
.L_1488:
        /*00ac*/ 	.word	0x00000000


	//----- nvinfo : EIATTR_CBANK_PARAM_SIZE
	.align		4
.L_1489:
        /*00b0*/ 	.byte	0x03, 0x19
        /*00b2*/ 	.short	0x0128


	//----- nvinfo : EIATTR_PARAM_CBANK
	.align		4
        /*00b4*/ 	.byte	0x04, 0x0a
        /*00b6*/ 	.short	(.L_1491 - .L_1490)
	.align		4
.L_1490:
        /*00b8*/ 	.word	index@(.nv.constant0._ZN10layer_norm22ln_bwd_finalize_kernelINS_22Kernel_traits_finalizeILj256E13__nv_bfloat16S2_fS2_fjLb0ELj1024ELj4ENS_18Kernel_traits_baseILj256ES2_S2_fS2_fjLj1024EEEEELb0ELb0EEEvNS_9BwdParamsE)
        /*00bc*/ 	.short	0x0380
        /*00be*/ 	.short	0x0128


	//----- nvinfo : EIATTR_SW_WAR
	.align		4
.L_1491:
        /*00c0*/ 	.byte	0x04, 0x36
        /*00c2*/ 	.short	(.L_1493 - .L_1492)
.L_1492:
        /*00c4*/ 	.word	0x00000008
.L_1493:


//--------------------- .nv.info._ZN10layer_norm40ln_parallel_residual_bwd_finalize_kernelINS_22Kernel_traits_finalizeILj256E13__nv_bfloat16S2_fS2_fjLb0ELj1024ELj4ENS_18Kernel_traits_baseILj256ES2_S2_fS2_fjLj1024EEEEELb0EEEvNS_9BwdParamsE --------------------------
	.section	.nv.info._ZN10layer_norm40ln_parallel_residual_bwd_finalize_kernelINS_22Kernel_traits_finalizeILj256E13__nv_bfloat16S2_fS2_fjLb0ELj1024ELj4ENS_18Kernel_traits_baseILj256ES2_S2_fS2_fjLj1024EEEEELb0EEEvNS_9BwdParamsE,"",@"SHT_CUDA_INFO"
	.sectionflags	@""
	.align	4


	//----- nvinfo : EIATTR_CUDA_API_VERSION
	.align		4
        /*0000*/ 	.byte	0x04, 0x37
        /*0002*/ 	.short	(.L_1495 - .L_1494)
.L_1494:
        /*0004*/ 	.word	0x00000082


	//----- nvinfo : EIATTR_KPARAM_INFO
	.align		4
.L_1495:
        /*0008*/ 	.byte	0x04, 0x17
        /*000a*/ 	.short	(.L_1497 - .L_1496)
.L_1496:
        /*000c*/ 	.word	0x00000000
        /*0010*/ 	.short	0x0000
        /*0012*/ 	.short	0x0000
        /*0014*/ 	.byte	0x00, 0xf0, 0xa1, 0x04


	//----- nvinfo : EIATTR_SPARSE_MMA_MASK
	.align		4
.L_1497:
        /*0018*/ 	.byte	0x03, 0x50
        /*001a*/ 	.short	0x0000


	//----- nvinfo : EIATTR_MAXREG_COUNT
	.align		4
        /*001c*/ 	.byte	0x03, 0x1b
        /*001e*/ 	.short	0x0040


	//----- nvinfo : EIATTR_NUM_BARRIERS
	.align		4
        /*0020*/ 	.byte	0x02, 0x4c
        /*0022*/ 	.byte	0x01
	.zero		1


	//----- nvinfo : EIATTR_MERCURY_ISA_VERSION
	.align		4
        /*0024*/ 	.byte	0x03, 0x5f
        /*0026*/ 	.short	0x0101


	//----- nvinfo : EIATTR_COOP_GROUP_MASK_REGIDS
	.align		4
        /*0028*/ 	.byte	0x04, 0x29
        /*002a*/ 	.short	(.L_1499 - .L_1498)


	//   ....[0]....
.L_1498:
        /*002c*/ 	.word	0xffffffff


	//   ....[1]....
        /*0030*/ 	.word	0xffffffff


	//   ....[2]....
        /*0034*/ 	.word	0xffffffff


	//   ....[3]....
        /*0038*/ 	.word	0xffffffff


	//   ....[4]....
        /*003c*/ 	.word	0xffffffff


	//   ....[5]....
        /*0040*/ 	.word	0xffffffff


	//   ....[6]....
        /*0044*/ 	.word	0xffffffff


	//   ....[7]....
        /*0048*/ 	.word	0xffffffff


	//   ....[8]....
        /*004c*/ 	.word	0xffffffff


	//   ....[9]....
        /*0050*/ 	.word	0xffffffff


	//   ....[10]....
        /*0054*/ 	.word	0xffffffff


	//   ....[11]....
        /*0058*/ 	.word	0xffffffff


	//   ....[12]....
        /*005c*/ 	.word	0xffffffff


	//   ....[13]....
        /*0060*/ 	.word	0xffffffff


	//   ....[14]....
        /*0064*/ 	.word	0xffffffff


	//   ....[15]....
        /*0068*/ 	.word	0xffffffff


	//   ....[16]....
        /*006c*/ 	.word	0xffffffff


	//   ....[17]....
        /*0070*/ 	.word	0xffffffff


	//   ....[18]....
        /*0074*/ 	.word	0xffffffff


	//   ....[19]....
        /*0078*/ 	.word	0xffffffff


	//----- nvinfo : EIATTR_COOP_GROUP_INSTR_OFFSETS
	.align		4
.L_1499:
        /*007c*/ 	.byte	0x04, 0x28
        /*007e*/ 	.short	(.L_1501 - .L_1500)


	//   ....[0]....
.L_1500:
        /*0080*/ 	.word	0x000013b0


	//   ....[1]....
        /*0084*/ 	.word	0x000013c0


	//   ....[2]....
        /*0088*/ 	.word	0x000013d0


	//   ....[3]....
        /*008c*/ 	.word	0x000013e0


	//   ....[4]....
        /*0090*/ 	.word	0x00001410


	//   ....[5]....
        /*0094*/ 	.word	0x00001430


	//   ....[6]....
        /*0098*/ 	.word	0x00001450


	//   ....[7]....
        /*009c*/ 	.word	0x00001460


	//   ....[8]....
        /*00a0*/ 	.word	0x000014a0


	//   ....[9]....
        /*00a4*/ 	.word	0x000014c0


	//   ....[10]....
        /*00a8*/ 	.word	0x000014d0


	//   ....[11]....
        /*00ac*/ 	.word	0x000014e0


	//   ....[12]....
        /*00b0*/ 	.word	0x00001510


	//   ....[13]....
        /*00b4*/ 	.word	0x00001530


	//   ....[14]....
        /*00b8*/ 	.word	0x00001550


	//   ....[15]....
        /*00bc*/ 	.word	0x00001560


	//   ....[16]....
        /*00c0*/ 	.word	0x000015a0


	//   ....[17]....
        /*00c4*/ 	.word	0x000015d0


	//   ....[18]....
        /*00c8*/ 	.word	0x00001600


	//   ....[19]....
        /*00cc*/ 	.word	0x00001610


	//----- nvinfo : EIATTR_VRC_CTA_INIT_COUNT
	.align		4
.L_1501:
        /*00d0*/ 	.byte	0x02, 0x4a
	.zero		1
	.zero		1


	//----- nvinfo : EIATTR_EXIT_INSTR_OFFSETS
	.align		4
        /*00d4*/ 	.byte	0x04, 0x1c
        /*00d6*/ 	.short	(.L_1503 - .L_1502)


	//   ....[0]....
.L_1502:
        /*00d8*/ 	.word	0x00000060


	//   ....[1]....
        /*00dc*/ 	.word	0x000016b0


	//   ....[2]....
        /*00e0*/ 	.word	0x000016e0


	//   ....[3]....
        /*00e4*/ 	.word	0x00001840


	//----- nvinfo : EIATTR_MAX_THREADS
	.align		4
.L_1503:
        /*00e8*/ 	.byte	0x04, 0x05
        /*00ea*/ 	.short	(.L_1505 - .L_1504)
.L_1504:
        /*00ec*/ 	.word	0x00000400
        /*00f0*/ 	.word	0x00000001
        /*00f4*/ 	.word	0x00000001


	//----- nvinfo : EIATTR_CRS_STACK_SIZE
	.align		4
.L_1505:
        /*00f8*/ 	.byte	0x04, 0x1e
        /*00fa*/ 	.short	(.L_1507 - .L_1506)
.L_1506:
        /*00fc*/ 	.word	0x00000000


	//----- nvinfo : EIATTR_CBANK_PARAM_SIZE
	.align		4
.L_1507:
        /*0100*/ 	.byte	0x03, 0x19
        /*0102*/ 	.short	0x0128


	//----- nvinfo : EIATTR_PARAM_CBANK
	.align		4
        /*0104*/ 	.byte	0x04, 0x0a
        /*0106*/ 	.short	(.L_1509 - .L_1508)
	.align		4
.L_1508:
        /*0108*/ 	.word	index@(.nv.constant0._ZN10layer_norm40ln_parallel_residual_bwd_finalize_kernelINS_22Kernel_traits_finalizeILj256E13__nv_bfloat16S2_fS2_fjLb0ELj1024ELj4ENS_18Kernel_traits_baseILj256ES2_S2_fS2_fjLj1024EEEEELb0EEEvNS_9BwdParamsE)
        /*010c*/ 	.short	0x0380
        /*010e*/ 	.short	0x0128


	//----- nvinfo : EIATTR_SW_WAR
	.align		4
.L_1509:
        /*0110*/ 	.byte	0x04, 0x36
        /*0112*/ 	.short	(.L_1511 - .L_1510)
.L_1510:
        /*0114*/ 	.word	0x00000008
.L_1511:


//--------------------- .nv.info._ZN10layer_norm31ln_parallel_residual_bwd_kernelINS_13Kernel_traitsI13__nv_bfloat16S2_fS2_fjLj256ELj1ELj4ELj1ELj16ENS_18Kernel_traits_baseILj256ES2_S2_fS2_fjLj128EEEEELb1ELb1ELb0EEEvNS_9BwdParamsE --------------------------
	.section	.nv.info._ZN10layer_norm31ln_parallel_residual_bwd_kernelINS_13Kernel_traitsI13__nv_bfloat16S2_fS2_fjLj256ELj1ELj4ELj1ELj16ENS_18Kernel_traits_baseILj256ES2_S2_fS2_fjLj128EEEEELb1ELb1ELb0EEEvNS_9BwdParamsE,"",@"SHT_CUDA_INFO"
	.sectionflags	@""
	.align	4


	//----- nvinfo : EIATTR_CUDA_API_VERSION
	.align		4
        /*0000*/ 	.byte	0x04, 0x37
        /*0002*/ 	.short	(.L_1513 - .L_1512)
.L_1512:
        /*0004*/ 	.word	0x00000082


	//----- nvinfo : EIATTR_KPARAM_INFO
	.align		4
.L_1513:
        /*0008*/ 	.byte	0x04, 0x17
        /*000a*/ 	.short	(.L_1515 - .L_1514)
.L_1514:
        /*000c*/ 	.word	0x00000000
        /*0010*/ 	.short	0x0000
        /*0012*/ 	.short	0x0000
        /*0014*/ 	.byte	0x00, 0xf0, 0xa1, 0x04


	//----- nvinfo : EIATTR_SPARSE_MMA_MASK
	.align		4
.L_1515:
        /*0018*/ 	.byte	0x03, 0x50
        /*001a*/ 	.short	0x0000


	//----- nvinfo : EIATTR_MAXREG_COUNT
	.align		4
        /*001c*/ 	.byte	0x03, 0x1b
        /*001e*/ 	.short	0x00ff


	//----- nvinfo : EIATTR_NUM_BARRIERS
	.align		4
        /*0020*/ 	.byte	0x02, 0x4c
        /*0022*/ 	.byte	0x01
	.zero		1


	//----- nvinfo : EIATTR_MERCURY_ISA_VERSION
	.align		4
        /*0024*/ 	.byte	0x03, 0x5f
        /*0026*/ 	.short	0x0101


	//----- nvinfo : EIATTR_COOP_GROUP_MASK_REGIDS
	.align		4
        /*0028*/ 	.byte	0x04, 0x29
        /*002a*/ 	.short	(.L_1517 - .L_1516)


	//   ....[0]....
.L_1516:
        /*002c*/ 	.word	0xffffffff


	//   ....[1]....
        /*0030*/ 	.word	0xffffffff


	//   ....[2]....
        /*0034*/ 	.word	0xffffffff


	//   ....[3]....
        /*0038*/ 	.word	0xffffffff


	//   ....[4]....
        /*003c*/ 	.word	0xffffffff


	//   ....[5]....
        /*0040*/ 	.word	0xffffffff


	//   ....[6]....
        /*0044*/ 	.word	0xffffffff


	//   ....[7]....
        /*0048*/ 	.word	0xffffffff


	//   ....[8]....
        /*004c*/ 	.word	0xffffffff


	//   ....[9]....
        /*0050*/ 	.word	0xffffffff


	//   ....[10]....
        /*0054*/ 	.word	0x05000034


	//   ....[11]....
        /*0058*/ 	.word	0x05000034


	//   ....[12]....
        /*005c*/ 	.word	0x05000034


	//   ....[13]....
        /*0060*/ 	.word	0x05000034


	//   ....[14]....
        /*0064*/ 	.word	0x05000034


	//   ....[15]....
        /*0068*/ 	.word	0x05000034


	//   ....[16]....
        /*006c*/ 	.word	0x05000034


	//   ....[17]....
        /*0070*/ 	.word	0x05000034


	//   ....[18]....
        /*0074*/ 	.word	0x05000034


	//   ....[19]....
        /*0078*/ 	.word	0x05000034


	//----- nvinfo : EIATTR_COOP_GROUP_INSTR_OFFSETS
	.align		4
.L_1517:
        /*007c*/ 	.byte	0x04, 0x28
        /*007e*/ 	.short	(.L_1519 - .L_1518)


	//   ....[0]....
.L_1518:
        /*0080*/ 	.word	0x00000b80


	//   ....[1]....
        /*0084*/ 	.word	0x00000b90


	//   ....[2]....
        /*0088*/ 	.word	0x00000bc0


	//   ....[3]....
        /*008c*/ 	.word	0x00000bd0


	//   ....[4]....
        /*0090*/ 	.word	0x00000c00


	//   ....[5]....
        /*0094*/ 	.word	0x00000c10


	//   ....[6]....
        /*0098*/ 	.word	0x00000c40


	//   ....[7]....
        /*009c*/ 	.word	0x00000c50


	//   ....[8]....
        /*00a0*/ 	.word	0x00000c80


	//   ....[9]....
        /*00a4*/ 	.word	0x00000c90


	//   ....[10]....
        /*00a8*/ 	.word	0x00003190


	//   ....[11]....
        /*00ac*/ 	.word	0x00003220


	//   ....[12]....
        /*00b0*/ 	.word	0x00003280


	//   ....[13]....
        /*00b4*/ 	.word	0x000032e0


	//   ....[14]....
        /*00b8*/ 	.word	0x00003340


	//   ....[15]....
        /*00bc*/ 	.word	0x000033a0


	//   ....[16]....
        /*00c0*/ 	.word	0x00003400


	//   ....[17]....
        /*00c4*/ 	.word	0x00003460


	//   ....[18]....
        /*00c8*/ 	.word	0x000034c0


	//   ....[19]....
        /*00cc*/ 	.word	0x00003520


	//----- nvinfo : EIATTR_VRC_CTA_INIT_COUNT
	.align		4
.L_1519:
        /*00d0*/ 	.byte	0x02, 0x4a
	.zero		1
	.zero		1


	//----- nvinfo : EIATTR_EXIT_INSTR_OFFSETS
	.align		4
        /*00d4*/ 	.byte	0x04, 0x1c
        /*00d6*/ 	.short	(.L_1521 - .L_1520)


	//   ....[0]....
.L_1520:
        /*00d8*/ 	.word	0x00003100


	//   ....[1]....
        /*00dc*/ 	.word	0x00003130


	//----- nvinfo : EIATTR_MAX_THREADS
	.align		4
.L_1521:
        /*00e0*/ 	.byte	0x04, 0x05
        /*00e2*/ 	.short	(.L_1523 - .L_1522)
.L_1522:
        /*00e4*/ 	.word	0x00000080
        /*00e8*/ 	.word	0x00000001
        /*00ec*/ 	.word	0x00000001


	//----- nvinfo : EIATTR_CRS_STACK_SIZE
	.align		4
.L_1523:
        /*00f0*/ 	.byte	0x04, 0x1e
        /*00f2*/ 	.short	(.L_1525 - .L_1524)
.L_1524:
        /*00f4*/ 	.word	0x00000000


	//----- nvinfo : EIATTR_CBANK_PARAM_SIZE
	.align		4
.L_1525:
        /*00f8*/ 	.byte	0x03, 0x19
        /*00fa*/ 	.short	0x0128


	//----- nvinfo : EIATTR_PARAM_CBANK
	.align		4
        /*00fc*/ 	.byte	0x04, 0x0a
        /*00fe*/ 	.short	(.L_1527 - .L_1526)
	.align		4
.L_1526:
        /*0100*/ 	.word	index@(.nv.constant0._ZN10layer_norm31ln_parallel_residual_bwd_kernelINS_13Kernel_traitsI13__nv_bfloat16S2_fS2_fjLj256ELj1ELj4ELj1ELj16ENS_18Kernel_traits_baseILj256ES2_S2_fS2_fjLj128EEEEELb1ELb1ELb0EEEvNS_9BwdParamsE)
        /*0104*/ 	.short	0x0380
        /*0106*/ 	.short	0x0128


	//----- nvinfo : EIATTR_SW_WAR
	.align		4
.L_1527:
        /*0108*/ 	.byte	0x04, 0x36
        /*010a*/ 	.short	(.L_1529 - .L_1528)
.L_1528:
        /*010c*/ 	.word	0x00000008
.L_1529:


//--------------------- .nv.info._ZN10layer_norm22ln_bwd_finalize_kernelINS_22Kernel_traits_finalizeILj256E13__nv_bfloat16S2_fS2_fjLb0ELj1024ELj4ENS_18Kernel_traits_baseILj256ES2_S2_fS2_fjLj1024EEEEELb0ELb1EEEvNS_9BwdParamsE --------------------------
	.section	.nv.info._ZN10layer_norm22ln_bwd_finalize_kernelINS_22Kernel_traits_finalizeILj256E13__nv_bfloat16S2_fS2_fjLb0ELj1024ELj4ENS_18Kernel_traits_baseILj256ES2_S2_fS2_fjLj1024EEEEELb0ELb1EEEvNS_9BwdParamsE,"",@"SHT_CUDA_INFO"
	.sectionflags	@""
	.align	4


	//----- nvinfo : EIATTR_CUDA_API_VERSION
	.align		4
        /*0000*/ 	.byte	0x04, 0x37
        /*0002*/ 	.short	(.L_1531 - .L_1530)
.L_1530:
        /*0004*/ 	.word	0x00000082


	//----- nvinfo : EIATTR_KPARAM_INFO
	.align		4
.L_1531:
        /*0008*/ 	.byte	0x04, 0x17
        /*000a*/ 	.short	(.L_1533 - .L_1532)
.L_1532:
        /*000c*/ 	.word	0x00000000
        /*0010*/ 	.short	0x0000
        /*0012*/ 	.short	0x0000
        /*0014*/ 	.byte	0x00, 0xf0, 0xa1, 0x04


	//----- nvinfo : EIATTR_SPARSE_MMA_MASK
	.align		4
.L_1533:
        /*0018*/ 	.byte	0x03, 0x50
        /*001a*/ 	.short	0x0000


	//----- nvinfo : EIATTR_MAXREG_COUNT
	.align		4
        /*001c*/ 	.byte	0x03, 0x1b
        /*001e*/ 	.short	0x0040


	//----- nvinfo : EIATTR_NUM_BARRIERS
	.align		4
        /*0020*/ 	.byte	0x02, 0x4c
        /*0022*/ 	.byte	0x01
	.zero		1


	//----- nvinfo : EIATTR_MERCURY_ISA_VERSION
	.align		4
        /*0024*/ 	.byte	0x03, 0x5f
        /*0026*/ 	.short	0x0101


	//----- nvinfo : EIATTR_COOP_GROUP_MASK_REGIDS
	.align		4
        /*0028*/ 	.byte	0x04, 0x29
        /*002a*/ 	.short	(.L_1535 - .L_1534)


	//   ....[0]....
.L_1534:
        /*002c*/ 	.word	0xffffffff


	//   ....[1]....
        /*0030*/ 	.word	0xffffffff


	//   ....[2]....
        /*0034*/ 	.word	0xffffffff


	//   ....[3]....
        /*0038*/ 	.word	0xffffffff


	//   ....[4]....
        /*003c*/ 	.word	0xffffffff


	//   ....[5]....
        /*0040*/ 	.word	0xffffffff


	//   ....[6]....
        /*0044*/ 	.word	0xffffffff


	//   ....[7]....
        /*0048*/ 	.word	0xffffffff


	//   ....[8]....
        /*004c*/ 	.word	0xffffffff


	//   ....[9]....
        /*0050*/ 	.word	0xffffffff


	//----- nvinfo : EIATTR_COOP_GROUP_INSTR_OFFSETS
	.align		4
.L_1535:
        /*0054*/ 	.byte	0x04, 0x28
        /*0056*/ 	.short	(.L_1537 - .L_1536)


	//   ....[0]....
.L_1536:
        /*0058*/ 	.word	0x00001630


	//   ....[1]....
        /*005c*/ 	.word	0x00001640


	//   ....[2]....
        /*0060*/ 	.word	0x00001670


	//   ....[3]....
        /*0064*/ 	.word	0x00001680


	//   ....[4]....
        /*0068*/ 	.word	0x000016b0


	//   ....[5]....
        /*006c*/ 	.word	0x000016d0


	//   ....[6]....
        /*0070*/ 	.word	0x00001700


	//   ....[7]....
        /*0074*/ 	.word	0x00001710


	//   ....[8]....
        /*0078*/ 	.word	0x00001740


	//   ....[9]....
        /*007c*/ 	.word	0x00001750


	//----- nvinfo : EIATTR_VRC_CTA_INIT_COUNT
	.align		4
.L_1537:
        /*0080*/ 	.byte	0x02, 0x4a
	.zero		1
	.zero		1


	//----- nvinfo : EIATTR_EXIT_INSTR_OFFSETS
	.align		4
        /*0084*/ 	.byte	0x04, 0x1c
        /*0086*/ 	.short	(.L_1539 - .L_1538)


	//   ....[0]....
.L_1538:
        /*0088*/ 	.word	0x00000070


	//   ....[1]....
        /*008c*/ 	.word	0x000017b0


	//   ....[2]....
        /*0090*/ 	.word	0x00001880


	//----- nvinfo : EIATTR_MAX_THREADS
	.align		4
.L_1539:
        /*0094*/ 	.byte	0x04, 0x05
        /*0096*/ 	.short	(.L_1541 - .L_1540)
.L_1540:
        /*0098*/ 	.word	0x00000400
        /*009c*/ 	.word	0x00000001
        /*00a0*/ 	.word	0x00000001


	//----- nvinfo : EIATTR_CRS_STACK_SIZE
	.align		4
.L_1541:
        /*00a4*/ 	.byte	0x04, 0x1e
        /*00a6*/ 	.short	(.L_1543 - .L_1542)
.L_1542:
        /*00a8*/ 	.word	0x00000000


	//----- nvinfo : EIATTR_CBANK_PARAM_SIZE
	.align		4
.L_1543:
        /*00ac*/ 	.byte	0x03, 0x19
        /*00ae*/ 	.short	0x0128


	//----- nvinfo : EIATTR_PARAM_CBANK
	.align		4
        /*00b0*/ 	.byte	0x04, 0x0a
        /*00b2*/ 	.short	(.L_1545 - .L_1544)
	.align		4
.L_1544:
        /*00b4*/ 	.word	index@(.nv.constant0._ZN10layer_norm22ln_bwd_finalize_kernelINS_22Kernel_traits_finalizeILj256E13__nv_bfloat16S2_fS2_fjLb0ELj1024ELj4ENS_18Kernel_traits_baseILj256ES2_S2_fS2_fjLj1024EEEEELb0ELb1EEEvNS_9BwdParamsE)
        /*00b8*/ 	.short	0x0380
        /*00ba*/ 	.short	0x0128


	//----- nvinfo : EIATTR_SW_WAR
	.align		4
.L_1545:
        /*00bc*/ 	.byte	0x04, 0x36
        /*00be*/ 	.short	(.L_1547 - .L_1546)
.L_1546:
        /*00c0*/ 	.word	0x00000008
.L_1547:


//--------------------- .nv.info._ZN10layer_norm40ln_parallel_residual_bwd_finalize_kernelINS_22Kernel_traits_finalizeILj256E13__nv_bfloat16S2_fS2_fjLb0ELj1024ELj4ENS_18Kernel_traits_baseILj256ES2_S2_fS2_fjLj1024EEEEELb1EEEvNS_9BwdParamsE --------------------------
	.section	.nv.info._ZN10layer_norm40ln_parallel_residual_bwd_finalize_kernelINS_22Kernel_traits_finalizeILj256E13__nv_bfloat16S2_fS2_fjLb0ELj1024ELj4ENS_18Kernel_traits_baseILj256ES2_S2_fS2_fjLj1024EEEEELb1EEEvNS_9BwdParamsE,"",@"SHT_CUDA_INFO"
	.sectionflags	@""
	.align	4


	//----- nvinfo : EIATTR_CUDA_API_VERSION
	.align		4
        /*0000*/ 	.byte	0x04, 0x37
        /*0002*/ 	.short	(.L_1549 - .L_1548)
.L_1548:
        /*0004*/ 	.word	0x00000082


	//----- nvinfo : EIATTR_KPARAM_INFO
	.align		4
.L_1549:
        /*0008*/ 	.byte	0x04, 0x17
        /*000a*/ 	.short	(.L_1551 - .L_1550)
.L_1550:
        /*000c*/ 	.word	0x00000000
        /*0010*/ 	.short	0x0000
        /*0012*/ 	.short	0x0000
        /*0014*/ 	.byte	0x00, 0xf0, 0xa1, 0x04


	//----- nvinfo : EIATTR_SPARSE_MMA_MASK
	.align		4
.L_1551:
        /*0018*/ 	.byte	0x03, 0x50
        /*001a*/ 	.short	0x0000


	//----- nvinfo : EIATTR_MAXREG_COUNT
	.align		4
        /*001c*/ 	.byte	0x03, 0x1b
        /*001e*/ 	.short	0x0040


	//----- nvinfo : EIATTR_NUM_BARRIERS
	.align		4
        /*0020*/ 	.byte	0x02, 0x4c
        /*0022*/ 	.byte	0x01
	.zero		1


	//----- nvinfo : EIATTR_MERCURY_ISA_VERSION
	.align		4
        /*0024*/ 	.byte	0x03, 0x5f
        /*0026*/ 	.short	0x0101


	//----- nvinfo : EIATTR_COOP_GROUP_MASK_REGIDS
	.align		4
        /*0028*/ 	.byte	0x04, 0x29
        /*002a*/ 	.short	(.L_1553 - .L_1552)


	//   ....[0]....
.L_1552:
        /*002c*/ 	.word	0xffffffff


	//   ....[1]....
        /*0030*/ 	.word	0xffffffff


	//   ....[2]....
        /*0034*/ 	.word	0xffffffff


	//   ....[3]....
        /*0038*/ 	.word	0xffffffff


	//   ....[4]....
        /*003c*/ 	.word	0xffffffff


	//   ....[5]....
        /*0040*/ 	.word	0xffffffff


	//   ....[6]....
        /*0044*/ 	.word	0xffffffff


	//   ....[7]....
        /*0048*/ 	.word	0xffffffff


	//   ....[8]....
        /*004c*/ 	.word	0xffffffff


	//   ....[9]....
        /*0050*/ 	.word	0xffffffff


	//   ....[10]....
        /*0054*/ 	.word	0xffffffff


	//   ....[11]....
        /*0058*/ 	.word	0xffffffff


	//   ....[12]....
        /*005c*/ 	.word	0xffffffff


	//   ....[13]....
        /*0060*/ 	.word	0xffffffff


	//   ....[14]....
        /*0064*/ 	.word	0xffffffff


	//   ....[15]....
        /*0068*/ 	.word	0xffffffff


	//   ....[16]....
        /*006c*/ 	.word	0xffffffff


	//   ....[17]....
        /*0070*/ 	.word	0xffffffff


	//   ....[18]....
        /*0074*/ 	.word	0xffffffff


	//   ....[19]....
        /*0078*/ 	.word	0xffffffff


	//----- nvinfo : EIATTR_COOP_GROUP_INSTR_OFFSETS
	.align		4
.L_1553:
        /*007c*/ 	.byte	0x04, 0x28
        /*007e*/ 	.short	(.L_1555 - .L_1554)


	//   ....[0]....
.L_1554:
        /*0080*/ 	.word	0x00001410


	//   ....[1]....
        /*0084*/ 	.word	0x00001420


	//   ....[2]....
        /*0088*/ 	.word	0x00001430


	//   ....[3]....
        /*008c*/ 	.word	0x00001440


	//   ....[4]....
        /*0090*/ 	.word	0x00001480


	//   ....[5]....
        /*0094*/ 	.word	0x000014a0


	//   ....[6]....
        /*0098*/ 	.word	0x000014b0


	//   ....[7]....
        /*009c*/ 	.word	0x000014c0


	//   ....[8]....
        /*00a0*/ 	.word	0x000014f0


	//   ....[9]....
        /*00a4*/ 	.word	0x00001520


	//   ....[10]....
        /*00a8*/ 	.word	0x00001530


	//   ....[11]....
        /*00ac*/ 	.word	0x00001540


	//   ....[12]....
        /*00b0*/ 	.word	0x00001560


	//   ....[13]....
        /*00b4*/ 	.word	0x00001590


	//   ....[14]....
        /*00b8*/ 	.word	0x000015b0


	//   ....[15]....
        /*00bc*/ 	.word	0x000015c0


	//   ....[16]....
        /*00c0*/ 	.word	0x000015e0


	//   ....[17]....
        /*00c4*/ 	.word	0x00001610


	//   ....[18]....
        /*00c8*/ 	.word	0x00001630


	//   ....[19]....
        /*00cc*/ 	.word	0x00001640


	//----- nvinfo : EIATTR_VRC_CTA_INIT_COUNT
	.align		4
.L_1555:
        /*00d0*/ 	.byte	0x02, 0x4a
	.zero		1
	.zero		1


	//----- nvinfo : EIATTR_EXIT_INSTR_OFFSETS
	.align		4
        /*00d4*/ 	.byte	0x04, 0x1c
        /*00d6*/ 	.short	(.L_1557 - .L_1556)


	//   ....[0]....
.L_1556:
        /*00d8*/ 	.word	0x00000060


	//   ....[1]....
        /*00dc*/ 	.word	0x000016e0


	//   ....[2]....
        /*00e0*/ 	.word	0x00001850


	//----- nvinfo : EIATTR_MAX_THREADS
	.align		4
.L_1557:
        /*00e4*/ 	.byte	0x04, 0x05
        /*00e6*/ 	.short	(.L_1559 - .L_1558)
.L_1558:
        /*00e8*/ 	.word	0x00000400
        /*00ec*/ 	.word	0x00000001
        /*00f0*/ 	.word	0x00000001


	//----- nvinfo : EIATTR_CRS_STACK_SIZE
	.align		4
.L_1559:
        /*00f4*/ 	.byte	0x04, 0x1e
        /*00f6*/ 	.short	(.L_1561 - .L_1560)
.L_1560:
        /*00f8*/ 	.word	0x00000000


	//----- nvinfo : EIATTR_CBANK_PARAM_SIZE
	.align		4
.L_1561:
        /*00fc*/ 	.byte	0x03, 0x19
        /*00fe*/ 	.short	0x0128


	//----- nvinfo : EIATTR_PARAM_CBANK
	.align		4
        /*0100*/ 	.byte	0x04, 0x0a
        /*0102*/ 	.short	(.L_1563 - .L_1562)
	.align		4
.L_1562:
        /*0104*/ 	.word	index@(.nv.constant0._ZN10layer_norm40ln_parallel_residual_bwd_finalize_kernelINS_22Kernel_traits_finalizeILj256E13__nv_bfloat16S2_fS2_fjLb0ELj1024ELj4ENS_18Kernel_traits_baseILj256ES2_S2_fS2_fjLj1024EEEEELb1EEEvNS_9BwdParamsE)
        /*0108*/ 	.short	0x0380
        /*010a*/ 	.short	0x0128


	//----- nvinfo : EIATTR_SW_WAR
	.align		4
.L_1563:
        /*010c*/ 	.byte	0x04, 0x36
        /*010e*/ 	.short	(.L_1565 - .L_1564)
.L_1564:
        /*0110*/ 	.word	0x00000008
.L_1565:


//--------------------- .nv.info._ZN10layer_norm31ln_parallel_residual_bwd_kernelINS_13Kernel_traitsI13__nv_bfloat16S2_fS2_fjLj256ELj1ELj4ELj1ELj16ENS_18Kernel_traits_baseILj256ES2_S2_fS2_fjLj128EEEEELb1ELb1ELb1EEEvNS_9BwdParamsE --------------------------
	.section	.nv.info._ZN10layer_norm31ln_parallel_residual_bwd_kernelINS_13Kernel_traitsI13__nv_bfloat16S2_fS2_fjLj256ELj1ELj4ELj1ELj16ENS_18Kernel_traits_baseILj256ES2_S2_fS2_fjLj128EEEEELb1ELb1ELb1EEEvNS_9BwdParamsE,"",@"SHT_CUDA_INFO"
	.sectionflags	@""
	.align	4


	//----- nvinfo : EIATTR_CUDA_API_VERSION
	.align		4
        /*0000*/ 	.byte	0x04, 0x37
        /*0002*/ 	.short	(.L_1567 - .L_1566)
.L_1566:
        /*0004*/ 	.word	0x00000082


	//----- nvinfo : EIATTR_KPARAM_INFO
	.align		4
.L_1567:
        /*0008*/ 	.byte	0x04, 0x17
        /*000a*/ 	.short	(.L_1569 - .L_1568)
.L_1568:
        /*000c*/ 	.word	0x00000000
        /*0010*/ 	.short	0x0000
        /*0012*/ 	.short	0x0000
        /*0014*/ 	.byte	0x00, 0xf0, 0xa1, 0x04


	//----- nvinfo : EIATTR_SPARSE_MMA_MASK
	.align		4
.L_1569:
        /*0018*/ 	.byte	0x03, 0x50
        /*001a*/ 	.short	0x0000


	//----- nvinfo : EIATTR_MAXREG_COUNT
	.align		4
        /*001c*/ 	.byte	0x03, 0x1b
        /*001e*/ 	.short	0x00ff


	//----- nvinfo : EIATTR_NUM_BARRIERS
	.align		4
        /*0020*/ 	.byte	0x02, 0x4c
        /*0022*/ 	.byte	0x01
	.zero		1


	//----- nvinfo : EIATTR_MERCURY_ISA_VERSION
	.align		4
        /*0024*/ 	.byte	0x03, 0x5f
        /*0026*/ 	.short	0x0101


	//----- nvinfo : EIATTR_COOP_GROUP_MASK_REGIDS
	.align		4
        /*0028*/ 	.byte	0x04, 0x29
        /*002a*/ 	.short	(.L_1571 - .L_1570)


	//   ....[0]....
.L_1570:
        /*002c*/ 	.word	0xffffffff


	//   ....[1]....
        /*0030*/ 	.word	0xffffffff


	//   ....[2]....
        /*0034*/ 	.word	0xffffffff


	//   ....[3]....
        /*0038*/ 	.word	0xffffffff


	//   ....[4]....
        /*003c*/ 	.word	0xffffffff


	//   ....[5]....
        /*0040*/ 	.word	0xffffffff


	//   ....[6]....
        /*0044*/ 	.word	0xffffffff


	//   ....[7]....
        /*0048*/ 	.word	0xffffffff


	//   ....[8]....
        /*004c*/ 	.word	0xffffffff


	//   ....[9]....
        /*0050*/ 	.word	0xffffffff


	//   ....[10]....
        /*0054*/ 	.word	0x05000055


	//   ....[11]....
        /*0058*/ 	.word	0x05000055


	//   ....[12]....
        /*005c*/ 	.word	0x05000055


	//   ....[13]....
        /*0060*/ 	.word	0x05000055


	//   ....[14]....
        /*0064*/ 	.word	0x05000055


	//   ....[15]....
        /*0068*/ 	.word	0x05000055


	//   ....[16]....
        /*006c*/ 	.word	0x05000055


	//   ....[17]....
        /*0070*/ 	.word	0x05000055


	//   ....[18]....
        /*0074*/ 	.word	0x05000055


	//   ....[19]....
        /*0078*/ 	.word	0x05000055


	//----- nvinfo : EIATTR_COOP_GROUP_INSTR_OFFSETS
	.align		4
.L_1571:
        /*007c*/ 	.byte	0x04, 0x28
        /*007e*/ 	.short	(.L_1573 - .L_1572)


	//   ....[0]....
.L_1572:
        /*0080*/ 	.word	0x00000b40


	//   ....[1]....
        /*0084*/ 	.word	0x00000b50


	//   ....[2]....
        /*0088*/ 	.word	0x00000b80


	//   ....[3]....
        /*008c*/ 	.word	0x00000b90


	//   ....[4]....
        /*0090*/ 	.word	0x00000bc0


	//   ....[5]....
        /*0094*/ 	.word	0x00000bd0


	//   ....[6]....
        /*0098*/ 	.word	0x00000c00


	//   ....[7]....
        /*009c*/ 	.word	0x00000c10


	//   ....[8]....
        /*00a0*/ 	.word	0x00000c40


	//   ....[9]....
        /*00a4*/ 	.word	0x00000c50


	//   ....[10]....
        /*00a8*/ 	.word	0x000030d0


	//   ....[11]....
        /*00ac*/ 	.word	0x00003160


	//   ....[12]....
        /*00b0*/ 	.word	0x000031c0


	//   ....[13]....
        /*00b4*/ 	.word	0x00003220


	//   ....[14]....
        /*00b8*/ 	.word	0x00003280


	//   ....[15]....
        /*00bc*/ 	.word	0x000032e0


	//   ....[16]....
        /*00c0*/ 	.word	0x00003340


	//   ....[17]....
        /*00c4*/ 	.word	0x000033a0


	//   ....[18]....
        /*00c8*/ 	.word	0x00003400


	//   ....[19]....
        /*00cc*/ 	.word	0x00003460


	//----- nvinfo : EIATTR_VRC_CTA_INIT_COUNT
	.align		4
.L_1573:
        /*00d0*/ 	.byte	0x02, 0x4a
	.zero		1
	.zero		1


	//----- nvinfo : EIATTR_EXIT_INSTR_OFFSETS
	.align		4
        /*00d4*/ 	.byte	0x04, 0x1c
        /*00d6*/ 	.short	(.L_1575 - .L_1574)


	//   ....[0]....
.L_1574:
        /*00d8*/ 	.word	0x00003070


	//----- nvinfo : EIATTR_MAX_THREADS
	.align		4
.L_1575:
        /*00dc*/ 	.byte	0x04, 0x05
        /*00de*/ 	.short	(.L_1577 - .L_1576)
.L_1576:
        /*00e0*/ 	.word	0x00000080
        /*00e4*/ 	.word	0x00000001
        /*00e8*/ 	.word	0x00000001


	//----- nvinfo : EIATTR_CRS_STACK_SIZE
	.align		4
.L_1577:
        /*00ec*/ 	.byte	0x04, 0x1e
        /*00ee*/ 	.short	(.L_1579 - .L_1578)
.L_1578:
        /*00f0*/ 	.word	0x00000000


	//----- nvinfo : EIATTR_CBANK_PARAM_SIZE
	.align		4
.L_1579:
        /*00f4*/ 	.byte	0x03, 0x19
        /*00f6*/ 	.short	0x0128


	//----- nvinfo : EIATTR_PARAM_CBANK
	.align		4
        /*00f8*/ 	.byte	0x04, 0x0a
        /*00fa*/ 	.short	(.L_1581 - .L_1580)
	.align		4
.L_1580:
        /*00fc*/ 	.word	index@(.nv.constant0._ZN10layer_norm31ln_parallel_residual_bwd_kernelINS_13Kernel_traitsI13__nv_bfloat16S2_fS2_fjLj256ELj1ELj4ELj1ELj16ENS_18Kernel_traits_baseILj256ES2_S2_fS2_fjLj128EEEEELb1ELb1ELb1EEEvNS_9BwdParamsE)
        /*0100*/ 	.short	0x0380
        /*0102*/ 	.short	0x0128


	//----- nvinfo : EIATTR_SW_WAR
	.align		4
.L_1581:
        /*0104*/ 	.byte	0x04, 0x36
        /*0106*/ 	.short	(.L_1583 - .L_1582)
.L_1582:
        /*0108*/ 	.word	0x00000008
.L_1583:


//--------------------- .nv.info._ZN10layer_norm31ln_parallel_residual_bwd_kernelINS_13Kernel_traitsIf13__nv_bfloat16fS2_fjLj256ELj1ELj4ELj1ELj16ENS_18Kernel_traits_baseILj256EfS2_fS2_fjLj128EEEEELb0ELb0ELb0EEEvNS_9BwdParamsE --------------------------
	.section	.nv.info._ZN10layer_norm31ln_parallel_residual_bwd_kernelINS_13Kernel_traitsIf13__nv_bfloat16fS2_fjLj256ELj1ELj4ELj1ELj16ENS_18Kernel_traits_baseILj256EfS2_fS2_fjLj128EEEEELb0ELb0ELb0EEEvNS_9BwdParamsE,"",@"SHT_CUDA_INFO"
	.sectionflags	@""
	.align	4


	//----- nvinfo : EIATTR_CUDA_API_VERSION
	.align		4
        /*0000*/ 	.byte	0x04, 0x37
        /*0002*/ 	.short	(.L_1585 - .L_1584)
.L_1584:
        /*0004*/ 	.word	0x00000082


	//----- nvinfo : EIATTR_KPARAM_INFO
	.align		4
.L_1585:
        /*0008*/ 	.byte	0x04, 0x17
        /*000a*/ 	.short	(.L_1587 - .L_1586)
.L_1586:
        /*000c*/ 	.word	0x00000000
        /*0010*/ 	.short	0x0000
        /*0012*/ 	.short	0x0000
        /*0014*/ 	.byte	0x00, 0xf0, 0xa1, 0x04


	//----- nvinfo : EIATTR_SPARSE_MMA_MASK
	.align		4
.L_1587:
        /*0018*/ 	.byte	0x03, 0x50
        /*001a*/ 	.short	0x0000


	//----- nvinfo : EIATTR_MAXREG_COUNT
	.align		4
        /*001c*/ 	.byte	0x03, 0x1b
        /*001e*/ 	.short	0x00ff


	//----- nvinfo : EIATTR_NUM_BARRIERS
	.align		4
        /*0020*/ 	.byte	0x02, 0x4c
        /*0022*/ 	.byte	0x01
	.zero		1


	//----- nvinfo : EIATTR_MERCURY_ISA_VERSION
	.align		4
        /*0024*/ 	.byte	0x03, 0x5f
        /*0026*/ 	.short	0x0101


	//----- nvinfo : EIATTR_COOP_GROUP_MASK_REGIDS
	.align		4
        /*0028*/ 	.byte	0x04, 0x29
        /*002a*/ 	.short	(.L_1589 - .L_1588)


	//   ....[0]....
.L_1588:
        /*002c*/ 	.word	0xffffffff


	//   ....[1]....
        /*0030*/ 	.word	0xffffffff


	//   ....[2]....
        /*0034*/ 	.word	0xffffffff


	//   ....[3]....
        /*0038*/ 	.word	0xffffffff


	//   ....[4]....
        /*003c*/ 	.word	0xffffffff


	//   ....[5]....
        /*0040*/ 	.word	0xffffffff


	//   ....[6]....
        /*0044*/ 	.word	0xffffffff


	//   ....[7]....
        /*0048*/ 	.word	0xffffffff


	//   ....[8]....
        /*004c*/ 	.word	0xffffffff


	//   ....[9]....
        /*0050*/ 	.word	0xffffffff


	//   ....[10]....
        /*0054*/ 	.word	0x05000062


	//   ....[11]....
        /*0058*/ 	.word	0x05000062


	//   ....[12]....
        /*005c*/ 	.word	0x05000062


	//   ....[13]....
        /*0060*/ 	.word	0x05000062


	//   ....[14]....
        /*0064*/ 	.word	0x05000062


	//   ....[15]....
        /*0068*/ 	.word	0x05000062


	//   ....[16]....
        /*006c*/ 	.word	0x05000062


	//   ....[17]....
        /*0070*/ 	.word	0x05000062


	//   ....[18]....
        /*0074*/ 	.word	0x05000062


	//   ....[19]....
        /*0078*/ 	.word	0x05000062


	//----- nvinfo : EIATTR_COOP_GROUP_INSTR_OFFSETS
	.align		4
.L_1589:
        /*007c*/ 	.byte	0x04, 0x28
        /*007e*/ 	.short	(.L_1591 - .L_1590)


	//   ....[0]....
.L_1590:
        /*0080*/ 	.word	0x00000bf0


	//   ....[1]....
        /*0084*/ 	.word	0x00000c00


	//   ....[2]....
        /*0088*/ 	.word	0x00000c30


	//   ....[3]....
        /*008c*/ 	.word	0x00000c40


	//   ....[4]....
        /*0090*/ 	.word	0x00000c70


	//   ....[5]....
        /*0094*/ 	.word	0x00000c80


	//   ....[6]....
        /*0098*/ 	.word	0x00000cb0


	//   ....[7]....
        /*009c*/ 	.word	0x00000cc0


	//   ....[8]....
        /*00a0*/ 	.word	0x00000cf0


	//   ....[9]....
        /*00a4*/ 	.word	0x00000d00


	//   ....[10]....
        /*00a8*/ 	.word	0x00002920


	//   ....[11]....
        /*00ac*/ 	.word	0x000029b0


	//   ....[12]....
        /*00b0*/ 	.word	0x00002a20


	//   ....[13]....
        /*00b4*/ 	.word	0x00002a80


	//   ....[14]....
        /*00b8*/ 	.word	0x00002af0


	//   ....[15]....
        /*00bc*/ 	.word	0x00002b50


	//   ....[16]....
        /*00c0*/ 	.word	0x00002bc0


	//   ....[17]....
        /*00c4*/ 	.word	0x00002c20


	//   ....[18]....
        /*00c8*/ 	.word	0x00002c90


	//   ....[19]....
        /*00cc*/ 	.word	0x00002cf0


	//----- nvinfo : EIATTR_VRC_CTA_INIT_COUNT
	.align		4
.L_1591:
        /*00d0*/ 	.byte	0x02, 0x4a
	.zero		1
	.zero		1


	//----- nvinfo : EIATTR_EXIT_INSTR_OFFSETS
	.align		4
        /*00d4*/ 	.byte	0x04, 0x1c
        /*00d6*/ 	.short	(.L_1593 - .L_1592)


	//   ....[0]....
.L_1592:
        /*00d8*/ 	.word	0x000027f0


	//   ....[1]....
        /*00dc*/ 	.word	0x000028b0


	//----- nvinfo : EIATTR_MAX_THREADS
	.align		4
.L_1593:
        /*00e0*/ 	.byte	0x04, 0x05
        /*00e2*/ 	.short	(.L_1595 - .L_1594)
.L_1594:
        /*00e4*/ 	.word	0x00000080
        /*00e8*/ 	.word	0x00000001
        /*00ec*/ 	.word	0x00000001


	//----- nvinfo : EIATTR_CRS_STACK_SIZE
	.align		4
.L_1595:
        /*00f0*/ 	.byte	0x04, 0x1e
        /*00f2*/ 	.short	(.L_1597 - .L_1596)
.L_1596:
        /*00f4*/ 	.word	0x00000000


	//----- nvinfo : EIATTR_CBANK_PARAM_SIZE
	.align		4
.L_1597:
        /*00f8*/ 	.byte	0x03, 0x19
        /*00fa*/ 	.short	0x0128


	//----- nvinfo : EIATTR_PARAM_CBANK
	.align		4
        /*00fc*/ 	.byte	0x04, 0x0a
        /*00fe*/ 	.short	(.L_1599 - .L_1598)
	.align		4
.L_1598:
        /*0100*/ 	.word	index@(.nv.constant0._ZN10layer_norm31ln_parallel_residual_bwd_kernelINS_13Kernel_traitsIf13__nv_bfloat16fS2_fjLj256ELj1ELj4ELj1ELj16ENS_18Kernel_traits_baseILj256EfS2_fS2_fjLj128EEEEELb0ELb0ELb0EEEvNS_9BwdParamsE)
        /*0104*/ 	.short	0x0380
        /*0106*/ 	.short	0x0128


	//----- nvinfo : EIATTR_SW_WAR
	.align		4
.L_1599:
        /*0108*/ 	.byte	0x04, 0x36
        /*010a*/ 	.short	(.L_1601 - .L_1600)
.L_1600:
        /*010c*/ 	.word	0x00000008
.L_1601:


//--------------------- .nv.info._ZN10layer_norm31ln_parallel_residual_bwd_kernelINS_13Kernel_traitsIf13__nv_bfloat16fS2_fjLj256ELj1ELj4ELj1ELj16ENS_18Kernel_traits_baseILj256EfS2_fS2_fjLj128EEEEELb0ELb0ELb1EEEvNS_9BwdParamsE --------------------------
	.section	.nv.info._ZN10layer_norm31ln_parallel_residual_bwd_kernelINS_13Kernel_traitsIf13__nv_bfloat16fS2_fjLj256ELj1ELj4ELj1ELj16ENS_18Kernel_traits_baseILj256EfS2_fS2_fjLj128EEEEELb0ELb0ELb1EEEvNS_9BwdParamsE,"",@"SHT_CUDA_INFO"
	.sectionflags	@""
	.align	4


	//----- nvinfo : EIATTR_CUDA_API_VERSION
	.align		4
        /*0000*/ 	.byte	0x04, 0x37
        /*0002*/ 	.short	(.L_1603 - .L_1602)
.L_1602:
        /*0004*/ 	.word	0x00000082


	//----- nvinfo : EIATTR_KPARAM_INFO
	.align		4
.L_1603:
        /*0008*/ 	.byte	0x04, 0x17
        /*000a*/ 	.short	(.L_1605 - .L_1604)
.L_1604:
        /*000c*/ 	.word	0x00000000
        /*0010*/ 	.short	0x0000
        /*0012*/ 	.short	0x0000
        /*0014*/ 	.byte	0x00, 0xf0, 0xa1, 0x04


	//----- nvinfo : EIATTR_SPARSE_MMA_MASK
	.align		4
.L_1605:
        /*0018*/ 	.byte	0x03, 0x50
        /*001a*/ 	.short	0x0000


	//----- nvinfo : EIATTR_MAXREG_COUNT
	.align		4
        /*001c*/ 	.byte	0x03, 0x1b
        /*001e*/ 	.short	0x00ff


	//----- nvinfo : EIATTR_NUM_BARRIERS
	.align		4
        /*0020*/ 	.byte	0x02, 0x4c
        /*0022*/ 	.byte	0x01
	.zero		1


	//----- nvinfo : EIATTR_MERCURY_ISA_VERSION
	.align		4
        /*0024*/ 	.byte	0x03, 0x5f
        /*0026*/ 	.short	0x0101


	//----- nvinfo : EIATTR_COOP_GROUP_MASK_REGIDS
	.align		4
        /*0028*/ 	.byte	0x04, 0x29
        /*002a*/ 	.short	(.L_1607 - .L_1606)


	//   ....[0]....
.L_1606:
        /*002c*/ 	.word	0xffffffff


	//   ....[1]....
        /*0030*/ 	.word	0xffffffff


	//   ....[2]....
        /*0034*/ 	.word	0xffffffff


	//   ....[3]....
        /*0038*/ 	.word	0xffffffff


	//   ....[4]....
        /*003c*/ 	.word	0xffffffff


	//   ....[5]....
        /*0040*/ 	.word	0xffffffff


	//   ....[6]....
        /*0044*/ 	.word	0xffffffff


	//   ....[7]....
        /*0048*/ 	.word	0xffffffff


	//   ....[8]....
        /*004c*/ 	.word	0xffffffff


	//   ....[9]....
        /*0050*/ 	.word	0xffffffff


	//   ....[10]....
        /*0054*/ 	.word	0x05000063


	//   ....[11]....
        /*0058*/ 	.word	0x05000063


	//   ....[12]....
        /*005c*/ 	.word	0x05000063


	//   ....[13]....
        /*0060*/ 	.word	0x05000063


	//   ....[14]....
        /*0064*/ 	.word	0x05000063


	//   ....[15]....
        /*0068*/ 	.word	0x05000063


	//   ....[16]....
        /*006c*/ 	.word	0x05000063


	//   ....[17]....
        /*0070*/ 	.word	0x05000063


	//   ....[18]....
        /*0074*/ 	.word	0x05000063


	//   ....[19]....
        /*0078*/ 	.word	0x05000063


	//----- nvinfo : EIATTR_COOP_GROUP_INSTR_OFFSETS
	.align		4
.L_1607:
        /*007c*/ 	.byte	0x04, 0x28
        /*007e*/ 	.short	(.L_1609 - .L_1608)


	//   ....[0]....
.L_1608:
        /*0080*/ 	.word	0x00000c70


	//   ....[1]....
        /*0084*/ 	.word	0x00000c80


	//   ....[2]....
        /*0088*/ 	.word	0x00000cb0


	//   ....[3]....
        /*008c*/ 	.word	0x00000cd0


	//   ....[4]....
        /*0090*/ 	.word	0x00000d20


	//   ....[5]....
        /*0094*/ 	.word	0x00000d30


	//   ....[6]....
        /*0098*/ 	.word	0x00000d60


	//   ....[7]....
        /*009c*/ 	.word	0x00000d70


	//   ....[8]....
        /*00a0*/ 	.word	0x00000db0


	//   ....[9]....
        /*00a4*/ 	.word	0x00000dc0


	//   ....[10]....
        /*00a8*/ 	.word	0x000029a0


	//   ....[11]....
        /*00ac*/ 	.word	0x00002a30


	//   ....[12]....
        /*00b0*/ 	.word	0x00002aa0


	//   ....[13]....
        /*00b4*/ 	.word	0x00002b10


	//   ....[14]....
        /*00b8*/ 	.word	0x00002b90


	//   ....[15]....
        /*00bc*/ 	.word	0x00002c00


	//   ....[16]....
        /*00c0*/ 	.word	0x00002c70


	//   ....[17]....
        /*00c4*/ 	.word	0x00002cd0


	//   ....[18]....
        /*00c8*/ 	.word	0x00002d50


	//   ....[19]....
        /*00cc*/ 	.word	0x00002db0


	//----- nvinfo : EIATTR_VRC_CTA_INIT_COUNT
	.align		4
.L_1609:
        /*00d0*/ 	.byte	0x02, 0x4a
	.zero		1
	.zero		1


	//----- nvinfo : EIATTR_EXIT_INSTR_OFFSETS
	.align		4
        /*00d4*/ 	.byte	0x04, 0x1c
        /*00d6*/ 	.short	(.L_1611 - .L_1610)


	//   ....[0]....
.L_1610:
        /*00d8*/ 	.word	0x00002930


	//----- nvinfo : EIATTR_MAX_THREADS
	.align		4
.L_1611:
        /*00dc*/ 	.byte	0x04, 0x05
        /*00de*/ 	.short	(.L_1613 - .L_1612)
.L_1612:
        /*00e0*/ 	.word	0x00000080
        /*00e4*/ 	.word	0x00000001
        /*00e8*/ 	.word	0x00000001


	//----- nvinfo : EIATTR_CRS_STACK_SIZE
	.align		4
.L_1613:
        /*00ec*/ 	.byte	0x04, 0x1e
        /*00ee*/ 	.short	(.L_1615 - .L_1614)
.L_1614:
        /*00f0*/ 	.word	0x00000000


	//----- nvinfo : EIATTR_CBANK_PARAM_SIZE
	.align		4
.L_1615:
        /*00f4*/ 	.byte	0x03, 0x19
        /*00f6*/ 	.short	0x0128


	//----- nvinfo : EIATTR_PARAM_CBANK
	.align		4
        /*00f8*/ 	.byte	0x04, 0x0a
        /*00fa*/ 	.short	(.L_1617 - .L_1616)
	.align		4
.L_1616:
        /*00fc*/ 	.word	index@(.nv.constant0._ZN10layer_norm31ln_parallel_residual_bwd_kernelINS_13Kernel_traitsIf13__nv_bfloat16fS2_fjLj256ELj1ELj4ELj1ELj16ENS_18Kernel_traits_baseILj256EfS2_fS2_fjLj128EEEEELb0ELb0ELb1EEEvNS_9BwdParamsE)
        /*0100*/ 	.short	0x0380
        /*0102*/ 	.short	0x0128


	//----- nvinfo : EIATTR_SW_WAR
	.align		4
.L_1617:
        /*0104*/ 	.byte	0x04, 0x36
        /*0106*/ 	.short	(.L_1619 - .L_1618)
.L_1618:
        /*0108*/ 	.word	0x00000008
.L_1619:


//--------------------- .nv.info._ZN10layer_norm31ln_parallel_residual_bwd_kernelINS_13Kernel_traitsIf13__nv_bfloat16fS2_fjLj256ELj1ELj4ELj1ELj16ENS_18Kernel_traits_baseILj256EfS2_fS2_fjLj128EEEEELb0ELb1ELb0EEEvNS_9BwdParamsE --------------------------
	.section	.nv.info._ZN10layer_norm31ln_parallel_residual_bwd_kernelINS_13Kernel_traitsIf13__nv_bfloat16fS2_fjLj256ELj1ELj4ELj1ELj16ENS_18Kernel_traits_baseILj256EfS2_fS2_fjLj128EEEEELb0ELb1ELb0EEEvNS_9BwdParamsE,"",@"SHT_CUDA_INFO"
	.sectionflags	@""
	.align	4


	//----- nvinfo : EIATTR_CUDA_API_VERSION
	.align		4
        /*0000*/ 	.byte	0x04, 0x37
        /*0002*/ 	.short	(.L_1621 - .L_1620)
.L_1620:
        /*0004*/ 	.word	0x00000082


	//----- nvinfo : EIATTR_KPARAM_INFO
	.align		4
.L_1621:
        /*0008*/ 	.byte	0x04, 0x17
        /*000a*/ 	.short	(.L_1623 - .L_1622)
.L_1622:
        /*000c*/ 	.word	0x00000000
        /*0010*/ 	.short	0x0000
        /*0012*/ 	.short	0x0000
        /*0014*/ 	.byte	0x00, 0xf0, 0xa1, 0x04


	//----- nvinfo : EIATTR_SPARSE_MMA_MASK
	.align		4
.L_1623:
        /*0018*/ 	.byte	0x03, 0x50
        /*001a*/ 	.short	0x0000


	//----- nvinfo : EIATTR_MAXREG_COUNT
	.align		4
        /*001c*/ 	.byte	0x03, 0x1b
        /*001e*/ 	.short	0x00ff


	//----- nvinfo : EIATTR_NUM_BARRIERS
	.align		4
        /*0020*/ 	.byte	0x02, 0x4c
        /*0022*/ 	.byte	0x01
	.zero		1


	//----- nvinfo : EIATTR_MERCURY_ISA_VERSION
	.align		4
        /*0024*/ 	.byte	0x03, 0x5f
        /*0026*/ 	.short	0x0101


	//----- nvinfo : EIATTR_COOP_GROUP_MASK_REGIDS
	.align		4
        /*0028*/ 	.byte	0x04, 0x29
        /*002a*/ 	.short	(.L_1625 - .L_1624)


	//   ....[0]....
.L_1624:
        /*002c*/ 	.word	0xffffffff


	//   ....[1]....
        /*0030*/ 	.word	0xffffffff


	//   ....[2]....
        /*0034*/ 	.word	0xffffffff


	//   ....[3]....
        /*0038*/ 	.word	0xffffffff


	//   ....[4]....
        /*003c*/ 	.word	0xffffffff


	//   ....[5]....
        /*0040*/ 	.word	0xffffffff


	//   ....[6]....
        /*0044*/ 	.word	0xffffffff


	//   ....[7]....
        /*0048*/ 	.word	0xffffffff


	//   ....[8]....
        /*004c*/ 	.word	0xffffffff


	//   ....[9]....
        /*0050*/ 	.word	0xffffffff


	//   ....[10]....
        /*0054*/ 	.word	0x05000034


	//   ....[11]....
        /*0058*/ 	.word	0x05000034


	//   ....[12]....
        /*005c*/ 	.word	0x05000034


	//   ....[13]....
        /*0060*/ 	.word	0x05000034


	//   ....[14]....
        /*0064*/ 	.word	0x05000034


	//   ....[15]....
        /*0068*/ 	.word	0x05000034


	//   ....[16]....
        /*006c*/ 	.word	0x05000034


	//   ....[17]....
        /*0070*/ 	.word	0x05000034


	//   ....[18]....
        /*0074*/ 	.word	0x05000034


	//   ....[19]....
        /*0078*/ 	.word	0x05000034


	//----- nvinfo : EIATTR_COOP_GROUP_INSTR_OFFSETS
	.align		4
.L_1625:
        /*007c*/ 	.byte	0x04, 0x28
        /*007e*/ 	.short	(.L_1627 - .L_1626)


	//   ....[0]....
.L_1626:
        /*0080*/ 	.word	0x000008b0


	//   ....[1]....
        /*0084*/ 	.word	0x000008c0


	//   ....[2]....
        /*0088*/ 	.word	0x000008f0


	//   ....[3]....
        /*008c*/ 	.word	0x00000900


	//   ....[4]....
        /*0090*/ 	.word	0x00000930


	//   ....[5]....
        /*0094*/ 	.word	0x00000940


	//   ....[6]....
        /*0098*/ 	.word	0x00000970


	//   ....[7]....
        /*009c*/ 	.word	0x00000980


	//   ....[8]....
        /*00a0*/ 	.word	0x000009b0


	//   ....[9]....
        /*00a4*/ 	.word	0x000009c0


	//   ....[10]....
        /*00a8*/ 	.word	0x000021a0


	//   ....[11]....
        /*00ac*/ 	.word	0x00002230


	//   ....[12]....
        /*00b0*/ 	.word	0x00002290


	//   ....[13]....
        /*00b4*/ 	.word	0x000022f0


	//   ....[14]....
        /*00b8*/ 	.word	0x00002350


	//   ....[15]....
        /*00bc*/ 	.word	0x000023b0


	//   ....[16]....
        /*00c0*/ 	.word	0x00002410


	//   ....[17]....
        /*00c4*/ 	.word	0x00002470


	//   ....[18]....
        /*00c8*/ 	.word	0x000024d0


	//   ....[19]....
        /*00cc*/ 	.word	0x00002530


	//----- nvinfo : EIATTR_VRC_CTA_INIT_COUNT
	.align		4
.L_1627:
        /*00d0*/ 	.byte	0x02, 0x4a
	.zero		1
	.zero		1


	//----- nvinfo : EIATTR_EXIT_INSTR_OFFSETS
	.align		4
        /*00d4*/ 	.byte	0x04, 0x1c
        /*00d6*/ 	.short	(.L_1629 - .L_1628)


	//   ....[0]....
.L_1628:
        /*00d8*/ 	.word	0x00002110


	//   ....[1]....
        /*00dc*/ 	.word	0x00002140


	//----- nvinfo : EIATTR_MAX_THREADS
	.align		4
.L_1629:
        /*00e0*/ 	.byte	0x04, 0x05
        /*00e2*/ 	.short	(.L_1631 - .L_1630)
.L_1630:
        /*00e4*/ 	.word	0x00000080
        /*00e8*/ 	.word	0x00000001
        /*00ec*/ 	.word	0x00000001


	//----- nvinfo : EIATTR_CRS_STACK_SIZE
	.align		4
.L_1631:
        /*00f0*/ 	.byte	0x04, 0x1e
        /*00f2*/ 	.short	(.L_1633 - .L_1632)
.L_1632:
        /*00f4*/ 	.word	0x00000000


	//----- nvinfo : EIATTR_CBANK_PARAM_SIZE
	.align		4
.L_1633:
        /*00f8*/ 	.byte	0x03, 0x19
        /*00fa*/ 	.short	0x0128


	//----- nvinfo : EIATTR_PARAM_CBANK
	.align		4
        /*00fc*/ 	.byte	0x04, 0x0a
        /*00fe*/ 	.short	(.L_1635 - .L_1634)
	.align		4
.L_1634:
        /*0100*/ 	.word	index@(.nv.constant0._ZN10layer_norm31ln_parallel_residual_bwd_kernelINS_13Kernel_traitsIf13__nv_bfloat16fS2_fjLj256ELj1ELj4ELj1ELj16ENS_18Kernel_traits_baseILj256EfS2_fS2_fjLj128EEEEELb0ELb1ELb0EEEvNS_9BwdParamsE)
        /*0104*/ 	.short	0x0380
        /*0106*/ 	.short	0x0128


	//----- nvinfo : EIATTR_SW_WAR
	.align		4
.L_1635:
        /*0108*/ 	.byte	0x04, 0x36
        /*010a*/ 	.short	(.L_1637 - .L_1636)
.L_1636:
        /*010c*/ 	.word	0x00000008
.L_1637:


//--------------------- .nv.info._ZN10layer_norm31ln_parallel_residual_bwd_kernelINS_13Kernel_traitsIf13__nv_bfloat16fS2_fjLj256ELj1ELj4ELj1ELj16ENS_18Kernel_traits_baseILj256EfS2_fS2_fjLj128EEEEELb0ELb1ELb1EEEvNS_9BwdParamsE --------------------------
	.section	.nv.info._ZN10layer_norm31ln_parallel_residual_bwd_kernelINS_13Kernel_traitsIf13__nv_bfloat16fS2_fjLj256ELj1ELj4ELj1ELj16ENS_18Kernel_traits_baseILj256EfS2_fS2_fjLj128EEEEELb0ELb1ELb1EEEvNS_9BwdParamsE,"",@"SHT_CUDA_INFO"
	.sectionflags	@""
	.align	4


	//----- nvinfo : EIATTR_CUDA_API_VERSION
	.align		4
        /*0000*/ 	.byte	0x04, 0x37
        /*0002*/ 	.short	(.L_1639 - .L_1638)
.L_1638:
        /*0004*/ 	.word	0x00000082


	//----- nvinfo : EIATTR_KPARAM_INFO
	.align		4
.L_1639:
        /*0008*/ 	.byte	0x04, 0x17
        /*000a*/ 	.short	(.L_1641 - .L_1640)
.L_1640:
        /*000c*/ 	.word	0x00000000
        /*0010*/ 	.short	0x0000
        /*0012*/ 	.short	0x0000
        /*0014*/ 	.byte	0x00, 0xf0, 0xa1, 0x04


	//----- nvinfo : EIATTR_SPARSE_MMA_MASK
	.align		4
.L_1641:
        /*0018*/ 	.byte	0x03, 0x50
        /*001a*/ 	.short	0x0000


	//----- nvinfo : EIATTR_MAXREG_COUNT
	.align		4
        /*001c*/ 	.byte	0x03, 0x1b
        /*001e*/ 	.short	0x00ff


	//----- nvinfo : EIATTR_NUM_BARRIERS
	.align		4
        /*0020*/ 	.byte	0x02, 0x4c
        /*0022*/ 	.byte	0x01
	.zero		1


	//----- nvinfo : EIATTR_MERCURY_ISA_VERSION
	.align		4
        /*0024*/ 	.byte	0x03, 0x5f
        /*0026*/ 	.short	0x0101


	//----- nvinfo : EIATTR_COOP_GROUP_MASK_REGIDS
	.align		4
        /*0028*/ 	.byte	0x04, 0x29
        /*002a*/ 	.short	(.L_1643 - .L_1642)


	//   ....[0]....
.L_1642:
        /*002c*/ 	.word	0xffffffff


	//   ....[1]....
        /*0030*/ 	.word	0xffffffff


	//   ....[2]....
        /*0034*/ 	.word	0xffffffff


	//   ....[3]....
        /*0038*/ 	.word	0xffffffff


	//   ....[4]....
        /*003c*/ 	.word	0xffffffff


	//   ....[5]....
        /*0040*/ 	.word	0xffffffff


	//   ....[6]....
        /*0044*/ 	.word	0xffffffff


	//   ....[7]....
        /*0048*/ 	.word	0xffffffff


	//   ....[8]....
        /*004c*/ 	.word	0xffffffff


	//   ....[9]....
        /*0050*/ 	.word	0xffffffff


	//   ....[10]....
        /*0054*/ 	.word	0x05000047


	//   ....[11]....
        /*0058*/ 	.word	0x05000047


	//   ....[12]....
        /*005c*/ 	.word	0x05000047


	//   ....[13]....
        /*0060*/ 	.word	0x05000047


	//   ....[14]....
        /*0064*/ 	.word	0x05000047


	//   ....[15]....
        /*0068*/ 	.word	0x05000047


	//   ....[16]....
        /*006c*/ 	.word	0x05000047


	//   ....[17]....
        /*0070*/ 	.word	0x05000047


	//   ....[18]....
        /*0074*/ 	.word	0x05000047


	//   ....[19]....
        /*0078*/ 	.word	0x05000047


	//----- nvinfo : EIATTR_COOP_GROUP_INSTR_OFFSETS
	.align		4
.L_1643:
        /*007c*/ 	.byte	0x04, 0x28
        /*007e*/ 	.short	(.L_1645 - .L_1644)


	//   ....[0]....
.L_1644:
        /*0080*/ 	.word	0x000008a0


	//   ....[1]....
        /*0084*/ 	.word	0x000008c0


	//   ....[2]....
        /*0088*/ 	.word	0x000008e0


	//   ....[3]....
        /*008c*/ 	.word	0x00000900


	//   ....[4]....
        /*0090*/ 	.word	0x00000920


	//   ....[5]....
        /*0094*/ 	.word	0x00000940


	//   ....[6]....
        /*0098*/ 	.word	0x00000960


	//   ....[7]....
        /*009c*/ 	.word	0x00000980


	//   ....[8]....
        /*00a0*/ 	.word	0x00000990


	//   ....[9]....
        /*00a4*/ 	.word	0x000009b0


	//   ....[10]....
        /*00a8*/ 	.word	0x00002150


	//   ....[11]....
        /*00ac*/ 	.word	0x000021e0


	//   ....[12]....
        /*00b0*/ 	.word	0x00002240


	//   ....[13]....
        /*00b4*/ 	.word	0x00002290


	//   ....[14]....
        /*00b8*/ 	.word	0x000022f0


	//   ....[15]....
        /*00bc*/ 	.word	0x00002340


	//   ....[16]....
        /*00c0*/ 	.word	0x000023a0


	//   ....[17]....
        /*00c4*/ 	.word	0x000023f0


	//   ....[18]....
        /*00c8*/ 	.word	0x00002450


	//   ....[19]....
        /*00cc*/ 	.word	0x000024a0


	//----- nvinfo : EIATTR_VRC_CTA_INIT_COUNT
	.align		4
.L_1645:
        /*00d0*/ 	.byte	0x02, 0x4a
	.zero		1
	.zero		1


	//----- nvinfo : EIATTR_EXIT_INSTR_OFFSETS
	.align		4
        /*00d4*/ 	.byte	0x04, 0x1c
        /*00d6*/ 	.short	(.L_1647 - .L_1646)


	//   ....[0]....
.L_1646:
        /*00d8*/ 	.word	0x000020e0


	//----- nvinfo : EIATTR_MAX_THREADS
	.align		4
.L_1647:
        /*00dc*/ 	.byte	0x04, 0x05
        /*00de*/ 	.short	(.L_1649 - .L_1648)
.L_1648:
        /*00e0*/ 	.word	0x00000080
        /*00e4*/ 	.word	0x00000001
        /*00e8*/ 	.word	0x00000001


	//----- nvinfo : EIATTR_CRS_STACK_SIZE
	.align		4
.L_1649:
        /*00ec*/ 	.byte	0x04, 0x1e
        /*00ee*/ 	.short	(.L_1651 - .L_1650)
.L_1650:
        /*00f0*/ 	.word	0x00000000


	//----- nvinfo : EIATTR_CBANK_PARAM_SIZE
	.align		4
.L_1651:
        /*00f4*/ 	.byte	0x03, 0x19
        /*00f6*/ 	.short	0x0128


	//----- nvinfo : EIATTR_PARAM_CBANK
	.align		4
        /*00f8*/ 	.byte	0x04, 0x0a
        /*00fa*/ 	.short	(.L_1653 - .L_1652)
	.align		4
.L_1652:
        /*00fc*/ 	.word	index@(.nv.constant0._ZN10layer_norm31ln_parallel_residual_bwd_kernelINS_13Kernel_traitsIf13__nv_bfloat16fS2_fjLj256ELj1ELj4ELj1ELj16ENS_18Kernel_traits_baseILj256EfS2_fS2_fjLj128EEEEELb0ELb1ELb1EEEvNS_9BwdParamsE)
        /*0100*/ 	.short	0x0380
        /*0102*/ 	.short	0x0128


	//----- nvinfo : EIATTR_SW_WAR
	.align		4
.L_1653:
        /*0104*/ 	.byte	0x04, 0x36
        /*0106*/ 	.short	(.L_1655 - .L_1654)
.L_1654:
        /*0108*/ 	.word	0x00000008
.L_1655:


//--------------------- .nv.info._ZN10layer_norm31ln_parallel_residual_bwd_kernelINS_13Kernel_traitsIf13__nv_bfloat16fS2_fjLj256ELj1ELj4ELj1ELj16ENS_18Kernel_traits_baseILj256EfS2_fS2_fjLj128EEEEELb1ELb0ELb0EEEvNS_9BwdParamsE --------------------------
	.section	.nv.info._ZN10layer_norm31ln_parallel_residual_bwd_kernelINS_13Kernel_traitsIf13__nv_bfloat16fS2_fjLj256ELj1ELj4ELj1ELj16ENS_18Kernel_traits_baseILj256EfS2_fS2_fjLj128EEEEELb1ELb0ELb0EEEvNS_9BwdParamsE,"",@"SHT_CUDA_INFO"
	.sectionflags	@""
	.align	4


	//----- nvinfo : EIATTR_CUDA_API_VERSION
	.align		4
        /*0000*/ 	.byte	0x04, 0x37
        /*0002*/ 	.short	(.L_1657 - .L_1656)
.L_1656:
        /*0004*/ 	.word	0x00000082


	//----- nvinfo : EIATTR_KPARAM_INFO
	.align		4
.L_1657:
        /*0008*/ 	.byte	0x04, 0x17
        /*000a*/ 	.short	(.L_1659 - .L_1658)
.L_1658:
        /*000c*/ 	.word	0x00000000
        /*0010*/ 	.short	0x0000
        /*0012*/ 	.short	0x0000
        /*0014*/ 	.byte	0x00, 0xf0, 0xa1, 0x04


	//----- nvinfo : EIATTR_SPARSE_MMA_MASK
	.align		4
.L_1659:
        /*0018*/ 	.byte	0x03, 0x50
        /*001a*/ 	.short	0x0000


	//----- nvinfo : EIATTR_MAXREG_COUNT
	.align		4
        /*001c*/ 	.byte	0x03, 0x1b
        /*001e*/ 	.short	0x00ff


	//----- nvinfo : EIATTR_NUM_BARRIERS
	.align		4
        /*0020*/ 	.byte	0x02, 0x4c
        /*0022*/ 	.byte	0x01
	.zero		1


	//----- nvinfo : EIATTR_MERCURY_ISA_VERSION
	.align		4
        /*0024*/ 	.byte	0x03, 0x5f
        /*0026*/ 	.short	0x0101


	//----- nvinfo : EIATTR_COOP_GROUP_MASK_REGIDS
	.align		4
        /*0028*/ 	.byte	0x04, 0x29
        /*002a*/ 	.short	(.L_1661 - .L_1660)


	//   ....[0]....
.L_1660:
        /*002c*/ 	.word	0xffffffff


	//   ....[1]....
        /*0030*/ 	.word	0xffffffff


	//   ....[2]....
        /*0034*/ 	.word	0xffffffff


	//   ....[3]....
        /*0038*/ 	.word	0xffffffff


	//   ....[4]....
        /*003c*/ 	.word	0xffffffff


	//   ....[5]....
        /*0040*/ 	.word	0xffffffff


	//   ....[6]....
        /*0044*/ 	.word	0xffffffff


	//   ....[7]....
        /*0048*/ 	.word	0xffffffff


	//   ....[8]....
        /*004c*/ 	.word	0xffffffff


	//   ....[9]....
        /*0050*/ 	.word	0xffffffff


	//   ....[10]....
        /*0054*/ 	.word	0x05000066


	//   ....[11]....
        /*0058*/ 	.word	0x05000066


	//   ....[12]....
        /*005c*/ 	.word	0x05000066


	//   ....[13]....
        /*0060*/ 	.word	0x05000066


	//   ....[14]....
        /*0064*/ 	.word	0x05000066


	//   ....[15]....
        /*0068*/ 	.word	0x05000066


	//   ....[16]....
        /*006c*/ 	.word	0x05000066


	//   ....[17]....
        /*0070*/ 	.word	0x05000066


	//   ....[18]....
        /*0074*/ 	.word	0x05000066


	//   ....[19]....
        /*0078*/ 	.word	0x05000066


	//----- nvinfo : EIATTR_COOP_GROUP_INSTR_OFFSETS
	.align		4
.L_1661:
        /*007c*/ 	.byte	0x04, 0x28
        /*007e*/ 	.short	(.L_1663 - .L_1662)


	//   ....[0]....
.L_1662:
        /*0080*/ 	.word	0x00000de0


	//   ....[1]....
        /*0084*/ 	.word	0x00000df0


	//   ....[2]....
        /*0088*/ 	.word	0x00000e20


	//   ....[3]....
        /*008c*/ 	.word	0x00000e30


	//   ....[4]....
        /*0090*/ 	.word	0x00000e60


	//   ....[5]....
        /*0094*/ 	.word	0x00000e70


	//   ....[6]....
        /*0098*/ 	.word	0x00000ea0


	//   ....[7]....
        /*009c*/ 	.word	0x00000eb0


	//   ....[8]....
        /*00a0*/ 	.word	0x00000ee0


	//   ....[9]....
        /*00a4*/ 	.word	0x00000ef0


	//   ....[10]....
        /*00a8*/ 	.word	0x00003800


	//   ....[11]....
        /*00ac*/ 	.word	0x00003890


	//   ....[12]....
        /*00b0*/ 	.word	0x00003900


	//   ....[13]....
        /*00b4*/ 	.word	0x00003960


	//   ....[14]....
        /*00b8*/ 	.word	0x000039d0


	//   ....[15]....
        /*00bc*/ 	.word	0x00003a30


	//   ....[16]....
        /*00c0*/ 	.word	0x00003aa0


	//   ....[17]....
        /*00c4*/ 	.word	0x00003b00


	//   ....[18]....
        /*00c8*/ 	.word	0x00003b70


	//   ....[19]....
        /*00cc*/ 	.word	0x00003bd0


	//----- nvinfo : EIATTR_VRC_CTA_INIT_COUNT
	.align		4
.L_1663:
        /*00d0*/ 	.byte	0x02, 0x4a
	.zero		1
	.zero		1


	//----- nvinfo : EIATTR_EXIT_INSTR_OFFSETS
	.align		4
        /*00d4*/ 	.byte	0x04, 0x1c
        /*00d6*/ 	.short	(.L_1665 - .L_1664)


	//   ....[0]....
.L_1664:
        /*00d8*/ 	.word	0x000036d0


	//   ....[1]....
        /*00dc*/ 	.word	0x00003790


	//----- nvinfo : EIATTR_MAX_THREADS
	.align		4
.L_1665:
        /*00e0*/ 	.byte	0x04, 0x05
        /*00e2*/ 	.short	(.L_1667 - .L_1666)
.L_1666:
        /*00e4*/ 	.word	0x00000080
        /*00e8*/ 	.word	0x00000001
        /*00ec*/ 	.word	0x00000001


	//----- nvinfo : EIATTR_CRS_STACK_SIZE
	.align		4
.L_1667:
        /*00f0*/ 	.byte	0x04, 0x1e
        /*00f2*/ 	.short	(.L_1669 - .L_1668)
.L_1668:
        /*00f4*/ 	.word	0x00000000


	//----- nvinfo : EIATTR_CBANK_PARAM_SIZE
	.align		4
.L_1669:
        /*00f8*/ 	.byte	0x03, 0x19
        /*00fa*/ 	.short	0x0128


	//----- nvinfo : EIATTR_PARAM_CBANK
	.align		4
        /*00fc*/ 	.byte	0x04, 0x0a
        /*00fe*/ 	.short	(.L_1671 - .L_1670)
	.align		4
.L_1670:
        /*0100*/ 	.word	index@(.nv.constant0._ZN10layer_norm31ln_parallel_residual_bwd_kernelINS_13Kernel_traitsIf13__nv_bfloat16fS2_fjLj256ELj1ELj4ELj1ELj16ENS_18Kernel_traits_baseILj256EfS2_fS2_fjLj128EEEEELb1ELb0ELb0EEEvNS_9BwdParamsE)
        /*0104*/ 	.short	0x0380
        /*0106*/ 	.short	0x0128


	//----- nvinfo : EIATTR_SW_WAR
	.align		4
.L_1671:
        /*0108*/ 	.byte	0x04, 0x36
        /*010a*/ 	.short	(.L_1673 - .L_1672)
.L_1672:
        /*010c*/ 	.word	0x00000008
.L_1673:


//--------------------- .nv.info._ZN10layer_norm31ln_parallel_residual_bwd_kernelINS_13Kernel_traitsIf13__nv_bfloat16fS2_fjLj256ELj1ELj4ELj1ELj16ENS_18Kernel_traits_baseILj256EfS2_fS2_fjLj128EEEEELb1ELb0ELb1EEEvNS_9BwdParamsE --------------------------
	.section	.nv.info._ZN10layer_norm31ln_parallel_residual_bwd_kernelINS_13Kernel_traitsIf13__nv_bfloat16fS2_fjLj256ELj1ELj4ELj1ELj16ENS_18Kernel_traits_baseILj256EfS2_fS2_fjLj128EEEEELb1ELb0ELb1EEEvNS_9BwdParamsE,"",@"SHT_CUDA_INFO"
	.sectionflags	@""
	.align	4


	//----- nvinfo : EIATTR_CUDA_API_VERSION
	.align		4
        /*0000*/ 	.byte	0x04, 0x37
        /*0002*/ 	.short	(.L_1675 - .L_1674)
.L_1674:
        /*0004*/ 	.word	0x00000082


	//----- nvinfo : EIATTR_KPARAM_INFO
	.align		4
.L_1675:
        /*0008*/ 	.byte	0x04, 0x17
        /*000a*/ 	.short	(.L_1677 - .L_1676)
.L_1676:
        /*000c*/ 	.word	0x00000000
        /*0010*/ 	.short	0x0000
        /*0012*/ 	.short	0x0000
        /*0014*/ 	.byte	0x00, 0xf0, 0xa1, 0x04


	//----- nvinfo : EIATTR_SPARSE_MMA_MASK
	.align		4
.L_1677:
        /*0018*/ 	.byte	0x03, 0x50
        /*001a*/ 	.short	0x0000


	//----- nvinfo : EIATTR_MAXREG_COUNT
	.align		4
        /*001c*/ 	.byte	0x03, 0x1b
        /*001e*/ 	.short	0x00ff


	//----- nvinfo : EIATTR_NUM_BARRIERS
	.align		4
        /*0020*/ 	.byte	0x02, 0x4c
        /*0022*/ 	.byte	0x01
	.zero		1


	//----- nvinfo : EIATTR_MERCURY_ISA_VERSION
	.align		4
        /*0024*/ 	.byte	0x03, 0x5f
        /*0026*/ 	.short	0x0101


	//----- nvinfo : EIATTR_COOP_GROUP_MASK_REGIDS
	.align		4
        /*0028*/ 	.byte	0x04, 0x29
        /*002a*/ 	.short	(.L_1679 - .L_1678)


	//   ....[0]....
.L_1678:
        /*002c*/ 	.word	0xffffffff


	//   ....[1]....
        /*0030*/ 	.word	0xffffffff


	//   ....[2]....
        /*0034*/ 	.word	0xffffffff


	//   ....[3]....
        /*0038*/ 	.word	0xffffffff


	//   ....[4]....
        /*003c*/ 	.word	0xffffffff


	//   ....[5]....
        /*0040*/ 	.word	0xffffffff


	//   ....[6]....
        /*0044*/ 	.word	0xffffffff


	//   ....[7]....
        /*0048*/ 	.word	0xffffffff


	//   ....[8]....
        /*004c*/ 	.word	0xffffffff


	//   ....[9]....
        /*0050*/ 	.word	0xffffffff


	//   ....[10]....
        /*0054*/ 	.word	0x05000071


	//   ....[11]....
        /*0058*/ 	.word	0x05000071


	//   ....[12]....
        /*005c*/ 	.word	0x05000071


	//   ....[13]....
        /*0060*/ 	.word	0x05000071


	//   ....[14]....
        /*0064*/ 	.word	0x05000071


	//   ....[15]....
        /*0068*/ 	.word	0x05000071


	//   ....[16]....
        /*006c*/ 	.word	0x05000071


	//   ....[17]....
        /*0070*/ 	.word	0x05000071


	//   ....[18]....
        /*0074*/ 	.word	0x05000071


	//   ....[19]....
        /*0078*/ 	.word	0x05000071


	//----- nvinfo : EIATTR_COOP_GROUP_INSTR_OFFSETS
	.align		4
.L_1679:
        /*007c*/ 	.byte	0x04, 0x28
        /*007e*/ 	.short	(.L_1681 - .L_1680)


	//   ....[0]....
.L_1680:
        /*0080*/ 	.word	0x00000ea0


	//   ....[1]....
        /*0084*/ 	.word	0x00000eb0


	//   ....[2]....
        /*0088*/ 	.word	0x00000ee0


	//   ....[3]....
        /*008c*/ 	.word	0x00000ef0


	//   ....[4]....
        /*0090*/ 	.word	0x00000f20


	//   ....[5]....
        /*0094*/ 	.word	0x00000f30


	//   ....[6]....
        /*0098*/ 	.word	0x00000f60


	//   ....[7]....
        /*009c*/ 	.word	0x00000f70


	//   ....[8]....
        /*00a0*/ 	.word	0x00000fa0


	//   ....[9]....
        /*00a4*/ 	.word	0x00000fb0


	//   ....[10]....
        /*00a8*/ 	.word	0x000038a0


	//   ....[11]....
        /*00ac*/ 	.word	0x00003930


	//   ....[12]....
        /*00b0*/ 	.word	0x00003990


	//   ....[13]....
        /*00b4*/ 	.word	0x000039f0


	//   ....[14]....
        /*00b8*/ 	.word	0x00003a50


	//   ....[15]....
        /*00bc*/ 	.word	0x00003ab0


	//   ....[16]....
        /*00c0*/ 	.word	0x00003b10


	//   ....[17]....
        /*00c4*/ 	.word	0x00003b70


	//   ....[18]....
        /*00c8*/ 	.word	0x00003bd0


	//   ....[19]....
        /*00cc*/ 	.word	0x00003c30


	//----- nvinfo : EIATTR_VRC_CTA_INIT_COUNT
	.align		4
.L_1681:
        /*00d0*/ 	.byte	0x02, 0x4a
	.zero		1
	.zero		1


	//----- nvinfo : EIATTR_EXIT_INSTR_OFFSETS
	.align		4
        /*00d4*/ 	.byte	0x04, 0x1c
        /*00d6*/ 	.short	(.L_1683 - .L_1682)


	//   ....[0]....
.L_1682:
        /*00d8*/ 	.word	0x00003840


	//----- nvinfo : EIATTR_MAX_THREADS
	.align		4
.L_1683:
        /*00dc*/ 	.byte	0x04, 0x05
        /*00de*/ 	.short	(.L_1685 - .L_1684)
.L_1684:
        /*00e0*/ 	.word	0x00000080
        /*00e4*/ 	.word	0x00000001
        /*00e8*/ 	.word	0x00000001


	//----- nvinfo : EIATTR_CRS_STACK_SIZE
	.align		4
.L_1685:
        /*00ec*/ 	.byte	0x04, 0x1e
        /*00ee*/ 	.short	(.L_1687 - .L_1686)
.L_1686:
        /*00f0*/ 	.word	0x00000000


	//----- nvinfo : EIATTR_CBANK_PARAM_SIZE
	.align		4
.L_1687:
        /*00f4*/ 	.byte	0x03, 0x19
        /*00f6*/ 	.short	0x0128


	//----- nvinfo : EIATTR_PARAM_CBANK
	.align		4
        /*00f8*/ 	.byte	0x04, 0x0a
        /*00fa*/ 	.short	(.L_1689 - .L_1688)
	.align		4
.L_1688:
        /*00fc*/ 	.word	index@(.nv.constant0._ZN10layer_norm31ln_parallel_residual_bwd_kernelINS_13Kernel_traitsIf13__nv_bfloat16fS2_fjLj256ELj1ELj4ELj1ELj16ENS_18Kernel_traits_baseILj256EfS2_fS2_fjLj128EEEEELb1ELb0ELb1EEEvNS_9BwdParamsE)
        /*0100*/ 	.short	0x0380
        /*0102*/ 	.short	0x0128


	//----- nvinfo : EIATTR_SW_WAR
	.align		4
.L_1689:
        /*0104*/ 	.byte	0x04, 0x36
        /*0106*/ 	.short	(.L_1691 - .L_1690)
.L_1690:
        /*0108*/ 	.word	0x00000008
.L_1691:


//--------------------- .nv.info._ZN10layer_norm22ln_bwd_finalize_kernelINS_22Kernel_traits_finalizeILj256Ef13__nv_bfloat16fS2_fjLb0ELj1024ELj4ENS_18Kernel_traits_baseILj256EfS2_fS2_fjLj1024EEEEELb0ELb0EEEvNS_9BwdParamsE --------------------------
	.section	.nv.info._ZN10layer_norm22ln_bwd_finalize_kernelINS_22Kernel_traits_finalizeILj256Ef13__nv_bfloat16fS2_fjLb0ELj1024ELj4ENS_18Kernel_traits_baseILj256EfS2_fS2_fjLj1024EEEEELb0ELb0EEEvNS_9BwdParamsE,"",@"SHT_CUDA_INFO"
	.sectionflags	@""
	.align	4


	//----- nvinfo : EIATTR_CUDA_API_VERSION
	.align		4
        /*0000*/ 	.byte	0x04, 0x37
        /*0002*/ 	.short	(.L_1693 - .L_1692)
.L_1692:
        /*0004*/ 	.word	0x00000082


	//----- nvinfo : EIATTR_KPARAM_INFO
	.align		4
.L_1693:
        /*0008*/ 	.byte	0x04, 0x17
        /*000a*/ 	.short	(.L_1695 - .L_1694)
.L_1694:
        /*000c*/ 	.word	0x00000000
        /*0010*/ 	.short	0x0000
        /*0012*/ 	.short	0x0000
        /*0014*/ 	.byte	0x00, 0xf0, 0xa1, 0x04


	//----- nvinfo : EIATTR_SPARSE_MMA_MASK
	.align		4
.L_1695:
        /*0018*/ 	.byte	0x03, 0x50
        /*001a*/ 	.short	0x0000


	//----- nvinfo : EIATTR_MAXREG_COUNT
	.align		4
        /*001c*/ 	.byte	0x03, 0x1b
        /*001e*/ 	.short	0x0040


	//----- nvinfo : EIATTR_NUM_BARRIERS
	.align		4
        /*0020*/ 	.byte	0x02, 0x4c
        /*0022*/ 	.byte	0x01
	.zero		1


	//----- nvinfo : EIATTR_MERCURY_ISA_VERSION
	.align		4
        /*0024*/ 	.byte	0x03, 0x5f
        /*0026*/ 	.short	0x0101


	//----- nvinfo : EIATTR_COOP_GROUP_MASK_REGIDS
	.align		4
        /*0028*/ 	.byte	0x04, 0x29
        /*002a*/ 	.short	(.L_1697 - .L_1696)


	//   ....[0]....
.L_1696:
        /*002c*/ 	.word	0xffffffff


	//   ....[1]....
        /*0030*/ 	.word	0xffffffff


	//   ....[2]....
        /*0034*/ 	.word	0xffffffff


	//   ....[3]....
        /*0038*/ 	.word	0xffffffff


	//   ....[4]....
        /*003c*/ 	.word	0xffffffff


	//   ....[5]....
        /*0040*/ 	.word	0xffffffff


	//   ....[6]....
        /*0044*/ 	.word	0xffffffff


	//   ....[7]....
        /*0048*/ 	.word	0xffffffff


	//   ....[8]....
        /*004c*/ 	.word	0xffffffff


	//   ....[9]....
        /*0050*/ 	.word	0xffffffff


	//----- nvinfo : EIATTR_COOP_GROUP_INSTR_OFFSETS
	.align		4
.L_1697:
        /*0054*/ 	.byte	0x04, 0x28
        /*0056*/ 	.short	(.L_1699 - .L_1698)


	//   ....[0]....
.L_1698:
        /*0058*/ 	.word	0x000015e0


	//   ....[1]....
        /*005c*/ 	.word	0x000015f0


	//   ....[2]....
        /*0060*/ 	.word	0x00001620


	//   ....[3]....
        /*0064*/ 	.word	0x00001630


	//   ....[4]....
        /*0068*/ 	.word	0x00001660


	//   ....[5]....
        /*006c*/ 	.word	0x00001670


	//   ....[6]....
        /*0070*/ 	.word	0x000016b0


	//   ....[7]....
        /*0074*/ 	.word	0x000016e0


	//   ....[8]....
        /*0078*/ 	.word	0x00001710


	//   ....[9]....
        /*007c*/ 	.word	0x00001720


	//----- nvinfo : EIATTR_VRC_CTA_INIT_COUNT
	.align		4
.L_1699:
        /*0080*/ 	.byte	0x02, 0x4a
	.zero		1
	.zero		1


	//----- nvinfo : EIATTR_EXIT_INSTR_OFFSETS
	.align		4
        /*0084*/ 	.byte	0x04, 0x1c
        /*0086*/ 	.short	(.L_1701 - .L_1700)


	//   ....[0]....
.L_1700:
        /*0088*/ 	.word	0x00000060


	//   ....[1]....
        /*008c*/ 	.word	0x00001780


	//   ....[2]....
        /*0090*/ 	.word	0x000017b0


	//   ....[3]....
        /*0094*/ 	.word	0x00001850


	//----- nvinfo : EIATTR_MAX_THREADS
	.align		4
.L_1701:
        /*0098*/ 	.byte	0x04, 0x05
        /*009a*/ 	.short	(.L_1703 - .L_1702)
.L_1702:
        /*009c*/ 	.word	0x00000400
        /*00a0*/ 	.word	0x00000001
        /*00a4*/ 	.word	0x00000001


	//----- nvinfo : EIATTR_CRS_STACK_SIZE
	.align		4
.L_1703:
        /*00a8*/ 	.byte	0x04, 0x1e
        /*00aa*/ 	.short	(.L_1705 - .L_1704)
.L_1704:
        /*00ac*/ 	.word	0x00000000


	//----- nvinfo : EIATTR_CBANK_PARAM_SIZE
	.align		4
.L_1705:
        /*00b0*/ 	.byte	0x03, 0x19
        /*00b2*/ 	.short	0x0128


	//----- nvinfo : EIATTR_PARAM_CBANK
	.align		4
        /*00b4*/ 	.byte	0x04, 0x0a
        /*00b6*/ 	.short	(.L_1707 - .L_1706)
	.align		4
.L_1706:
        /*00b8*/ 	.word	index@(.nv.constant0._ZN10layer_norm22ln_bwd_finalize_kernelINS_22Kernel_traits_finalizeILj256Ef13__nv_bfloat16fS2_fjLb0ELj1024ELj4ENS_18Kernel_traits_baseILj256EfS2_fS2_fjLj1024EEEEELb0ELb0EEEvNS_9BwdParamsE)
        /*00bc*/ 	.short	0x0380
        /*00be*/ 	.short	0x0128


	//----- nvinfo : EIATTR_SW_WAR
	.align		4
.L_1707:
        /*00c0*/ 	.byte	0x04, 0x36
        /*00c2*/ 	.short	(.L_1709 - .L_1708)
.L_1708:
        /*00c4*/ 	.word	0x00000008
.L_1709:


//--------------------- .nv.info._ZN10layer_norm40ln_parallel_residual_bwd_finalize_kernelINS_22Kernel_traits_finalizeILj256Ef13__nv_bfloat16fS2_fjLb0ELj1024ELj4ENS_18Kernel_traits_baseILj256EfS2_fS2_fjLj1024EEEEELb0EEEvNS_9BwdParamsE --------------------------
	.section	.nv.info._ZN10layer_norm40ln_parallel_residual_bwd_finalize_kernelINS_22Kernel_traits_finalizeILj256Ef13__nv_bfloat16fS2_fjLb0ELj1024ELj4ENS_18Kernel_traits_baseILj256EfS2_fS2_fjLj1024EEEEELb0EEEvNS_9BwdParamsE,"",@"SHT_CUDA_INFO"
	.sectionflags	@""
	.align	4


	//----- nvinfo : EIATTR_CUDA_API_VERSION
	.align		4
        /*0000*/ 	.byte	0x04, 0x37
        /*0002*/ 	.short	(.L_1711 - .L_1710)
.L_1710:
        /*0004*/ 	.word	0x00000082


	//----- nvinfo : EIATTR_KPARAM_INFO
	.align		4
.L_1711:
        /*0008*/ 	.byte	0x04, 0x17
        /*000a*/ 	.short	(.L_1713 - .L_1712)
.L_1712:
        /*000c*/ 	.word	0x00000000
        /*0010*/ 	.short	0x0000
        /*0012*/ 	.short	0x0000
        /*0014*/ 	.byte	0x00, 0xf0, 0xa1, 0x04


	//----- nvinfo : EIATTR_SPARSE_MMA_MASK
	.align		4
.L_1713:
        /*0018*/ 	.byte	0x03, 0x50
        /*001a*/ 	.short	0x0000


	//----- nvinfo : EIATTR_MAXREG_COUNT
	.align		4
        /*001c*/ 	.byte	0x03, 0x1b
        /*001e*/ 	.short	0x0040


	//----- nvinfo : EIATTR_NUM_BARRIERS
	.align		4
        /*0020*/ 	.byte	0x02, 0x4c
        /*0022*/ 	.byte	0x01
	.zero		1


	//----- nvinfo : EIATTR_MERCURY_ISA_VERSION
	.align		4
        /*0024*/ 	.byte	0x03, 0x5f
        /*0026*/ 	.short	0x0101


	//----- nvinfo : EIATTR_COOP_GROUP_MASK_REGIDS
	.align		4
        /*0028*/ 	.byte	0x04, 0x29
        /*002a*/ 	.short	(.L_1715 - .L_1714)


	//   ....[0]....
.L_1714:
        /*002c*/ 	.word	0xffffffff


	//   ....[1]....
        /*0030*/ 	.word	0xffffffff


	//   ....[2]....
        /*0034*/ 	.word	0xffffffff


	//   ....[3]....
        /*0038*/ 	.word	0xffffffff


	//   ....[4]....
        /*003c*/ 	.word	0xffffffff


	//   ....[5]....
        /*0040*/ 	.word	0xffffffff


	//   ....[6]....
        /*0044*/ 	.word	0xffffffff


	//   ....[7]....
        /*0048*/ 	.word	0xffffffff


	//   ....[8]....
        /*004c*/ 	.word	0xffffffff


	//   ....[9]....
        /*0050*/ 	.word	0xffffffff


	//   ....[10]....
        /*0054*/ 	.word	0xffffffff


	//   ....[11]....
        /*0058*/ 	.word	0xffffffff


	//   ....[12]....
        /*005c*/ 	.word	0xffffffff


	//   ....[13]....
        /*0060*/ 	.word	0xffffffff


	//   ....[14]....
        /*0064*/ 	.word	0xffffffff


	//   ....[15]....
        /*0068*/ 	.word	0xffffffff


	//   ....[16]....
        /*006c*/ 	.word	0xffffffff


	//   ....[17]....
        /*0070*/ 	.word	0xffffffff


	//   ....[18]....
        /*0074*/ 	.word	0xffffffff


	//   ....[19]....
        /*0078*/ 	.word	0xffffffff


	//----- nvinfo : EIATTR_COOP_GROUP_INSTR_OFFSETS
	.align		4
.L_1715:
        /*007c*/ 	.byte	0x04, 0x28
        /*007e*/ 	.short	(.L_1717 - .L_1716)


	//   ....[0]....
.L_1716:
        /*0080*/ 	.word	0x000013b0


	//   ....[1]....
        /*0084*/ 	.word	0x000013c0


	//   ....[2]....
        /*0088*/ 	.word	0x000013d0


	//   ....[3]....
        /*008c*/ 	.word	0x000013e0


	//   ....[4]....
        /*0090*/ 	.word	0x00001410


	//   ....[5]....
        /*0094*/ 	.word	0x00001430


	//   ....[6]....
        /*0098*/ 	.word	0x00001450


	//   ....[7]....
        /*009c*/ 	.word	0x00001460


	//   ....[8]....
        /*00a0*/ 	.word	0x000014a0


	//   ....[9]....
        /*00a4*/ 	.word	0x000014c0


	//   ....[10]....
        /*00a8*/ 	.word	0x000014d0


	//   ....[11]....
        /*00ac*/ 	.word	0x000014e0


	//   ....[12]....
        /*00b0*/ 	.word	0x00001510


	//   ....[13]....
        /*00b4*/ 	.word	0x00001530


	//   ....[14]....
        /*00b8*/ 	.word	0x00001550


	//   ....[15]....
        /*00bc*/ 	.word	0x00001560


	//   ....[16]....
        /*00c0*/ 	.word	0x000015a0


	//   ....[17]....
        /*00c4*/ 	.word	0x000015d0


	//   ....[18]....
        /*00c8*/ 	.word	0x00001600


	//   ....[19]....
        /*00cc*/ 	.word	0x00001610


	//----- nvinfo : EIATTR_VRC_CTA_INIT_COUNT
	.align		4
.L_1717:
        /*00d0*/ 	.byte	0x02, 0x4a
	.zero		1
	.zero		1


	//----- nvinfo : EIATTR_EXIT_INSTR_OFFSETS
	.align		4
        /*00d4*/ 	.byte	0x04, 0x1c
        /*00d6*/ 	.short	(.L_1719 - .L_1718)


	//   ....[0]....
.L_1718:
        /*00d8*/ 	.word	0x00000060


	//   ....[1]....
        /*00dc*/ 	.word	0x000016b0


	//   ....[2]....
        /*00e0*/ 	.word	0x000016e0


	//   ....[3]....
        /*00e4*/ 	.word	0x00001800


	//----- nvinfo : EIATTR_MAX_THREADS
	.align		4
.L_1719:
        /*00e8*/ 	.byte	0x04, 0x05
        /*00ea*/ 	.short	(.L_1721 - .L_1720)
.L_1720:
        /*00ec*/ 	.word	0x00000400
        /*00f0*/ 	.word	0x00000001
        /*00f4*/ 	.word	0x00000001


	//----- nvinfo : EIATTR_CRS_STACK_SIZE
	.align		4
.L_1721:
        /*00f8*/ 	.byte	0x04, 0x1e
        /*00fa*/ 	.short	(.L_1723 - .L_1722)
.L_1722:
        /*00fc*/ 	.word	0x00000000


	//----- nvinfo : EIATTR_CBANK_PARAM_SIZE
	.align		4
.L_1723:
        /*0100*/ 	.byte	0x03, 0x19
        /*0102*/ 	.short	0x0128


	//----- nvinfo : EIATTR_PARAM_CBANK
	.align		4
        /*0104*/ 	.byte	0x04, 0x0a
        /*0106*/ 	.short	(.L_1725 - .L_1724)
	.align		4
.L_1724:
        /*0108*/ 	.word	index@(.nv.constant0._ZN10layer_norm40ln_parallel_residual_bwd_finalize_kernelINS_22Kernel_traits_finalizeILj256Ef13__nv_bfloat16fS2_fjLb0ELj1024ELj4ENS_18Kernel_traits_baseILj256EfS2_fS2_fjLj1024EEEEELb0EEEvNS_9BwdParamsE)
        /*010c*/ 	.short	0x0380
        /*010e*/ 	.short	0x0128


	//----- nvinfo : EIATTR_SW_WAR
	.align		4
.L_1725:
        /*0110*/ 	.byte	0x04, 0x36
        /*0112*/ 	.short	(.L_1727 - .L_1726)
.L_1726:
        /*0114*/ 	.word	0x00000008
.L_1727:


//--------------------- .nv.info._ZN10layer_norm31ln_parallel_residual_bwd_kernelINS_13Kernel_traitsIf13__nv_bfloat16fS2_fjLj256ELj1ELj4ELj1ELj16ENS_18Kernel_traits_baseILj256EfS2_fS2_fjLj128EEEEELb1ELb1ELb0EEEvNS_9BwdParamsE --------------------------
	.section	.nv.info._ZN10layer_norm31ln_parallel_residual_bwd_kernelINS_13Kernel_traitsIf13__nv_bfloat16fS2_fjLj256ELj1ELj4ELj1ELj16ENS_18Kernel_traits_baseILj256EfS2_fS2_fjLj128EEEEELb1ELb1ELb0EEEvNS_9BwdParamsE,"",@"SHT_CUDA_INFO"
	.sectionflags	@""
	.align	4


	//----- nvinfo : EIATTR_CUDA_API_VERSION
	.align		4
        /*0000*/ 	.byte	0x04, 0x37
        /*0002*/ 	.short	(.L_1729 - .L_1728)
.L_1728:
        /*0004*/ 	.word	0x00000082


	//----- nvinfo : EIATTR_KPARAM_INFO
	.align		4
.L_1729:
        /*0008*/ 	.byte	0x04, 0x17
        /*000a*/ 	.short	(.L_1731 - .L_1730)
.L_1730:
        /*000c*/ 	.word	0x00000000
        /*0010*/ 	.short	0x0000
        /*0012*/ 	.short	0x0000
        /*0014*/ 	.byte	0x00, 0xf0, 0xa1, 0x04


	//----- nvinfo : EIATTR_SPARSE_MMA_MASK
	.align		4
.L_1731:
        /*0018*/ 	.byte	0x03, 0x50
        /*001a*/ 	.short	0x0000


	//----- nvinfo : EIATTR_MAXREG_COUNT
	.align		4
        /*001c*/ 	.byte	0x03, 0x1b
        /*001e*/ 	.short	0x00ff


	//----- nvinfo : EIATTR_NUM_BARRIERS
	.align		4
        /*0020*/ 	.byte	0x02, 0x4c
        /*0022*/ 	.byte	0x01
	.zero		1


	//----- nvinfo : EIATTR_MERCURY_ISA_VERSION
	.align		4
        /*0024*/ 	.byte	0x03, 0x5f
        /*0026*/ 	.short	0x0101


	//----- nvinfo : EIATTR_COOP_GROUP_MASK_REGIDS
	.align		4
        /*0028*/ 	.byte	0x04, 0x29
        /*002a*/ 	.short	(.L_1733 - .L_1732)


	//   ....[0]....
.L_1732:
        /*002c*/ 	.word	0xffffffff


	//   ....[1]....
        /*0030*/ 	.word	0xffffffff


	//   ....[2]....
        /*0034*/ 	.word	0xffffffff


	//   ....[3]....
        /*0038*/ 	.word	0xffffffff


	//   ....[4]....
        /*003c*/ 	.word	0xffffffff


	//   ....[5]....
        /*0040*/ 	.word	0xffffffff


	//   ....[6]....
        /*0044*/ 	.word	0xffffffff


	//   ....[7]....
        /*0048*/ 	.word	0xffffffff


	//   ....[8]....
        /*004c*/ 	.word	0xffffffff


	//   ....[9]....
        /*0050*/ 	.word	0xffffffff


	//   ....[10]....
        /*0054*/ 	.word	0x05000038


	//   ....[11]....
        /*0058*/ 	.word	0x05000038


	//   ....[12]....
        /*005c*/ 	.word	0x05000038


	//   ....[13]....
        /*0060*/ 	.word	0x05000038


	//   ....[14]....
        /*0064*/ 	.word	0x05000038


	//   ....[15]....
        /*0068*/ 	.word	0x05000038


	//   ....[16]....
        /*006c*/ 	.word	0x05000038


	//   ....[17]....
        /*0070*/ 	.word	0x05000038


	//   ....[18]....
        /*0074*/ 	.word	0x05000038


	//   ....[19]....
        /*0078*/ 	.word	0x05000038


	//----- nvinfo : EIATTR_COOP_GROUP_INSTR_OFFSETS
	.align		4
.L_1733:
        /*007c*/ 	.byte	0x04, 0x28
        /*007e*/ 	.short	(.L_1735 - .L_1734)


	//   ....[0]....
.L_1734:
        /*0080*/ 	.word	0x00000aa0


	//   ....[1]....
        /*0084*/ 	.word	0x00000ab0


	//   ....[2]....
        /*0088*/ 	.word	0x00000ae0


	//   ....[3]....
        /*008c*/ 	.word	0x00000af0


	//   ....[4]....
        /*0090*/ 	.word	0x00000b20


	//   ....[5]....
        /*0094*/ 	.word	0x00000b30


	//   ....[6]....
        /*0098*/ 	.word	0x00000b60


	//   ....[7]....
        /*009c*/ 	.word	0x00000b70


	//   ....[8]....
        /*00a0*/ 	.word	0x00000ba0


	//   ....[9]....
        /*00a4*/ 	.word	0x00000bb0


	//   ....[10]....
        /*00a8*/ 	.word	0x000030b0


	//   ....[11]....
        /*00ac*/ 	.word	0x00003140


	//   ....[12]....
        /*00b0*/ 	.word	0x000031a0


	//   ....[13]....
        /*00b4*/ 	.word	0x00003200


	//   ....[14]....
        /*00b8*/ 	.word	0x00003260


	//   ....[15]....
        /*00bc*/ 	.word	0x000032c0


	//   ....[16]....
        /*00c0*/ 	.word	0x00003320


	//   ....[17]....
        /*00c4*/ 	.word	0x00003380


	//   ....[18]....
        /*00c8*/ 	.word	0x000033e0


	//   ....[19]....
        /*00cc*/ 	.word	0x00003440


	//----- nvinfo : EIATTR_VRC_CTA_INIT_COUNT
	.align		4
.L_1735:
        /*00d0*/ 	.byte	0x02, 0x4a
	.zero		1
	.zero		1


	//----- nvinfo : EIATTR_EXIT_INSTR_OFFSETS
	.align		4
        /*00d4*/ 	.byte	0x04, 0x1c
        /*00d6*/ 	.short	(.L_1737 - .L_1736)


	//   ....[0]....
.L_1736:
        /*00d8*/ 	.word	0x00003020


	//   ....[1]....
        /*00dc*/ 	.word	0x00003050


	//----- nvinfo : EIATTR_MAX_THREADS
	.align		4
.L_1737:
        /*00e0*/ 	.byte	0x04, 0x05
        /*00e2*/ 	.short	(.L_1739 - .L_1738)
.L_1738:
        /*00e4*/ 	.word	0x00000080
        /*00e8*/ 	.word	0x00000001
        /*00ec*/ 	.word	0x00000001


	//----- nvinfo : EIATTR_CRS_STACK_SIZE
	.align		4
.L_1739:
        /*00f0*/ 	.byte	0x04, 0x1e
        /*00f2*/ 	.short	(.L_1741 - .L_1740)
.L_1740:
        /*00f4*/ 	.word	0x00000000


	//----- nvinfo : EIATTR_CBANK_PARAM_SIZE
	.align		4
.L_1741:
        /*00f8*/ 	.byte	0x03, 0x19
        /*00fa*/ 	.short	0x0128


	//----- nvinfo : EIATTR_PARAM_CBANK
	.align		4
        /*00fc*/ 	.byte	0x04, 0x0a
        /*00fe*/ 	.short	(.L_1743 - .L_1742)
	.align		4
.L_1742:
        /*0100*/ 	.word	index@(.nv.constant0._ZN10layer_norm31ln_parallel_residual_bwd_kernelINS_13Kernel_traitsIf13__nv_bfloat16fS2_fjLj256ELj1ELj4ELj1ELj16ENS_18Kernel_traits_baseILj256EfS2_fS2_fjLj128EEEEELb1ELb1ELb0EEEvNS_9BwdParamsE)
        /*0104*/ 	.short	0x0380
        /*0106*/ 	.short	0x0128


	//----- nvinfo : EIATTR_SW_WAR
	.align		4
.L_1743:
        /*0108*/ 	.byte	0x04, 0x36
        /*010a*/ 	.short	(.L_1745 - .L_1744)
.L_1744:
        /*010c*/ 	.word	0x00000008
.L_1745:


//--------------------- .nv.info._ZN10layer_norm22ln_bwd_finalize_kernelINS_22Kernel_traits_finalizeILj256Ef13__nv_bfloat16fS2_fjLb0ELj1024ELj4ENS_18Kernel_traits_baseILj256EfS2_fS2_fjLj1024EEEEELb0ELb1EEEvNS_9BwdParamsE --------------------------
	.section	.nv.info._ZN10layer_norm22ln_bwd_finalize_kernelINS_22Kernel_traits_finalizeILj256Ef13__nv_bfloat16fS2_fjLb0ELj1024ELj4ENS_18Kernel_traits_baseILj256EfS2_fS2_fjLj1024EEEEELb0ELb1EEEvNS_9BwdParamsE,"",@"SHT_CUDA_INFO"
	.sectionflags	@""
	.align	4


	//----- nvinfo : EIATTR_CUDA_API_VERSION
	.align		4
        /*0000*/ 	.byte	0x04, 0x37
        /*0002*/ 	.short	(.L_1747 - .L_1746)
.L_1746:
        /*0004*/ 	.word	0x00000082


	//----- nvinfo : EIATTR_KPARAM_INFO
	.align		4
.L_1747:
        /*0008*/ 	.byte	0x04, 0x17
        /*000a*/ 	.short	(.L_1749 - .L_1748)
.L_1748:
        /*000c*/ 	.word	0x00000000
        /*0010*/ 	.short	0x0000
        /*0012*/ 	.short	0x0000
        /*0014*/ 	.byte	0x00, 0xf0, 0xa1, 0x04


	//----- nvinfo : EIATTR_SPARSE_MMA_MASK
	.align		4
.L_1749:
        /*0018*/ 	.byte	0x03, 0x50
        /*001a*/ 	.short	0x0000


	//----- nvinfo : EIATTR_MAXREG_COUNT
	.align		4
        /*001c*/ 	.byte	0x03, 0x1b
        /*001e*/ 	.short	0x0040


	//----- nvinfo : EIATTR_NUM_BARRIERS
	.align		4
        /*0020*/ 	.byte	0x02, 0x4c
        /*0022*/ 	.byte	0x01
	.zero		1


	//----- nvinfo : EIATTR_MERCURY_ISA_VERSION
	.align		4
        /*0024*/ 	.byte	0x03, 0x5f
        /*0026*/ 	.short	0x0101


	//----- nvinfo : EIATTR_COOP_GROUP_MASK_REGIDS
	.align		4
        /*0028*/ 	.byte	0x04, 0x29
        /*002a*/ 	.short	(.L_1751 - .L_1750)


	//   ....[0]....
.L_1750:
        /*002c*/ 	.word	0xffffffff


	//   ....[1]....
        /*0030*/ 	.word	0xffffffff


	//   ....[2]....
        /*0034*/ 	.word	0xffffffff


	//   ....[3]....
        /*0038*/ 	.word	0xffffffff


	//   ....[4]....
        /*003c*/ 	.word	0xffffffff


	//   ....[5]....
        /*0040*/ 	.word	0xffffffff


	//   ....[6]....
        /*0044*/ 	.word	0xffffffff


	//   ....[7]....
        /*0048*/ 	.word	0xffffffff


	//   ....[8]....
        /*004c*/ 	.word	0xffffffff


	//   ....[9]....
        /*0050*/ 	.word	0xffffffff


	//----- nvinfo : EIATTR_COOP_GROUP_INSTR_OFFSETS
	.align		4
.L_1751:
        /*0054*/ 	.byte	0x04, 0x28
        /*0056*/ 	.short	(.L_1753 - .L_1752)


	//   ....[0]....
.L_1752:
        /*0058*/ 	.word	0x00001630


	//   ....[1]....
        /*005c*/ 	.word	0x00001640


	//   ....[2]....
        /*0060*/ 	.word	0x00001670


	//   ....[3]....
        /*0064*/ 	.word	0x00001680


	//   ....[4]....
        /*0068*/ 	.word	0x000016b0


	//   ....[5]....
        /*006c*/ 	.word	0x000016c0


	//   ....[6]....
        /*0070*/ 	.word	0x000016f0


	//   ....[7]....
        /*0074*/ 	.word	0x00001710


	//   ....[8]....
        /*0078*/ 	.word	0x00001740


	//   ....[9]....
        /*007c*/ 	.word	0x00001750


	//----- nvinfo : EIATTR_VRC_CTA_INIT_COUNT
	.align		4
.L_1753:
        /*0080*/ 	.byte	0x02, 0x4a
	.zero		1
	.zero		1


	//----- nvinfo : EIATTR_EXIT_INSTR_OFFSETS
	.align		4
        /*0084*/ 	.byte	0x04, 0x1c
        /*0086*/ 	.short	(.L_1755 - .L_1754)


	//   ....[0]....
.L_1754:
        /*0088*/ 	.word	0x00000070


	//   ....[1]....
        /*008c*/ 	.word	0x000017b0


	//   ....[2]....
        /*0090*/ 	.word	0x00001860


	//----- nvinfo : EIATTR_MAX_THREADS
	.align		4
.L_1755:
        /*0094*/ 	.byte	0x04, 0x05
        /*0096*/ 	.short	(.L_1757 - .L_1756)
.L_1756:
        /*0098*/ 	.word	0x00000400
        /*009c*/ 	.word	0x00000001
        /*00a0*/ 	.word	0x00000001


	//----- nvinfo : EIATTR_CRS_STACK_SIZE
	.align		4
.L_1757:
        /*00a4*/ 	.byte	0x04, 0x1e
        /*00a6*/ 	.short	(.L_1759 - .L_1758)
.L_1758:
        /*00a8*/ 	.word	0x00000000


	//----- nvinfo : EIATTR_CBANK_PARAM_SIZE
	.align		4
.L_1759:
        /*00ac*/ 	.byte	0x03, 0x19
        /*00ae*/ 	.short	0x0128


	//----- nvinfo : EIATTR_PARAM_CBANK
	.align		4
        /*00b0*/ 	.byte	0x04, 0x0a
        /*00b2*/ 	.short	(.L_1761 - .L_1760)
	.align		4
.L_1760:
        /*00b4*/ 	.word	index@(.nv.constant0._ZN10layer_norm22ln_bwd_finalize_kernelINS_22Kernel_traits_finalizeILj256Ef13__nv_bfloat16fS2_fjLb0ELj1024ELj4ENS_18Kernel_traits_baseILj256EfS2_fS2_fjLj1024EEEEELb0ELb1EEEvNS_9BwdParamsE)
        /*00b8*/ 	.short	0x0380
        /*00ba*/ 	.short	0x0128


	//----- nvinfo : EIATTR_SW_WAR
	.align		4
.L_1761:
        /*00bc*/ 	.byte	0x04, 0x36
        /*00be*/ 	.short	(.L_1763 - .L_1762)
.L_1762:
        /*00c0*/ 	.word	0x00000008
.L_1763:


//--------------------- .nv.info._ZN10layer_norm40ln_parallel_residual_bwd_finalize_kernelINS_22Kernel_traits_finalizeILj256Ef13__nv_bfloat16fS2_fjLb0ELj1024ELj4ENS_18Kernel_traits_baseILj256EfS2_fS2_fjLj1024EEEEELb1EEEvNS_9BwdParamsE --------------------------
	.section	.nv.info._ZN10layer_norm40ln_parallel_residual_bwd_finalize_kernelINS_22Kernel_traits_finalizeILj256Ef13__nv_bfloat16fS2_fjLb0ELj1024ELj4ENS_18Kernel_traits_baseILj256EfS2_fS2_fjLj1024EEEEELb1EEEvNS_9BwdParamsE,"",@"SHT_CUDA_INFO"
	.sectionflags	@""
	.align	4


	//----- nvinfo : EIATTR_CUDA_API_VERSION
	.align		4
        /*0000*/ 	.byte	0x04, 0x37
        /*0002*/ 	.short	(.L_1765 - .L_1764)
.L_1764:
        /*0004*/ 	.word	0x00000082


	//----- nvinfo : EIATTR_KPARAM_INFO
	.align		4
.L_1765:
        /*0008*/ 	.byte	0x04, 0x17
        /*000a*/ 	.short	(.L_1767 - .L_1766)
.L_1766:
        /*000c*/ 	.word	0x00000000
        /*0010*/ 	.short	0x0000
        /*0012*/ 	.short	0x0000
        /*0014*/ 	.byte	0x00, 0xf0, 0xa1, 0x04


	//----- nvinfo : EIATTR_SPARSE_MMA_MASK
	.align		4
.L_1767:
        /*0018*/ 	.byte	0x03, 0x50
        /*001a*/ 	.short	0x0000


	//----- nvinfo : EIATTR_MAXREG_COUNT
	.align		4
        /*001c*/ 	.byte	0x03, 0x1b
        /*001e*/ 	.short	0x0040


	//----- nvinfo : EIATTR_NUM_BARRIERS
	.align		4
        /*0020*/ 	.byte	0x02, 0x4c
        /*0022*/ 	.byte	0x01
	.zero		1


	//----- nvinfo : EIATTR_MERCURY_ISA_VERSION
	.align		4
        /*0024*/ 	.byte	0x03, 0x5f
        /*0026*/ 	.short	0x0101


	//----- nvinfo : EIATTR_COOP_GROUP_MASK_REGIDS
	.align		4
        /*0028*/ 	.byte	0x04, 0x29
        /*002a*/ 	.short	(.L_1769 - .L_1768)


	//   ....[0]....
.L_1768:
        /*002c*/ 	.word	0xffffffff


	//   ....[1]....
        /*0030*/ 	.word	0xffffffff


	//   ....[2]....
        /*0034*/ 	.word	0xffffffff


	//   ....[3]....
        /*0038*/ 	.word	0xffffffff


	//   ....[4]....
        /*003c*/ 	.word	0xffffffff


	//   ....[5]....
        /*0040*/ 	.word	0xffffffff


	//   ....[6]....
        /*0044*/ 	.word	0xffffffff


	//   ....[7]....
        /*0048*/ 	.word	0xffffffff


	//   ....[8]....
        /*004c*/ 	.word	0xffffffff


	//   ....[9]....
        /*0050*/ 	.word	0xffffffff


	//   ....[10]....
        /*0054*/ 	.word	0xffffffff


	//   ....[11]....
        /*0058*/ 	.word	0xffffffff


	//   ....[12]....
        /*005c*/ 	.word	0xffffffff


	//   ....[13]....
        /*0060*/ 	.word	0xffffffff


	//   ....[14]....
        /*0064*/ 	.word	0xffffffff


	//   ....[15]....
        /*0068*/ 	.word	0xffffffff


	//   ....[16]....
        /*006c*/ 	.word	0xffffffff


	//   ....[17]....
        /*0070*/ 	.word	0xffffffff


	//   ....[18]....
        /*0074*/ 	.word	0xffffffff


	//   ....[19]....
        /*0078*/ 	.word	0xffffffff


	//----- nvinfo : EIATTR_COOP_GROUP_INSTR_OFFSETS
	.align		4
.L_1769:
        /*007c*/ 	.byte	0x04, 0x28
        /*007e*/ 	.short	(.L_1771 - .L_1770)


	//   ....[0]....
.L_1770:
        /*0080*/ 	.word	0x00001410


	//   ....[1]....
        /*0084*/ 	.word	0x00001420


	//   ....[2]....
        /*0088*/ 	.word	0x00001430


	//   ....[3]....
        /*008c*/ 	.word	0x00001440


	//   ....[4]....
        /*0090*/ 	.word	0x00001470


	//   ....[5]....
        /*0094*/ 	.word	0x00001490


	//   ....[6]....
        /*0098*/ 	.word	0x000014b0


	//   ....[7]....
        /*009c*/ 	.word	0x000014c0


	//   ....[8]....
        /*00a0*/ 	.word	0x000014f0


	//   ....[9]....
        /*00a4*/ 	.word	0x00001510


	//   ....[10]....
        /*00a8*/ 	.word	0x00001530


	//   ....[11]....
        /*00ac*/ 	.word	0x00001540


	//   ....[12]....
        /*00b0*/ 	.word	0x00001570


	//   ....[13]....
        /*00b4*/ 	.word	0x00001590


	//   ....[14]....
        /*00b8*/ 	.word	0x000015b0


	//   ....[15]....
        /*00bc*/ 	.word	0x000015c0


	//   ....[16]....
        /*00c0*/ 	.word	0x000015f0


	//   ....[17]....
        /*00c4*/ 	.word	0x00001620


	//   ....[18]....
        /*00c8*/ 	.word	0x00001630


	//   ....[19]....
        /*00cc*/ 	.word	0x00001640


	//----- nvinfo : EIATTR_VRC_CTA_INIT_COUNT
	.align		4
.L_1771:
        /*00d0*/ 	.byte	0x02, 0x4a
	.zero		1
	.zero		1


	//----- nvinfo : EIATTR_EXIT_INSTR_OFFSETS
	.align		4
        /*00d4*/ 	.byte	0x04, 0x1c
        /*00d6*/ 	.short	(.L_1773 - .L_1772)


	//   ....[0]....
.L_1772:
        /*00d8*/ 	.word	0x00000060


	//   ....[1]....
        /*00dc*/ 	.word	0x000016e0


	//   ....[2]....
        /*00e0*/ 	.word	0x00001810


	//----- nvinfo : EIATTR_MAX_THREADS
	.align		4
.L_1773:
        /*00e4*/ 	.byte	0x04, 0x05
        /*00e6*/ 	.short	(.L_1775 - .L_1774)
.L_1774:
        /*00e8*/ 	.word	0x00000400
        /*00ec*/ 	.word	0x00000001
        /*00f0*/ 	.word	0x00000001


	//----- nvinfo : EIATTR_CRS_STACK_SIZE
	.align		4
.L_1775:
        /*00f4*/ 	.byte	0x04, 0x1e
        /*00f6*/ 	.short	(.L_1777 - .L_1776)
.L_1776:
        /*00f8*/ 	.word	0x00000000


	//----- nvinfo : EIATTR_CBANK_PARAM_SIZE
	.align		4
.L_1777:
        /*00fc*/ 	.byte	0x03, 0x19
        /*00fe*/ 	.short	0x0128


	//----- nvinfo : EIATTR_PARAM_CBANK
	.align		4
        /*0100*/ 	.byte	0x04, 0x0a
        /*0102*/ 	.short	(.L_1779 - .L_1778)
	.align		4
.L_1778:
        /*0104*/ 	.word	index@(.nv.constant0._ZN10layer_norm40ln_parallel_residual_bwd_finalize_kernelINS_22Kernel_traits_finalizeILj256Ef13__nv_bfloat16fS2_fjLb0ELj1024ELj4ENS_18Kernel_traits_baseILj256EfS2_fS2_fjLj1024EEEEELb1EEEvNS_9BwdParamsE)
        /*0108*/ 	.short	0x0380
        /*010a*/ 	.short	0x0128


	//----- nvinfo : EIATTR_SW_WAR
	.align		4
.L_1779:
        /*010c*/ 	.byte	0x04, 0x36
        /*010e*/ 	.short	(.L_1781 - .L_1780)
.L_1780:
        /*0110*/ 	.word	0x00000008
.L_1781:


//--------------------- .nv.info._ZN10layer_norm31ln_parallel_residual_bwd_kernelINS_13Kernel_traitsIf13__nv_bfloat16fS2_fjLj256ELj1ELj4ELj1ELj16ENS_18Kernel_traits_baseILj256EfS2_fS2_fjLj128EEEEELb1ELb1ELb1EEEvNS_9BwdParamsE --------------------------
	.section	.nv.info._ZN10layer_norm31ln_parallel_residual_bwd_kernelINS_13Kernel_traitsIf13__nv_bfloat16fS2_fjLj256ELj1ELj4ELj1ELj16ENS_18Kernel_traits_baseILj256EfS2_fS2_fjLj128EEEEELb1ELb1ELb1EEEvNS_9BwdParamsE,"",@"SHT_CUDA_INFO"
	.sectionflags	@""
	.align	4


	//----- nvinfo : EIATTR_CUDA_API_VERSION
	.align		4
        /*0000*/ 	.byte	0x04, 0x37
        /*0002*/ 	.short	(.L_1783 - .L_1782)
.L_1782:
        /*0004*/ 	.word	0x00000082


	//----- nvinfo : EIATTR_KPARAM_INFO
	.align		4
.L_1783:
        /*0008*/ 	.byte	0x04, 0x17
        /*000a*/ 	.short	(.L_1785 - .L_1784)
.L_1784:
        /*000c*/ 	.word	0x00000000
        /*0010*/ 	.short	0x0000
        /*0012*/ 	.short	0x0000
        /*0014*/ 	.byte	0x00, 0xf0, 0xa1, 0x04


	//----- nvinfo : EIATTR_SPARSE_MMA_MASK
	.align		4
.L_1785:
        /*0018*/ 	.byte	0x03, 0x50
        /*001a*/ 	.short	0x0000


	//----- nvinfo : EIATTR_MAXREG_COUNT
	.align		4
        /*001c*/ 	.byte	0x03, 0x1b
        /*001e*/ 	.short	0x00ff


	//----- nvinfo : EIATTR_NUM_BARRIERS
	.align		4
        /*0020*/ 	.byte	0x02, 0x4c
        /*0022*/ 	.byte	0x01
	.zero		1


	//----- nvinfo : EIATTR_MERCURY_ISA_VERSION
	.align		4
        /*0024*/ 	.byte	0x03, 0x5f
        /*0026*/ 	.short	0x0101


	//----- nvinfo : EIATTR_COOP_GROUP_MASK_REGIDS
	.align		4
        /*0028*/ 	.byte	0x04, 0x29
        /*002a*/ 	.short	(.L_1787 - .L_1786)


	//   ....[0]....
.L_1786:
        /*002c*/ 	.word	0xffffffff


	//   ....[1]....
        /*0030*/ 	.word	0xffffffff


	//   ....[2]....
        /*0034*/ 	.word	0xffffffff


	//   ....[3]....
        /*0038*/ 	.word	0xffffffff


	//   ....[4]....
        /*003c*/ 	.word	0xffffffff


	//   ....[5]....
        /*0040*/ 	.word	0xffffffff


	//   ....[6]....
        /*0044*/ 	.word	0xffffffff


	//   ....[7]....
        /*0048*/ 	.word	0xffffffff


	//   ....[8]....
        /*004c*/ 	.word	0xffffffff


	//   ....[9]....
        /*0050*/ 	.word	0xffffffff


	//   ....[10]....
        /*0054*/ 	.word	0x05000055


	//   ....[11]....
        /*0058*/ 	.word	0x05000055


	//   ....[12]....
        /*005c*/ 	.word	0x05000055


	//   ....[13]....
        /*0060*/ 	.word	0x05000055


	//   ....[14]....
        /*0064*/ 	.word	0x05000055


	//   ....[15]....
        /*0068*/ 	.word	0x05000055


	//   ....[16]....
        /*006c*/ 	.word	0x05000055


	//   ....[17]....
        /*0070*/ 	.word	0x05000055


	//   ....[18]....
        /*0074*/ 	.word	0x05000055


	//   ....[19]....
        /*0078*/ 	.word	0x05000055


	//----- nvinfo : EIATTR_COOP_GROUP_INSTR_OFFSETS
	.align		4
.L_1787:
        /*007c*/ 	.byte	0x04, 0x28
        /*007e*/ 	.short	(.L_1789 - .L_1788)


	//   ....[0]....
.L_1788:
        /*0080*/ 	.word	0x00000a80


	//   ....[1]....
        /*0084*/ 	.word	0x00000a90


	//   ....[2]....
        /*0088*/ 	.word	0x00000ac0


	//   ....[3]....
        /*008c*/ 	.word	0x00000ad0


	//   ....[4]....
        /*0090*/ 	.word	0x00000b00


	//   ....[5]....
        /*0094*/ 	.word	0x00000b10


	//   ....[6]....
        /*0098*/ 	.word	0x00000b40


	//   ....[7]....
        /*009c*/ 	.word	0x00000b50


	//   ....[8]....
        /*00a0*/ 	.word	0x00000b80


	//   ....[9]....
        /*00a4*/ 	.word	0x00000b90


	//   ....[10]....
        /*00a8*/ 	.word	0x00003050


	//   ....[11]....
        /*00ac*/ 	.word	0x000030e0


	//   ....[12]....
        /*00b0*/ 	.word	0x00003140


	//   ....[13]....
        /*00b4*/ 	.word	0x000031a0


	//   ....[14]....
        /*00b8*/ 	.word	0x00003200


	//   ....[15]....
        /*00bc*/ 	.word	0x00003260


	//   ....[16]....
        /*00c0*/ 	.word	0x000032c0


	//   ....[17]....
        /*00c4*/ 	.word	0x00003320


	//   ....[18]....
        /*00c8*/ 	.word	0x00003380


	//   ....[19]....
        /*00cc*/ 	.word	0x000033e0


	//----- nvinfo : EIATTR_VRC_CTA_INIT_COUNT
	.align		4
.L_1789:
        /*00d0*/ 	.byte	0x02, 0x4a
	.zero		1
	.zero		1


	//----- nvinfo : EIATTR_EXIT_INSTR_OFFSETS
	.align		4
        /*00d4*/ 	.byte	0x04, 0x1c
        /*00d6*/ 	.short	(.L_1791 - .L_1790)


	//   ....[0]....
.L_1790:
        /*00d8*/ 	.word	0x00002ff0


	//----- nvinfo : EIATTR_MAX_THREADS
	.align		4
.L_1791:
        /*00dc*/ 	.byte	0x04, 0x05
        /*00de*/ 	.short	(.L_1793 - .L_1792)
.L_1792:
        /*00e0*/ 	.word	0x00000080
        /*00e4*/ 	.word	0x00000001
        /*00e8*/ 	.word	0x00000001


	//----- nvinfo : EIATTR_CRS_STACK_SIZE
	.align		4
.L_1793:
        /*00ec*/ 	.byte	0x04, 0x1e
        /*00ee*/ 	.short	(.L_1795 - .L_1794)
.L_1794:
        /*00f0*/ 	.word	0x00000000


	//----- nvinfo : EIATTR_CBANK_PARAM_SIZE
	.align		4
.L_1795:
        /*00f4*/ 	.byte	0x03, 0x19
        /*00f6*/ 	.short	0x0128


	//----- nvinfo : EIATTR_PARAM_CBANK
	.align		4
        /*00f8*/ 	.byte	0x04, 0x0a
        /*00fa*/ 	.short	(.L_1797 - .L_1796)
	.align		4
.L_1796:
        /*00fc*/ 	.word	index@(.nv.constant0._ZN10layer_norm31ln_parallel_residual_bwd_kernelINS_13Kernel_traitsIf13__nv_bfloat16fS2_fjLj256ELj1ELj4ELj1ELj16ENS_18Kernel_traits_baseILj256EfS2_fS2_fjLj128EEEEELb1ELb1ELb1EEEvNS_9BwdParamsE)
        /*0100*/ 	.short	0x0380
        /*0102*/ 	.short	0x0128


	//----- nvinfo : EIATTR_SW_WAR
	.align		4
.L_1797:
        /*0104*/ 	.byte	0x04, 0x36
        /*0106*/ 	.short	(.L_1799 - .L_1798)
.L_1798:
        /*0108*/ 	.word	0x00000008
.L_1799:


//--------------------- .nv.info._ZN10layer_norm31ln_parallel_residual_bwd_kernelINS_13Kernel_traitsIf6__halfS2_S2_fjLj256ELj1ELj4ELj1ELj16ENS_18Kernel_traits_baseILj256EfS2_S2_S2_fjLj128EEEEELb0ELb0ELb0EEEvNS_9BwdParamsE --------------------------
	.section	.nv.info._ZN10layer_norm31ln_parallel_residual_bwd_kernelINS_13Kernel_traitsIf6__halfS2_S2_fjLj256ELj1ELj4ELj1ELj16ENS_18Kernel_traits_baseILj256EfS2_S2_S2_fjLj128EEEEELb0ELb0ELb0EEEvNS_9BwdParamsE,"",@"SHT_CUDA_INFO"
	.sectionflags	@""
	.align	4


	//----- nvinfo : EIATTR_CUDA_API_VERSION
	.align		4
        /*0000*/ 	.byte	0x04, 0x37
        /*0002*/ 	.short	(.L_1801 - .L_1800)
.L_1800:
        /*0004*/ 	.word	0x00000082


	//----- nvinfo : EIATTR_KPARAM_INFO
	.align		4
.L_1801:
        /*0008*/ 	.byte	0x04, 0x17
        /*000a*/ 	.short	(.L_1803 - .L_1802)
.L_1802:
        /*000c*/ 	.word	0x00000000
        /*0010*/ 	.short	0x0000
        /*0012*/ 	.short	0x0000
        /*0014*/ 	.byte	0x00, 0xf0, 0xa1, 0x04


	//----- nvinfo : EIATTR_SPARSE_MMA_MASK
	.align		4
.L_1803:
        /*0018*/ 	.byte	0x03, 0x50
        /*001a*/ 	.short	0x0000


	//----- nvinfo : EIATTR_MAXREG_COUNT
	.align		4
        /*001c*/ 	.byte	0x03, 0x1b
        /*001e*/ 	.short	0x00ff


	//----- nvinfo : EIATTR_NUM_BARRIERS
	.align		4
        /*0020*/ 	.byte	0x02, 0x4c
        /*0022*/ 	.byte	0x01
	.zero		1


	//----- nvinfo : EIATTR_MERCURY_ISA_VERSION
	.align		4
        /*0024*/ 	.byte	0x03, 0x5f
        /*0026*/ 	.short	0x0101


	//----- nvinfo : EIATTR_COOP_GROUP_MASK_REGIDS
	.align		4
        /*0028*/ 	.byte	0x04, 0x29
        /*002a*/ 	.short	(.L_1805 - .L_1804)


	//   ....[0]....
.L_1804:
        /*002c*/ 	.word	0xffffffff


	//   ....[1]....
        /*0030*/ 	.word	0xffffffff


	//   ....[2]....
        /*0034*/ 	.word	0xffffffff


	//   ....[3]....
        /*0038*/ 	.word	0xffffffff


	//   ....[4]....
        /*003c*/ 	.word	0xffffffff


	//   ....[5]....
        /*0040*/ 	.word	0xffffffff


	//   ....[6]....
        /*0044*/ 	.word	0xffffffff


	//   ....[7]....
        /*0048*/ 	.word	0xffffffff


	//   ....[8]....
        /*004c*/ 	.word	0xffffffff


	//   ....[9]....
        /*0050*/ 	.word	0xffffffff


	//   ....[10]....
        /*0054*/ 	.word	0x05000044


	//   ....[11]....
        /*0058*/ 	.word	0x05000044


	//   ....[12]....
        /*005c*/ 	.word	0x05000044


	//   ....[13]....
        /*0060*/ 	.word	0x05000044


	//   ....[14]....
        /*0064*/ 	.word	0x05000044


	//   ....[15]....
        /*0068*/ 	.word	0x05000044


	//   ....[16]....
        /*006c*/ 	.word	0x05000044


	//   ....[17]....
        /*0070*/ 	.word	0x05000044


	//   ....[18]....
        /*0074*/ 	.word	0x05000044


	//   ....[19]....
        /*0078*/ 	.word	0x05000044


	//----- nvinfo : EIATTR_COOP_GROUP_INSTR_OFFSETS
	.align		4
.L_1805:
        /*007c*/ 	.byte	0x04, 0x28
        /*007e*/ 	.short	(.L_1807 - .L_1806)


	//   ....[0]....
.L_1806:
        /*0080*/ 	.word	0x00000bc0


	//   ....[1]....
        /*0084*/ 	.word	0x00000bd0


	//   ....[2]....
        /*0088*/ 	.word	0x00000c00


	//   ....[3]....
        /*008c*/ 	.word	0x00000c10


	//   ....[4]....
        /*0090*/ 	.word	0x00000c40


	//   ....[5]....
        /*0094*/ 	.word	0x00000c50


	//   ....[6]....
        /*0098*/ 	.word	0x00000c80


	//   ....[7]....
        /*009c*/ 	.word	0x00000c90


	//   ....[8]....
        /*00a0*/ 	.word	0x00000cc0


	//   ....[9]....
        /*00a4*/ 	.word	0x00000cd0


	//   ....[10]....
        /*00a8*/ 	.word	0x00002ba0


	//   ....[11]....
        /*00ac*/ 	.word	0x00002c30


	//   ....[12]....
        /*00b0*/ 	.word	0x00002c90


	//   ....[13]....
        /*00b4*/ 	.word	0x00002cf0


	//   ....[14]....
        /*00b8*/ 	.word	0x00002d50


	//   ....[15]....
        /*00bc*/ 	.word	0x00002db0


	//   ....[16]....
        /*00c0*/ 	.word	0x00002e10


	//   ....[17]....
        /*00c4*/ 	.word	0x00002e70


	//   ....[18]....
        /*00c8*/ 	.word	0x00002ed0


	//   ....[19]....
        /*00cc*/ 	.word	0x00002f30


	//----- nvinfo : EIATTR_VRC_CTA_INIT_COUNT
	.align		4
.L_1807:
        /*00d0*/ 	.byte	0x02, 0x4a
	.zero		1
	.zero		1


	//----- nvinfo : EIATTR_EXIT_INSTR_OFFSETS
	.align		4
        /*00d4*/ 	.byte	0x04, 0x1c
        /*00d6*/ 	.short	(.L_1809 - .L_1808)


	//   ....[0]....
.L_1808:
        /*00d8*/ 	.word	0x00002a80


	//   ....[1]....
        /*00dc*/ 	.word	0x00002b40


	//----- nvinfo : EIATTR_MAX_THREADS
	.align		4
.L_1809:
        /*00e0*/ 	.byte	0x04, 0x05
        /*00e2*/ 	.short	(.L_1811 - .L_1810)
.L_1810:
        /*00e4*/ 	.word	0x00000080
        /*00e8*/ 	.word	0x00000001
        /*00ec*/ 	.word	0x00000001


	//----- nvinfo : EIATTR_CRS_STACK_SIZE
	.align		4
.L_1811:
        /*00f0*/ 	.byte	0x04, 0x1e
        /*00f2*/ 	.short	(.L_1813 - .L_1812)
.L_1812:
        /*00f4*/ 	.word	0x00000000


	//----- nvinfo : EIATTR_CBANK_PARAM_SIZE
	.align		4
.L_1813:
        /*00f8*/ 	.byte	0x03, 0x19
        /*00fa*/ 	.short	0x0128


	//----- nvinfo : EIATTR_PARAM_CBANK
	.align		4
        /*00fc*/ 	.byte	0x04, 0x0a
        /*00fe*/ 	.short	(.L_1815 - .L_1814)
	.align		4
.L_1814:
        /*0100*/ 	.word	index@(.nv.constant0._ZN10layer_norm31ln_parallel_residual_bwd_kernelINS_13Kernel_traitsIf6__halfS2_S2_fjLj256ELj1ELj4ELj1ELj16ENS_18Kernel_traits_baseILj256EfS2_S2_S2_fjLj128EEEEELb0ELb0ELb0EEEvNS_9BwdParamsE)
        /*0104*/ 	.short	0x0380
        /*0106*/ 	.short	0x0128


	//----- nvinfo : EIATTR_SW_WAR
	.align		4
.L_1815:
        /*0108*/ 	.byte	0x04, 0x36
        /*010a*/ 	.short	(.L_1817 - .L_1816)
.L_1816:
        /*010c*/ 	.word	0x00000008
.L_1817:


//--------------------- .nv.info._ZN10layer_norm31ln_parallel_residual_bwd_kernelINS_13Kernel_traitsIf6__halfS2_S2_fjLj256ELj1ELj4ELj1ELj16ENS_18Kernel_traits_baseILj256EfS2_S2_S2_fjLj128EEEEELb0ELb0ELb1EEEvNS_9BwdParamsE --------------------------
	.section	.nv.info._ZN10layer_norm31ln_parallel_residual_bwd_kernelINS_13Kernel_traitsIf6__halfS2_S2_fjLj256ELj1ELj4ELj1ELj16ENS_18Kernel_traits_baseILj256EfS2_S2_S2_fjLj128EEEEELb0ELb0ELb1EEEvNS_9BwdParamsE,"",@"SHT_CUDA_INFO"
	.sectionflags	@""
	.align	4


	//----- nvinfo : EIATTR_CUDA_API_VERSION
	.align		4
        /*0000*/ 	.byte	0x04, 0x37
        /*0002*/ 	.short	(.L_1819 - .L_1818)
.L_1818:
        /*0004*/ 	.word	0x00000082


	//----- nvinfo : EIATTR_KPARAM_INFO
	.align		4
.L_1819:
        /*0008*/ 	.byte	0x04, 0x17
        /*000a*/ 	.short	(.L_1821 - .L_1820)
.L_1820:
        /*000c*/ 	.word	0x00000000
        /*0010*/ 	.short	0x0000
        /*0012*/ 	.short	0x0000
        /*0014*/ 	.byte	0x00, 0xf0, 0xa1, 0x04


	//----- nvinfo : EIATTR_SPARSE_MMA_MASK
	.align		4
.L_1821:
        /*0018*/ 	.byte	0x03, 0x50
        /*001a*/ 	.short	0x0000


	//----- nvinfo : EIATTR_MAXREG_COUNT
	.align		4
        /*001c*/ 	.byte	0x03, 0x1b
        /*001e*/ 	.short	0x00ff


	//----- nvinfo : EIATTR_NUM_BARRIERS
	.align		4
        /*0020*/ 	.byte	0x02, 0x4c
        /*0022*/ 	.byte	0x01
	.zero		1


	//----- nvinfo : EIATTR_MERCURY_ISA_VERSION
	.align		4
        /*0024*/ 	.byte	0x03, 0x5f
        /*0026*/ 	.short	0x0101


	//----- nvinfo : EIATTR_COOP_GROUP_MASK_REGIDS
	.align		4
        /*0028*/ 	.byte	0x04, 0x29
        /*002a*/ 	.short	(.L_1823 - .L_1822)


	//   ....[0]....
.L_1822:
        /*002c*/ 	.word	0xffffffff


	//   ....[1]....
        /*0030*/ 	.word	0xffffffff


	//   ....[2]....
        /*0034*/ 	.word	0xffffffff


	//   ....[3]....
        /*0038*/ 	.word	0xffffffff


	//   ....[4]....
        /*003c*/ 	.word	0xffffffff


	//   ....[5]....
        /*0040*/ 	.word	0xffffffff


	//   ....[6]....
        /*0044*/ 	.word	0xffffffff


	//   ....[7]....
        /*0048*/ 	.word	0xffffffff


	//   ....[8]....
        /*004c*/ 	.word	0xffffffff


	//   ....[9]....
        /*0050*/ 	.word	0xffffffff


	//   ....[10]....
        /*0054*/ 	.word	0x05000057


	//   ....[11]....
        /*0058*/ 	.word	0x05000057


	//   ....[12]....
        /*005c*/ 	.word	0x05000057


	//   ....[13]....
        /*0060*/ 	.word	0x05000057


	//   ....[14]....
        /*0064*/ 	.word	0x05000057


	//   ....[15]....
        /*0068*/ 	.word	0x05000057


	//   ....[16]....
        /*006c*/ 	.word	0x05000057


	//   ....[17]....
        /*0070*/ 	.word	0x05000057


	//   ....[18]....
        /*0074*/ 	.word	0x05000057


	//   ....[19]....
        /*0078*/ 	.word	0x05000057


	//----- nvinfo : EIATTR_COOP_GROUP_INSTR_OFFSETS
	.align		4
.L_1823:
        /*007c*/ 	.byte	0x04, 0x28
        /*007e*/ 	.short	(.L_1825 - .L_1824)


	//   ....[0]....
.L_1824:
        /*0080*/ 	.word	0x00000c30


	//   ....[1]....
        /*0084*/ 	.word	0x00000c40


	//   ....[2]....
        /*0088*/ 	.word	0x00000c70


	//   ....[3]....
        /*008c*/ 	.word	0x00000c80


	//   ....[4]....
        /*0090*/ 	.word	0x00000cb0


	//   ....[5]....
        /*0094*/ 	.word	0x00000cc0


	//   ....[6]....
        /*0098*/ 	.word	0x00000cf0


	//   ....[7]....
        /*009c*/ 	.word	0x00000d00


	//   ....[8]....
        /*00a0*/ 	.word	0x00000d30


	//   ....[9]....
        /*00a4*/ 	.word	0x00000d40


	//   ....[10]....
        /*00a8*/ 	.word	0x00002bb0


	//   ....[11]....
        /*00ac*/ 	.word	0x00002c40


	//   ....[12]....
        /*00b0*/ 	.word	0x00002ca0


	//   ....[13]....
        /*00b4*/ 	.word	0x00002d00


	//   ....[14]....
        /*00b8*/ 	.word	0x00002d60


	//   ....[15]....
        /*00bc*/ 	.word	0x00002dc0


	//   ....[16]....
        /*00c0*/ 	.word	0x00002e20


	//   ....[17]....
        /*00c4*/ 	.word	0x00002e80


	//   ....[18]....
        /*00c8*/ 	.word	0x00002ee0


	//   ....[19]....
        /*00cc*/ 	.word	0x00002f40


	//----- nvinfo : EIATTR_VRC_CTA_INIT_COUNT
	.align		4
.L_1825:
        /*00d0*/ 	.byte	0x02, 0x4a
	.zero		1
	.zero		1


	//----- nvinfo : EIATTR_EXIT_INSTR_OFFSETS
	.align		4
        /*00d4*/ 	.byte	0x04, 0x1c
        /*00d6*/ 	.short	(.L_1827 - .L_1826)


	//   ....[0]....
.L_1826:
        /*00d8*/ 	.word	0x00002b50


	//----- nvinfo : EIATTR_MAX_THREADS
	.align		4
.L_1827:
        /*00dc*/ 	.byte	0x04, 0x05
        /*00de*/ 	.short	(.L_1829 - .L_1828)
.L_1828:
        /*00e0*/ 	.word	0x00000080
        /*00e4*/ 	.word	0x00000001
        /*00e8*/ 	.word	0x00000001


	//----- nvinfo : EIATTR_CRS_STACK_SIZE
	.align		4
.L_1829:
        /*00ec*/ 	.byte	0x04, 0x1e
        /*00ee*/ 	.short	(.L_1831 - .L_1830)
.L_1830:
        /*00f0*/ 	.word	0x00000000


	//----- nvinfo : EIATTR_CBANK_PARAM_SIZE
	.align		4
.L_1831:
        /*00f4*/ 	.byte	0x03, 0x19
        /*00f6*/ 	.short	0x0128


	//----- nvinfo : EIATTR_PARAM_CBANK
	.align		4
        /*00f8*/ 	.byte	0x04, 0x0a
        /*00fa*/ 	.short	(.L_1833 - .L_1832)
	.align		4
.L_1832:
        /*00fc*/ 	.word	index@(.nv.constant0._ZN10layer_norm31ln_parallel_residual_bwd_kernelINS_13Kernel_traitsIf6__halfS2_S2_fjLj256ELj1ELj4ELj1ELj16ENS_18Kernel_traits_baseILj256EfS2_S2_S2_fjLj128EEEEELb0ELb0ELb1EEEvNS_9BwdParamsE)
        /*0100*/ 	.short	0x0380
        /*0102*/ 	.short	0x0128


	//----- nvinfo : EIATTR_SW_WAR
	.align		4
.L_1833:
        /*0104*/ 	.byte	0x04, 0x36
        /*0106*/ 	.short	(.L_1835 - .L_1834)
.L_1834:
        /*0108*/ 	.word	0x00000008
.L_1835:


//--------------------- .nv.info._ZN10layer_norm31ln_parallel_residual_bwd_kernelINS_13Kernel_traitsIf6__halfS2_S2_fjLj256ELj1ELj4ELj1ELj16ENS_18Kernel_traits_baseILj256EfS2_S2_S2_fjLj128EEEEELb0ELb1ELb0EEEvNS_9BwdParamsE --------------------------
	.section	.nv.info._ZN10layer_norm31ln_parallel_residual_bwd_kernelINS_13Kernel_traitsIf6__halfS2_S2_fjLj256ELj1ELj4ELj1ELj16ENS_18Kernel_traits_baseILj256EfS2_S2_S2_fjLj128EEEEELb0ELb1ELb0EEEvNS_9BwdParamsE,"",@"SHT_CUDA_INFO"
	.sectionflags	@""
	.align	4


	//----- nvinfo : EIATTR_CUDA_API_VERSION
	.align		4
        /*0000*/ 	.byte	0x04, 0x37
        /*0002*/ 	.short	(.L_1837 - .L_1836)
.L_1836:
        /*0004*/ 	.word	0x00000082


	//----- nvinfo : EIATTR_KPARAM_INFO
	.align		4
.L_1837:
        /*0008*/ 	.byte	0x04, 0x17
        /*000a*/ 	.short	(.L_1839 - .L_1838)
.L_1838:
        /*000c*/ 	.word	0x00000000
        /*0010*/ 	.short	0x0000
        /*0012*/ 	.short	0x0000
        /*0014*/ 	.byte	0x00, 0xf0, 0xa1, 0x04


	//----- nvinfo : EIATTR_SPARSE_MMA_MASK
	.align		4
.L_1839:
        /*0018*/ 	.byte	0x03, 0x50
        /*001a*/ 	.short	0x0000


	//----- nvinfo : EIATTR_MAXREG_COUNT
	.align		4
        /*001c*/ 	.byte	0x03, 0x1b
        /*001e*/ 	.short	0x00ff


	//----- nvinfo : EIATTR_NUM_BARRIERS
	.align		4
        /*0020*/ 	.byte	0x02, 0x4c
        /*0022*/ 	.byte	0x01
	.zero		1


	//----- nvinfo : EIATTR_MERCURY_ISA_VERSION
	.align		4
        /*0024*/ 	.byte	0x03, 0x5f
        /*0026*/ 	.short	0x0101


	//----- nvinfo : EIATTR_COOP_GROUP_MASK_REGIDS
	.align		4
        /*0028*/ 	.byte	0x04, 0x29
        /*002a*/ 	.short	(.L_1841 - .L_1840)


	//   ....[0]....
.L_1840:
        /*002c*/ 	.word	0xffffffff


	//   ....[1]....
        /*0030*/ 	.word	0xffffffff


	//   ....[2]....
        /*0034*/ 	.word	0xffffffff


	//   ....[3]....
        /*0038*/ 	.word	0xffffffff


	//   ....[4]....
        /*003c*/ 	.word	0xffffffff


	//   ....[5]....
        /*0040*/ 	.word	0xffffffff


	//   ....[6]....
        /*0044*/ 	.word	0xffffffff


	//   ....[7]....
        /*0048*/ 	.word	0xffffffff


	//   ....[8]....
        /*004c*/ 	.word	0xffffffff


	//   ....[9]....
        /*0050*/ 	.word	0xffffffff


	//   ....[10]....
        /*0054*/ 	.word	0x05000024


	//   ....[11]....
        /*0058*/ 	.word	0x05000024


	//   ....[12]....
        /*005c*/ 	.word	0x05000024


	//   ....[13]....
        /*0060*/ 	.word	0x05000024


	//   ....[14]....
        /*0064*/ 	.word	0x05000024


	//   ....[15]....
        /*0068*/ 	.word	0x05000024


	//   ....[16]....
        /*006c*/ 	.word	0x05000024


	//   ....[17]....
        /*0070*/ 	.word	0x05000024


	//   ....[18]....
        /*0074*/ 	.word	0x05000024


	//   ....[19]....
        /*0078*/ 	.word	0x05000024


	//----- nvinfo : EIATTR_COOP_GROUP_INSTR_OFFSETS
	.align		4
.L_1841:
        /*007c*/ 	.byte	0x04, 0x28
        /*007e*/ 	.short	(.L_1843 - .L_1842)


	//   ....[0]....
.L_1842:
        /*0080*/ 	.word	0x000008e0


	//   ....[1]....
        /*0084*/ 	.word	0x000008f0


	//   ....[2]....
        /*0088*/ 	.word	0x00000920


	//   ....[3]....
        /*008c*/ 	.word	0x00000930


	//   ....[4]....
        /*0090*/ 	.word	0x00000960


	//   ....[5]....
        /*0094*/ 	.word	0x00000970


	//   ....[6]....
        /*0098*/ 	.word	0x000009a0


	//   ....[7]....
        /*009c*/ 	.word	0x000009b0


	//   ....[8]....
        /*00a0*/ 	.word	0x000009e0


	//   ....[9]....
        /*00a4*/ 	.word	0x000009f0


	//   ....[10]....
        /*00a8*/ 	.word	0x000024c0


	//   ....[11]....
        /*00ac*/ 	.word	0x00002550


	//   ....[12]....
        /*00b0*/ 	.word	0x000025b0


	//   ....[13]....
        /*00b4*/ 	.word	0x00002610


	//   ....[14]....
        /*00b8*/ 	.word	0x00002670


	//   ....[15]....
        /*00bc*/ 	.word	0x000026d0


	//   ....[16]....
        /*00c0*/ 	.word	0x00002730


	//   ....[17]....
        /*00c4*/ 	.word	0x00002790


	//   ....[18]....
        /*00c8*/ 	.word	0x000027f0


	//   ....[19]....
        /*00cc*/ 	.word	0x00002850


	//----- nvinfo : EIATTR_VRC_CTA_INIT_COUNT
	.align		4
.L_1843:
        /*00d0*/ 	.byte	0x02, 0x4a
	.zero		1
	.zero		1


	//----- nvinfo : EIATTR_EXIT_INSTR_OFFSETS
	.align		4
        /*00d4*/ 	.byte	0x04, 0x1c
        /*00d6*/ 	.short	(.L_1845 - .L_1844)


	//   ....[0]....
.L_1844:
        /*00d8*/ 	.word	0x00002430


	//   ....[1]....
        /*00dc*/ 	.word	0x00002460


	//----- nvinfo : EIATTR_MAX_THREADS
	.align		4
.L_1845:
        /*00e0*/ 	.byte	0x04, 0x05
        /*00e2*/ 	.short	(.L_1847 - .L_1846)
.L_1846:
        /*00e4*/ 	.word	0x00000080
        /*00e8*/ 	.word	0x00000001
        /*00ec*/ 	.word	0x00000001


	//----- nvinfo : EIATTR_CRS_STACK_SIZE
	.align		4
.L_1847:
        /*00f0*/ 	.byte	0x04, 0x1e
        /*00f2*/ 	.short	(.L_1849 - .L_1848)
.L_1848:
        /*00f4*/ 	.word	0x00000000


	//----- nvinfo : EIATTR_CBANK_PARAM_SIZE
	.align		4
.L_1849:
        /*00f8*/ 	.byte	0x03, 0x19
        /*00fa*/ 	.short	0x0128


	//----- nvinfo : EIATTR_PARAM_CBANK
	.align		4
        /*00fc*/ 	.byte	0x04, 0x0a
        /*00fe*/ 	.short	(.L_1851 - .L_1850)
	.align		4
.L_1850:
        /*0100*/ 	.word	index@(.nv.constant0._ZN10layer_norm31ln_parallel_residual_bwd_kernelINS_13Kernel_traitsIf6__halfS2_S2_fjLj256ELj1ELj4ELj1ELj16ENS_18Kernel_traits_baseILj256EfS2_S2_S2_fjLj128EEEEELb0ELb1ELb0EEEvNS_9BwdParamsE)
        /*0104*/ 	.short	0x0380
        /*0106*/ 	.short	0x0128


	//----- nvinfo : EIATTR_SW_WAR
	.align		4
.L_1851:
        /*0108*/ 	.byte	0x04, 0x36
        /*010a*/ 	.short	(.L_1853 - .L_1852)
.L_1852:
        /*010c*/ 	.word	0x00000008
.L_1853:


//--------------------- .nv.info._ZN10layer_norm31ln_parallel_residual_bwd_kernelINS_13Kernel_traitsIf6__halfS2_S2_fjLj256ELj1ELj4ELj1ELj16ENS_18Kernel_traits_baseILj256EfS2_S2_S2_fjLj128EEEEELb0ELb1ELb1EEEvNS_9BwdParamsE --------------------------
	.section	.nv.info._ZN10layer_norm31ln_parallel_residual_bwd_kernelINS_13Kernel_traitsIf6__halfS2_S2_fjLj256ELj1ELj4ELj1ELj16ENS_18Kernel_traits_baseILj256EfS2_S2_S2_fjLj128EEEEELb0ELb1ELb1EEEvNS_9BwdParamsE,"",@"SHT_CUDA_INFO"
	.sectionflags	@""
	.align	4


	//----- nvinfo : EIATTR_CUDA_API_VERSION
	.align		4
        /*0000*/ 	.byte	0x04, 0x37
        /*0002*/ 	.short	(.L_1855 - .L_1854)
.L_1854:
        /*0004*/ 	.word	0x00000082


	//----- nvinfo : EIATTR_KPARAM_INFO
	.align		4
.L_1855:
        /*0008*/ 	.byte	0x04, 0x17
        /*000a*/ 	.short	(.L_1857 - .L_1856)
.L_1856:
        /*000c*/ 	.word	0x00000000
        /*0010*/ 	.short	0x0000
        /*0012*/ 	.short	0x0000
        /*0014*/ 	.byte	0x00, 0xf0, 0xa1, 0x04


	//----- nvinfo : EIATTR_SPARSE_MMA_MASK
	.align		4
.L_1857:
        /*0018*/ 	.byte	0x03, 0x50
        /*001a*/ 	.short	0x0000


	//----- nvinfo : EIATTR_MAXREG_COUNT
	.align		4
        /*001c*/ 	.byte	0x03, 0x1b
        /*001e*/ 	.short	0x00ff


	//----- nvinfo : EIATTR_NUM_BARRIERS
	.align		4
        /*0020*/ 	.byte	0x02, 0x4c
        /*0022*/ 	.byte	0x01
	.zero		1


	//----- nvinfo : EIATTR_MERCURY_ISA_VERSION
	.align		4
        /*0024*/ 	.byte	0x03, 0x5f
        /*0026*/ 	.short	0x0101


	//----- nvinfo : EIATTR_COOP_GROUP_MASK_REGIDS
	.align		4
        /*0028*/ 	.byte	0x04, 0x29
        /*002a*/ 	.short	(.L_1859 - .L_1858)


	//   ....[0]....
.L_1858:
        /*002c*/ 	.word	0xffffffff


	//   ....[1]....
        /*0030*/ 	.word	0xffffffff


	//   ....[2]....
        /*0034*/ 	.word	0xffffffff


	//   ....[3]....
        /*0038*/ 	.word	0xffffffff


	//   ....[4]....
        /*003c*/ 	.word	0xffffffff


	//   ....[5]....
        /*0040*/ 	.word	0xffffffff


	//   ....[6]....
        /*0044*/ 	.word	0xffffffff


	//   ....[7]....
        /*0048*/ 	.word	0xffffffff


	//   ....[8]....
        /*004c*/ 	.word	0xffffffff


	//   ....[9]....
        /*0050*/ 	.word	0xffffffff


	//   ....[10]....
        /*0054*/ 	.word	0x0500003c


	//   ....[11]....
        /*0058*/ 	.word	0x0500003c


	//   ....[12]....
        /*005c*/ 	.word	0x0500003c


	//   ....[13]....
        /*0060*/ 	.word	0x0500003c


	//   ....[14]....
        /*0064*/ 	.word	0x0500003c


	//   ....[15]....
        /*0068*/ 	.word	0x0500003c


	//   ....[16]....
        /*006c*/ 	.word	0x0500003c


	//   ....[17]....
        /*0070*/ 	.word	0x0500003c


	//   ....[18]....
        /*0074*/ 	.word	0x0500003c


	//   ....[19]....
        /*0078*/ 	.word	0x0500003c


	//----- nvinfo : EIATTR_COOP_GROUP_INSTR_OFFSETS
	.align		4
.L_1859:
        /*007c*/ 	.byte	0x04, 0x28
        /*007e*/ 	.short	(.L_1861 - .L_1860)


	//   ....[0]....
.L_1860:
        /*0080*/ 	.word	0x000008c0


	//   ....[1]....
        /*0084*/ 	.word	0x000008d0


	//   ....[2]....
        /*0088*/ 	.word	0x00000900


	//   ....[3]....
        /*008c*/ 	.word	0x00000910


	//   ....[4]....
        /*0090*/ 	.word	0x00000940


	//   ....[5]....
        /*0094*/ 	.word	0x00000960


	//   ....[6]....
        /*0098*/ 	.word	0x00000980


	//   ....[7]....
        /*009c*/ 	.word	0x000009a0


	//   ....[8]....
        /*00a0*/ 	.word	0x000009c0


	//   ....[9]....
        /*00a4*/ 	.word	0x000009d0


	//   ....[10]....
        /*00a8*/ 	.word	0x00002430


	//   ....[11]....
        /*00ac*/ 	.word	0x000024d0


	//   ....[12]....
        /*00b0*/ 	.word	0x00002530


	//   ....[13]....
        /*00b4*/ 	.word	0x00002590


	//   ....[14]....
        /*00b8*/ 	.word	0x00002600


	//   ....[15]....
        /*00bc*/ 	.word	0x00002660


	//   ....[16]....
        /*00c0*/ 	.word	0x000026d0


	//   ....[17]....
        /*00c4*/ 	.word	0x00002730


	//   ....[18]....
        /*00c8*/ 	.word	0x000027a0


	//   ....[19]....
        /*00cc*/ 	.word	0x00002800


	//----- nvinfo : EIATTR_VRC_CTA_INIT_COUNT
	.align		4
.L_1861:
        /*00d0*/ 	.byte	0x02, 0x4a
	.zero		1
	.zero		1


	//----- nvinfo : EIATTR_EXIT_INSTR_OFFSETS
	.align		4
        /*00d4*/ 	.byte	0x04, 0x1c
        /*00d6*/ 	.short	(.L_1863 - .L_1862)


	//   ....[0]....
.L_1862:
        /*00d8*/ 	.word	0x000023d0


	//----- nvinfo : EIATTR_MAX_THREADS
	.align		4
.L_1863:
        /*00dc*/ 	.byte	0x04, 0x05
        /*00de*/ 	.short	(.L_1865 - .L_1864)
.L_1864:
        /*00e0*/ 	.word	0x00000080
        /*00e4*/ 	.word	0x00000001
        /*00e8*/ 	.word	0x00000001


	//----- nvinfo : EIATTR_CRS_STACK_SIZE
	.align		4
.L_1865:
        /*00ec*/ 	.byte	0x04, 0x1e
        /*00ee*/ 	.short	(.L_1867 - .L_1866)
.L_1866:
        /*00f0*/ 	.word	0x00000000


	//----- nvinfo : EIATTR_CBANK_PARAM_SIZE
	.align		4
.L_1867:
        /*00f4*/ 	.byte	0x03, 0x19
        /*00f6*/ 	.short	0x0128


	//----- nvinfo : EIATTR_PARAM_CBANK
	.align		4
        /*00f8*/ 	.byte	0x04, 0x0a
        /*00fa*/ 	.short	(.L_1869 - .L_1868)
	.align		4
.L_1868:
        /*00fc*/ 	.word	index@(.nv.constant0._ZN10layer_norm31ln_parallel_residual_bwd_kernelINS_13Kernel_traitsIf6__halfS2_S2_fjLj256ELj1ELj4ELj1ELj16ENS_18Kernel_traits_baseILj256EfS2_S2_S2_fjLj128EEEEELb0ELb1ELb1EEEvNS_9BwdParamsE)
        /*0100*/ 	.short	0x0380
        /*0102*/ 	.short	0x0128


	//----- nvinfo : EIATTR_SW_WAR
	.align		4
.L_1869:
        /*0104*/ 	.byte	0x04, 0x36
        /*0106*/ 	.short	(.L_1871 - .L_1870)
.L_1870:
        /*0108*/ 	.word	0x00000008
.L_1871:


//--------------------- .nv.info._ZN10layer_norm31ln_parallel_residual_bwd_kernelINS_13Kernel_traitsIf6__halfS2_S2_fjLj256ELj1ELj4ELj1ELj16ENS_18Kernel_traits_baseILj256EfS2_S2_S2_fjLj128EEEEELb1ELb0ELb0EEEvNS_9BwdParamsE --------------------------
	.section	.nv.info._ZN10layer_norm31ln_parallel_residual_bwd_kernelINS_13Kernel_traitsIf6__halfS2_S2_fjLj256ELj1ELj4ELj1ELj16ENS_18Kernel_traits_baseILj256EfS2_S2_S2_fjLj128EEEEELb1ELb0ELb0EEEvNS_9BwdParamsE,"",@"SHT_CUDA_INFO"
	.sectionflags	@""
	.align	4


	//----- nvinfo : EIATTR_CUDA_API_VERSION
	.align		4
        /*0000*/ 	.byte	0x04, 0x37
        /*0002*/ 	.short	(.L_1873 - .L_1872)
.L_1872:
        /*0004*/ 	.word	0x00000082


	//----- nvinfo : EIATTR_KPARAM_INFO
	.align		4
.L_1873:
        /*0008*/ 	.byte	0x04, 0x17
        /*000a*/ 	.short	(.L_1875 - .L_1874)
.L_1874:
        /*000c*/ 	.word	0x00000000
        /*0010*/ 	.short	0x0000
        /*0012*/ 	.short	0x0000
        /*0014*/ 	.byte	0x00, 0xf0, 0xa1, 0x04


	//----- nvinfo : EIATTR_SPARSE_MMA_MASK
	.align		4
.L_1875:
        /*0018*/ 	.byte	0x03, 0x50
        /*001a*/ 	.short	0x0000


	//----- nvinfo : EIATTR_MAXREG_COUNT
	.align		4
        /*001c*/ 	.byte	0x03, 0x1b
        /*001e*/ 	.short	0x00ff


	//----- nvinfo : EIATTR_NUM_BARRIERS
	.align		4
        /*0020*/ 	.byte	0x02, 0x4c
        /*0022*/ 	.byte	0x01
	.zero		1


	//----- nvinfo : EIATTR_MERCURY_ISA_VERSION
	.align		4
        /*0024*/ 	.byte	0x03, 0x5f
        /*0026*/ 	.short	0x0101


	//----- nvinfo : EIATTR_COOP_GROUP_MASK_REGIDS
	.align		4
        /*0028*/ 	.byte	0x04, 0x29
        /*002a*/ 	.short	(.L_1877 - .L_1876)


	//   ....[0]....
.L_1876:
        /*002c*/ 	.word	0xffffffff


	//   ....[1]....
        /*0030*/ 	.word	0xffffffff


	//   ....[2]....
        /*0034*/ 	.word	0xffffffff


	//   ....[3]....
        /*0038*/ 	.word	0xffffffff


	//   ....[4]....
        /*003c*/ 	.word	0xffffffff


	//   ....[5]....
        /*0040*/ 	.word	0xffffffff


	//   ....[6]....
        /*0044*/ 	.word	0xffffffff


	//   ....[7]....
        /*0048*/ 	.word	0xffffffff


	//   ....[8]....
        /*004c*/ 	.word	0xffffffff


	//   ....[9]....
        /*0050*/ 	.word	0xffffffff


	//   ....[10]....
        /*0054*/ 	.word	0x05000048


	//   ....[11]....
        /*0058*/ 	.word	0x05000048


	//   ....[12]....
        /*005c*/ 	.word	0x05000048


	//   ....[13]....
        /*0060*/ 	.word	0x05000048


	//   ....[14]....
        /*0064*/ 	.word	0x05000048


	//   ....[15]....
        /*0068*/ 	.word	0x05000048


	//   ....[16]....
        /*006c*/ 	.word	0x05000048


	//   ....[17]....
        /*0070*/ 	.word	0x05000048


	//   ....[18]....
        /*0074*/ 	.word	0x05000048


	//   ....[19]....
        /*0078*/ 	.word	0x05000048


	//----- nvinfo : EIATTR_COOP_GROUP_INSTR_OFFSETS
	.align		4
.L_1877:
        /*007c*/ 	.byte	0x04, 0x28
        /*007e*/ 	.short	(.L_1879 - .L_1878)


	//   ....[0]....
.L_1878:
        /*0080*/ 	.word	0x00000e20


	//   ....[1]....
        /*0084*/ 	.word	0x00000e30


	//   ....[2]....
        /*0088*/ 	.word	0x00000e60


	//   ....[3]....
        /*008c*/ 	.word	0x00000e70


	//   ....[4]....
        /*0090*/ 	.word	0x00000ea0


	//   ....[5]....
        /*0094*/ 	.word	0x00000eb0


	//   ....[6]....
        /*0098*/ 	.word	0x00000ee0


	//   ....[7]....
        /*009c*/ 	.word	0x00000ef0


	//   ....[8]....
        /*00a0*/ 	.word	0x00000f20


	//   ....[9]....
        /*00a4*/ 	.word	0x00000f30


	//   ....[10]....
        /*00a8*/ 	.word	0x00003b60


	//   ....[11]....
        /*00ac*/ 	.word	0x00003bf0


	//   ....[12]....
        /*00b0*/ 	.word	0x00003c60


	//   ....[13]....
        /*00b4*/ 	.word	0x00003cc0


	//   ....[14]....
        /*00b8*/ 	.word	0x00003d30


	//   ....[15]....
        /*00bc*/ 	.word	0x00003d90


	//   ....[16]....
        /*00c0*/ 	.word	0x00003e00


	//   ....[17]....
        /*00c4*/ 	.word	0x00003e60


	//   ....[18]....
        /*00c8*/ 	.word	0x00003ed0


	//   ....[19]....
        /*00cc*/ 	.word	0x00003f30


	//----- nvinfo : EIATTR_VRC_CTA_INIT_COUNT
	.align		4
.L_1879:
        /*00d0*/ 	.byte	0x02, 0x4a
	.zero		1
	.zero		1


	//----- nvinfo : EIATTR_EXIT_INSTR_OFFSETS
	.align		4
        /*00d4*/ 	.byte	0x04, 0x1c
        /*00d6*/ 	.short	(.L_1881 - .L_1880)


	//   ....[0]....
.L_1880:
        /*00d8*/ 	.word	0x00003a30


	//   ....[1]....
        /*00dc*/ 	.word	0x00003af0


	//----- nvinfo : EIATTR_MAX_THREADS
	.align		4
.L_1881:
        /*00e0*/ 	.byte	0x04, 0x05
        /*00e2*/ 	.short	(.L_1883 - .L_1882)
.L_1882:
        /*00e4*/ 	.word	0x00000080
        /*00e8*/ 	.word	0x00000001
        /*00ec*/ 	.word	0x00000001


	//----- nvinfo : EIATTR_CRS_STACK_SIZE
	.align		4
.L_1883:
        /*00f0*/ 	.byte	0x04, 0x1e
        /*00f2*/ 	.short	(.L_1885 - .L_1884)
.L_1884:
        /*00f4*/ 	.word	0x00000000


	//----- nvinfo : EIATTR_CBANK_PARAM_SIZE
	.align		4
.L_1885:
        /*00f8*/ 	.byte	0x03, 0x19
        /*00fa*/ 	.short	0x0128


	//----- nvinfo : EIATTR_PARAM_CBANK
	.align		4
        /*00fc*/ 	.byte	0x04, 0x0a
        /*00fe*/ 	.short	(.L_1887 - .L_1886)
	.align		4
.L_1886:
        /*0100*/ 	.word	index@(.nv.constant0._ZN10layer_norm31ln_parallel_residual_bwd_kernelINS_13Kernel_traitsIf6__halfS2_S2_fjLj256ELj1ELj4ELj1ELj16ENS_18Kernel_traits_baseILj256EfS2_S2_S2_fjLj128EEEEELb1ELb0ELb0EEEvNS_9BwdParamsE)
        /*0104*/ 	.short	0x0380
        /*0106*/ 	.short	0x0128


	//----- nvinfo : EIATTR_SW_WAR
	.align		4
.L_1887:
        /*0108*/ 	.byte	0x04, 0x36
        /*010a*/ 	.short	(.L_1889 - .L_1888)
.L_1888:
        /*010c*/ 	.word	0x00000008
.L_1889:


//--------------------- .nv.info._ZN10layer_norm31ln_parallel_residual_bwd_kernelINS_13Kernel_traitsIf6__halfS2_S2_fjLj256ELj1ELj4ELj1ELj16ENS_18Kernel_traits_baseILj256EfS2_S2_S2_fjLj128EEEEELb1ELb0ELb1EEEvNS_9BwdParamsE --------------------------
	.section	.nv.info._ZN10layer_norm31ln_parallel_residual_bwd_kernelINS_13Kernel_traitsIf6__halfS2_S2_fjLj256ELj1ELj4ELj1ELj16ENS_18Kernel_traits_baseILj256EfS2_S2_S2_fjLj128EEEEELb1ELb0ELb1EEEvNS_9BwdParamsE,"",@"SHT_CUDA_INFO"
	.sectionflags	@""
	.align	4


	//----- nvinfo : EIATTR_CUDA_API_VERSION
	.align		4
        /*0000*/ 	.byte	0x04, 0x37
        /*0002*/ 	.short	(.L_1891 - .L_1890)
.L_1890:
        /*0004*/ 	.word	0x00000082


	//----- nvinfo : EIATTR_KPARAM_INFO
	.align		4
.L_1891:
        /*0008*/ 	.byte	0x04, 0x17
        /*000a*/ 	.short	(.L_1893 - .L_1892)
.L_1892:
        /*000c*/ 	.word	0x00000000
        /*0010*/ 	.short	0x0000
        /*0012*/ 	.short	0x0000
        /*0014*/ 	.byte	0x00, 0xf0, 0xa1, 0x04


	//----- nvinfo : EIATTR_SPARSE_MMA_MASK
	.align		4
.L_1893:
        /*0018*/ 	.byte	0x03, 0x50
        /*001a*/ 	.short	0x0000


	//----- nvinfo : EIATTR_MAXREG_COUNT
	.align		4
        /*001c*/ 	.byte	0x03, 0x1b
        /*001e*/ 	.short	0x00ff


	//----- nvinfo : EIATTR_NUM_BARRIERS
	.align		4
        /*0020*/ 	.byte	0x02, 0x4c
        /*0022*/ 	.byte	0x01
	.zero		1


	//----- nvinfo : EIATTR_MERCURY_ISA_VERSION
	.align		4
        /*0024*/ 	.byte	0x03, 0x5f
        /*0026*/ 	.short	0x0101


	//----- nvinfo : EIATTR_COOP_GROUP_MASK_REGIDS
	.align		4
        /*0028*/ 	.byte	0x04, 0x29
        /*002a*/ 	.short	(.L_1895 - .L_1894)


	//   ....[0]....
.L_1894:
        /*002c*/ 	.word	0xffffffff


	//   ....[1]....
        /*0030*/ 	.word	0xffffffff


	//   ....[2]....
        /*0034*/ 	.word	0xffffffff


	//   ....[3]....
        /*0038*/ 	.word	0xffffffff


	//   ....[4]....
        /*003c*/ 	.word	0xffffffff


	//   ....[5]....
        /*0040*/ 	.word	0xffffffff


	//   ....[6]....
        /*0044*/ 	.word	0xffffffff


	//   ....[7]....
        /*0048*/ 	.word	0xffffffff


	//   ....[8]....
        /*004c*/ 	.word	0xffffffff


	//   ....[9]....
        /*0050*/ 	.word	0xffffffff


	//   ....[10]....
        /*0054*/ 	.word	0x05000064


	//   ....[11]....
        /*0058*/ 	.word	0x05000064


	//   ....[12]....
        /*005c*/ 	.word	0x05000064


	//   ....[13]....
        /*0060*/ 	.word	0x05000064


	//   ....[14]....
        /*0064*/ 	.word	0x05000064


	//   ....[15]....
        /*0068*/ 	.word	0x05000064


	//   ....[16]....
        /*006c*/ 	.word	0x05000064


	//   ....[17]....
        /*0070*/ 	.word	0x05000064


	//   ....[18]....
        /*0074*/ 	.word	0x05000064


	//   ....[19]....
        /*0078*/ 	.word	0x05000064


	//----- nvinfo : EIATTR_COOP_GROUP_INSTR_OFFSETS
	.align		4
.L_1895:
        /*007c*/ 	.byte	0x04, 0x28
        /*007e*/ 	.short	(.L_1897 - .L_1896)


	//   ....[0]....
.L_1896:
        /*0080*/ 	.word	0x00000e80


	//   ....[1]....
        /*0084*/ 	.word	0x00000e90


	//   ....[2]....
        /*0088*/ 	.word	0x00000ec0


	//   ....[3]....
        /*008c*/ 	.word	0x00000ed0


	//   ....[4]....
        /*0090*/ 	.word	0x00000f00


	//   ....[5]....
        /*0094*/ 	.word	0x00000f10


	//   ....[6]....
        /*0098*/ 	.word	0x00000f40


	//   ....[7]....
        /*009c*/ 	.word	0x00000f50


	//   ....[8]....
        /*00a0*/ 	.word	0x00000f80


	//   ....[9]....
        /*00a4*/ 	.word	0x00000f90


	//   ....[10]....
        /*00a8*/ 	.word	0x00003b40


	//   ....[11]....
        /*00ac*/ 	.word	0x00003bd0


	//   ....[12]....
        /*00b0*/ 	.word	0x00003c40


	//   ....[13]....
        /*00b4*/ 	.word	0x00003c90


	//   ....[14]....
        /*00b8*/ 	.word	0x00003d00


	//   ....[15]....
        /*00bc*/ 	.word	0x00003d50


	//   ....[16]....
        /*00c0*/ 	.word	0x00003dc0


	//   ....[17]....
        /*00c4*/ 	.word	0x00003e10


	//   ....[18]....
        /*00c8*/ 	.word	0x00003e80


	//   ....[19]....
        /*00cc*/ 	.word	0x00003ed0


	//----- nvinfo : EIATTR_VRC_CTA_INIT_COUNT
	.align		4
.L_1897:
        /*00d0*/ 	.byte	0x02, 0x4a
	.zero		1
	.zero		1


	//----- nvinfo : EIATTR_EXIT_INSTR_OFFSETS
	.align		4
        /*00d4*/ 	.byte	0x04, 0x1c
        /*00d6*/ 	.short	(.L_1899 - .L_1898)


	//   ....[0]....
.L_1898:
        /*00d8*/ 	.word	0x00003ad0


	//----- nvinfo : EIATTR_MAX_THREADS
	.align		4
.L_1899:
        /*00dc*/ 	.byte	0x04, 0x05
        /*00de*/ 	.short	(.L_1901 - .L_1900)
.L_1900:
        /*00e0*/ 	.word	0x00000080
        /*00e4*/ 	.word	0x00000001
        /*00e8*/ 	.word	0x00000001


	//----- nvinfo : EIATTR_CRS_STACK_SIZE
	.align		4
.L_1901:
        /*00ec*/ 	.byte	0x04, 0x1e
        /*00ee*/ 	.short	(.L_1903 - .L_1902)
.L_1902:
        /*00f0*/ 	.word	0x00000000


	//----- nvinfo : EIATTR_CBANK_PARAM_SIZE
	.align		4
.L_1903:
        /*00f4*/ 	.byte	0x03, 0x19
        /*00f6*/ 	.short	0x0128


	//----- nvinfo : EIATTR_PARAM_CBANK
	.align		4
        /*00f8*/ 	.byte	0x04, 0x0a
        /*00fa*/ 	.short	(.L_1905 - .L_1904)
	.align		4
.L_1904:
        /*00fc*/ 	.word	index@(.nv.constant0._ZN10layer_norm31ln_parallel_residual_bwd_kernelINS_13Kernel_traitsIf6__halfS2_S2_fjLj256ELj1ELj4ELj1ELj16ENS_18Kernel_traits_baseILj256EfS2_S2_S2_fjLj128EEEEELb1ELb0ELb1EEEvNS_9BwdParamsE)
        /*0100*/ 	.short	0x0380
        /*0102*/ 	.short	0x0128


	//----- nvinfo : EIATTR_SW_WAR
	.align		4
.L_1905:
        /*0104*/ 	.byte	0x04, 0x36
        /*0106*/ 	.short	(.L_1907 - .L_1906)
.L_1906:
        /*0108*/ 	.word	0x00000008
.L_1907:


//--------------------- .nv.info._ZN10layer_norm22ln_bwd_finalize_kernelINS_22Kernel_traits_finalizeILj256Ef6__halfS2_S2_fjLb0ELj1024ELj4ENS_18Kernel_traits_baseILj256EfS2_S2_S2_fjLj1024EEEEELb0ELb0EEEvNS_9BwdParamsE --------------------------
	.section	.nv.info._ZN10layer_norm22ln_bwd_finalize_kernelINS_22Kernel_traits_finalizeILj256Ef6__halfS2_S2_fjLb0ELj1024ELj4ENS_18Kernel_traits_baseILj256EfS2_S2_S2_fjLj1024EEEEELb0ELb0EEEvNS_9BwdParamsE,"",@"SHT_CUDA_INFO"
	.sectionflags	@""
	.align	4


	//----- nvinfo : EIATTR_CUDA_API_VERSION
	.align		4
        /*0000*/ 	.byte	0x04, 0x37
        /*0002*/ 	.short	(.L_1909 - .L_1908)
.L_1908:
        /*0004*/ 	.word	0x00000082


	//----- nvinfo : EIATTR_KPARAM_INFO
	.align		4
.L_1909:
        /*0008*/ 	.byte	0x04, 0x17
        /*000a*/ 	.short	(.L_1911 - .L_1910)
.L_1910:
        /*000c*/ 	.word	0x00000000
        /*0010*/ 	.short	0x0000
        /*0012*/ 	.short	0x0000
        /*0014*/ 	.byte	0x00, 0xf0, 0xa1, 0x04


	//----- nvinfo : EIATTR_SPARSE_MMA_MASK
	.align		4
.L_1911:
        /*0018*/ 	.byte	0x03, 0x50
        /*001a*/ 	.short	0x0000


	//----- nvinfo : EIATTR_MAXREG_COUNT
	.align		4
        /*001c*/ 	.byte	0x03, 0x1b
        /*001e*/ 	.short	0x0040


	//----- nvinfo : EIATTR_NUM_BARRIERS
	.align		4
        /*0020*/ 	.byte	0x02, 0x4c
        /*0022*/ 	.byte	0x01
	.zero		1


	//----- nvinfo : EIATTR_MERCURY_ISA_VERSION
	.align		4
        /*0024*/ 	.byte	0x03, 0x5f
        /*0026*/ 	.short	0x0101


	//----- nvinfo : EIATTR_COOP_GROUP_MASK_REGIDS
	.align		4
        /*0028*/ 	.byte	0x04, 0x29
        /*002a*/ 	.short	(.L_1913 - .L_1912)


	//   ....[0]....
.L_1912:
        /*002c*/ 	.word	0xffffffff


	//   ....[1]....
        /*0030*/ 	.word	0xffffffff


	//   ....[2]....
        /*0034*/ 	.word	0xffffffff


	//   ....[3]....
        /*0038*/ 	.word	0xffffffff


	//   ....[4]....
        /*003c*/ 	.word	0xffffffff


	//   ....[5]....
        /*0040*/ 	.word	0xffffffff


	//   ....[6]....
        /*0044*/ 	.word	0xffffffff


	//   ....[7]....
        /*0048*/ 	.word	0xffffffff


	//   ....[8]....
        /*004c*/ 	.word	0xffffffff


	//   ....[9]....
        /*0050*/ 	.word	0xffffffff


	//----- nvinfo : EIATTR_COOP_GROUP_INSTR_OFFSETS
	.align		4
.L_1913:
        /*0054*/ 	.byte	0x04, 0x28
        /*0056*/ 	.short	(.L_1915 - .L_1914)


	//   ....[0]....
.L_1914:
        /*0058*/ 	.word	0x000015e0


	//   ....[1]....
        /*005c*/ 	.word	0x000015f0


	//   ....[2]....
        /*0060*/ 	.word	0x00001620


	//   ....[3]....
        /*0064*/ 	.word	0x00001630


	//   ....[4]....
        /*0068*/ 	.word	0x00001660


	//   ....[5]....
        /*006c*/ 	.word	0x00001670


	//   ....[6]....
        /*0070*/ 	.word	0x000016b0


	//   ....[7]....
        /*0074*/ 	.word	0x000016e0


	//   ....[8]....
        /*0078*/ 	.word	0x00001710


	//   ....[9]....
        /*007c*/ 	.word	0x00001720


	//----- nvinfo : EIATTR_VRC_CTA_INIT_COUNT
	.align		4
.L_1915:
        /*0080*/ 	.byte	0x02, 0x4a
	.zero		1
	.zero		1


	//----- nvinfo : EIATTR_EXIT_INSTR_OFFSETS
	.align		4
        /*0084*/ 	.byte	0x04, 0x1c
        /*0086*/ 	.short	(.L_1917 - .L_1916)


	//   ....[0]....
.L_1916:
        /*0088*/ 	.word	0x00000060


	//   ....[1]....
        /*008c*/ 	.word	0x00001780


	//   ....[2]....
        /*0090*/ 	.word	0x000017b0


	//   ....[3]....
        /*0094*/ 	.word	0x00001850


	//----- nvinfo : EIATTR_MAX_THREADS
	.align		4
.L_1917:
        /*0098*/ 	.byte	0x04, 0x05
        /*009a*/ 	.short	(.L_1919 - .L_1918)
.L_1918:
        /*009c*/ 	.word	0x00000400
        /*00a0*/ 	.word	0x00000001
        /*00a4*/ 	.word	0x00000001


	//----- nvinfo : EIATTR_CRS_STACK_SIZE
	.align		4
.L_1919:
        /*00a8*/ 	.byte	0x04, 0x1e
        /*00aa*/ 	.short	(.L_1921 - .L_1920)
.L_1920:
        /*00ac*/ 	.word	0x00000000


	//----- nvinfo : EIATTR_CBANK_PARAM_SIZE
	.align		4
.L_1921:
        /*00b0*/ 	.byte	0x03, 0x19
        /*00b2*/ 	.short	0x0128


	//----- nvinfo : EIATTR_PARAM_CBANK
	.align		4
        /*00b4*/ 	.byte	0x04, 0x0a
        /*00b6*/ 	.short	(.L_1923 - .L_1922)
	.align		4
.L_1922:
        /*00b8*/ 	.word	index@(.nv.constant0._ZN10layer_norm22ln_bwd_finalize_kernelINS_22Kernel_traits_finalizeILj256Ef6__halfS2_S2_fjLb0ELj1024ELj4ENS_18Kernel_traits_baseILj256EfS2_S2_S2_fjLj1024EEEEELb0ELb0EEEvNS_9BwdParamsE)
        /*00bc*/ 	.short	0x0380
        /*00be*/ 	.short	0x0128


	//----- nvinfo : EIATTR_SW_WAR
	.align		4
.L_1923:
        /*00c0*/ 	.byte	0x04, 0x36
        /*00c2*/ 	.short	(.L_1925 - .L_1924)
.L_1924:
        /*00c4*/ 	.word	0x00000008
.L_1925:


//--------------------- .nv.info._ZN10layer_norm40ln_parallel_residual_bwd_finalize_kernelINS_22Kernel_traits_finalizeILj256Ef6__halfS2_S2_fjLb0ELj1024ELj4ENS_18Kernel_traits_baseILj256EfS2_S2_S2_fjLj1024EEEEELb0EEEvNS_9BwdParamsE --------------------------
	.section	.nv.info._ZN10layer_norm40ln_parallel_residual_bwd_finalize_kernelINS_22Kernel_traits_finalizeILj256Ef6__halfS2_S2_fjLb0ELj1024ELj4ENS_18Kernel_traits_baseILj256EfS2_S2_S2_fjLj1024EEEEELb0EEEvNS_9BwdParamsE,"",@"SHT_CUDA_INFO"
	.sectionflags	@""
	.align	4


	//----- nvinfo : EIATTR_CUDA_API_VERSION
	.align		4
        /*0000*/ 	.byte	0x04, 0x37
        /*0002*/ 	.short	(.L_1927 - .L_1926)
.L_1926:
        /*0004*/ 	.word	0x00000082


	//----- nvinfo : EIATTR_KPARAM_INFO
	.align		4
.L_1927:
        /*0008*/ 	.byte	0x04, 0x17
        /*000a*/ 	.short	(.L_1929 - .L_1928)
.L_1928:
        /*000c*/ 	.word	0x00000000
        /*0010*/ 	.short	0x0000
        /*0012*/ 	.short	0x0000
        /*0014*/ 	.byte	0x00, 0xf0, 0xa1, 0x04


	//----- nvinfo : EIATTR_SPARSE_MMA_MASK
	.align		4
.L_1929:
        /*0018*/ 	.byte	0x03, 0x50
        /*001a*/ 	.short	0x0000


	//----- nvinfo : EIATTR_MAXREG_COUNT
	.align		4
        /*001c*/ 	.byte	0x03, 0x1b
        /*001e*/ 	.short	0x0040


	//----- nvinfo : EIATTR_NUM_BARRIERS
	.align		4
        /*0020*/ 	.byte	0x02, 0x4c
        /*0022*/ 	.byte	0x01
	.zero		1


	//----- nvinfo : EIATTR_MERCURY_ISA_VERSION
	.align		4
        /*0024*/ 	.byte	0x03, 0x5f
        /*0026*/ 	.short	0x0101


	//----- nvinfo : EIATTR_COOP_GROUP_MASK_REGIDS
	.align		4
        /*0028*/ 	.byte	0x04, 0x29
        /*002a*/ 	.short	(.L_1931 - .L_1930)


	//   ....[0]....
.L_1930:
        /*002c*/ 	.word	0xffffffff


	//   ....[1]....
        /*0030*/ 	.word	0xffffffff


	//   ....[2]....
        /*0034*/ 	.word	0xffffffff


	//   ....[3]....
        /*0038*/ 	.word	0xffffffff


	//   ....[4]....
        /*003c*/ 	.word	0xffffffff


	//   ....[5]....
        /*0040*/ 	.word	0xffffffff


	//   ....[6]....
        /*0044*/ 	.word	0xffffffff


	//   ....[7]....
        /*0048*/ 	.word	0xffffffff


	//   ....[8]....
        /*004c*/ 	.word	0xffffffff


	//   ....[9]....
        /*0050*/ 	.word	0xffffffff


	//   ....[10]....
        /*0054*/ 	.word	0xffffffff


	//   ....[11]....
        /*0058*/ 	.word	0xffffffff


	//   ....[12]....
        /*005c*/ 	.word	0xffffffff


	//   ....[13]....
        /*0060*/ 	.word	0xffffffff


	//   ....[14]....
        /*0064*/ 	.word	0xffffffff


	//   ....[15]....
        /*0068*/ 	.word	0xffffffff


	//   ....[16]....
        /*006c*/ 	.word	0xffffffff


	//   ....[17]....
        /*0070*/ 	.word	0xffffffff


	//   ....[18]....
        /*0074*/ 	.word	0xffffffff


	//   ....[19]....
        /*0078*/ 	.word	0xffffffff


	//----- nvinfo : EIATTR_COOP_GROUP_INSTR_OFFSETS
	.align		4
.L_1931:
        /*007c*/ 	.byte	0x04, 0x28
        /*007e*/ 	.short	(.L_1933 - .L_1932)


	//   ....[0]....
.L_1932:
        /*0080*/ 	.word	0x000013b0


	//   ....[1]....
        /*0084*/ 	.word	0x000013c0


	//   ....[2]....
        /*0088*/ 	.word	0x000013d0


	//   ....[3]....
        /*008c*/ 	.word	0x000013e0


	//   ....[4]....
        /*0090*/ 	.word	0x00001410


	//   ....[5]....
        /*0094*/ 	.word	0x00001430


	//   ....[6]....
        /*0098*/ 	.word	0x00001450


	//   ....[7]....
        /*009c*/ 	.word	0x00001460


	//   ....[8]....
        /*00a0*/ 	.word	0x000014a0


	//   ....[9]....
        /*00a4*/ 	.word	0x000014c0


	//   ....[10]....
        /*00a8*/ 	.word	0x000014d0


	//   ....[11]....
        /*00ac*/ 	.word	0x000014e0


	//   ....[12]....
        /*00b0*/ 	.word	0x00001510


	//   ....[13]....
        /*00b4*/ 	.word	0x00001530


	//   ....[14]....
        /*00b8*/ 	.word	0x00001550


	//   ....[15]....
        /*00bc*/ 	.word	0x00001560


	//   ....[16]....
        /*00c0*/ 	.word	0x000015a0


	//   ....[17]....
        /*00c4*/ 	.word	0x000015d0


	//   ....[18]....
        /*00c8*/ 	.word	0x00001600


	//   ....[19]....
        /*00cc*/ 	.word	0x00001610


	//----- nvinfo : EIATTR_VRC_CTA_INIT_COUNT
	.align		4
.L_1933:
        /*00d0*/ 	.byte	0x02, 0x4a
	.zero		1
	.zero		1


	//----- nvinfo : EIATTR_EXIT_INSTR_OFFSETS
	.align		4
        /*00d4*/ 	.byte	0x04, 0x1c
        /*00d6*/ 	.short	(.L_1935 - .L_1934)


	//   ....[0]....
.L_1934:
        /*00d8*/ 	.word	0x00000060


	//   ....[1]....
        /*00dc*/ 	.word	0x000016b0


	//   ....[2]....
        /*00e0*/ 	.word	0x000016e0


	//   ....[3]....
        /*00e4*/ 	.word	0x00001800


	//----- nvinfo : EIATTR_MAX_THREADS
	.align		4
.L_1935:
        /*00e8*/ 	.byte	0x04, 0x05
        /*00ea*/ 	.short	(.L_1937 - .L_1936)
.L_1936:
        /*00ec*/ 	.word	0x00000400
        /*00f0*/ 	.word	0x00000001
        /*00f4*/ 	.word	0x00000001


	//----- nvinfo : EIATTR_CRS_STACK_SIZE
	.align		4
.L_1937:
        /*00f8*/ 	.byte	0x04, 0x1e
        /*00fa*/ 	.short	(.L_1939 - .L_1938)
.L_1938:
        /*00fc*/ 	.word	0x00000000


	//----- nvinfo : EIATTR_CBANK_PARAM_SIZE
	.align		4
.L_1939:
        /*0100*/ 	.byte	0x03, 0x19
        /*0102*/ 	.short	0x0128


	//----- nvinfo : EIATTR_PARAM_CBANK
	.align		4
        /*0104*/ 	.byte	0x04, 0x0a
        /*0106*/ 	.short	(.L_1941 - .L_1940)
	.align		4
.L_1940:
        /*0108*/ 	.word	index@(.nv.constant0._ZN10layer_norm40ln_parallel_residual_bwd_finalize_kernelINS_22Kernel_traits_finalizeILj256Ef6__halfS2_S2_fjLb0ELj1024ELj4ENS_18Kernel_traits_baseILj256EfS2_S2_S2_fjLj1024EEEEELb0EEEvNS_9BwdParamsE)
        /*010c*/ 	.short	0x0380
        /*010e*/ 	.short	0x0128


	//----- nvinfo : EIATTR_SW_WAR
	.align		4
.L_1941:
        /*0110*/ 	.byte	0x04, 0x36
        /*0112*/ 	.short	(.L_1943 - .L_1942)
.L_1942:
        /*0114*/ 	.word	0x00000008
.L_1943:


//--------------------- .nv.info._ZN10layer_norm31ln_parallel_residual_bwd_kernelINS_13Kernel_traitsIf6__halfS2_S2_fjLj256ELj1ELj4ELj1ELj16ENS_18Kernel_traits_baseILj256EfS2_S2_S2_fjLj128EEEEELb1ELb1ELb0EEEvNS_9BwdParamsE --------------------------
	.section	.nv.info._ZN10layer_norm31ln_parallel_residual_bwd_kernelINS_13Kernel_traitsIf6__halfS2_S2_fjLj256ELj1ELj4ELj1ELj16ENS_18Kernel_traits_baseILj256EfS2_S2_S2_fjLj128EEEEELb1ELb1ELb0EEEvNS_9BwdParamsE,"",@"SHT_CUDA_INFO"
	.sectionflags	@""
	.align	4


	//----- nvinfo : EIATTR_CUDA_API_VERSION
	.align		4
        /*0000*/ 	.byte	0x04, 0x37
        /*0002*/ 	.short	(.L_1945 - .L_1944)
.L_1944:
        /*0004*/ 	.word	0x00000082


	//----- nvinfo : EIATTR_KPARAM_INFO
	.align		4
.L_1945:
        /*0008*/ 	.byte	0x04, 0x17
        /*000a*/ 	.short	(.L_1947 - .L_1946)
.L_1946:
        /*000c*/ 	.word	0x00000000
        /*0010*/ 	.short	0x0000
        /*0012*/ 	.short	0x0000
        /*0014*/ 	.byte	0x00, 0xf0, 0xa1, 0x04


	//----- nvinfo : EIATTR_SPARSE_MMA_MASK
	.align		4
.L_1947:
        /*0018*/ 	.byte	0x03, 0x50
        /*001a*/ 	.short	0x0000


	//----- nvinfo : EIATTR_MAXREG_COUNT
	.align		4
        /*001c*/ 	.byte	0x03, 0x1b
        /*001e*/ 	.short	0x00ff


	//----- nvinfo : EIATTR_NUM_BARRIERS
	.align		4
        /*0020*/ 	.byte	0x02, 0x4c
        /*0022*/ 	.byte	0x01
	.zero		1


	//----- nvinfo : EIATTR_MERCURY_ISA_VERSION
	.align		4
        /*0024*/ 	.byte	0x03, 0x5f
        /*0026*/ 	.short	0x0101


	//----- nvinfo : EIATTR_COOP_GROUP_MASK_REGIDS
	.align		4
        /*0028*/ 	.byte	0x04, 0x29
        /*002a*/ 	.short	(.L_1949 - .L_1948)


	//   ....[0]....
.L_1948:
        /*002c*/ 	.word	0xffffffff


	//   ....[1]....
        /*0030*/ 	.word	0xffffffff


	//   ....[2]....
        /*0034*/ 	.word	0xffffffff


	//   ....[3]....
        /*0038*/ 	.word	0xffffffff


	//   ....[4]....
        /*003c*/ 	.word	0xffffffff


	//   ....[5]....
        /*0040*/ 	.word	0xffffffff


	//   ....[6]....
        /*0044*/ 	.word	0xffffffff


	//   ....[7]....
        /*0048*/ 	.word	0xffffffff


	//   ....[8]....
        /*004c*/ 	.word	0xffffffff


	//   ....[9]....
        /*0050*/ 	.word	0xffffffff


	//   ....[10]....
        /*0054*/ 	.word	0x05000045


	//   ....[11]....
        /*0058*/ 	.word	0x05000045


	//   ....[12]....
        /*005c*/ 	.word	0x05000045


	//   ....[13]....
        /*0060*/ 	.word	0x05000045


	//   ....[14]....
        /*0064*/ 	.word	0x05000045


	//   ....[15]....
        /*0068*/ 	.word	0x05000045


	//   ....[16]....
        /*006c*/ 	.word	0x05000045


	//   ....[17]....
        /*0070*/ 	.word	0x05000045


	//   ....[18]....
        /*0074*/ 	.word	0x05000045


	//   ....[19]....
        /*0078*/ 	.word	0x05000045


	//----- nvinfo : EIATTR_COOP_GROUP_INSTR_OFFSETS
	.align		4
.L_1949:
        /*007c*/ 	.byte	0x04, 0x28
        /*007e*/ 	.short	(.L_1951 - .L_1950)


	//   ....[0]....
.L_1950:
        /*0080*/ 	.word	0x00000ad0


	//   ....[1]....
        /*0084*/ 	.word	0x00000ae0


	//   ....[2]....
        /*0088*/ 	.word	0x00000b10


	//   ....[3]....
        /*008c*/ 	.word	0x00000b20


	//   ....[4]....
        /*0090*/ 	.word	0x00000b50


	//   ....[5]....
        /*0094*/ 	.word	0x00000b60


	//   ....[6]....
        /*0098*/ 	.word	0x00000b90


	//   ....[7]....
        /*009c*/ 	.word	0x00000ba0


	//   ....[8]....
        /*00a0*/ 	.word	0x00000bd0


	//   ....[9]....
        /*00a4*/ 	.word	0x00000be0


	//   ....[10]....
        /*00a8*/ 	.word	0x000033a0


	//   ....[11]....
        /*00ac*/ 	.word	0x00003430


	//   ....[12]....
        /*00b0*/ 	.word	0x000034a0


	//   ....[13]....
        /*00b4*/ 	.word	0x00003500


	//   ....[14]....
        /*00b8*/ 	.word	0x00003570


	//   ....[15]....
        /*00bc*/ 	.word	0x000035d0


	//   ....[16]....
        /*00c0*/ 	.word	0x00003640


	//   ....[17]....
        /*00c4*/ 	.word	0x000036a0


	//   ....[18]....
        /*00c8*/ 	.word	0x00003710


	//   ....[19]....
        /*00cc*/ 	.word	0x00003770


	//----- nvinfo : EIATTR_VRC_CTA_INIT_COUNT
	.align		4
.L_1951:
        /*00d0*/ 	.byte	0x02, 0x4a
	.zero		1
	.zero		1


	//----- nvinfo : EIATTR_EXIT_INSTR_OFFSETS
	.align		4
        /*00d4*/ 	.byte	0x04, 0x1c
        /*00d6*/ 	.short	(.L_1953 - .L_1952)


	//   ....[0]....
.L_1952:
        /*00d8*/ 	.word	0x00003300


	//   ....[1]....
        /*00dc*/ 	.word	0x00003330


	//----- nvinfo : EIATTR_MAX_THREADS
	.align		4
.L_1953:
        /*00e0*/ 	.byte	0x04, 0x05
        /*00e2*/ 	.short	(.L_1955 - .L_1954)
.L_1954:
        /*00e4*/ 	.word	0x00000080
        /*00e8*/ 	.word	0x00000001
        /*00ec*/ 	.word	0x00000001


	//----- nvinfo : EIATTR_CRS_STACK_SIZE
	.align		4
.L_1955:
        /*00f0*/ 	.byte	0x04, 0x1e
        /*00f2*/ 	.short	(.L_1957 - .L_1956)
.L_1956:
        /*00f4*/ 	.word	0x00000000


	//----- nvinfo : EIATTR_CBANK_PARAM_SIZE
	.align		4
.L_1957:
        /*00f8*/ 	.byte	0x03, 0x19
        /*00fa*/ 	.short	0x0128


	//----- nvinfo : EIATTR_PARAM_CBANK
	.align		4
        /*00fc*/ 	.byte	0x04, 0x0a
        /*00fe*/ 	.short	(.L_1959 - .L_1958)
	.align		4
.L_1958:
        /*0100*/ 	.word	index@(.nv.constant0._ZN10layer_norm31ln_parallel_residual_bwd_kernelINS_13Kernel_traitsIf6__halfS2_S2_fjLj256ELj1ELj4ELj1ELj16ENS_18Kernel_traits_baseILj256EfS2_S2_S2_fjLj128EEEEELb1ELb1ELb0EEEvNS_9BwdParamsE)
        /*0104*/ 	.short	0x0380
        /*0106*/ 	.short	0x0128


	//----- nvinfo : EIATTR_SW_WAR
	.align		4
.L_1959:
        /*0108*/ 	.byte	0x04, 0x36
        /*010a*/ 	.short	(.L_1961 - .L_1960)
.L_1960:
        /*010c*/ 	.word	0x00000008
.L_1961:


//--------------------- .nv.info._ZN10layer_norm22ln_bwd_finalize_kernelINS_22Kernel_traits_finalizeILj256Ef6__halfS2_S2_fjLb0ELj1024ELj4ENS_18Kernel_traits_baseILj256EfS2_S2_S2_fjLj1024EEEEELb0ELb1EEEvNS_9BwdParamsE --------------------------
	.section	.nv.info._ZN10layer_norm22ln_bwd_finalize_kernelINS_22Kernel_traits_finalizeILj256Ef6__halfS2_S2_fjLb0ELj1024ELj4ENS_18Kernel_traits_baseILj256EfS2_S2_S2_fjLj1024EEEEELb0ELb1EEEvNS_9BwdParamsE,"",@"SHT_CUDA_INFO"
	.sectionflags	@""
	.align	4


	//----- nvinfo : EIATTR_CUDA_API_VERSION
	.align		4
        /*0000*/ 	.byte	0x04, 0x37
        /*0002*/ 	.short	(.L_1963 - .L_1962)
.L_1962:
        /*0004*/ 	.word	0x00000082


	//----- nvinfo : EIATTR_KPARAM_INFO
	.align		4
.L_1963:
        /*0008*/ 	.byte	0x04, 0x17
        /*000a*/ 	.short	(.L_1965 - .L_1964)
.L_1964:
        /*000c*/ 	.word	0x00000000
        /*0010*/ 	.short	0x0000
        /*0012*/ 	.short	0x0000
        /*0014*/ 	.byte	0x00, 0xf0, 0xa1, 0x04


	//----- nvinfo : EIATTR_SPARSE_MMA_MASK
	.align		4
.L_1965:
        /*0018*/ 	.byte	0x03, 0x50
        /*001a*/ 	.short	0x0000


	//----- nvinfo : EIATTR_MAXREG_COUNT
	.align		4
        /*001c*/ 	.byte	0x03, 0x1b
        /*001e*/ 	.short	0x0040


	//----- nvinfo : EIATTR_NUM_BARRIERS
	.align		4
        /*0020*/ 	.byte	0x02, 0x4c
        /*0022*/ 	.byte	0x01
	.zero		1


	//----- nvinfo : EIATTR_MERCURY_ISA_VERSION
	.align		4
        /*0024*/ 	.byte	0x03, 0x5f
        /*0026*/ 	.short	0x0101


	//----- nvinfo : EIATTR_COOP_GROUP_MASK_REGIDS
	.align		4
        /*0028*/ 	.byte	0x04, 0x29
        /*002a*/ 	.short	(.L_1967 - .L_1966)


	//   ....[0]....
.L_1966:
        /*002c*/ 	.word	0xffffffff


	//   ....[1]....
        /*0030*/ 	.word	0xffffffff


	//   ....[2]....
        /*0034*/ 	.word	0xffffffff


	//   ....[3]....
        /*0038*/ 	.word	0xffffffff


	//   ....[4]....
        /*003c*/ 	.word	0xffffffff


	//   ....[5]....
        /*0040*/ 	.word	0xffffffff


	//   ....[6]....
        /*0044*/ 	.word	0xffffffff


	//   ....[7]....
        /*0048*/ 	.word	0xffffffff


	//   ....[8]....
        /*004c*/ 	.word	0xffffffff


	//   ....[9]....
        /*0050*/ 	.word	0xffffffff


	//----- nvinfo : EIATTR_COOP_GROUP_INSTR_OFFSETS
	.align		4
.L_1967:
        /*0054*/ 	.byte	0x04, 0x28
        /*0056*/ 	.short	(.L_1969 - .L_1968)


	//   ....[0]....
.L_1968:
        /*0058*/ 	.word	0x00001630


	//   ....[1]....
        /*005c*/ 	.word	0x00001640


	//   ....[2]....
        /*0060*/ 	.word	0x00001670


	//   ....[3]....
        /*0064*/ 	.word	0x00001680


	//   ....[4]....
        /*0068*/ 	.word	0x000016b0


	//   ....[5]....
        /*006c*/ 	.word	0x000016c0


	//   ....[6]....
        /*0070*/ 	.word	0x000016f0


	//   ....[7]....
        /*0074*/ 	.word	0x00001710


	//   ....[8]....
        /*0078*/ 	.word	0x00001740


	//   ....[9]....
        /*007c*/ 	.word	0x00001750


	//----- nvinfo : EIATTR_VRC_CTA_INIT_COUNT
	.align		4
.L_1969:
        /*0080*/ 	.byte	0x02, 0x4a
	.zero		1
	.zero		1


	//----- nvinfo : EIATTR_EXIT_INSTR_OFFSETS
	.align		4
        /*0084*/ 	.byte	0x04, 0x1c
        /*0086*/ 	.short	(.L_1971 - .L_1970)


	//   ....[0]....
.L_1970:
        /*0088*/ 	.word	0x00000070


	//   ....[1]....
        /*008c*/ 	.word	0x000017b0


	//   ....[2]....
        /*0090*/ 	.word	0x00001860


	//----- nvinfo : EIATTR_MAX_THREADS
	.align		4
.L_1971:
        /*0094*/ 	.byte	0x04, 0x05
        /*0096*/ 	.short	(.L_1973 - .L_1972)
.L_1972:
        /*0098*/ 	.word	0x00000400
        /*009c*/ 	.word	0x00000001
        /*00a0*/ 	.word	0x00000001


	//----- nvinfo : EIATTR_CRS_STACK_SIZE
	.align		4
.L_1973:
        /*00a4*/ 	.byte	0x04, 0x1e
        /*00a6*/ 	.short	(.L_1975 - .L_1974)
.L_1974:
        /*00a8*/ 	.word	0x00000000


	//----- nvinfo : EIATTR_CBANK_PARAM_SIZE
	.align		4
.L_1975:
        /*00ac*/ 	.byte	0x03, 0x19
        /*00ae*/ 	.short	0x0128


	//----- nvinfo : EIATTR_PARAM_CBANK
	.align		4
        /*00b0*/ 	.byte	0x04, 0x0a
        /*00b2*/ 	.short	(.L_1977 - .L_1976)
	.align		4
.L_1976:
        /*00b4*/ 	.word	index@(.nv.constant0._ZN10layer_norm22ln_bwd_finalize_kernelINS_22Kernel_traits_finalizeILj256Ef6__halfS2_S2_fjLb0ELj1024ELj4ENS_18Kernel_traits_baseILj256EfS2_S2_S2_fjLj1024EEEEELb0ELb1EEEvNS_9BwdParamsE)
        /*00b8*/ 	.short	0x0380
        /*00ba*/ 	.short	0x0128


	//----- nvinfo : EIATTR_SW_WAR
	.align		4
.L_1977:
        /*00bc*/ 	.byte	0x04, 0x36
        /*00be*/ 	.short	(.L_1979 - .L_1978)
.L_1978:
        /*00c0*/ 	.word	0x00000008
.L_1979:


//--------------------- .nv.info._ZN10layer_norm40ln_parallel_residual_bwd_finalize_kernelINS_22Kernel_traits_finalizeILj256Ef6__halfS2_S2_fjLb0ELj1024ELj4ENS_18Kernel_traits_baseILj256EfS2_S2_S2_fjLj1024EEEEELb1EEEvNS_9BwdParamsE --------------------------
	.section	.nv.info._ZN10layer_norm40ln_parallel_residual_bwd_finalize_kernelINS_22Kernel_traits_finalizeILj256Ef6__halfS2_S2_fjLb0ELj1024ELj4ENS_18Kernel_traits_baseILj256EfS2_S2_S2_fjLj1024EEEEELb1EEEvNS_9BwdParamsE,"",@"SHT_CUDA_INFO"
	.sectionflags	@""
	.align	4


	//----- nvinfo : EIATTR_CUDA_API_VERSION
	.align		4
        /*0000*/ 	.byte	0x04, 0x37
        /*0002*/ 	.short	(.L_1981 - .L_1980)
.L_1980:
        /*0004*/ 	.word	0x00000082


	//----- nvinfo : EIATTR_KPARAM_INFO
	.align		4
.L_1981:
        /*0008*/ 	.byte	0x04, 0x17
        /*000a*/ 	.short	(.L_1983 - .L_1982)
.L_1982:
        /*000c*/ 	.word	0x00000000
        /*0010*/ 	.short	0x0000
        /*0012*/ 	.short	0x0000
        /*0014*/ 	.byte	0x00, 0xf0, 0xa1, 0x04


	//----- nvinfo : EIATTR_SPARSE_MMA_MASK
	.align		4
.L_1983:
        /*0018*/ 	.byte	0x03, 0x50
        /*001a*/ 	.short	0x0000


	//----- nvinfo : EIATTR_MAXREG_COUNT
	.align		4
        /*001c*/ 	.byte	0x03, 0x1b
        /*001e*/ 	.short	0x0040


	//----- nvinfo : EIATTR_NUM_BARRIERS
	.align		4
        /*0020*/ 	.byte	0x02, 0x4c
        /*0022*/ 	.byte	0x01
	.zero		1


	//----- nvinfo : EIATTR_MERCURY_ISA_VERSION
	.align		4
        /*0024*/ 	.byte	0x03, 0x5f
        /*0026*/ 	.short	0x0101


	//----- nvinfo : EIATTR_COOP_GROUP_MASK_REGIDS
	.align		4
        /*0028*/ 	.byte	0x04, 0x29
        /*002a*/ 	.short	(.L_1985 - .L_1984)


	//   ....[0]....
.L_1984:
        /*002c*/ 	.word	0xffffffff


	//   ....[1]....
        /*0030*/ 	.word	0xffffffff


	//   ....[2]....
        /*0034*/ 	.word	0xffffffff


	//   ....[3]....
        /*0038*/ 	.word	0xffffffff


	//   ....[4]....
        /*003c*/ 	.word	0xffffffff


	//   ....[5]....
        /*0040*/ 	.word	0xffffffff


	//   ....[6]....
        /*0044*/ 	.word	0xffffffff


	//   ....[7]....
        /*0048*/ 	.word	0xffffffff


	//   ....[8]....
        /*004c*/ 	.word	0xffffffff


	//   ....[9]....
        /*0050*/ 	.word	0xffffffff


	//   ....[10]....
        /*0054*/ 	.word	0xffffffff


	//   ....[11]....
        /*0058*/ 	.word	0xffffffff


	//   ....[12]....
        /*005c*/ 	.word	0xffffffff


	//   ....[13]....
        /*0060*/ 	.word	0xffffffff


	//   ....[14]....
        /*0064*/ 	.word	0xffffffff


	//   ....[15]....
        /*0068*/ 	.word	0xffffffff


	//   ....[16]....
        /*006c*/ 	.word	0xffffffff


	//   ....[17]....
        /*0070*/ 	.word	0xffffffff


	//   ....[18]....
        /*0074*/ 	.word	0xffffffff


	//   ....[19]....
        /*0078*/ 	.word	0xffffffff


	//----- nvinfo : EIATTR_COOP_GROUP_INSTR_OFFSETS
	.align		4
.L_1985:
        /*007c*/ 	.byte	0x04, 0x28
        /*007e*/ 	.short	(.L_1987 - .L_1986)


	//   ....[0]....
.L_1986:
        /*0080*/ 	.word	0x00001410


	//   ....[1]....
        /*0084*/ 	.word	0x00001420


	//   ....[2]....
        /*0088*/ 	.word	0x00001430


	//   ....[3]....
        /*008c*/ 	.word	0x00001440


	//   ....[4]....
        /*0090*/ 	.word	0x00001470


	//   ....[5]....
        /*0094*/ 	.word	0x00001490


	//   ....[6]....
        /*0098*/ 	.word	0x000014b0


	//   ....[7]....
        /*009c*/ 	.word	0x000014c0


	//   ....[8]....
        /*00a0*/ 	.word	0x000014f0


	//   ....[9]....
        /*00a4*/ 	.word	0x00001510


	//   ....[10]....
        /*00a8*/ 	.word	0x00001530


	//   ....[11]....
        /*00ac*/ 	.word	0x00001540


	//   ....[12]....
        /*00b0*/ 	.word	0x00001570


	//   ....[13]....
        /*00b4*/ 	.word	0x00001590


	//   ....[14]....
        /*00b8*/ 	.word	0x000015b0


	//   ....[15]....
        /*00bc*/ 	.word	0x000015c0


	//   ....[16]....
        /*00c0*/ 	.word	0x000015f0


	//   ....[17]....
        /*00c4*/ 	.word	0x00001620


	//   ....[18]....
        /*00c8*/ 	.word	0x00001630


	//   ....[19]....
        /*00cc*/ 	.word	0x00001640


	//----- nvinfo : EIATTR_VRC_CTA_INIT_COUNT
	.align		4
.L_1987:
        /*00d0*/ 	.byte	0x02, 0x4a
	.zero		1
	.zero		1


	//----- nvinfo : EIATTR_EXIT_INSTR_OFFSETS
	.align		4
        /*00d4*/ 	.byte	0x04, 0x1c
        /*00d6*/ 	.short	(.L_1989 - .L_1988)


	//   ....[0]....
.L_1988:
        /*00d8*/ 	.word	0x00000060


	//   ....[1]....
        /*00dc*/ 	.word	0x000016e0


	//   ....[2]....
        /*00e0*/ 	.word	0x00001810


	//----- nvinfo : EIATTR_MAX_THREADS
	.align		4
.L_1989:
        /*00e4*/ 	.byte	0x04, 0x05
        /*00e6*/ 	.short	(.L_1991 - .L_1990)
.L_1990:
        /*00e8*/ 	.word	0x00000400
        /*00ec*/ 	.word	0x00000001
        /*00f0*/ 	.word	0x00000001


	//----- nvinfo : EIATTR_CRS_STACK_SIZE
	.align		4
.L_1991:
        /*00f4*/ 	.byte	0x04, 0x1e
        /*00f6*/ 	.short	(.L_1993 - .L_1992)
.L_1992:
        /*00f8*/ 	.word	0x00000000


	//----- nvinfo : EIATTR_CBANK_PARAM_SIZE
	.align		4
.L_1993:
        /*00fc*/ 	.byte	0x03, 0x19
        /*00fe*/ 	.short	0x0128


	//----- nvinfo : EIATTR_PARAM_CBANK
	.align		4
        /*0100*/ 	.byte	0x04, 0x0a
        /*0102*/ 	.short	(.L_1995 - .L_1994)
	.align		4
.L_1994:
        /*0104*/ 	.word	index@(.nv.constant0._ZN10layer_norm40ln_parallel_residual_bwd_finalize_kernelINS_22Kernel_traits_finalizeILj256Ef6__halfS2_S2_fjLb0ELj1024ELj4ENS_18Kernel_traits_baseILj256EfS2_S2_S2_fjLj1024EEEEELb1EEEvNS_9BwdParamsE)
        /*0108*/ 	.short	0x0380
        /*010a*/ 	.short	0x0128


	//----- nvinfo : EIATTR_SW_WAR
	.align		4
.L_1995:
        /*010c*/ 	.byte	0x04, 0x36
        /*010e*/ 	.short	(.L_1997 - .L_1996)
.L_1996:
        /*0110*/ 	.word	0x00000008
.L_1997:


//--------------------- .nv.info._ZN10layer_norm31ln_parallel_residual_bwd_kernelINS_13Kernel_traitsIf6__halfS2_S2_fjLj256ELj1ELj4ELj1ELj16ENS_18Kernel_traits_baseILj256EfS2_S2_S2_fjLj128EEEEELb1ELb1ELb1EEEvNS_9BwdParamsE --------------------------
	.section	.nv.info._ZN10layer_norm31ln_parallel_residual_bwd_kernelINS_13Kernel_traitsIf6__halfS2_S2_fjLj256ELj1ELj4ELj1ELj16ENS_18Kernel_traits_baseILj256EfS2_S2_S2_fjLj128EEEEELb1ELb1ELb1EEEvNS_9BwdParamsE,"",@"SHT_CUDA_INFO"
	.sectionflags	@""
	.align	4


	//----- nvinfo : EIATTR_CUDA_API_VERSION
	.align		4
        /*0000*/ 	.byte	0x04, 0x37
        /*0002*/ 	.short	(.L_1999 - .L_1998)
.L_1998:
        /*0004*/ 	.word	0x00000082


	//----- nvinfo : EIATTR_KPARAM_INFO
	.align		4
.L_1999:
        /*0008*/ 	.byte	0x04, 0x17
        /*000a*/ 	.short	(.L_2001 - .L_2000)
.L_2000:
        /*000c*/ 	.word	0x00000000
        /*0010*/ 	.short	0x0000
        /*0012*/ 	.short	0x0000
        /*0014*/ 	.byte	0x00, 0xf0, 0xa1, 0x04


	//----- nvinfo : EIATTR_SPARSE_MMA_MASK
	.align		4
.L_2001:
        /*0018*/ 	.byte	0x03, 0x50
        /*001a*/ 	.short	0x0000


	//----- nvinfo : EIATTR_MAXREG_COUNT
	.align		4
        /*001c*/ 	.byte	0x03, 0x1b
        /*001e*/ 	.short	0x00ff


	//----- nvinfo : EIATTR_NUM_BARRIERS
	.align		4
        /*0020*/ 	.byte	0x02, 0x4c
        /*0022*/ 	.byte	0x01
	.zero		1


	//----- nvinfo : EIATTR_MERCURY_ISA_VERSION
	.align		4
        /*0024*/ 	.byte	0x03, 0x5f
        /*0026*/ 	.short	0x0101


	//----- nvinfo : EIATTR_COOP_GROUP_MASK_REGIDS
	.align		4
        /*0028*/ 	.byte	0x04, 0x29
        /*002a*/ 	.short	(.L_2003 - .L_2002)


	//   ....[0]....
.L_2002:
        /*002c*/ 	.word	0xffffffff


	//   ....[1]....
        /*0030*/ 	.word	0xffffffff


	//   ....[2]....
        /*0034*/ 	.word	0xffffffff


	//   ....[3]....
        /*0038*/ 	.word	0xffffffff


	//   ....[4]....
        /*003c*/ 	.word	0xffffffff


	//   ....[5]....
        /*0040*/ 	.word	0xffffffff


	//   ....[6]....
        /*0044*/ 	.word	0xffffffff


	//   ....[7]....
        /*0048*/ 	.word	0xffffffff


	//   ....[8]....
        /*004c*/ 	.word	0xffffffff


	//   ....[9]....
        /*0050*/ 	.word	0xffffffff


	//   ....[10]....
        /*0054*/ 	.word	0x05000053


	//   ....[11]....
        /*0058*/ 	.word	0x05000053


	//   ....[12]....
        /*005c*/ 	.word	0x05000053


	//   ....[13]....
        /*0060*/ 	.word	0x05000053


	//   ....[14]....
        /*0064*/ 	.word	0x05000053


	//   ....[15]....
        /*0068*/ 	.word	0x05000053


	//   ....[16]....
        /*006c*/ 	.word	0x05000053


	//   ....[17]....
        /*0070*/ 	.word	0x05000053


	//   ....[18]....
        /*0074*/ 	.word	0x05000053


	//   ....[19]....
        /*0078*/ 	.word	0x05000053


	//----- nvinfo : EIATTR_COOP_GROUP_INSTR_OFFSETS
	.align		4
.L_2003:
        /*007c*/ 	.byte	0x04, 0x28
        /*007e*/ 	.short	(.L_2005 - .L_2004)


	//   ....[0]....
.L_2004:
        /*0080*/ 	.word	0x00000ac0


	//   ....[1]....
        /*0084*/ 	.word	0x00000ad0


	//   ....[2]....
        /*0088*/ 	.word	0x00000b00


	//   ....[3]....
        /*008c*/ 	.word	0x00000b10


	//   ....[4]....
        /*0090*/ 	.word	0x00000b40


	//   ....[5]....
        /*0094*/ 	.word	0x00000b50


	//   ....[6]....
        /*0098*/ 	.word	0x00000b80


	//   ....[7]....
        /*009c*/ 	.word	0x00000b90


	//   ....[8]....
        /*00a0*/ 	.word	0x00000bc0


	//   ....[9]....
        /*00a4*/ 	.word	0x00000bd0


	//   ....[10]....
        /*00a8*/ 	.word	0x00003390


	//   ....[11]....
        /*00ac*/ 	.word	0x00003420


	//   ....[12]....
        /*00b0*/ 	.word	0x00003490


	//   ....[13]....
        /*00b4*/ 	.word	0x000034f0


	//   ....[14]....
        /*00b8*/ 	.word	0x00003560


	//   ....[15]....
        /*00bc*/ 	.word	0x000035c0


	//   ....[16]....
        /*00c0*/ 	.word	0x00003630


	//   ....[17]....
        /*00c4*/ 	.word	0x00003690


	//   ....[18]....
        /*00c8*/ 	.word	0x00003700


	//   ....[19]....
        /*00cc*/ 	.word	0x00003760


	//----- nvinfo : EIATTR_VRC_CTA_INIT_COUNT
	.align		4
.L_2005:
        /*00d0*/ 	.byte	0x02, 0x4a
	.zero		1
	.zero		1


	//----- nvinfo : EIATTR_EXIT_INSTR_OFFSETS
	.align		4
        /*00d4*/ 	.byte	0x04, 0x1c
        /*00d6*/ 	.short	(.L_2007 - .L_2006)


	//   ....[0]....
.L_2006:
        /*00d8*/ 	.word	0x00003320


	//----- nvinfo : EIATTR_MAX_THREADS
	.align		4
.L_2007:
        /*00dc*/ 	.byte	0x04, 0x05
        /*00de*/ 	.short	(.L_2009 - .L_2008)
.L_2008:
        /*00e0*/ 	.word	0x00000080
        /*00e4*/ 	.word	0x00000001
        /*00e8*/ 	.word	0x00000001


	//----- nvinfo : EIATTR_CRS_STACK_SIZE
	.align		4
.L_2009:
        /*00ec*/ 	.byte	0x04, 0x1e
        /*00ee*/ 	.short	(.L_2011 - .L_2010)
.L_2010:
        /*00f0*/ 	.word	0x00000000


	//----- nvinfo : EIATTR_CBANK_PARAM_SIZE
	.align		4
.L_2011:
        /*00f4*/ 	.byte	0x03, 0x19
        /*00f6*/ 	.short	0x0128


	//----- nvinfo : EIATTR_PARAM_CBANK
	.align		4
        /*00f8*/ 	.byte	0x04, 0x0a
        /*00fa*/ 	.short	(.L_2013 - .L_2012)
	.align		4
.L_2012:
        /*00fc*/ 	.word	index@(.nv.constant0._ZN10layer_norm31ln_parallel_residual_bwd_kernelINS_13Kernel_traitsIf6__halfS2_S2_fjLj256ELj1ELj4ELj1ELj16ENS_18Kernel_traits_baseILj256EfS2_S2_S2_fjLj128EEEEELb1ELb1ELb1EEEvNS_9BwdParamsE)
        /*0100*/ 	.short	0x0380
        /*0102*/ 	.short	0x0128


	//----- nvinfo : EIATTR_SW_WAR
	.align		4
.L_2013:
        /*0104*/ 	.byte	0x04, 0x36
        /*0106*/ 	.short	(.L_2015 - .L_2014)
.L_2014:
        /*0108*/ 	.word	0x00000008
.L_2015:


//--------------------- .nv.info._ZN10layer_norm31ln_parallel_residual_bwd_kernelINS_13Kernel_traitsI6__halfS2_fS2_fjLj256ELj1ELj4ELj1ELj16ENS_18Kernel_traits_baseILj256ES2_S2_fS2_fjLj128EEEEELb0ELb0ELb0EEEvNS_9BwdParamsE --------------------------
	.section	.nv.info._ZN10layer_norm31ln_parallel_residual_bwd_kernelINS_13Kernel_traitsI6__halfS2_fS2_fjLj256ELj1ELj4ELj1ELj16ENS_18Kernel_traits_baseILj256ES2_S2_fS2_fjLj128EEEEELb0ELb0ELb0EEEvNS_9BwdParamsE,"",@"SHT_CUDA_INFO"
	.sectionflags	@""
	.align	4


	//----- nvinfo : EIATTR_CUDA_API_VERSION
	.align		4
        /*0000*/ 	.byte	0x04, 0x37
        /*0002*/ 	.short	(.L_2017 - .L_2016)
.L_2016:
        /*0004*/ 	.word	0x00000082


	//----- nvinfo : EIATTR_KPARAM_INFO
	.align		4
.L_2017:
        /*0008*/ 	.byte	0x04, 0x17
        /*000a*/ 	.short	(.L_2019 - .L_2018)
.L_2018:
        /*000c*/ 	.word	0x00000000
        /*0010*/ 	.short	0x0000
        /*0012*/ 	.short	0x0000
        /*0014*/ 	.byte	0x00, 0xf0, 0xa1, 0x04


	//----- nvinfo : EIATTR_SPARSE_MMA_MASK
	.align		4
.L_2019:
        /*0018*/ 	.byte	0x03, 0x50
        /*001a*/ 	.short	0x0000


	//----- nvinfo : EIATTR_MAXREG_COUNT
	.align		4
        /*001c*/ 	.byte	0x03, 0x1b
        /*001e*/ 	.short	0x00ff


	//----- nvinfo : EIATTR_NUM_BARRIERS
	.align		4
        /*0020*/ 	.byte	0x02, 0x4c
        /*0022*/ 	.byte	0x01
	.zero		1


	//----- nvinfo : EIATTR_MERCURY_ISA_VERSION
	.align		4
        /*0024*/ 	.byte	0x03, 0x5f
        /*0026*/ 	.short	0x0101


	//----- nvinfo : EIATTR_COOP_GROUP_MASK_REGIDS
	.align		4
        /*0028*/ 	.byte	0x04, 0x29
        /*002a*/ 	.short	(.L_2021 - .L_2020)


	//   ....[0]....
.L_2020:
        /*002c*/ 	.word	0xffffffff


	//   ....[1]....
        /*0030*/ 	.word	0xffffffff


	//   ....[2]....
        /*0034*/ 	.word	0xffffffff


	//   ....[3]....
        /*0038*/ 	.word	0xffffffff


	//   ....[4]....
        /*003c*/ 	.word	0xffffffff


	//   ....[5]....
        /*0040*/ 	.word	0xffffffff


	//   ....[6]....
        /*0044*/ 	.word	0xffffffff


	//   ....[7]....
        /*0048*/ 	.word	0xffffffff


	//   ....[8]....
        /*004c*/ 	.word	0xffffffff


	//   ....[9]....
        /*0050*/ 	.word	0xffffffff


	//   ....[10]....
        /*0054*/ 	.word	0x05000044


	//   ....[11]....
        /*0058*/ 	.word	0x05000044


	//   ....[12]....
        /*005c*/ 	.word	0x05000044


	//   ....[13]....
        /*0060*/ 	.word	0x05000044


	//   ....[14]....
        /*0064*/ 	.word	0x05000044


	//   ....[15]....
        /*0068*/ 	.word	0x05000044


	//   ....[16]....
        /*006c*/ 	.word	0x05000044


	//   ....[17]....
        /*0070*/ 	.word	0x05000044


	//   ....[18]....
        /*0074*/ 	.word	0x05000044


	//   ....[19]....
        /*0078*/ 	.word	0x05000044


	//----- nvinfo : EIATTR_COOP_GROUP_INSTR_OFFSETS
	.align		4
.L_2021:
        /*007c*/ 	.byte	0x04, 0x28
        /*007e*/ 	.short	(.L_2023 - .L_2022)


	//   ....[0]....
.L_2022:
        /*0080*/ 	.word	0x00000c50


	//   ....[1]....
        /*0084*/ 	.word	0x00000c60


	//   ....[2]....
        /*0088*/ 	.word	0x00000c90


	//   ....[3]....
        /*008c*/ 	.word	0x00000ca0


	//   ....[4]....
        /*0090*/ 	.word	0x00000cd0


	//   ....[5]....
        /*0094*/ 	.word	0x00000ce0


	//   ....[6]....
        /*0098*/ 	.word	0x00000d10


	//   ....[7]....
        /*009c*/ 	.word	0x00000d20


	//   ....[8]....
        /*00a0*/ 	.word	0x00000d50


	//   ....[9]....
        /*00a4*/ 	.word	0x00000d60


	//   ....[10]....
        /*00a8*/ 	.word	0x00002970


	//   ....[11]....
        /*00ac*/ 	.word	0x00002a00


	//   ....[12]....
        /*00b0*/ 	.word	0x00002a60


	//   ....[13]....
        /*00b4*/ 	.word	0x00002ac0


	//   ....[14]....
        /*00b8*/ 	.word	0x00002b20


	//   ....[15]....
        /*00bc*/ 	.word	0x00002b80


	//   ....[16]....
        /*00c0*/ 	.word	0x00002be0


	//   ....[17]....
        /*00c4*/ 	.word	0x00002c40


	//   ....[18]....
        /*00c8*/ 	.word	0x00002ca0


	//   ....[19]....
        /*00cc*/ 	.word	0x00002d00


	//----- nvinfo : EIATTR_VRC_CTA_INIT_COUNT
	.align		4
.L_2023:
        /*00d0*/ 	.byte	0x02, 0x4a
	.zero		1
	.zero		1


	//----- nvinfo : EIATTR_EXIT_INSTR_OFFSETS
	.align		4
        /*00d4*/ 	.byte	0x04, 0x1c
        /*00d6*/ 	.short	(.L_2025 - .L_2024)


	//   ....[0]....
.L_2024:
        /*00d8*/ 	.word	0x00002850


	//   ....[1]....
        /*00dc*/ 	.word	0x00002910


	//----- nvinfo : EIATTR_MAX_THREADS
	.align		4
.L_2025:
        /*00e0*/ 	.byte	0x04, 0x05
        /*00e2*/ 	.short	(.L_2027 - .L_2026)
.L_2026:
        /*00e4*/ 	.word	0x00000080
        /*00e8*/ 	.word	0x00000001
        /*00ec*/ 	.word	0x00000001


	//----- nvinfo : EIATTR_CRS_STACK_SIZE
	.align		4
.L_2027:
        /*00f0*/ 	.byte	0x04, 0x1e
        /*00f2*/ 	.short	(.L_2029 - .L_2028)
.L_2028:
        /*00f4*/ 	.word	0x00000000


	//----- nvinfo : EIATTR_CBANK_PARAM_SIZE
	.align		4
.L_2029:
        /*00f8*/ 	.byte	0x03, 0x19
        /*00fa*/ 	.short	0x0128


	//----- nvinfo : EIATTR_PARAM_CBANK
	.align		4
        /*00fc*/ 	.byte	0x04, 0x0a
        /*00fe*/ 	.short	(.L_2031 - .L_2030)
	.align		4
.L_2030:
        /*0100*/ 	.word	index@(.nv.constant0._ZN10layer_norm31ln_parallel_residual_bwd_kernelINS_13Kernel_traitsI6__halfS2_fS2_fjLj256ELj1ELj4ELj1ELj16ENS_18Kernel_traits_baseILj256ES2_S2_fS2_fjLj128EEEEELb0ELb0ELb0EEEvNS_9BwdParamsE)
        /*0104*/ 	.short	0x0380
        /*0106*/ 	.short	0x0128


	//----- nvinfo : EIATTR_SW_WAR
	.align		4
.L_2031:
        /*0108*/ 	.byte	0x04, 0x36
        /*010a*/ 	.short	(.L_2033 - .L_2032)
.L_2032:
        /*010c*/ 	.word	0x00000008
.L_2033:


//--------------------- .nv.info._ZN10layer_norm31ln_parallel_residual_bwd_kernelINS_13Kernel_traitsI6__halfS2_fS2_fjLj256ELj1ELj4ELj1ELj16ENS_18Kernel_traits_baseILj256ES2_S2_fS2_fjLj128EEEEELb0ELb0ELb1EEEvNS_9BwdParamsE --------------------------
	.section	.nv.info._ZN10layer_norm31ln_parallel_residual_bwd_kernelINS_13Kernel_traitsI6__halfS2_fS2_fjLj256ELj1ELj4ELj1ELj16ENS_18Kernel_traits_baseILj256ES2_S2_fS2_fjLj128EEEEELb0ELb0ELb1EEEvNS_9BwdParamsE,"",@"SHT_CUDA_INFO"
	.sectionflags	@""
	.align	4


	//----- nvinfo : EIATTR_CUDA_API_VERSION
	.align		4
        /*0000*/ 	.byte	0x04, 0x37
        /*0002*/ 	.short	(.L_2035 - .L_2034)
.L_2034:
        /*0004*/ 	.word	0x00000082


	//----- nvinfo : EIATTR_KPARAM_INFO
	.align		4
.L_2035:
        /*0008*/ 	.byte	0x04, 0x17
        /*000a*/ 	.short	(.L_2037 - .L_2036)
.L_2036:
        /*000c*/ 	.word	0x00000000
        /*0010*/ 	.short	0x0000
        /*0012*/ 	.short	0x0000
        /*0014*/ 	.byte	0x00, 0xf0, 0xa1, 0x04


	//----- nvinfo : EIATTR_SPARSE_MMA_MASK
	.align		4
.L_2037:
        /*0018*/ 	.byte	0x03, 0x50
        /*001a*/ 	.short	0x0000


	//----- nvinfo : EIATTR_MAXREG_COUNT
	.align		4
        /*001c*/ 	.byte	0x03, 0x1b
        /*001e*/ 	.short	0x00ff


	//----- nvinfo : EIATTR_NUM_BARRIERS
	.align		4
        /*0020*/ 	.byte	0x02, 0x4c
        /*0022*/ 	.byte	0x01
	.zero		1


	//----- nvinfo : EIATTR_MERCURY_ISA_VERSION
	.align		4
        /*0024*/ 	.byte	0x03, 0x5f
        /*0026*/ 	.short	0x0101


	//----- nvinfo : EIATTR_COOP_GROUP_MASK_REGIDS
	.align		4
        /*0028*/ 	.byte	0x04, 0x29
        /*002a*/ 	.short	(.L_2039 - .L_2038)


	//   ....[0]....
.L_2038:
        /*002c*/ 	.word	0xffffffff


	//   ....[1]....
        /*0030*/ 	.word	0xffffffff


	//   ....[2]....
        /*0034*/ 	.word	0xffffffff


	//   ....[3]....
        /*0038*/ 	.word	0xffffffff


	//   ....[4]....
        /*003c*/ 	.word	0xffffffff


	//   ....[5]....
        /*0040*/ 	.word	0xffffffff


	//   ....[6]....
        /*0044*/ 	.word	0xffffffff


	//   ....[7]....
        /*0048*/ 	.word	0xffffffff


	//   ....[8]....
        /*004c*/ 	.word	0xffffffff


	//   ....[9]....
        /*0050*/ 	.word	0xffffffff


	//   ....[10]....
        /*0054*/ 	.word	0x05000060


	//   ....[11]....
        /*0058*/ 	.word	0x05000060


	//   ....[12]....
        /*005c*/ 	.word	0x05000060


	//   ....[13]....
        /*0060*/ 	.word	0x05000060


	//   ....[14]....
        /*0064*/ 	.word	0x05000060


	//   ....[15]....
        /*0068*/ 	.word	0x05000060


	//   ....[16]....
        /*006c*/ 	.word	0x05000060


	//   ....[17]....
        /*0070*/ 	.word	0x05000060


	//   ....[18]....
        /*0074*/ 	.word	0x05000060


	//   ....[19]....
        /*0078*/ 	.word	0x05000060


	//----- nvinfo : EIATTR_COOP_GROUP_INSTR_OFFSETS
	.align		4
.L_2039:
        /*007c*/ 	.byte	0x04, 0x28
        /*007e*/ 	.short	(.L_2041 - .L_2040)


	//   ....[0]....
.L_2040:
        /*0080*/ 	.word	0x00000ca0


	//   ....[1]....
        /*0084*/ 	.word	0x00000cc0


	//   ....[2]....
        /*0088*/ 	.word	0x00000cd0


	//   ....[3]....
        /*008c*/ 	.word	0x00000d00


	//   ....[4]....
        /*0090*/ 	.word	0x00000d10


	//   ....[5]....
        /*0094*/ 	.word	0x00000d50


	//   ....[6]....
        /*0098*/ 	.word	0x00000d60


	//   ....[7]....
        /*009c*/ 	.word	0x00000d90


	//   ....[8]....
        /*00a0*/ 	.word	0x00000da0


	//   ....[9]....
        /*00a4*/ 	.word	0x00000dd0


	//   ....[10]....
        /*00a8*/ 	.word	0x000029b0


	//   ....[11]....
        /*00ac*/ 	.word	0x00002a40


	//   ....[12]....
        /*00b0*/ 	.word	0x00002ab0


	//   ....[13]....
        /*00b4*/ 	.word	0x00002b10


	//   ....[14]....
        /*00b8*/ 	.word	0x00002b80


	//   ....[15]....
        /*00bc*/ 	.word	0x00002bf0


	//   ....[16]....
        /*00c0*/ 	.word	0x00002c60


	//   ....[17]....
        /*00c4*/ 	.word	0x00002cc0


	//   ....[18]....
        /*00c8*/ 	.word	0x00002d20


	//   ....[19]....
        /*00cc*/ 	.word	0x00002d90


	//----- nvinfo : EIATTR_VRC_CTA_INIT_COUNT
	.align		4
.L_2041:
        /*00d0*/ 	.byte	0x02, 0x4a
	.zero		1
	.zero		1


	//----- nvinfo : EIATTR_EXIT_INSTR_OFFSETS
	.align		4
        /*00d4*/ 	.byte	0x04, 0x1c
        /*00d6*/ 	.short	(.L_2043 - .L_2042)


	//   ....[0]....
.L_2042:
        /*00d8*/ 	.word	0x00002940


	//----- nvinfo : EIATTR_MAX_THREADS
	.align		4
.L_2043:
        /*00dc*/ 	.byte	0x04, 0x05
        /*00de*/ 	.short	(.L_2045 - .L_2044)
.L_2044:
        /*00e0*/ 	.word	0x00000080
        /*00e4*/ 	.word	0x00000001
        /*00e8*/ 	.word	0x00000001


	//----- nvinfo : EIATTR_CRS_STACK_SIZE
	.align		4
.L_2045:
        /*00ec*/ 	.byte	0x04, 0x1e
        /*00ee*/ 	.short	(.L_2047 - .L_2046)
.L_2046:
        /*00f0*/ 	.word	0x00000000


	//----- nvinfo : EIATTR_CBANK_PARAM_SIZE
	.align		4
.L_2047:
        /*00f4*/ 	.byte	0x03, 0x19
        /*00f6*/ 	.short	0x0128


	//----- nvinfo : EIATTR_PARAM_CBANK
	.align		4
        /*00f8*/ 	.byte	0x04, 0x0a
        /*00fa*/ 	.short	(.L_2049 - .L_2048)
	.align		4
.L_2048:
        /*00fc*/ 	.word	index@(.nv.constant0._ZN10layer_norm31ln_parallel_residual_bwd_kernelINS_13Kernel_traitsI6__halfS2_fS2_fjLj256ELj1ELj4ELj1ELj16ENS_18Kernel_traits_baseILj256ES2_S2_fS2_fjLj128EEEEELb0ELb0ELb1EEEvNS_9BwdParamsE)
        /*0100*/ 	.short	0x0380
        /*0102*/ 	.short	0x0128


	//----- nvinfo : EIATTR_SW_WAR
	.align		4
.L_2049:
        /*0104*/ 	.byte	0x04, 0x36
        /*0106*/ 	.short	(.L_2051 - .L_2050)
.L_2050:
        /*0108*/ 	.word	0x00000008
.L_2051:


//--------------------- .nv.info._ZN10layer_norm31ln_parallel_residual_bwd_kernelINS_13Kernel_traitsI6__halfS2_fS2_fjLj256ELj1ELj4ELj1ELj16ENS_18Kernel_traits_baseILj256ES2_S2_fS2_fjLj128EEEEELb0ELb1ELb0EEEvNS_9BwdParamsE --------------------------
	.section	.nv.info._ZN10layer_norm31ln_parallel_residual_bwd_kernelINS_13Kernel_traitsI6__halfS2_fS2_fjLj256ELj1ELj4ELj1ELj16ENS_18Kernel_traits_baseILj256ES2_S2_fS2_fjLj128EEEEELb0ELb1ELb0EEEvNS_9BwdParamsE,"",@"SHT_CUDA_INFO"
	.sectionflags	@""
	.align	4


	//----- nvinfo : EIATTR_CUDA_API_VERSION
	.align		4
        /*0000*/ 	.byte	0x04, 0x37
        /*0002*/ 	.short	(.L_2053 - .L_2052)
.L_2052:
        /*0004*/ 	.word	0x00000082


	//----- nvinfo : EIATTR_KPARAM_INFO
	.align		4
.L_2053:
        /*0008*/ 	.byte	0x04, 0x17
        /*000a*/ 	.short	(.L_2055 - .L_2054)
.L_2054:
        /*000c*/ 	.word	0x00000000
        /*0010*/ 	.short	0x0000
        /*0012*/ 	.short	0x0000
        /*0014*/ 	.byte	0x00, 0xf0, 0xa1, 0x04


	//----- nvinfo : EIATTR_SPARSE_MMA_MASK
	.align		4
.L_2055:
        /*0018*/ 	.byte	0x03, 0x50
        /*001a*/ 	.short	0x0000


	//----- nvinfo : EIATTR_MAXREG_COUNT
	.align		4
        /*001c*/ 	.byte	0x03, 0x1b
        /*001e*/ 	.short	0x00ff


	//----- nvinfo : EIATTR_NUM_BARRIERS
	.align		4
        /*0020*/ 	.byte	0x02, 0x4c
        /*0022*/ 	.byte	0x01
	.zero		1


	//----- nvinfo : EIATTR_MERCURY_ISA_VERSION
	.align		4
        /*0024*/ 	.byte	0x03, 0x5f
        /*0026*/ 	.short	0x0101


	//----- nvinfo : EIATTR_COOP_GROUP_MASK_REGIDS
	.align		4
        /*0028*/ 	.byte	0x04, 0x29
        /*002a*/ 	.short	(.L_2057 - .L_2056)


	//   ....[0]....
.L_2056:
        /*002c*/ 	.word	0xffffffff


	//   ....[1]....
        /*0030*/ 	.word	0xffffffff


	//   ....[2]....
        /*0034*/ 	.word	0xffffffff


	//   ....[3]....
        /*0038*/ 	.word	0xffffffff


	//   ....[4]....
        /*003c*/ 	.word	0xffffffff


	//   ....[5]....
        /*0040*/ 	.word	0xffffffff


	//   ....[6]....
        /*0044*/ 	.word	0xffffffff


	//   ....[7]....
        /*0048*/ 	.word	0xffffffff


	//   ....[8]....
        /*004c*/ 	.word	0xffffffff


	//   ....[9]....
        /*0050*/ 	.word	0xffffffff


	//   ....[10]....
        /*0054*/ 	.word	0x0500003e


	//   ....[11]....
        /*0058*/ 	.word	0x0500003e


	//   ....[12]....
        /*005c*/ 	.word	0x0500003e


	//   ....[13]....
        /*0060*/ 	.word	0x0500003e


	//   ....[14]....
        /*0064*/ 	.word	0x0500003e


	//   ....[15]....
        /*0068*/ 	.word	0x0500003e


	//   ....[16]....
        /*006c*/ 	.word	0x0500003e


	//   ....[17]....
        /*0070*/ 	.word	0x0500003e


	//   ....[18]....
        /*0074*/ 	.word	0x0500003e


	//   ....[19]....
        /*0078*/ 	.word	0x0500003e


	//----- nvinfo : EIATTR_COOP_GROUP_INSTR_OFFSETS
	.align		4
.L_2057:
        /*007c*/ 	.byte	0x04, 0x28
        /*007e*/ 	.short	(.L_2059 - .L_2058)


	//   ....[0]....
.L_2058:
        /*0080*/ 	.word	0x00000900


	//   ....[1]....
        /*0084*/ 	.word	0x00000910


	//   ....[2]....
        /*0088*/ 	.word	0x00000940


	//   ....[3]....
        /*008c*/ 	.word	0x00000950


	//   ....[4]....
        /*0090*/ 	.word	0x00000980


	//   ....[5]....
        /*0094*/ 	.word	0x00000990


	//   ....[6]....
        /*0098*/ 	.word	0x000009c0


	//   ....[7]....
        /*009c*/ 	.word	0x000009d0


	//   ....[8]....
        /*00a0*/ 	.word	0x00000a00


	//   ....[9]....
        /*00a4*/ 	.word	0x00000a10


	//   ....[10]....
        /*00a8*/ 	.word	0x00002200


	//   ....[11]....
        /*00ac*/ 	.word	0x00002290


	//   ....[12]....
        /*00b0*/ 	.word	0x00002300


	//   ....[13]....
        /*00b4*/ 	.word	0x00002360


	//   ....[14]....
        /*00b8*/ 	.word	0x000023d0


	//   ....[15]....
        /*00bc*/ 	.word	0x00002430


	//   ....[16]....
        /*00c0*/ 	.word	0x000024a0


	//   ....[17]....
        /*00c4*/ 	.word	0x00002500


	//   ....[18]....
        /*00c8*/ 	.word	0x00002570


	//   ....[19]....
        /*00cc*/ 	.word	0x000025d0


	//----- nvinfo : EIATTR_VRC_CTA_INIT_COUNT
	.align		4
.L_2059:
        /*00d0*/ 	.byte	0x02, 0x4a
	.zero		1
	.zero		1


	//----- nvinfo : EIATTR_EXIT_INSTR_OFFSETS
	.align		4
        /*00d4*/ 	.byte	0x04, 0x1c
        /*00d6*/ 	.short	(.L_2061 - .L_2060)


	//   ....[0]....
.L_2060:
        /*00d8*/ 	.word	0x00002160


	//   ....[1]....
        /*00dc*/ 	.word	0x00002190


	//----- nvinfo : EIATTR_MAX_THREADS
	.align		4
.L_2061:
        /*00e0*/ 	.byte	0x04, 0x05
        /*00e2*/ 	.short	(.L_2063 - .L_2062)
.L_2062:
        /*00e4*/ 	.word	0x00000080
        /*00e8*/ 	.word	0x00000001
        /*00ec*/ 	.word	0x00000001


	//----- nvinfo : EIATTR_CRS_STACK_SIZE
	.align		4
.L_2063:
        /*00f0*/ 	.byte	0x04, 0x1e
        /*00f2*/ 	.short	(.L_2065 - .L_2064)
.L_2064:
        /*00f4*/ 	.word	0x00000000


	//----- nvinfo : EIATTR_CBANK_PARAM_SIZE
	.align		4
.L_2065:
        /*00f8*/ 	.byte	0x03, 0x19
        /*00fa*/ 	.short	0x0128


	//----- nvinfo : EIATTR_PARAM_CBANK
	.align		4
        /*00fc*/ 	.byte	0x04, 0x0a
        /*00fe*/ 	.short	(.L_2067 - .L_2066)
	.align		4
.L_2066:
        /*0100*/ 	.word	index@(.nv.constant0._ZN10layer_norm31ln_parallel_residual_bwd_kernelINS_13Kernel_traitsI6__halfS2_fS2_fjLj256ELj1ELj4ELj1ELj16ENS_18Kernel_traits_baseILj256ES2_S2_fS2_fjLj128EEEEELb0ELb1ELb0EEEvNS_9BwdParamsE)
        /*0104*/ 	.short	0x0380
        /*0106*/ 	.short	0x0128


	//----- nvinfo : EIATTR_SW_WAR
	.align		4
.L_2067:
        /*0108*/ 	.byte	0x04, 0x36
        /*010a*/ 	.short	(.L_2069 - .L_2068)
.L_2068:
        /*010c*/ 	.word	0x00000008
.L_2069:


//--------------------- .nv.info._ZN10layer_norm31ln_parallel_residual_bwd_kernelINS_13Kernel_traitsI6__halfS2_fS2_fjLj256ELj1ELj4ELj1ELj16ENS_18Kernel_traits_baseILj256ES2_S2_fS2_fjLj128EEEEELb0ELb1ELb1EEEvNS_9BwdParamsE --------------------------
	.section	.nv.info._ZN10layer_norm31ln_parallel_residual_bwd_kernelINS_13Kernel_traitsI6__halfS2_fS2_fjLj256ELj1ELj4ELj1ELj16ENS_18Kernel_traits_baseILj256ES2_S2_fS2_fjLj128EEEEELb0ELb1ELb1EEEvNS_9BwdParamsE,"",@"SHT_CUDA_INFO"
	.sectionflags	@""
	.align	4


	//----- nvinfo : EIATTR_CUDA_API_VERSION
	.align		4
        /*0000*/ 	.byte	0x04, 0x37
        /*0002*/ 	.short	(.L_2071 - .L_2070)
.L_2070:
        /*0004*/ 	.word	0x00000082


	//----- nvinfo : EIATTR_KPARAM_INFO
	.align		4
.L_2071:
        /*0008*/ 	.byte	0x04, 0x17
        /*000a*/ 	.short	(.L_2073 - .L_2072)
.L_2072:
        /*000c*/ 	.word	0x00000000
        /*0010*/ 	.short	0x0000
        /*0012*/ 	.short	0x0000
        /*0014*/ 	.byte	0x00, 0xf0, 0xa1, 0x04


	//----- nvinfo : EIATTR_SPARSE_MMA_MASK
	.align		4
.L_2073:
        /*0018*/ 	.byte	0x03, 0x50
        /*001a*/ 	.short	0x0000


	//----- nvinfo : EIATTR_MAXREG_COUNT
	.align		4
        /*001c*/ 	.byte	0x03, 0x1b
        /*001e*/ 	.short	0x00ff


	//----- nvinfo : EIATTR_NUM_BARRIERS
	.align		4
        /*0020*/ 	.byte	0x02, 0x4c
        /*0022*/ 	.byte	0x01
	.zero		1


	//----- nvinfo : EIATTR_MERCURY_ISA_VERSION
	.align		4
        /*0024*/ 	.byte	0x03, 0x5f
        /*0026*/ 	.short	0x0101


	//----- nvinfo : EIATTR_COOP_GROUP_MASK_REGIDS
	.align		4
        /*0028*/ 	.byte	0x04, 0x29
        /*002a*/ 	.short	(.L_2075 - .L_2074)


	//   ....[0]....
.L_2074:
        /*002c*/ 	.word	0xffffffff


	//   ....[1]....
        /*0030*/ 	.word	0xffffffff


	//   ....[2]....
        /*0034*/ 	.word	0xffffffff


	//   ....[3]....
        /*0038*/ 	.word	0xffffffff


	//   ....[4]....
        /*003c*/ 	.word	0xffffffff


	//   ....[5]....
        /*0040*/ 	.word	0xffffffff


	//   ....[6]....
        /*0044*/ 	.word	0xffffffff


	//   ....[7]....
        /*0048*/ 	.word	0xffffffff


	//   ....[8]....
        /*004c*/ 	.word	0xffffffff


	//   ....[9]....
        /*0050*/ 	.word	0xffffffff


	//   ....[10]....
        /*0054*/ 	.word	0x05000047


	//   ....[11]....
        /*0058*/ 	.word	0x05000047


	//   ....[12]....
        /*005c*/ 	.word	0x05000047


	//   ....[13]....
        /*0060*/ 	.word	0x05000047


	//   ....[14]....
        /*0064*/ 	.word	0x05000047


	//   ....[15]....
        /*0068*/ 	.word	0x05000047


	//   ....[16]....
        /*006c*/ 	.word	0x05000047


	//   ....[17]....
        /*0070*/ 	.word	0x05000047


	//   ....[18]....
        /*0074*/ 	.word	0x05000047


	//   ....[19]....
        /*0078*/ 	.word	0x05000047


	//----- nvinfo : EIATTR_COOP_GROUP_INSTR_OFFSETS
	.align		4
.L_2075:
        /*007c*/ 	.byte	0x04, 0x28
        /*007e*/ 	.short	(.L_2077 - .L_2076)


	//   ....[0]....
.L_2076:
        /*0080*/ 	.word	0x000008d0


	//   ....[1]....
        /*0084*/ 	.word	0x000008f0


	//   ....[2]....
        /*0088*/ 	.word	0x00000910


	//   ....[3]....
        /*008c*/ 	.word	0x00000930


	//   ....[4]....
        /*0090*/ 	.word	0x00000950


	//   ....[5]....
        /*0094*/ 	.word	0x00000970


	//   ....[6]....
        /*0098*/ 	.word	0x00000990


	//   ....[7]....
        /*009c*/ 	.word	0x000009b0


	//   ....[8]....
        /*00a0*/ 	.word	0x000009c0


	//   ....[9]....
        /*00a4*/ 	.word	0x000009e0


	//   ....[10]....
        /*00a8*/ 	.word	0x00002180


	//   ....[11]....
        /*00ac*/ 	.word	0x00002210


	//   ....[12]....
        /*00b0*/ 	.word	0x00002270


	//   ....[13]....
        /*00b4*/ 	.word	0x000022c0


	//   ....[14]....
        /*00b8*/ 	.word	0x00002320


	//   ....[15]....
        /*00bc*/ 	.word	0x00002370


	//   ....[16]....
        /*00c0*/ 	.word	0x000023d0


	//   ....[17]....
        /*00c4*/ 	.word	0x00002420


	//   ....[18]....
        /*00c8*/ 	.word	0x00002480


	//   ....[19]....
        /*00cc*/ 	.word	0x000024d0


	//----- nvinfo : EIATTR_VRC_CTA_INIT_COUNT
	.align		4
.L_2077:
        /*00d0*/ 	.byte	0x02, 0x4a
	.zero		1
	.zero		1


	//----- nvinfo : EIATTR_EXIT_INSTR_OFFSETS
	.align		4
        /*00d4*/ 	.byte	0x04, 0x1c
        /*00d6*/ 	.short	(.L_2079 - .L_2078)


	//   ....[0]....
.L_2078:
        /*00d8*/ 	.word	0x00002110


	//----- nvinfo : EIATTR_MAX_THREADS
	.align		4
.L_2079:
        /*00dc*/ 	.byte	0x04, 0x05
        /*00de*/ 	.short	(.L_2081 - .L_2080)
.L_2080:
        /*00e0*/ 	.word	0x00000080
        /*00e4*/ 	.word	0x00000001
        /*00e8*/ 	.word	0x00000001


	//----- nvinfo : EIATTR_CRS_STACK_SIZE
	.align		4
.L_2081:
        /*00ec*/ 	.byte	0x04, 0x1e
        /*00ee*/ 	.short	(.L_2083 - .L_2082)
.L_2082:
        /*00f0*/ 	.word	0x00000000


	//----- nvinfo : EIATTR_CBANK_PARAM_SIZE
	.align		4
.L_2083:
        /*00f4*/ 	.byte	0x03, 0x19
        /*00f6*/ 	.short	0x0128


	//----- nvinfo : EIATTR_PARAM_CBANK
	.align		4
        /*00f8*/ 	.byte	0x04, 0x0a
        /*00fa*/ 	.short	(.L_2085 - .L_2084)
	.align		4
.L_2084:
        /*00fc*/ 	.word	index@(.nv.constant0._ZN10layer_norm31ln_parallel_residual_bwd_kernelINS_13Kernel_traitsI6__halfS2_fS2_fjLj256ELj1ELj4ELj1ELj16ENS_18Kernel_traits_baseILj256ES2_S2_fS2_fjLj128EEEEELb0ELb1ELb1EEEvNS_9BwdParamsE)
        /*0100*/ 	.short	0x0380
        /*0102*/ 	.short	0x0128


	//----- nvinfo : EIATTR_SW_WAR
	.align		4
.L_2085:
        /*0104*/ 	.byte	0x04, 0x36
        /*0106*/ 	.short	(.L_2087 - .L_2086)
.L_2086:
        /*0108*/ 	.word	0x00000008
.L_2087:


//--------------------- .nv.info._ZN10layer_norm31ln_parallel_residual_bwd_kernelINS_13Kernel_traitsI6__halfS2_fS2_fjLj256ELj1ELj4ELj1ELj16ENS_18Kernel_traits_baseILj256ES2_S2_fS2_fjLj128EEEEELb1ELb0ELb0EEEvNS_9BwdParamsE --------------------------
	.section	.nv.info._ZN10layer_norm31ln_parallel_residual_bwd_kernelINS_13Kernel_traitsI6__halfS2_fS2_fjLj256ELj1ELj4ELj1ELj16ENS_18Kernel_traits_baseILj256ES2_S2_fS2_fjLj128EEEEELb1ELb0ELb0EEEvNS_9BwdParamsE,"",@"SHT_CUDA_INFO"
	.sectionflags	@""
	.align	4


	//----- nvinfo : EIATTR_CUDA_API_VERSION
	.align		4
        /*0000*/ 	.byte	0x04, 0x37
        /*0002*/ 	.short	(.L_2089 - .L_2088)
.L_2088:
        /*0004*/ 	.word	0x00000082


	//----- nvinfo : EIATTR_KPARAM_INFO
	.align		4
.L_2089:
        /*0008*/ 	.byte	0x04, 0x17
        /*000a*/ 	.short	(.L_2091 - .L_2090)
.L_2090:
        /*000c*/ 	.word	0x00000000
        /*0010*/ 	.short	0x0000
        /*0012*/ 	.short	0x0000
        /*0014*/ 	.byte	0x00, 0xf0, 0xa1, 0x04


	//----- nvinfo : EIATTR_SPARSE_MMA_MASK
	.align		4
.L_2091:
        /*0018*/ 	.byte	0x03, 0x50
        /*001a*/ 	.short	0x0000


	//----- nvinfo : EIATTR_MAXREG_COUNT
	.align		4
        /*001c*/ 	.byte	0x03, 0x1b
        /*001e*/ 	.short	0x00ff


	//----- nvinfo : EIATTR_NUM_BARRIERS
	.align		4
        /*0020*/ 	.byte	0x02, 0x4c
        /*0022*/ 	.byte	0x01
	.zero		1


	//----- nvinfo : EIATTR_MERCURY_ISA_VERSION
	.align		4
        /*0024*/ 	.byte	0x03, 0x5f
        /*0026*/ 	.short	0x0101


	//----- nvinfo : EIATTR_COOP_GROUP_MASK_REGIDS
	.align		4
        /*0028*/ 	.byte	0x04, 0x29
        /*002a*/ 	.short	(.L_2093 - .L_2092)


	//   ....[0]....
.L_2092:
        /*002c*/ 	.word	0xffffffff


	//   ....[1]....
        /*0030*/ 	.word	0xffffffff


	//   ....[2]....
        /*0034*/ 	.word	0xffffffff


	//   ....[3]....
        /*0038*/ 	.word	0xffffffff


	//   ....[4]....
        /*003c*/ 	.word	0xffffffff


	//   ....[5]....
        /*0040*/ 	.word	0xffffffff


	//   ....[6]....
        /*0044*/ 	.word	0xffffffff


	//   ....[7]....
        /*0048*/ 	.word	0xffffffff


	//   ....[8]....
        /*004c*/ 	.word	0xffffffff


	//   ....[9]....
        /*0050*/ 	.word	0xffffffff


	//   ....[10]....
        /*0054*/ 	.word	0x05000044


	//   ....[11]....
        /*0058*/ 	.word	0x05000044


	//   ....[12]....
        /*005c*/ 	.word	0x05000044


	//   ....[13]....
        /*0060*/ 	.word	0x05000044


	//   ....[14]....
        /*0064*/ 	.word	0x05000044


	//   ....[15]....
        /*0068*/ 	.word	0x05000044


	//   ....[16]....
        /*006c*/ 	.word	0x05000044


	//   ....[17]....
        /*0070*/ 	.word	0x05000044


	//   ....[18]....
        /*0074*/ 	.word	0x05000044


	//   ....[19]....
        /*0078*/ 	.word	0x05000044


	//----- nvinfo : EIATTR_COOP_GROUP_INSTR_OFFSETS
	.align		4
.L_2093:
        /*007c*/ 	.byte	0x04, 0x28
        /*007e*/ 	.short	(.L_2095 - .L_2094)


	//   ....[0]....
.L_2094:
        /*0080*/ 	.word	0x00000ec0


	//   ....[1]....
        /*0084*/ 	.word	0x00000ed0


	//   ....[2]....
        /*0088*/ 	.word	0x00000f00


	//   ....[3]....
        /*008c*/ 	.word	0x00000f10


	//   ....[4]....
        /*0090*/ 	.word	0x00000f40


	//   ....[5]....
        /*0094*/ 	.word	0x00000f50


	//   ....[6]....
        /*0098*/ 	.word	0x00000f80


	//   ....[7]....
        /*009c*/ 	.word	0x00000f90


	//   ....[8]....
        /*00a0*/ 	.word	0x00000fc0


	//   ....[9]....
        /*00a4*/ 	.word	0x00000fd0


	//   ....[10]....
        /*00a8*/ 	.word	0x000038e0


	//   ....[11]....
        /*00ac*/ 	.word	0x00003970


	//   ....[12]....
        /*00b0*/ 	.word	0x000039e0


	//   ....[13]....
        /*00b4*/ 	.word	0x00003a40


	//   ....[14]....
        /*00b8*/ 	.word	0x00003ab0


	//   ....[15]....
        /*00bc*/ 	.word	0x00003b10


	//   ....[16]....
        /*00c0*/ 	.word	0x00003b80


	//   ....[17]....
        /*00c4*/ 	.word	0x00003be0


	//   ....[18]....
        /*00c8*/ 	.word	0x00003c50


	//   ....[19]....
        /*00cc*/ 	.word	0x00003cb0


	//----- nvinfo : EIATTR_VRC_CTA_INIT_COUNT
	.align		4
.L_2095:
        /*00d0*/ 	.byte	0x02, 0x4a
	.zero		1
	.zero		1


	//----- nvinfo : EIATTR_EXIT_INSTR_OFFSETS
	.align		4
        /*00d4*/ 	.byte	0x04, 0x1c
        /*00d6*/ 	.short	(.L_2097 - .L_2096)


	//   ....[0]....
.L_2096:
        /*00d8*/ 	.word	0x000037b0


	//   ....[1]....
        /*00dc*/ 	.word	0x00003870


	//----- nvinfo : EIATTR_MAX_THREADS
	.align		4
.L_2097:
        /*00e0*/ 	.byte	0x04, 0x05
        /*00e2*/ 	.short	(.L_2099 - .L_2098)
.L_2098:
        /*00e4*/ 	.word	0x00000080
        /*00e8*/ 	.word	0x00000001
        /*00ec*/ 	.word	0x00000001


	//----- nvinfo : EIATTR_CRS_STACK_SIZE
	.align		4
.L_2099:
        /*00f0*/ 	.byte	0x04, 0x1e
        /*00f2*/ 	.short	(.L_2101 - .L_2100)
.L_2100:
        /*00f4*/ 	.word	0x00000000


	//----- nvinfo : EIATTR_CBANK_PARAM_SIZE
	.align		4
.L_2101:
        /*00f8*/ 	.byte	0x03, 0x19
        /*00fa*/ 	.short	0x0128


	//----- nvinfo : EIATTR_PARAM_CBANK
	.align		4
        /*00fc*/ 	.byte	0x04, 0x0a
        /*00fe*/ 	.short	(.L_2103 - .L_2102)
	.align		4
.L_2102:
        /*0100*/ 	.word	index@(.nv.constant0._ZN10layer_norm31ln_parallel_residual_bwd_kernelINS_13Kernel_traitsI6__halfS2_fS2_fjLj256ELj1ELj4ELj1ELj16ENS_18Kernel_traits_baseILj256ES2_S2_fS2_fjLj128EEEEELb1ELb0ELb0EEEvNS_9BwdParamsE)
        /*0104*/ 	.short	0x0380
        /*0106*/ 	.short	0x0128


	//----- nvinfo : EIATTR_SW_WAR
	.align		4
.L_2103:
        /*0108*/ 	.byte	0x04, 0x36
        /*010a*/ 	.short	(.L_2105 - .L_2104)
.L_2104:
        /*010c*/ 	.word	0x00000008
.L_2105:


//--------------------- .nv.info._ZN10layer_norm31ln_parallel_residual_bwd_kernelINS_13Kernel_traitsI6__halfS2_fS2_fjLj256ELj1ELj4ELj1ELj16ENS_18Kernel_traits_baseILj256ES2_S2_fS2_fjLj128EEEEELb1ELb0ELb1EEEvNS_9BwdParamsE --------------------------
	.section	.nv.info._ZN10layer_norm31ln_parallel_residual_bwd_kernelINS_13Kernel_traitsI6__halfS2_fS2_fjLj256ELj1ELj4ELj1ELj16ENS_18Kernel_traits_baseILj256ES2_S2_fS2_fjLj128EEEEELb1ELb0ELb1EEEvNS_9BwdParamsE,"",@"SHT_CUDA_INFO"
	.sectionflags	@""
	.align	4


	//----- nvinfo : EIATTR_CUDA_API_VERSION
	.align		4
        /*0000*/ 	.byte	0x04, 0x37
        /*0002*/ 	.short	(.L_2107 - .L_2106)
.L_2106:
        /*0004*/ 	.word	0x00000082


	//----- nvinfo : EIATTR_KPARAM_INFO
	.align		4
.L_2107:
        /*0008*/ 	.byte	0x04, 0x17
        /*000a*/ 	.short	(.L_2109 - .L_2108)
.L_2108:
        /*000c*/ 	.word	0x00000000
        /*0010*/ 	.short	0x0000
        /*0012*/ 	.short	0x0000
        /*0014*/ 	.byte	0x00, 0xf0, 0xa1, 0x04


	//----- nvinfo : EIATTR_SPARSE_MMA_MASK
	.align		4
.L_2109:
        /*0018*/ 	.byte	0x03, 0x50
        /*001a*/ 	.short	0x0000


	//----- nvinfo : EIATTR_MAXREG_COUNT
	.align		4
        /*001c*/ 	.byte	0x03, 0x1b
        /*001e*/ 	.short	0x00ff


	//----- nvinfo : EIATTR_NUM_BARRIERS
	.align		4
        /*0020*/ 	.byte	0x02, 0x4c
        /*0022*/ 	.byte	0x01
	.zero		1


	//----- nvinfo : EIATTR_MERCURY_ISA_VERSION
	.align		4
        /*0024*/ 	.byte	0x03, 0x5f
        /*0026*/ 	.short	0x0101


	//----- nvinfo : EIATTR_COOP_GROUP_MASK_REGIDS
	.align		4
        /*0028*/ 	.byte	0x04, 0x29
        /*002a*/ 	.short	(.L_2111 - .L_2110)


	//   ....[0]....
.L_2110:
        /*002c*/ 	.word	0xffffffff


	//   ....[1]....
        /*0030*/ 	.word	0xffffffff


	//   ....[2]....
        /*0034*/ 	.word	0xffffffff


	//   ....[3]....
        /*0038*/ 	.word	0xffffffff


	//   ....[4]....
        /*003c*/ 	.word	0xffffffff


	//   ....[5]....
        /*0040*/ 	.word	0xffffffff


	//   ....[6]....
        /*0044*/ 	.word	0xffffffff


	//   ....[7]....
        /*0048*/ 	.word	0xffffffff


	//   ....[8]....
        /*004c*/ 	.word	0xffffffff


	//   ....[9]....
        /*0050*/ 	.word	0xffffffff


	//   ....[10]....
        /*0054*/ 	.word	0x05000071


	//   ....[11]....
        /*0058*/ 	.word	0x05000071


	//   ....[12]....
        /*005c*/ 	.word	0x05000071


	//   ....[13]....
        /*0060*/ 	.word	0x05000071


	//   ....[14]....
        /*0064*/ 	.word	0x05000071


	//   ....[15]....
        /*0068*/ 	.word	0x05000071


	//   ....[16]....
        /*006c*/ 	.word	0x05000071


	//   ....[17]....
        /*0070*/ 	.word	0x05000071


	//   ....[18]....
        /*0074*/ 	.word	0x05000071


	//   ....[19]....
        /*0078*/ 	.word	0x05000071


	//----- nvinfo : EIATTR_COOP_GROUP_INSTR_OFFSETS
	.align		4
.L_2111:
        /*007c*/ 	.byte	0x04, 0x28
        /*007e*/ 	.short	(.L_2113 - .L_2112)


	//   ....[0]....
.L_2112:
        /*0080*/ 	.word	0x00000ee0


	//   ....[1]....
        /*0084*/ 	.word	0x00000ef0


	//   ....[2]....
        /*0088*/ 	.word	0x00000f20


	//   ....[3]....
        /*008c*/ 	.word	0x00000f30


	//   ....[4]....
        /*0090*/ 	.word	0x00000f60


	//   ....[5]....
        /*0094*/ 	.word	0x00000f70


	//   ....[6]....
        /*0098*/ 	.word	0x00000fa0


	//   ....[7]....
        /*009c*/ 	.word	0x00000fb0


	//   ....[8]....
        /*00a0*/ 	.word	0x00000fe0


	//   ....[9]....
        /*00a4*/ 	.word	0x00000ff0


	//   ....[10]....
        /*00a8*/ 	.word	0x000038e0


	//   ....[11]....
        /*00ac*/ 	.word	0x00003970


	//   ....[12]....
        /*00b0*/ 	.word	0x000039d0


	//   ....[13]....
        /*00b4*/ 	.word	0x00003a30


	//   ....[14]....
        /*00b8*/ 	.word	0x00003a90


	//   ....[15]....
        /*00bc*/ 	.word	0x00003af0


	//   ....[16]....
        /*00c0*/ 	.word	0x00003b50


	//   ....[17]....
        /*00c4*/ 	.word	0x00003bb0


	//   ....[18]....
        /*00c8*/ 	.word	0x00003c10


	//   ....[19]....
        /*00cc*/ 	.word	0x00003c70


	//----- nvinfo : EIATTR_VRC_CTA_INIT_COUNT
	.align		4
.L_2113:
        /*00d0*/ 	.byte	0x02, 0x4a
	.zero		1
	.zero		1


	//----- nvinfo : EIATTR_EXIT_INSTR_OFFSETS
	.align		4
        /*00d4*/ 	.byte	0x04, 0x1c
        /*00d6*/ 	.short	(.L_2115 - .L_2114)


	//   ....[0]....
.L_2114:
        /*00d8*/ 	.word	0x00003880


	//----- nvinfo : EIATTR_MAX_THREADS
	.align		4
.L_2115:
        /*00dc*/ 	.byte	0x04, 0x05
        /*00de*/ 	.short	(.L_2117 - .L_2116)
.L_2116:
        /*00e0*/ 	.word	0x00000080
        /*00e4*/ 	.word	0x00000001
        /*00e8*/ 	.word	0x00000001


	//----- nvinfo : EIATTR_CRS_STACK_SIZE
	.align		4
.L_2117:
        /*00ec*/ 	.byte	0x04, 0x1e
        /*00ee*/ 	.short	(.L_2119 - .L_2118)
.L_2118:
        /*00f0*/ 	.word	0x00000000


	//----- nvinfo : EIATTR_CBANK_PARAM_SIZE
	.align		4
.L_2119:
        /*00f4*/ 	.byte	0x03, 0x19
        /*00f6*/ 	.short	0x0128


	//----- nvinfo : EIATTR_PARAM_CBANK
	.align		4
        /*00f8*/ 	.byte	0x04, 0x0a
        /*00fa*/ 	.short	(.L_2121 - .L_2120)
	.align		4
.L_2120:
        /*00fc*/ 	.word	index@(.nv.constant0._ZN10layer_norm31ln_parallel_residual_bwd_kernelINS_13Kernel_traitsI6__halfS2_fS2_fjLj256ELj1ELj4ELj1ELj16ENS_18Kernel_traits_baseILj256ES2_S2_fS2_fjLj128EEEEELb1ELb0ELb1EEEvNS_9BwdParamsE)
        /*0100*/ 	.short	0x0380
        /*0102*/ 	.short	0x0128


	//----- nvinfo : EIATTR_SW_WAR
	.align		4
.L_2121:
        /*0104*/ 	.byte	0x04, 0x36
        /*0106*/ 	.short	(.L_2123 - .L_2122)
.L_2122:
        /*0108*/ 	.word	0x00000008
.L_2123:


//--------------------- .nv.info._ZN10layer_norm22ln_bwd_finalize_kernelINS_22Kernel_traits_finalizeILj256E6__halfS2_fS2_fjLb0ELj1024ELj4ENS_18Kernel_traits_baseILj256ES2_S2_fS2_fjLj1024EEEEELb0ELb0EEEvNS_9BwdParamsE --------------------------
	.section	.nv.info._ZN10layer_norm22ln_bwd_finalize_kernelINS_22Kernel_traits_finalizeILj256E6__halfS2_fS2_fjLb0ELj1024ELj4ENS_18Kernel_traits_baseILj256ES2_S2_fS2_fjLj1024EEEEELb0ELb0EEEvNS_9BwdParamsE,"",@"SHT_CUDA_INFO"
	.sectionflags	@""
	.align	4


	//----- nvinfo : EIATTR_CUDA_API_VERSION
	.align		4
        /*0000*/ 	.byte	0x04, 0x37
        /*0002*/ 	.short	(.L_2125 - .L_2124)
.L_2124:
        /*0004*/ 	.word	0x00000082


	//----- nvinfo : EIATTR_KPARAM_INFO
	.align		4
.L_2125:
        /*0008*/ 	.byte	0x04, 0x17
        /*000a*/ 	.short	(.L_2127 - .L_2126)
.L_2126:
        /*000c*/ 	.word	0x00000000
        /*0010*/ 	.short	0x0000
        /*0012*/ 	.short	0x0000
        /*0014*/ 	.byte	0x00, 0xf0, 0xa1, 0x04


	//----- nvinfo : EIATTR_SPARSE_MMA_MASK
	.align		4
.L_2127:
        /*0018*/ 	.byte	0x03, 0x50
        /*001a*/ 	.short	0x0000


	//----- nvinfo : EIATTR_MAXREG_COUNT
	.align		4
        /*001c*/ 	.byte	0x03, 0x1b
        /*001e*/ 	.short	0x0040


	//----- nvinfo : EIATTR_NUM_BARRIERS
	.align		4
        /*0020*/ 	.byte	0x02, 0x4c
        /*0022*/ 	.byte	0x01
	.zero		1


	//----- nvinfo : EIATTR_MERCURY_ISA_VERSION
	.align		4
        /*0024*/ 	.byte	0x03, 0x5f
        /*0026*/ 	.short	0x0101


	//----- nvinfo : EIATTR_COOP_GROUP_MASK_REGIDS
	.align		4
        /*0028*/ 	.byte	0x04, 0x29
        /*002a*/ 	.short	(.L_2129 - .L_2128)


	//   ....[0]....
.L_2128:
        /*002c*/ 	.word	0xffffffff


	//   ....[1]....
        /*0030*/ 	.word	0xffffffff


	//   ....[2]....
        /*0034*/ 	.word	0xffffffff


	//   ....[3]....
        /*0038*/ 	.word	0xffffffff


	//   ....[4]....
        /*003c*/ 	.word	0xffffffff


	//   ....[5]....
        /*0040*/ 	.word	0xffffffff


	//   ....[6]....
        /*0044*/ 	.word	0xffffffff


	//   ....[7]....
        /*0048*/ 	.word	0xffffffff


	//   ....[8]....
        /*004c*/ 	.word	0xffffffff


	//   ....[9]....
        /*0050*/ 	.word	0xffffffff


	//----- nvinfo : EIATTR_COOP_GROUP_INSTR_OFFSETS
	.align		4
.L_2129:
        /*0054*/ 	.byte	0x04, 0x28
        /*0056*/ 	.short	(.L_2131 - .L_2130)


	//   ....[0]....
.L_2130:
        /*0058*/ 	.word	0x000015e0


	//   ....[1]....
        /*005c*/ 	.word	0x000015f0


	//   ....[2]....
        /*0060*/ 	.word	0x00001620


	//   ....[3]....
        /*0064*/ 	.word	0x00001630


	//   ....[4]....
        /*0068*/ 	.word	0x00001660


	//   ....[5]....
        /*006c*/ 	.word	0x00001670


	//   ....[6]....
        /*0070*/ 	.word	0x000016b0


	//   ....[7]....
        /*0074*/ 	.word	0x000016e0


	//   ....[8]....
        /*0078*/ 	.word	0x00001710


	//   ....[9]....
        /*007c*/ 	.word	0x00001720


	//----- nvinfo : EIATTR_VRC_CTA_INIT_COUNT
	.align		4
.L_2131:
        /*0080*/ 	.byte	0x02, 0x4a
	.zero		1
	.zero		1


	//----- nvinfo : EIATTR_EXIT_INSTR_OFFSETS
	.align		4
        /*0084*/ 	.byte	0x04, 0x1c
        /*0086*/ 	.short	(.L_2133 - .L_2132)


	//   ....[0]....
.L_2132:
        /*0088*/ 	.word	0x00000060


	//   ....[1]....
        /*008c*/ 	.word	0x00001780


	//   ....[2]....
        /*0090*/ 	.word	0x000017b0


	//   ....[3]....
        /*0094*/ 	.word	0x00001870


	//----- nvinfo : EIATTR_MAX_THREADS
	.align		4
.L_2133:
        /*0098*/ 	.byte	0x04, 0x05
        /*009a*/ 	.short	(.L_2135 - .L_2134)
.L_2134:
        /*009c*/ 	.word	0x00000400
        /*00a0*/ 	.word	0x00000001
        /*00a4*/ 	.word	0x00000001


	//----- nvinfo : EIATTR_CRS_STACK_SIZE
	.align		4
.L_2135:
        /*00a8*/ 	.byte	0x04, 0x1e
        /*00aa*/ 	.short	(.L_2137 - .L_2136)
.L_2136:
        /*00ac*/ 	.word	0x00000000


	//----- nvinfo : EIATTR_CBANK_PARAM_SIZE
	.align		4
.L_2137:
        /*00b0*/ 	.byte	0x03, 0x19
        /*00b2*/ 	.short	0x0128


	//----- nvinfo : EIATTR_PARAM_CBANK
	.align		4
        /*00b4*/ 	.byte	0x04, 0x0a
        /*00b6*/ 	.short	(.L_2139 - .L_2138)
	.align		4
.L_2138:
        /*00b8*/ 	.word	index@(.nv.constant0._ZN10layer_norm22ln_bwd_finalize_kernelINS_22Kernel_traits_finalizeILj256E6__halfS2_fS2_fjLb0ELj1024ELj4ENS_18Kernel_traits_baseILj256ES2_S2_fS2_fjLj1024EEEEELb0ELb0EEEvNS_9BwdParamsE)
        /*00bc*/ 	.short	0x0380
        /*00be*/ 	.short	0x0128


	//----- nvinfo : EIATTR_SW_WAR
	.align		4
.L_2139:
        /*00c0*/ 	.byte	0x04, 0x36
        /*00c2*/ 	.short	(.L_2141 - .L_2140)
.L_2140:
        /*00c4*/ 	.word	0x00000008
.L_2141:


//--------------------- .nv.info._ZN10layer_norm40ln_parallel_residual_bwd_finalize_kernelINS_22Kernel_traits_finalizeILj256E6__halfS2_fS2_fjLb0ELj1024ELj4ENS_18Kernel_traits_baseILj256ES2_S2_fS2_fjLj1024EEEEELb0EEEvNS_9BwdParamsE --------------------------
	.section	.nv.info._ZN10layer_norm40ln_parallel_residual_bwd_finalize_kernelINS_22Kernel_traits_finalizeILj256E6__halfS2_fS2_fjLb0ELj1024ELj4ENS_18Kernel_traits_baseILj256ES2_S2_fS2_fjLj1024EEEEELb0EEEvNS_9BwdParamsE,"",@"SHT_CUDA_INFO"
	.sectionflags	@""
	.align	4


	//----- nvinfo : EIATTR_CUDA_API_VERSION
	.align		4
        /*0000*/ 	.byte	0x04, 0x37
        /*0002*/ 	.short	(.L_2143 - .L_2142)
.L_2142:
        /*0004*/ 	.word	0x00000082


	//----- nvinfo : EIATTR_KPARAM_INFO
	.align		4
.L_2143:
        /*0008*/ 	.byte	0x04, 0x17
        /*000a*/ 	.short	(.L_2145 - .L_2144)
.L_2144:
        /*000c*/ 	.word	0x00000000
        /*0010*/ 	.short	0x0000
        /*0012*/ 	.short	0x0000
        /*0014*/ 	.byte	0x00, 0xf0, 0xa1, 0x04


	//----- nvinfo : EIATTR_SPARSE_MMA_MASK
	.align		4
.L_2145:
        /*0018*/ 	.byte	0x03, 0x50
        /*001a*/ 	.short	0x0000


	//----- nvinfo : EIATTR_MAXREG_COUNT
	.align		4
        /*001c*/ 	.byte	0x03, 0x1b
        /*001e*/ 	.short	0x0040


	//----- nvinfo : EIATTR_NUM_BARRIERS
	.align		4
        /*0020*/ 	.byte	0x02, 0x4c
        /*0022*/ 	.byte	0x01
	.zero		1


	//----- nvinfo : EIATTR_MERCURY_ISA_VERSION
	.align		4
        /*0024*/ 	.byte	0x03, 0x5f
        /*0026*/ 	.short	0x0101


	//----- nvinfo : EIATTR_COOP_GROUP_MASK_REGIDS
	.align		4
        /*0028*/ 	.byte	0x04, 0x29
        /*002a*/ 	.short	(.L_2147 - .L_2146)


	//   ....[0]....
.L_2146:
        /*002c*/ 	.word	0xffffffff


	//   ....[1]....
        /*0030*/ 	.word	0xffffffff


	//   ....[2]....
        /*0034*/ 	.word	0xffffffff


	//   ....[3]....
        /*0038*/ 	.word	0xffffffff


	//   ....[4]....
        /*003c*/ 	.word	0xffffffff


	//   ....[5]....
        /*0040*/ 	.word	0xffffffff


	//   ....[6]....
        /*0044*/ 	.word	0xffffffff


	//   ....[7]....
        /*0048*/ 	.word	0xffffffff


	//   ....[8]....
        /*004c*/ 	.word	0xffffffff


	//   ....[9]....
        /*0050*/ 	.word	0xffffffff


	//   ....[10]....
        /*0054*/ 	.word	0xffffffff


	//   ....[11]....
        /*0058*/ 	.word	0xffffffff


	//   ....[12]....
        /*005c*/ 	.word	0xffffffff


	//   ....[13]....
        /*0060*/ 	.word	0xffffffff


	//   ....[14]....
        /*0064*/ 	.word	0xffffffff


	//   ....[15]....
        /*0068*/ 	.word	0xffffffff


	//   ....[16]....
        /*006c*/ 	.word	0xffffffff


	//   ....[17]....
        /*0070*/ 	.word	0xffffffff


	//   ....[18]....
        /*0074*/ 	.word	0xffffffff


	//   ....[19]....
        /*0078*/ 	.word	0xffffffff


	//----- nvinfo : EIATTR_COOP_GROUP_INSTR_OFFSETS
	.align		4
.L_2147:
        /*007c*/ 	.byte	0x04, 0x28
        /*007e*/ 	.short	(.L_2149 - .L_2148)


	//   ....[0]....
.L_2148:
        /*0080*/ 	.word	0x000013b0


	//   ....[1]....
        /*0084*/ 	.word	0x000013c0


	//   ....[2]....
        /*0088*/ 	.word	0x000013d0


	//   ....[3]....
        /*008c*/ 	.word	0x000013e0


	//   ....[4]....
        /*0090*/ 	.word	0x00001410


	//   ....[5]....
        /*0094*/ 	.word	0x00001430


	//   ....[6]....
        /*0098*/ 	.word	0x00001450


	//   ....[7]....
        /*009c*/ 	.word	0x00001460


	//   ....[8]....
        /*00a0*/ 	.word	0x000014a0


	//   ....[9]....
        /*00a4*/ 	.word	0x000014c0


	//   ....[10]....
        /*00a8*/ 	.word	0x000014d0


	//   ....[11]....
        /*00ac*/ 	.word	0x000014e0


	//   ....[12]....
        /*00b0*/ 	.word	0x00001510


	//   ....[13]....
        /*00b4*/ 	.word	0x00001530


	//   ....[14]....
        /*00b8*/ 	.word	0x00001550


	//   ....[15]....
        /*00bc*/ 	.word	0x00001560


	//   ....[16]....
        /*00c0*/ 	.word	0x000015a0


	//   ....[17]....
        /*00c4*/ 	.word	0x000015d0


	//   ....[18]....
        /*00c8*/ 	.word	0x00001600


	//   ....[19]....
        /*00cc*/ 	.word	0x00001610


	//----- nvinfo : EIATTR_VRC_CTA_INIT_COUNT
	.align		4
.L_2149:
        /*00d0*/ 	.byte	0x02, 0x4a
	.zero		1
	.zero		1


	//----- nvinfo : EIATTR_EXIT_INSTR_OFFSETS
	.align		4
        /*00d4*/ 	.byte	0x04, 0x1c
        /*00d6*/ 	.short	(.L_2151 - .L_2150)


	//   ....[0]....
.L_2150:
        /*00d8*/ 	.word	0x00000060


	//   ....[1]....
        /*00dc*/ 	.word	0x000016b0


	//   ....[2]....
        /*00e0*/ 	.word	0x000016e0


	//   ....[3]....
        /*00e4*/ 	.word	0x00001840


	//----- nvinfo : EIATTR_MAX_THREADS
	.align		4
.L_2151:
        /*00e8*/ 	.byte	0x04, 0x05
        /*00ea*/ 	.short	(.L_2153 - .L_2152)
.L_2152:
        /*00ec*/ 	.word	0x00000400
        /*00f0*/ 	.word	0x00000001
        /*00f4*/ 	.word	0x00000001


	//----- nvinfo : EIATTR_CRS_STACK_SIZE
	.align		4
.L_2153:
        /*00f8*/ 	.byte	0x04, 0x1e
        /*00fa*/ 	.short	(.L_2155 - .L_2154)
.L_2154:
        /*00fc*/ 	.word	0x00000000


	//----- nvinfo : EIATTR_CBANK_PARAM_SIZE
	.align		4
.L_2155:
        /*0100*/ 	.byte	0x03, 0x19
        /*0102*/ 	.short	0x0128


	//----- nvinfo : EIATTR_PARAM_CBANK
	.align		4
        /*0104*/ 	.byte	0x04, 0x0a
        /*0106*/ 	.short	(.L_2157 - .L_2156)
	.align		4
.L_2156:
        /*0108*/ 	.word	index@(.nv.constant0._ZN10layer_norm40ln_parallel_residual_bwd_finalize_kernelINS_22Kernel_traits_finalizeILj256E6__halfS2_fS2_fjLb0ELj1024ELj4ENS_18Kernel_traits_baseILj256ES2_S2_fS2_fjLj1024EEEEELb0EEEvNS_9BwdParamsE)
        /*010c*/ 	.short	0x0380
        /*010e*/ 	.short	0x0128


	//----- nvinfo : EIATTR_SW_WAR
	.align		4
.L_2157:
        /*0110*/ 	.byte	0x04, 0x36
        /*0112*/ 	.short	(.L_2159 - .L_2158)
.L_2158:
        /*0114*/ 	.word	0x00000008
.L_2159:


//--------------------- .nv.info._ZN10layer_norm31ln_parallel_residual_bwd_kernelINS_13Kernel_traitsI6__halfS2_fS2_fjLj256ELj1ELj4ELj1ELj16ENS_18Kernel_traits_baseILj256ES2_S2_fS2_fjLj128EEEEELb1ELb1ELb0EEEvNS_9BwdParamsE --------------------------
	.section	.nv.info._ZN10layer_norm31ln_parallel_residual_bwd_kernelINS_13Kernel_traitsI6__halfS2_fS2_fjLj256ELj1ELj4ELj1ELj16ENS_18Kernel_traits_baseILj256ES2_S2_fS2_fjLj128EEEEELb1ELb1ELb0EEEvNS_9BwdParamsE,"",@"SHT_CUDA_INFO"
	.sectionflags	@""
	.align	4


	//----- nvinfo : EIATTR_CUDA_API_VERSION
	.align		4
        /*0000*/ 	.byte	0x04, 0x37
        /*0002*/ 	.short	(.L_2161 - .L_2160)
.L_2160:
        /*0004*/ 	.word	0x00000082


	//----- nvinfo : EIATTR_KPARAM_INFO
	.align		4
.L_2161:
        /*0008*/ 	.byte	0x04, 0x17
        /*000a*/ 	.short	(.L_2163 - .L_2162)
.L_2162:
        /*000c*/ 	.word	0x00000000
        /*0010*/ 	.short	0x0000
        /*0012*/ 	.short	0x0000
        /*0014*/ 	.byte	0x00, 0xf0, 0xa1, 0x04


	//----- nvinfo : EIATTR_SPARSE_MMA_MASK
	.align		4
.L_2163:
        /*0018*/ 	.byte	0x03, 0x50
        /*001a*/ 	.short	0x0000


	//----- nvinfo : EIATTR_MAXREG_COUNT
	.align		4
        /*001c*/ 	.byte	0x03, 0x1b
        /*001e*/ 	.short	0x00ff


	//----- nvinfo : EIATTR_NUM_BARRIERS
	.align		4
        /*0020*/ 	.byte	0x02, 0x4c
        /*0022*/ 	.byte	0x01
	.zero		1


	//----- nvinfo : EIATTR_MERCURY_ISA_VERSION
	.align		4
        /*0024*/ 	.byte	0x03, 0x5f
        /*0026*/ 	.short	0x0101


	//----- nvinfo : EIATTR_COOP_GROUP_MASK_REGIDS
	.align		4
        /*0028*/ 	.byte	0x04, 0x29
        /*002a*/ 	.short	(.L_2165 - .L_2164)


	//   ....[0]....
.L_2164:
        /*002c*/ 	.word	0xffffffff


	//   ....[1]....
        /*0030*/ 	.word	0xffffffff


	//   ....[2]....
        /*0034*/ 	.word	0xffffffff


	//   ....[3]....
        /*0038*/ 	.word	0xffffffff


	//   ....[4]....
        /*003c*/ 	.word	0xffffffff


	//   ....[5]....
        /*0040*/ 	.word	0xffffffff


	//   ....[6]....
        /*0044*/ 	.word	0xffffffff


	//   ....[7]....
        /*0048*/ 	.word	0xffffffff


	//   ....[8]....
        /*004c*/ 	.word	0xffffffff


	//   ....[9]....
        /*0050*/ 	.word	0xffffffff


	//   ....[10]....
        /*0054*/ 	.word	0x05000048


	//   ....[11]....
        /*0058*/ 	.word	0x05000048


	//   ....[12]....
        /*005c*/ 	.word	0x05000048


	//   ....[13]....
        /*0060*/ 	.word	0x05000048


	//   ....[14]....
        /*0064*/ 	.word	0x05000048


	//   ....[15]....
        /*0068*/ 	.word	0x05000048


	//   ....[16]....
        /*006c*/ 	.word	0x05000048


	//   ....[17]....
        /*0070*/ 	.word	0x05000048


	//   ....[18]....
        /*0074*/ 	.word	0x05000048


	//   ....[19]....
        /*0078*/ 	.word	0x05000048


	//----- nvinfo : EIATTR_COOP_GROUP_INSTR_OFFSETS
	.align		4
.L_2165:
        /*007c*/ 	.byte	0x04, 0x28
        /*007e*/ 	.short	(.L_2167 - .L_2166)


	//   ....[0]....
.L_2166:
        /*0080*/ 	.word	0x00000ae0


	//   ....[1]....
        /*0084*/ 	.word	0x00000af0


	//   ....[2]....
        /*0088*/ 	.word	0x00000b20


	//   ....[3]....
        /*008c*/ 	.word	0x00000b30


	//   ....[4]....
        /*0090*/ 	.word	0x00000b60


	//   ....[5]....
        /*0094*/ 	.word	0x00000b70


	//   ....[6]....
        /*0098*/ 	.word	0x00000ba0


	//   ....[7]....
        /*009c*/ 	.word	0x00000bb0


	//   ....[8]....
        /*00a0*/ 	.word	0x00000be0


	//   ....[9]....
        /*00a4*/ 	.word	0x00000bf0


	//   ....[10]....
        /*00a8*/ 	.word	0x00003100


	//   ....[11]....
        /*00ac*/ 	.word	0x00003190


	//   ....[12]....
        /*00b0*/ 	.word	0x00003200


	//   ....[13]....
        /*00b4*/ 	.word	0x00003260


	//   ....[14]....
        /*00b8*/ 	.word	0x000032d0


	//   ....[15]....
        /*00bc*/ 	.word	0x00003330


	//   ....[16]....
        /*00c0*/ 	.word	0x000033a0


	//   ....[17]....
        /*00c4*/ 	.word	0x00003400


	//   ....[18]....
        /*00c8*/ 	.word	0x00003470


	//   ....[19]....
        /*00cc*/ 	.word	0x000034d0


	//----- nvinfo : EIATTR_VRC_CTA_INIT_COUNT
	.align		4
.L_2167:
        /*00d0*/ 	.byte	0x02, 0x4a
	.zero		1
	.zero		1


	//----- nvinfo : EIATTR_EXIT_INSTR_OFFSETS
	.align		4
        /*00d4*/ 	.byte	0x04, 0x1c
        /*00d6*/ 	.short	(.L_2169 - .L_2168)


	//   ....[0]....
.L_2168:
        /*00d8*/ 	.word	0x00003060


	//   ....[1]....
        /*00dc*/ 	.word	0x00003090


	//----- nvinfo : EIATTR_MAX_THREADS
	.align		4
.L_2169:
        /*00e0*/ 	.byte	0x04, 0x05
        /*00e2*/ 	.short	(.L_2171 - .L_2170)
.L_2170:
        /*00e4*/ 	.word	0x00000080
        /*00e8*/ 	.word	0x00000001
        /*00ec*/ 	.word	0x00000001


	//----- nvinfo : EIATTR_CRS_STACK_SIZE
	.align		4
.L_2171:
        /*00f0*/ 	.byte	0x04, 0x1e
        /*00f2*/ 	.short	(.L_2173 - .L_2172)
.L_2172:
        /*00f4*/ 	.word	0x00000000


	//----- nvinfo : EIATTR_CBANK_PARAM_SIZE
	.align		4
.L_2173:
        /*00f8*/ 	.byte	0x03, 0x19
        /*00fa*/ 	.short	0x0128


	//----- nvinfo : EIATTR_PARAM_CBANK
	.align		4
        /*00fc*/ 	.byte	0x04, 0x0a
        /*00fe*/ 	.short	(.L_2175 - .L_2174)
	.align		4
.L_2174:
        /*0100*/ 	.word	index@(.nv.constant0._ZN10layer_norm31ln_parallel_residual_bwd_kernelINS_13Kernel_traitsI6__halfS2_fS2_fjLj256ELj1ELj4ELj1ELj16ENS_18Kernel_traits_baseILj256ES2_S2_fS2_fjLj128EEEEELb1ELb1ELb0EEEvNS_9BwdParamsE)
        /*0104*/ 	.short	0x0380
        /*0106*/ 	.short	0x0128


	//----- nvinfo : EIATTR_SW_WAR
	.align		4
.L_2175:
        /*0108*/ 	.byte	0x04, 0x36
        /*010a*/ 	.short	(.L_2177 - .L_2176)
.L_2176:
        /*010c*/ 	.word	0x00000008
.L_2177:


//--------------------- .nv.info._ZN10layer_norm22ln_bwd_finalize_kernelINS_22Kernel_traits_finalizeILj256E6__halfS2_fS2_fjLb0ELj1024ELj4ENS_18Kernel_traits_baseILj256ES2_S2_fS2_fjLj1024EEEEELb0ELb1EEEvNS_9BwdParamsE --------------------------
	.section	.nv.info._ZN10layer_norm22ln_bwd_finalize_kernelINS_22Kernel_traits_finalizeILj256E6__halfS2_fS2_fjLb0ELj1024ELj4ENS_18Kernel_traits_baseILj256ES2_S2_fS2_fjLj1024EEEEELb0ELb1EEEvNS_9BwdParamsE,"",@"SHT_CUDA_INFO"
	.sectionflags	@""
	.align	4


	//----- nvinfo : EIATTR_CUDA_API_VERSION
	.align		4
        /*0000*/ 	.byte	0x04, 0x37
        /*0002*/ 	.short	(.L_2179 - .L_2178)
.L_2178:
        /*0004*/ 	.word	0x00000082


	//----- nvinfo : EIATTR_KPARAM_INFO
	.align		4
.L_2179:
        /*0008*/ 	.byte	0x04, 0x17
        /*000a*/ 	.short	(.L_2181 - .L_2180)
.L_2180:
        /*000c*/ 	.word	0x00000000
        /*0010*/ 	.short	0x0000
        /*0012*/ 	.short	0x0000
        /*0014*/ 	.byte	0x00, 0xf0, 0xa1, 0x04


	//----- nvinfo : EIATTR_SPARSE_MMA_MASK
	.align		4
.L_2181:
        /*0018*/ 	.byte	0x03, 0x50
        /*001a*/ 	.short	0x0000


	//----- nvinfo : EIATTR_MAXREG_COUNT
	.align		4
        /*001c*/ 	.byte	0x03, 0x1b
        /*001e*/ 	.short	0x0040


	//----- nvinfo : EIATTR_NUM_BARRIERS
	.align		4
        /*0020*/ 	.byte	0x02, 0x4c
        /*0022*/ 	.byte	0x01
	.zero		1


	//----- nvinfo : EIATTR_MERCURY_ISA_VERSION
	.align		4
        /*0024*/ 	.byte	0x03, 0x5f
        /*0026*/ 	.short	0x0101


	//----- nvinfo : EIATTR_COOP_GROUP_MASK_REGIDS
	.align		4
        /*0028*/ 	.byte	0x04, 0x29
        /*002a*/ 	.short	(.L_2183 - .L_2182)


	//   ....[0]....
.L_2182:
        /*002c*/ 	.word	0xffffffff


	//   ....[1]....
        /*0030*/ 	.word	0xffffffff


	//   ....[2]....
        /*0034*/ 	.word	0xffffffff


	//   ....[3]....
        /*0038*/ 	.word	0xffffffff


	//   ....[4]....
        /*003c*/ 	.word	0xffffffff


	//   ....[5]....
        /*0040*/ 	.word	0xffffffff


	//   ....[6]....
        /*0044*/ 	.word	0xffffffff


	//   ....[7]....
        /*0048*/ 	.word	0xffffffff


	//   ....[8]....
        /*004c*/ 	.word	0xffffffff


	//   ....[9]....
        /*0050*/ 	.word	0xffffffff


	//----- nvinfo : EIATTR_COOP_GROUP_INSTR_OFFSETS
	.align		4
.L_2183:
        /*0054*/ 	.byte	0x04, 0x28
        /*0056*/ 	.short	(.L_2185 - .L_2184)


	//   ....[0]....
.L_2184:
        /*0058*/ 	.word	0x00001630


	//   ....[1]....
        /*005c*/ 	.word	0x00001640


	//   ....[2]....
        /*0060*/ 	.word	0x00001670


	//   ....[3]....
        /*0064*/ 	.word	0x00001680


	//   ....[4]....
        /*0068*/ 	.word	0x000016b0


	//   ....[5]....
        /*006c*/ 	.word	0x000016d0


	//   ....[6]....
        /*0070*/ 	.word	0x00001700


	//   ....[7]....
        /*0074*/ 	.word	0x00001710


	//   ....[8]....
        /*0078*/ 	.word	0x00001740


	//   ....[9]....
        /*007c*/ 	.word	0x00001750


	//----- nvinfo : EIATTR_VRC_CTA_INIT_COUNT
	.align		4
.L_2185:
        /*0080*/ 	.byte	0x02, 0x4a
	.zero		1
	.zero		1


	//----- nvinfo : EIATTR_EXIT_INSTR_OFFSETS
	.align		4
        /*0084*/ 	.byte	0x04, 0x1c
        /*0086*/ 	.short	(.L_2187 - .L_2186)


	//   ....[0]....
.L_2186:
        /*0088*/ 	.word	0x00000070


	//   ....[1]....
        /*008c*/ 	.word	0x000017b0


	//   ....[2]....
        /*0090*/ 	.word	0x00001880


	//----- nvinfo : EIATTR_MAX_THREADS
	.align		4
.L_2187:
        /*0094*/ 	.byte	0x04, 0x05
        /*0096*/ 	.short	(.L_2189 - .L_2188)
.L_2188:
        /*0098*/ 	.word	0x00000400
        /*009c*/ 	.word	0x00000001
        /*00a0*/ 	.word	0x00000001


	//----- nvinfo : EIATTR_CRS_STACK_SIZE
	.align		4
.L_2189:
        /*00a4*/ 	.byte	0x04, 0x1e
        /*00a6*/ 	.short	(.L_2191 - .L_2190)
.L_2190:
        /*00a8*/ 	.word	0x00000000


	//----- nvinfo : EIATTR_CBANK_PARAM_SIZE
	.align		4
.L_2191:
        /*00ac*/ 	.byte	0x03, 0x19
        /*00ae*/ 	.short	0x0128


	//----- nvinfo : EIATTR_PARAM_CBANK
	.align		4
        /*00b0*/ 	.byte	0x04, 0x0a
        /*00b2*/ 	.short	(.L_2193 - .L_2192)
	.align		4
.L_2192:
        /*00b4*/ 	.word	index@(.nv.constant0._ZN10layer_norm22ln_bwd_finalize_kernelINS_22Kernel_traits_finalizeILj256E6__halfS2_fS2_fjLb0ELj1024ELj4ENS_18Kernel_traits_baseILj256ES2_S2_fS2_fjLj1024EEEEELb0ELb1EEEvNS_9BwdParamsE)
        /*00b8*/ 	.short	0x0380
        /*00ba*/ 	.short	0x0128


	//----- nvinfo : EIATTR_SW_WAR
	.align		4
.L_2193:
        /*00bc*/ 	.byte	0x04, 0x36
        /*00be*/ 	.short	(.L_2195 - .L_2194)
.L_2194:
        /*00c0*/ 	.word	0x00000008
.L_2195:


//--------------------- .nv.info._ZN10layer_norm40ln_parallel_residual_bwd_finalize_kernelINS_22Kernel_traits_finalizeILj256E6__halfS2_fS2_fjLb0ELj1024ELj4ENS_18Kernel_traits_baseILj256ES2_S2_fS2_fjLj1024EEEEELb1EEEvNS_9BwdParamsE --------------------------
	.section	.nv.info._ZN10layer_norm40ln_parallel_residual_bwd_finalize_kernelINS_22Kernel_traits_finalizeILj256E6__halfS2_fS2_fjLb0ELj1024ELj4ENS_18Kernel_traits_baseILj256ES2_S2_fS2_fjLj1024EEEEELb1EEEvNS_9BwdParamsE,"",@"SHT_CUDA_INFO"
	.sectionflags	@""
	.align	4


	//----- nvinfo : EIATTR_CUDA_API_VERSION
	.align		4
        /*0000*/ 	.byte	0x04, 0x37
        /*0002*/ 	.short	(.L_2197 - .L_2196)
.L_2196:
        /*0004*/ 	.word	0x00000082


	//----- nvinfo : EIATTR_KPARAM_INFO
	.align		4
.L_2197:
        /*0008*/ 	.byte	0x04, 0x17
        /*000a*/ 	.short	(.L_2199 - .L_2198)
.L_2198:
        /*000c*/ 	.word	0x00000000
        /*0010*/ 	.short	0x0000
        /*0012*/ 	.short	0x0000
        /*0014*/ 	.byte	0x00, 0xf0, 0xa1, 0x04


	//----- nvinfo : EIATTR_SPARSE_MMA_MASK
	.align		4
.L_2199:
        /*0018*/ 	.byte	0x03, 0x50
        /*001a*/ 	.short	0x0000


	//----- nvinfo : EIATTR_MAXREG_COUNT
	.align		4
        /*001c*/ 	.byte	0x03, 0x1b
        /*001e*/ 	.short	0x0040


	//----- nvinfo : EIATTR_NUM_BARRIERS
	.align		4
        /*0020*/ 	.byte	0x02, 0x4c
        /*0022*/ 	.byte	0x01
	.zero		1


	//----- nvinfo : EIATTR_MERCURY_ISA_VERSION
	.align		4
        /*0024*/ 	.byte	0x03, 0x5f
        /*0026*/ 	.short	0x0101


	//----- nvinfo : EIATTR_COOP_GROUP_MASK_REGIDS
	.align		4
        /*0028*/ 	.byte	0x04, 0x29
        /*002a*/ 	.short	(.L_2201 - .L_2200)


	//   ....[0]....
.L_2200:
        /*002c*/ 	.word	0xffffffff


	//   ....[1]....
        /*0030*/ 	.word	0xffffffff


	//   ....[2]....
        /*0034*/ 	.word	0xffffffff


	//   ....[3]....
        /*0038*/ 	.word	0xffffffff


	//   ....[4]....
        /*003c*/ 	.word	0xffffffff


	//   ....[5]....
        /*0040*/ 	.word	0xffffffff


	//   ....[6]....
        /*0044*/ 	.word	0xffffffff


	//   ....[7]....
        /*0048*/ 	.word	0xffffffff


	//   ....[8]....
        /*004c*/ 	.word	0xffffffff


	//   ....[9]....
        /*0050*/ 	.word	0xffffffff


	//   ....[10]....
        /*0054*/ 	.word	0xffffffff


	//   ....[11]....
        /*0058*/ 	.word	0xffffffff


	//   ....[12]....
        /*005c*/ 	.word	0xffffffff


	//   ....[13]....
        /*0060*/ 	.word	0xffffffff


	//   ....[14]....
        /*0064*/ 	.word	0xffffffff


	//   ....[15]....
        /*0068*/ 	.word	0xffffffff


	//   ....[16]....
        /*006c*/ 	.word	0xffffffff


	//   ....[17]....
        /*0070*/ 	.word	0xffffffff


	//   ....[18]....
        /*0074*/ 	.word	0xffffffff


	//   ....[19]....
        /*0078*/ 	.word	0xffffffff


	//----- nvinfo : EIATTR_COOP_GROUP_INSTR_OFFSETS
	.align		4
.L_2201:
        /*007c*/ 	.byte	0x04, 0x28
        /*007e*/ 	.short	(.L_2203 - .L_2202)


	//   ....[0]....
.L_2202:
        /*0080*/ 	.word	0x00001410


	//   ....[1]....
        /*0084*/ 	.word	0x00001420


	//   ....[2]....
        /*0088*/ 	.word	0x00001430


	//   ....[3]....
        /*008c*/ 	.word	0x00001440


	//   ....[4]....
        /*0090*/ 	.word	0x00001480


	//   ....[5]....
        /*0094*/ 	.word	0x000014a0


	//   ....[6]....
        /*0098*/ 	.word	0x000014b0


	//   ....[7]....
        /*009c*/ 	.word	0x000014c0


	//   ....[8]....
        /*00a0*/ 	.word	0x000014f0


	//   ....[9]....
        /*00a4*/ 	.word	0x00001520


	//   ....[10]....
        /*00a8*/ 	.word	0x00001530


	//   ....[11]....
        /*00ac*/ 	.word	0x00001540


	//   ....[12]....
        /*00b0*/ 	.word	0x00001560


	//   ....[13]....
        /*00b4*/ 	.word	0x00001590


	//   ....[14]....
        /*00b8*/ 	.word	0x000015b0


	//   ....[15]....
        /*00bc*/ 	.word	0x000015c0


	//   ....[16]....
        /*00c0*/ 	.word	0x000015e0


	//   ....[17]....
        /*00c4*/ 	.word	0x00001610


	//   ....[18]....
        /*00c8*/ 	.word	0x00001630


	//   ....[19]....
        /*00cc*/ 	.word	0x00001640


	//----- nvinfo : EIATTR_VRC_CTA_INIT_COUNT
	.align		4
.L_2203:
        /*00d0*/ 	.byte	0x02, 0x4a
	.zero		1
	.zero		1


	//----- nvinfo : EIATTR_EXIT_INSTR_OFFSETS
	.align		4
        /*00d4*/ 	.byte	0x04, 0x1c
        /*00d6*/ 	.short	(.L_2205 - .L_2204)


	//   ....[0]....
.L_2204:
        /*00d8*/ 	.word	0x00000060


	//   ....[1]....
        /*00dc*/ 	.word	0x000016e0


	//   ....[2]....
        /*00e0*/ 	.word	0x00001850


	//----- nvinfo : EIATTR_MAX_THREADS
	.align		4
.L_2205:
        /*00e4*/ 	.byte	0x04, 0x05
        /*00e6*/ 	.short	(.L_2207 - .L_2206)
.L_2206:
        /*00e8*/ 	.word	0x00000400
        /*00ec*/ 	.word	0x00000001
        /*00f0*/ 	.word	0x00000001


	//----- nvinfo : EIATTR_CRS_STACK_SIZE
	.align		4
.L_2207:
        /*00f4*/ 	.byte	0x04, 0x1e
        /*00f6*/ 	.short	(.L_2209 - .L_2208)
.L_2208:
        /*00f8*/ 	.word	0x00000000


	//----- nvinfo : EIATTR_CBANK_PARAM_SIZE
	.align		4
.L_2209:
        /*00fc*/ 	.byte	0x03, 0x19
        /*00fe*/ 	.short	0x0128


	//----- nvinfo : EIATTR_PARAM_CBANK
	.align		4
        /*0100*/ 	.byte	0x04, 0x0a
        /*0102*/ 	.short	(.L_2211 - .L_2210)
	.align		4
.L_2210:
        /*0104*/ 	.word	index@(.nv.constant0._ZN10layer_norm40ln_parallel_residual_bwd_finalize_kernelINS_22Kernel_traits_finalizeILj256E6__halfS2_fS2_fjLb0ELj1024ELj4ENS_18Kernel_traits_baseILj256ES2_S2_fS2_fjLj1024EEEEELb1EEEvNS_9BwdParamsE)
        /*0108*/ 	.short	0x0380
        /*010a*/ 	.short	0x0128


	//----- nvinfo : EIATTR_SW_WAR
	.align		4
.L_2211:
        /*010c*/ 	.byte	0x04, 0x36
        /*010e*/ 	.short	(.L_2213 - .L_2212)
.L_2212:
        /*0110*/ 	.word	0x00000008
.L_2213:


//--------------------- .nv.info._ZN10layer_norm31ln_parallel_residual_bwd_kernelINS_13Kernel_traitsI6__halfS2_fS2_fjLj256ELj1ELj4ELj1ELj16ENS_18Kernel_traits_baseILj256ES2_S2_fS2_fjLj128EEEEELb1ELb1ELb1EEEvNS_9BwdParamsE --------------------------
	.section	.nv.info._ZN10layer_norm31ln_parallel_residual_bwd_kernelINS_13Kernel_traitsI6__halfS2_fS2_fjLj256ELj1ELj4ELj1ELj16ENS_18Kernel_traits_baseILj256ES2_S2_fS2_fjLj128EEEEELb1ELb1ELb1EEEvNS_9BwdParamsE,"",@"SHT_CUDA_INFO"
	.sectionflags	@""
	.align	4


	//----- nvinfo : EIATTR_CUDA_API_VERSION
	.align		4
        /*0000*/ 	.byte	0x04, 0x37
        /*0002*/ 	.short	(.L_2215 - .L_2214)
.L_2214:
        /*0004*/ 	.word	0x00000082


	//----- nvinfo : EIATTR_KPARAM_INFO
	.align		4
.L_2215:
        /*0008*/ 	.byte	0x04, 0x17
        /*000a*/ 	.short	(.L_2217 - .L_2216)
.L_2216:
        /*000c*/ 	.word	0x00000000
        /*0010*/ 	.short	0x0000
        /*0012*/ 	.short	0x0000
        /*0014*/ 	.byte	0x00, 0xf0, 0xa1, 0x04


	//----- nvinfo : EIATTR_SPARSE_MMA_MASK
	.align		4
.L_2217:
        /*0018*/ 	.byte	0x03, 0x50
        /*001a*/ 	.short	0x0000


	//----- nvinfo : EIATTR_MAXREG_COUNT
	.align		4
        /*001c*/ 	.byte	0x03, 0x1b
        /*001e*/ 	.short	0x00ff


	//----- nvinfo : EIATTR_NUM_BARRIERS
	.align		4
        /*0020*/ 	.byte	0x02, 0x4c
        /*0022*/ 	.byte	0x01
	.zero		1


	//----- nvinfo : EIATTR_MERCURY_ISA_VERSION
	.align		4
        /*0024*/ 	.byte	0x03, 0x5f
        /*0026*/ 	.short	0x0101


	//----- nvinfo : EIATTR_COOP_GROUP_MASK_REGIDS
	.align		4
        /*0028*/ 	.byte	0x04, 0x29
        /*002a*/ 	.short	(.L_2219 - .L_2218)


	//   ....[0]....
.L_2218:
        /*002c*/ 	.word	0xffffffff


	//   ....[1]....
        /*0030*/ 	.word	0xffffffff


	//   ....[2]....
        /*0034*/ 	.word	0xffffffff


	//   ....[3]....
        /*0038*/ 	.word	0xffffffff


	//   ....[4]....
        /*003c*/ 	.word	0xffffffff


	//   ....[5]....
        /*0040*/ 	.word	0xffffffff


	//   ....[6]....
        /*0044*/ 	.word	0xffffffff


	//   ....[7]....
        /*0048*/ 	.word	0xffffffff


	//   ....[8]....
        /*004c*/ 	.word	0xffffffff


	//   ....[9]....
        /*0050*/ 	.word	0xffffffff


	//   ....[10]....
        /*0054*/ 	.word	0x05000055


	//   ....[11]....
        /*0058*/ 	.word	0x05000055


	//   ....[12]....
        /*005c*/ 	.word	0x05000055


	//   ....[13]....
        /*0060*/ 	.word	0x05000055


	//   ....[14]....
        /*0064*/ 	.word	0x05000055


	//   ....[15]....
        /*0068*/ 	.word	0x05000055


	//   ....[16]....
        /*006c*/ 	.word	0x05000055


	//   ....[17]....
        /*0070*/ 	.word	0x05000055


	//   ....[18]....
        /*0074*/ 	.word	0x05000055


	//   ....[19]....
        /*0078*/ 	.word	0x05000055


	//----- nvinfo : EIATTR_COOP_GROUP_INSTR_OFFSETS
	.align		4
.L_2219:
        /*007c*/ 	.byte	0x04, 0x28
        /*007e*/ 	.short	(.L_2221 - .L_2220)


	//   ....[0]....
.L_2220:
        /*0080*/ 	.word	0x00000ac0


	//   ....[1]....
        /*0084*/ 	.word	0x00000ad0


	//   ....[2]....
        /*0088*/ 	.word	0x00000b00


	//   ....[3]....
        /*008c*/ 	.word	0x00000b10


	//   ....[4]....
        /*0090*/ 	.word	0x00000b40


	//   ....[5]....
        /*0094*/ 	.word	0x00000b50


	//   ....[6]....
        /*0098*/ 	.word	0x00000b80


	//   ....[7]....
        /*009c*/ 	.word	0x00000b90


	//   ....[8]....
        /*00a0*/ 	.word	0x00000bc0


	//   ....[9]....
        /*00a4*/ 	.word	0x00000bd0


	//   ....[10]....
        /*00a8*/ 	.word	0x00003050


	//   ....[11]....
        /*00ac*/ 	.word	0x000030e0


	//   ....[12]....
        /*00b0*/ 	.word	0x00003140


	//   ....[13]....
        /*00b4*/ 	.word	0x000031a0


	//   ....[14]....
        /*00b8*/ 	.word	0x00003200


	//   ....[15]....
        /*00bc*/ 	.word	0x00003260


	//   ....[16]....
        /*00c0*/ 	.word	0x000032c0


	//   ....[17]....
        /*00c4*/ 	.word	0x00003320


	//   ....[18]....
        /*00c8*/ 	.word	0x00003380


	//   ....[19]....
        /*00cc*/ 	.word	0x000033e0


	//----- nvinfo : EIATTR_VRC_CTA_INIT_COUNT
	.align		4
.L_2221:
        /*00d0*/ 	.byte	0x02, 0x4a
	.zero		1
	.zero		1


	//----- nvinfo : EIATTR_EXIT_INSTR_OFFSETS
	.align		4
        /*00d4*/ 	.byte	0x04, 0x1c
        /*00d6*/ 	.short	(.L_2223 - .L_2222)


	//   ....[0]....
.L_2222:
        /*00d8*/ 	.word	0x00002ff0


	//----- nvinfo : EIATTR_MAX_THREADS
	.align		4
.L_2223:
        /*00dc*/ 	.byte	0x04, 0x05
        /*00de*/ 	.short	(.L_2225 - .L_2224)
.L_2224:
        /*00e0*/ 	.word	0x00000080
        /*00e4*/ 	.word	0x00000001
        /*00e8*/ 	.word	0x00000001


	//----- nvinfo : EIATTR_CRS_STACK_SIZE
	.align		4
.L_2225:
        /*00ec*/ 	.byte	0x04, 0x1e
        /*00ee*/ 	.short	(.L_2227 - .L_2226)
.L_2226:
        /*00f0*/ 	.word	0x00000000


	//----- nvinfo : EIATTR_CBANK_PARAM_SIZE
	.align		4
.L_2227:
        /*00f4*/ 	.byte	0x03, 0x19
        /*00f6*/ 	.short	0x0128


	//----- nvinfo : EIATTR_PARAM_CBANK
	.align		4
        /*00f8*/ 	.byte	0x04, 0x0a
        /*00fa*/ 	.short	(.L_2229 - .L_2228)
	.align		4
.L_2228:
        /*00fc*/ 	.word	index@(.nv.constant0._ZN10layer_norm31ln_parallel_residual_bwd_kernelINS_13Kernel_traitsI6__halfS2_fS2_fjLj256ELj1ELj4ELj1ELj16ENS_18Kernel_traits_baseILj256ES2_S2_fS2_fjLj128EEEEELb1ELb1ELb1EEEvNS_9BwdParamsE)
        /*0100*/ 	.short	0x0380
        /*0102*/ 	.short	0x0128


	//----- nvinfo : EIATTR_SW_WAR
	.align		4
.L_2229:
        /*0104*/ 	.byte	0x04, 0x36
        /*0106*/ 	.short	(.L_2231 - .L_2230)
.L_2230:
        /*0108*/ 	.word	0x00000008
.L_2231:


//--------------------- .nv.info._ZN10layer_norm31ln_parallel_residual_bwd_kernelINS_13Kernel_traitsIf6__halffS2_fjLj256ELj1ELj4ELj1ELj16ENS_18Kernel_traits_baseILj256EfS2_fS2_fjLj128EEEEELb0ELb0ELb0EEEvNS_9BwdParamsE --------------------------
	.section	.nv.info._ZN10layer_norm31ln_parallel_residual_bwd_kernelINS_13Kernel_traitsIf6__halffS2_fjLj256ELj1ELj4ELj1ELj16ENS_18Kernel_traits_baseILj256EfS2_fS2_fjLj128EEEEELb0ELb0ELb0EEEvNS_9BwdParamsE,"",@"SHT_CUDA_INFO"
	.sectionflags	@""
	.align	4


	//----- nvinfo : EIATTR_CUDA_API_VERSION
	.align		4
        /*0000*/ 	.byte	0x04, 0x37
        /*0002*/ 	.short	(.L_2233 - .L_2232)
.L_2232:
        /*0004*/ 	.word	0x00000082


	//----- nvinfo : EIATTR_KPARAM_INFO
	.align		4
.L_2233:
        /*0008*/ 	.byte	0x04, 0x17
        /*000a*/ 	.short	(.L_2235 - .L_2234)
.L_2234:
        /*000c*/ 	.word	0x00000000
        /*0010*/ 	.short	0x0000
        /*0012*/ 	.short	0x0000
        /*0014*/ 	.byte	0x00, 0xf0, 0xa1, 0x04


	//----- nvinfo : EIATTR_SPARSE_MMA_MASK
	.align		4
.L_2235:
        /*0018*/ 	.byte	0x03, 0x50
        /*001a*/ 	.short	0x0000


	//----- nvinfo : EIATTR_MAXREG_COUNT
	.align		4
        /*001c*/ 	.byte	0x03, 0x1b
        /*001e*/ 	.short	0x00ff


	//----- nvinfo : EIATTR_NUM_BARRIERS
	.align		4
        /*0020*/ 	.byte	0x02, 0x4c
        /*0022*/ 	.byte	0x01
	.zero		1


	//----- nvinfo : EIATTR_MERCURY_ISA_VERSION
	.align		4
        /*0024*/ 	.byte	0x03, 0x5f
        /*0026*/ 	.short	0x0101


	//----- nvinfo : EIATTR_COOP_GROUP_MASK_REGIDS
	.align		4
        /*0028*/ 	.byte	0x04, 0x29
        /*002a*/ 	.short	(.L_2237 - .L_2236)


	//   ....[0]....
.L_2236:
        /*002c*/ 	.word	0xffffffff


	//   ....[1]....
        /*0030*/ 	.word	0xffffffff


	//   ....[2]....
        /*0034*/ 	.word	0xffffffff


	//   ....[3]....
        /*0038*/ 	.word	0xffffffff


	//   ....[4]....
        /*003c*/ 	.word	0xffffffff


	//   ....[5]....
        /*0040*/ 	.word	0xffffffff


	//   ....[6]....
        /*0044*/ 	.word	0xffffffff


	//   ....[7]....
        /*0048*/ 	.word	0xffffffff


	//   ....[8]....
        /*004c*/ 	.word	0xffffffff


	//   ....[9]....
        /*0050*/ 	.word	0xffffffff


	//   ....[10]....
        /*0054*/ 	.word	0x05000063


	//   ....[11]....
        /*0058*/ 	.word	0x05000063


	//   ....[12]....
        /*005c*/ 	.word	0x05000063


	//   ....[13]....
        /*0060*/ 	.word	0x05000063


	//   ....[14]....
        /*0064*/ 	.word	0x05000063


	//   ....[15]....
        /*0068*/ 	.word	0x05000063


	//   ....[16]....
        /*006c*/ 	.word	0x05000063


	//   ....[17]....
        /*0070*/ 	.word	0x05000063


	//   ....[18]....
        /*0074*/ 	.word	0x05000063


	//   ....[19]....
        /*0078*/ 	.word	0x05000063


	//----- nvinfo : EIATTR_COOP_GROUP_INSTR_OFFSETS
	.align		4
.L_2237:
        /*007c*/ 	.byte	0x04, 0x28
        /*007e*/ 	.short	(.L_2239 - .L_2238)


	//   ....[0]....
.L_2238:
        /*0080*/ 	.word	0x00000b70


	//   ....[1]....
        /*0084*/ 	.word	0x00000b80


	//   ....[2]....
        /*0088*/ 	.word	0x00000bb0


	//   ....[3]....
        /*008c*/ 	.word	0x00000bc0


	//   ....[4]....
        /*0090*/ 	.word	0x00000bf0


	//   ....[5]....
        /*0094*/ 	.word	0x00000c00


	//   ....[6]....
        /*0098*/ 	.word	0x00000c30


	//   ....[7]....
        /*009c*/ 	.word	0x00000c40


	//   ....[8]....
        /*00a0*/ 	.word	0x00000c70


	//   ....[9]....
        /*00a4*/ 	.word	0x00000c80


	//   ....[10]....
        /*00a8*/ 	.word	0x000028a0


	//   ....[11]....
        /*00ac*/ 	.word	0x00002930


	//   ....[12]....
        /*00b0*/ 	.word	0x000029a0


	//   ....[13]....
        /*00b4*/ 	.word	0x00002a00


	//   ....[14]....
        /*00b8*/ 	.word	0x00002a70


	//   ....[15]....
        /*00bc*/ 	.word	0x00002ad0


	//   ....[16]....
        /*00c0*/ 	.word	0x00002b40


	//   ....[17]....
        /*00c4*/ 	.word	0x00002ba0


	//   ....[18]....
        /*00c8*/ 	.word	0x00002c10


	//   ....[19]....
        /*00cc*/ 	.word	0x00002c70


	//----- nvinfo : EIATTR_VRC_CTA_INIT_COUNT
	.align		4
.L_2239:
        /*00d0*/ 	.byte	0x02, 0x4a
	.zero		1
	.zero		1


	//----- nvinfo : EIATTR_EXIT_INSTR_OFFSETS
	.align		4
        /*00d4*/ 	.byte	0x04, 0x1c
        /*00d6*/ 	.short	(.L_2241 - .L_2240)


	//   ....[0]....
.L_2240:
        /*00d8*/ 	.word	0x00002770


	//   ....[1]....
        /*00dc*/ 	.word	0x00002830


	//----- nvinfo : EIATTR_MAX_THREADS
	.align		4
.L_2241:
        /*00e0*/ 	.byte	0x04, 0x05
        /*00e2*/ 	.short	(.L_2243 - .L_2242)
.L_2242:
        /*00e4*/ 	.word	0x00000080
        /*00e8*/ 	.word	0x00000001
        /*00ec*/ 	.word	0x00000001


	//----- nvinfo : EIATTR_CRS_STACK_SIZE
	.align		4
.L_2243:
        /*00f0*/ 	.byte	0x04, 0x1e
        /*00f2*/ 	.short	(.L_2245 - .L_2244)
.L_2244:
        /*00f4*/ 	.word	0x00000000


	//----- nvinfo : EIATTR_CBANK_PARAM_SIZE
	.align		4
.L_2245:
        /*00f8*/ 	.byte	0x03, 0x19
        /*00fa*/ 	.short	0x0128


	//----- nvinfo : EIATTR_PARAM_CBANK
	.align		4
        /*00fc*/ 	.byte	0x04, 0x0a
        /*00fe*/ 	.short	(.L_2247 - .L_2246)
	.align		4
.L_2246:
        /*0100*/ 	.word	index@(.nv.constant0._ZN10layer_norm31ln_parallel_residual_bwd_kernelINS_13Kernel_traitsIf6__halffS2_fjLj256ELj1ELj4ELj1ELj16ENS_18Kernel_traits_baseILj256EfS2_fS2_fjLj128EEEEELb0ELb0ELb0EEEvNS_9BwdParamsE)
        /*0104*/ 	.short	0x0380
        /*0106*/ 	.short	0x0128


	//----- nvinfo : EIATTR_SW_WAR
	.align		4
.L_2247:
        /*0108*/ 	.byte	0x04, 0x36
        /*010a*/ 	.short	(.L_2249 - .L_2248)
.L_2248:
        /*010c*/ 	.word	0x00000008
.L_2249:


//--------------------- .nv.info._ZN10layer_norm31ln_parallel_residual_bwd_kernelINS_13Kernel_traitsIf6__halffS2_fjLj256ELj1ELj4ELj1ELj16ENS_18Kernel_traits_baseILj256EfS2_fS2_fjLj128EEEEELb0ELb0ELb1EEEvNS_9BwdParamsE --------------------------
	.section	.nv.info._ZN10layer_norm31ln_parallel_residual_bwd_kernelINS_13Kernel_traitsIf6__halffS2_fjLj256ELj1ELj4ELj1ELj16ENS_18Kernel_traits_baseILj256EfS2_fS2_fjLj128EEEEELb0ELb0ELb1EEEvNS_9BwdParamsE,"",@"SHT_CUDA_INFO"
	.sectionflags	@""
	.align	4


	//----- nvinfo : EIATTR_CUDA_API_VERSION
	.align		4
        /*0000*/ 	.byte	0x04, 0x37
        /*0002*/ 	.short	(.L_2251 - .L_2250)
.L_2250:
        /*0004*/ 	.word	0x00000082


	//----- nvinfo : EIATTR_KPARAM_INFO
	.align		4
.L_2251:
        /*0008*/ 	.byte	0x04, 0x17
        /*000a*/ 	.short	(.L_2253 - .L_2252)
.L_2252:
        /*000c*/ 	.word	0x00000000
        /*0010*/ 	.short	0x0000
        /*0012*/ 	.short	0x0000
        /*0014*/ 	.byte	0x00, 0xf0, 0xa1, 0x04


	//----- nvinfo : EIATTR_SPARSE_MMA_MASK
	.align		4
.L_2253:
        /*0018*/ 	.byte	0x03, 0x50
        /*001a*/ 	.short	0x0000


	//----- nvinfo : EIATTR_MAXREG_COUNT
	.align		4
        /*001c*/ 	.byte	0x03, 0x1b
        /*001e*/ 	.short	0x00ff


	//----- nvinfo : EIATTR_NUM_BARRIERS
	.align		4
        /*0020*/ 	.byte	0x02, 0x4c
        /*0022*/ 	.byte	0x01
	.zero		1


	//----- nvinfo : EIATTR_MERCURY_ISA_VERSION
	.align		4
        /*0024*/ 	.byte	0x03, 0x5f
        /*0026*/ 	.short	0x0101


	//----- nvinfo : EIATTR_COOP_GROUP_MASK_REGIDS
	.align		4
        /*0028*/ 	.byte	0x04, 0x29
        /*002a*/ 	.short	(.L_2255 - .L_2254)


	//   ....[0]....
.L_2254:
        /*002c*/ 	.word	0xffffffff


	//   ....[1]....
        /*0030*/ 	.word	0xffffffff


	//   ....[2]....
        /*0034*/ 	.word	0xffffffff


	//   ....[3]....
        /*0038*/ 	.word	0xffffffff


	//   ....[4]....
        /*003c*/ 	.word	0xffffffff


	//   ....[5]....
        /*0040*/ 	.word	0xffffffff


	//   ....[6]....
        /*0044*/ 	.word	0xffffffff


	//   ....[7]....
        /*0048*/ 	.word	0xffffffff


	//   ....[8]....
        /*004c*/ 	.word	0xffffffff


	//   ....[9]....
        /*0050*/ 	.word	0xffffffff


	//   ....[10]....
        /*0054*/ 	.word	0x05000062


	//   ....[11]....
        /*0058*/ 	.word	0x05000062


	//   ....[12]....
        /*005c*/ 	.word	0x05000062


	//   ....[13]....
        /*0060*/ 	.word	0x05000062


	//   ....[14]....
        /*0064*/ 	.word	0x05000062


	//   ....[15]....
        /*0068*/ 	.word	0x05000062


	//   ....[16]....
        /*006c*/ 	.word	0x05000062


	//   ....[17]....
        /*0070*/ 	.word	0x05000062


	//   ....[18]....
        /*0074*/ 	.word	0x05000062


	//   ....[19]....
        /*0078*/ 	.word	0x05000062


	//----- nvinfo : EIATTR_COOP_GROUP_INSTR_OFFSETS
	.align		4
.L_2255:
        /*007c*/ 	.byte	0x04, 0x28
        /*007e*/ 	.short	(.L_2257 - .L_2256)


	//   ....[0]....
.L_2256:
        /*0080*/ 	.word	0x00000bd0


	//   ....[1]....
        /*0084*/ 	.word	0x00000be0


	//   ....[2]....
        /*0088*/ 	.word	0x00000c10


	//   ....[3]....
        /*008c*/ 	.word	0x00000c20


	//   ....[4]....
        /*0090*/ 	.word	0x00000c60


	//   ....[5]....
        /*0094*/ 	.word	0x00000c70


	//   ....[6]....
        /*0098*/ 	.word	0x00000ca0


	//   ....[7]....
        /*009c*/ 	.word	0x00000cb0


	//   ....[8]....
        /*00a0*/ 	.word	0x00000ce0


	//   ....[9]....
        /*00a4*/ 	.word	0x00000d00


	//   ....[10]....
        /*00a8*/ 	.word	0x000028e0


	//   ....[11]....
        /*00ac*/ 	.word	0x00002970


	//   ....[12]....
        /*00b0*/ 	.word	0x000029e0


	//   ....[13]....
        /*00b4*/ 	.word	0x00002a40


	//   ....[14]....
        /*00b8*/ 	.word	0x00002ab0


	//   ....[15]....
        /*00bc*/ 	.word	0x00002b20


	//   ....[16]....
        /*00c0*/ 	.word	0x00002b90


	//   ....[17]....
        /*00c4*/ 	.word	0x00002bf0


	//   ....[18]....
        /*00c8*/ 	.word	0x00002c60


	//   ....[19]....
        /*00cc*/ 	.word	0x00002cd0


	//----- nvinfo : EIATTR_VRC_CTA_INIT_COUNT
	.align		4
.L_2257:
        /*00d0*/ 	.byte	0x02, 0x4a
	.zero		1
	.zero		1


	//----- nvinfo : EIATTR_EXIT_INSTR_OFFSETS
	.align		4
        /*00d4*/ 	.byte	0x04, 0x1c
        /*00d6*/ 	.short	(.L_2259 - .L_2258)


	//   ....[0]....
.L_2258:
        /*00d8*/ 	.word	0x00002870


	//----- nvinfo : EIATTR_MAX_THREADS
	.align		4
.L_2259:
        /*00dc*/ 	.byte	0x04, 0x05
        /*00de*/ 	.short	(.L_2261 - .L_2260)
.L_2260:
        /*00e0*/ 	.word	0x00000080
        /*00e4*/ 	.word	0x00000001
        /*00e8*/ 	.word	0x00000001


	//----- nvinfo : EIATTR_CRS_STACK_SIZE
	.align		4
.L_2261:
        /*00ec*/ 	.byte	0x04, 0x1e
        /*00ee*/ 	.short	(.L_2263 - .L_2262)
.L_2262:
        /*00f0*/ 	.word	0x00000000


	//----- nvinfo : EIATTR_CBANK_PARAM_SIZE
	.align		4
.L_2263:
        /*00f4*/ 	.byte	0x03, 0x19
        /*00f6*/ 	.short	0x0128


	//----- nvinfo : EIATTR_PARAM_CBANK
	.align		4
        /*00f8*/ 	.byte	0x04, 0x0a
        /*00fa*/ 	.short	(.L_2265 - .L_2264)
	.align		4
.L_2264:
        /*00fc*/ 	.word	index@(.nv.constant0._ZN10layer_norm31ln_parallel_residual_bwd_kernelINS_13Kernel_traitsIf6__halffS2_fjLj256ELj1ELj4ELj1ELj16ENS_18Kernel_traits_baseILj256EfS2_fS2_fjLj128EEEEELb0ELb0ELb1EEEvNS_9BwdParamsE)
        /*0100*/ 	.short	0x0380
        /*0102*/ 	.short	0x0128


	//----- nvinfo : EIATTR_SW_WAR
	.align		4
.L_2265:
        /*0104*/ 	.byte	0x04, 0x36
        /*0106*/ 	.short	(.L_2267 - .L_2266)
.L_2266:
        /*0108*/ 	.word	0x00000008
.L_2267:


//--------------------- .nv.info._ZN10layer_norm31ln_parallel_residual_bwd_kernelINS_13Kernel_traitsIf6__halffS2_fjLj256ELj1ELj4ELj1ELj16ENS_18Kernel_traits_baseILj256EfS2_fS2_fjLj128EEEEELb0ELb1ELb0EEEvNS_9BwdParamsE --------------------------
	.section	.nv.info._ZN10layer_norm31ln_parallel_residual_bwd_kernelINS_13Kernel_traitsIf6__halffS2_fjLj256ELj1ELj4ELj1ELj16ENS_18Kernel_traits_baseILj256EfS2_fS2_fjLj128EEEEELb0ELb1ELb0EEEvNS_9BwdParamsE,"",@"SHT_CUDA_INFO"
	.sectionflags	@""
	.align	4


	//----- nvinfo : EIATTR_CUDA_API_VERSION
	.align		4
        /*0000*/ 	.byte	0x04, 0x37
        /*0002*/ 	.short	(.L_2269 - .L_2268)
.L_2268:
        /*0004*/ 	.word	0x00000082


	//----- nvinfo : EIATTR_KPARAM_INFO
	.align		4
.L_2269:
        /*0008*/ 	.byte	0x04, 0x17
        /*000a*/ 	.short	(.L_2271 - .L_2270)
.L_2270:
        /*000c*/ 	.word	0x00000000
        /*0010*/ 	.short	0x0000
        /*0012*/ 	.short	0x0000
        /*0014*/ 	.byte	0x00, 0xf0, 0xa1, 0x04


	//----- nvinfo : EIATTR_SPARSE_MMA_MASK
	.align		4
.L_2271:
        /*0018*/ 	.byte	0x03, 0x50
        /*001a*/ 	.short	0x0000


	//----- nvinfo : EIATTR_MAXREG_COUNT
	.align		4
        /*001c*/ 	.byte	0x03, 0x1b
        /*001e*/ 	.short	0x00ff


	//----- nvinfo : EIATTR_NUM_BARRIERS
	.align		4
        /*0020*/ 	.byte	0x02, 0x4c
        /*0022*/ 	.byte	0x01
	.zero		1


	//----- nvinfo : EIATTR_MERCURY_ISA_VERSION
	.align		4
        /*0024*/ 	.byte	0x03, 0x5f
        /*0026*/ 	.short	0x0101


	//----- nvinfo : EIATTR_COOP_GROUP_MASK_REGIDS
	.align		4
        /*0028*/ 	.byte	0x04, 0x29
        /*002a*/ 	.short	(.L_2273 - .L_2272)


	//   ....[0]....
.L_2272:
        /*002c*/ 	.word	0xffffffff


	//   ....[1]....
        /*0030*/ 	.word	0xffffffff


	//   ....[2]....
        /*0034*/ 	.word	0xffffffff


	//   ....[3]....
        /*0038*/ 	.word	0xffffffff


	//   ....[4]....
        /*003c*/ 	.word	0xffffffff


	//   ....[5]....
        /*0040*/ 	.word	0xffffffff


	//   ....[6]....
        /*0044*/ 	.word	0xffffffff


	//   ....[7]....
        /*0048*/ 	.word	0xffffffff


	//   ....[8]....
        /*004c*/ 	.word	0xffffffff


	//   ....[9]....
        /*0050*/ 	.word	0xffffffff


	//   ....[10]....
        /*0054*/ 	.word	0x05000034


	//   ....[11]....
        /*0058*/ 	.word	0x05000034


	//   ....[12]....
        /*005c*/ 	.word	0x05000034


	//   ....[13]....
        /*0060*/ 	.word	0x05000034


	//   ....[14]....
        /*0064*/ 	.word	0x05000034


	//   ....[15]....
        /*0068*/ 	.word	0x05000034


	//   ....[16]....
        /*006c*/ 	.word	0x05000034


	//   ....[17]....
        /*0070*/ 	.word	0x05000034


	//   ....[18]....
        /*0074*/ 	.word	0x05000034


	//   ....[19]....
        /*0078*/ 	.word	0x05000034


	//----- nvinfo : EIATTR_COOP_GROUP_INSTR_OFFSETS
	.align		4
.L_2273:
        /*007c*/ 	.byte	0x04, 0x28
        /*007e*/ 	.short	(.L_2275 - .L_2274)


	//   ....[0]....
.L_2274:
        /*0080*/ 	.word	0x00000870


	//   ....[1]....
        /*0084*/ 	.word	0x00000880


	//   ....[2]....
        /*0088*/ 	.word	0x000008b0


	//   ....[3]....
        /*008c*/ 	.word	0x000008c0


	//   ....[4]....
        /*0090*/ 	.word	0x000008f0


	//   ....[5]....
        /*0094*/ 	.word	0x00000900


	//   ....[6]....
        /*0098*/ 	.word	0x00000930


	//   ....[7]....
        /*009c*/ 	.word	0x00000940


	//   ....[8]....
        /*00a0*/ 	.word	0x00000970


	//   ....[9]....
        /*00a4*/ 	.word	0x00000980


	//   ....[10]....
        /*00a8*/ 	.word	0x00002160


	//   ....[11]....
        /*00ac*/ 	.word	0x000021f0


	//   ....[12]....
        /*00b0*/ 	.word	0x00002250


	//   ....[13]....
        /*00b4*/ 	.word	0x000022b0


	//   ....[14]....
        /*00b8*/ 	.word	0x00002310


	//   ....[15]....
        /*00bc*/ 	.word	0x00002370


	//   ....[16]....
        /*00c0*/ 	.word	0x000023d0


	//   ....[17]....
        /*00c4*/ 	.word	0x00002430


	//   ....[18]....
        /*00c8*/ 	.word	0x00002490


	//   ....[19]....
        /*00cc*/ 	.word	0x000024f0


	//----- nvinfo : EIATTR_VRC_CTA_INIT_COUNT
	.align		4
.L_2275:
        /*00d0*/ 	.byte	0x02, 0x4a
	.zero		1
	.zero		1


	//----- nvinfo : EIATTR_EXIT_INSTR_OFFSETS
	.align		4
        /*00d4*/ 	.byte	0x04, 0x1c
        /*00d6*/ 	.short	(.L_2277 - .L_2276)


	//   ....[0]....
.L_2276:
        /*00d8*/ 	.word	0x000020d0


	//   ....[1]....
        /*00dc*/ 	.word	0x00002100


	//----- nvinfo : EIATTR_MAX_THREADS
	.align		4
.L_2277:
        /*00e0*/ 	.byte	0x04, 0x05
        /*00e2*/ 	.short	(.L_2279 - .L_2278)
.L_2278:
        /*00e4*/ 	.word	0x00000080
        /*00e8*/ 	.word	0x00000001
        /*00ec*/ 	.word	0x00000001


	//----- nvinfo : EIATTR_CRS_STACK_SIZE
	.align		4
.L_2279:
        /*00f0*/ 	.byte	0x04, 0x1e
        /*00f2*/ 	.short	(.L_2281 - .L_2280)
.L_2280:
        /*00f4*/ 	.word	0x00000000


	//----- nvinfo : EIATTR_CBANK_PARAM_SIZE
	.align		4
.L_2281:
        /*00f8*/ 	.byte	0x03, 0x19
        /*00fa*/ 	.short	0x0128


	//----- nvinfo : EIATTR_PARAM_CBANK
	.align		4
        /*00fc*/ 	.byte	0x04, 0x0a
        /*00fe*/ 	.short	(.L_2283 - .L_2282)
	.align		4
.L_2282:
        /*0100*/ 	.word	index@(.nv.constant0._ZN10layer_norm31ln_parallel_residual_bwd_kernelINS_13Kernel_traitsIf6__halffS2_fjLj256ELj1ELj4ELj1ELj16ENS_18Kernel_traits_baseILj256EfS2_fS2_fjLj128EEEEELb0ELb1ELb0EEEvNS_9BwdParamsE)
        /*0104*/ 	.short	0x0380
        /*0106*/ 	.short	0x0128


	//----- nvinfo : EIATTR_SW_WAR
	.align		4
.L_2283:
        /*0108*/ 	.byte	0x04, 0x36
        /*010a*/ 	.short	(.L_2285 - .L_2284)
.L_2284:
        /*010c*/ 	.word	0x00000008
.L_2285:


//--------------------- .nv.info._ZN10layer_norm31ln_parallel_residual_bwd_kernelINS_13Kernel_traitsIf6__halffS2_fjLj256ELj1ELj4ELj1ELj16ENS_18Kernel_traits_baseILj256EfS2_fS2_fjLj128EEEEELb0ELb1ELb1EEEvNS_9BwdParamsE --------------------------
	.section	.nv.info._ZN10layer_norm31ln_parallel_residual_bwd_kernelINS_13Kernel_traitsIf6__halffS2_fjLj256ELj1ELj4ELj1ELj16ENS_18Kernel_traits_baseILj256EfS2_fS2_fjLj128EEEEELb0ELb1ELb1EEEvNS_9BwdParamsE,"",@"SHT_CUDA_INFO"
	.sectionflags	@""
	.align	4


	//----- nvinfo : EIATTR_CUDA_API_VERSION
	.align		4
        /*0000*/ 	.byte	0x04, 0x37
        /*0002*/ 	.short	(.L_2287 - .L_2286)
.L_2286:
        /*0004*/ 	.word	0x00000082


	//----- nvinfo : EIATTR_KPARAM_INFO
	.align		4
.L_2287:
        /*0008*/ 	.byte	0x04, 0x17
        /*000a*/ 	.short	(.L_2289 - .L_2288)
.L_2288:
        /*000c*/ 	.word	0x00000000
        /*0010*/ 	.short	0x0000
        /*0012*/ 	.short	0x0000
        /*0014*/ 	.byte	0x00, 0xf0, 0xa1, 0x04


	//----- nvinfo : EIATTR_SPARSE_MMA_MASK
	.align		4
.L_2289:
        /*0018*/ 	.byte	0x03, 0x50
        /*001a*/ 	.short	0x0000


	//----- nvinfo : EIATTR_MAXREG_COUNT
	.align		4
        /*001c*/ 	.byte	0x03, 0x1b
        /*001e*/ 	.short	0x00ff


	//----- nvinfo : EIATTR_NUM_BARRIERS
	.align		4
        /*0020*/ 	.byte	0x02, 0x4c
        /*0022*/ 	.byte	0x01
	.zero		1


	//----- nvinfo : EIATTR_MERCURY_ISA_VERSION
	.align		4
        /*0024*/ 	.byte	0x03, 0x5f
        /*0026*/ 	.short	0x0101


	//----- nvinfo : EIATTR_COOP_GROUP_MASK_REGIDS
	.align		4
        /*0028*/ 	.byte	0x04, 0x29
        /*002a*/ 	.short	(.L_2291 - .L_2290)


	//   ....[0]....
.L_2290:
        /*002c*/ 	.word	0xffffffff


	//   ....[1]....
        /*0030*/ 	.word	0xffffffff


	//   ....[2]....
        /*0034*/ 	.word	0xffffffff


	//   ....[3]....
        /*0038*/ 	.word	0xffffffff


	//   ....[4]....
        /*003c*/ 	.word	0xffffffff


	//   ....[5]....
        /*0040*/ 	.word	0xffffffff


	//   ....[6]....
        /*0044*/ 	.word	0xffffffff


	//   ....[7]....
        /*0048*/ 	.word	0xffffffff


	//   ....[8]....
        /*004c*/ 	.word	0xffffffff


	//   ....[9]....
        /*0050*/ 	.word	0xffffffff


	//   ....[10]....
        /*0054*/ 	.word	0x05000047


	//   ....[11]....
        /*0058*/ 	.word	0x05000047


	//   ....[12]....
        /*005c*/ 	.word	0x05000047


	//   ....[13]....
        /*0060*/ 	.word	0x05000047


	//   ....[14]....
        /*0064*/ 	.word	0x05000047


	//   ....[15]....
        /*0068*/ 	.word	0x05000047


	//   ....[16]....
        /*006c*/ 	.word	0x05000047


	//   ....[17]....
        /*0070*/ 	.word	0x05000047


	//   ....[18]....
        /*0074*/ 	.word	0x05000047


	//   ....[19]....
        /*0078*/ 	.word	0x05000047


	//----- nvinfo : EIATTR_COOP_GROUP_INSTR_OFFSETS
	.align		4
.L_2291:
        /*007c*/ 	.byte	0x04, 0x28
        /*007e*/ 	.short	(.L_2293 - .L_2292)


	//   ....[0]....
.L_2292:
        /*0080*/ 	.word	0x00000860


	//   ....[1]....
        /*0084*/ 	.word	0x00000880


	//   ....[2]....
        /*0088*/ 	.word	0x000008a0


	//   ....[3]....
        /*008c*/ 	.word	0x000008c0


	//   ....[4]....
        /*0090*/ 	.word	0x000008e0


	//   ....[5]....
        /*0094*/ 	.word	0x00000900


	//   ....[6]....
        /*0098*/ 	.word	0x00000920


	//   ....[7]....
        /*009c*/ 	.word	0x00000940


	//   ....[8]....
        /*00a0*/ 	.word	0x00000950


	//   ....[9]....
        /*00a4*/ 	.word	0x00000970


	//   ....[10]....
        /*00a8*/ 	.word	0x00002110


	//   ....[11]....
        /*00ac*/ 	.word	0x000021a0


	//   ....[12]....
        /*00b0*/ 	.word	0x00002200


	//   ....[13]....
        /*00b4*/ 	.word	0x00002250


	//   ....[14]....
        /*00b8*/ 	.word	0x000022b0


	//   ....[15]....
        /*00bc*/ 	.word	0x00002300


	//   ....[16]....
        /*00c0*/ 	.word	0x00002360


	//   ....[17]....
        /*00c4*/ 	.word	0x000023b0


	//   ....[18]....
        /*00c8*/ 	.word	0x00002410


	//   ....[19]....
        /*00cc*/ 	.word	0x00002460


	//----- nvinfo : EIATTR_VRC_CTA_INIT_COUNT
	.align		4
.L_2293:
        /*00d0*/ 	.byte	0x02, 0x4a
	.zero		1
	.zero		1


	//----- nvinfo : EIATTR_EXIT_INSTR_OFFSETS
	.align		4
        /*00d4*/ 	.byte	0x04, 0x1c
        /*00d6*/ 	.short	(.L_2295 - .L_2294)


	//   ....[0]....
.L_2294:
        /*00d8*/ 	.word	0x000020a0


	//----- nvinfo : EIATTR_MAX_THREADS
	.align		4
.L_2295:
        /*00dc*/ 	.byte	0x04, 0x05
        /*00de*/ 	.short	(.L_2297 - .L_2296)
.L_2296:
        /*00e0*/ 	.word	0x00000080
        /*00e4*/ 	.word	0x00000001
        /*00e8*/ 	.word	0x00000001


	//----- nvinfo : EIATTR_CRS_STACK_SIZE
	.align		4
.L_2297:
        /*00ec*/ 	.byte	0x04, 0x1e
        /*00ee*/ 	.short	(.L_2299 - .L_2298)
.L_2298:
        /*00f0*/ 	.word	0x00000000


	//----- nvinfo : EIATTR_CBANK_PARAM_SIZE
	.align		4
.L_2299:
        /*00f4*/ 	.byte	0x03, 0x19
        /*00f6*/ 	.short	0x0128


	//----- nvinfo : EIATTR_PARAM_CBANK
	.align		4
        /*00f8*/ 	.byte	0x04, 0x0a
        /*00fa*/ 	.short	(.L_2301 - .L_2300)
	.align		4
.L_2300:
        /*00fc*/ 	.word	index@(.nv.constant0._ZN10layer_norm31ln_parallel_residual_bwd_kernelINS_13Kernel_traitsIf6__halffS2_fjLj256ELj1ELj4ELj1ELj16ENS_18Kernel_traits_baseILj256EfS2_fS2_fjLj128EEEEELb0ELb1ELb1EEEvNS_9BwdParamsE)
        /*0100*/ 	.short	0x0380
        /*0102*/ 	.short	0x0128


	//----- nvinfo : EIATTR_SW_WAR
	.align		4
.L_2301:
        /*0104*/ 	.byte	0x04, 0x36
        /*0106*/ 	.short	(.L_2303 - .L_2302)
.L_2302:
        /*0108*/ 	.word	0x00000008
.L_2303:


//--------------------- .nv.info._ZN10layer_norm31ln_parallel_residual_bwd_kernelINS_13Kernel_traitsIf6__halffS2_fjLj256ELj1ELj4ELj1ELj16ENS_18Kernel_traits_baseILj256EfS2_fS2_fjLj128EEEEELb1ELb0ELb0EEEvNS_9BwdParamsE --------------------------
	.section	.nv.info._ZN10layer_norm31ln_parallel_residual_bwd_kernelINS_13Kernel_traitsIf6__halffS2_fjLj256ELj1ELj4ELj1ELj16ENS_18Kernel_traits_baseILj256EfS2_fS2_fjLj128EEEEELb1ELb0ELb0EEEvNS_9BwdParamsE,"",@"SHT_CUDA_INFO"
	.sectionflags	@""
	.align	4


	//----- nvinfo : EIATTR_CUDA_API_VERSION
	.align		4
        /*0000*/ 	.byte	0x04, 0x37
        /*0002*/ 	.short	(.L_2305 - .L_2304)
.L_2304:
        /*0004*/ 	.word	0x00000082


	//----- nvinfo : EIATTR_KPARAM_INFO
	.align		4
.L_2305:
        /*0008*/ 	.byte	0x04, 0x17
        /*000a*/ 	.short	(.L_2307 - .L_2306)
.L_2306:
        /*000c*/ 	.word	0x00000000
        /*0010*/ 	.short	0x0000
        /*0012*/ 	.short	0x0000
        /*0014*/ 	.byte	0x00, 0xf0, 0xa1, 0x04


	//----- nvinfo : EIATTR_SPARSE_MMA_MASK
	.align		4
.L_2307:
        /*0018*/ 	.byte	0x03, 0x50
        /*001a*/ 	.short	0x0000


	//----- nvinfo : EIATTR_MAXREG_COUNT
	.align		4
        /*001c*/ 	.byte	0x03, 0x1b
        /*001e*/ 	.short	0x00ff


	//----- nvinfo : EIATTR_NUM_BARRIERS
	.align		4
        /*0020*/ 	.byte	0x02, 0x4c
        /*0022*/ 	.byte	0x01
	.zero		1


	//----- nvinfo : EIATTR_MERCURY_ISA_VERSION
	.align		4
        /*0024*/ 	.byte	0x03, 0x5f
        /*0026*/ 	.short	0x0101


	//----- nvinfo : EIATTR_COOP_GROUP_MASK_REGIDS
	.align		4
        /*0028*/ 	.byte	0x04, 0x29
        /*002a*/ 	.short	(.L_2309 - .L_2308)


	//   ....[0]....
.L_2308:
        /*002c*/ 	.word	0xffffffff


	//   ....[1]....
        /*0030*/ 	.word	0xffffffff


	//   ....[2]....
        /*0034*/ 	.word	0xffffffff


	//   ....[3]....
        /*0038*/ 	.word	0xffffffff


	//   ....[4]....
        /*003c*/ 	.word	0xffffffff


	//   ....[5]....
        /*0040*/ 	.word	0xffffffff


	//   ....[6]....
        /*0044*/ 	.word	0xffffffff


	//   ....[7]....
        /*0048*/ 	.word	0xffffffff


	//   ....[8]....
        /*004c*/ 	.word	0xffffffff


	//   ....[9]....
        /*0050*/ 	.word	0xffffffff


	//   ....[10]....
        /*0054*/ 	.word	0x05000066


	//   ....[11]....
        /*0058*/ 	.word	0x05000066


	//   ....[12]....
        /*005c*/ 	.word	0x05000066


	//   ....[13]....
        /*0060*/ 	.word	0x05000066


	//   ....[14]....
        /*0064*/ 	.word	0x05000066


	//   ....[15]....
        /*0068*/ 	.word	0x05000066


	//   ....[16]....
        /*006c*/ 	.word	0x05000066


	//   ....[17]....
        /*0070*/ 	.word	0x05000066


	//   ....[18]....
        /*0074*/ 	.word	0x05000066


	//   ....[19]....
        /*0078*/ 	.word	0x05000066


	//----- nvinfo : EIATTR_COOP_GROUP_INSTR_OFFSETS
	.align		4
.L_2309:
        /*007c*/ 	.byte	0x04, 0x28
        /*007e*/ 	.short	(.L_2311 - .L_2310)


	//   ....[0]....
.L_2310:
        /*0080*/ 	.word	0x00000d60


	//   ....[1]....
        /*0084*/ 	.word	0x00000d70


	//   ....[2]....
        /*0088*/ 	.word	0x00000da0


	//   ....[3]....
        /*008c*/ 	.word	0x00000db0


	//   ....[4]....
        /*0090*/ 	.word	0x00000de0


	//   ....[5]....
        /*0094*/ 	.word	0x00000df0


	//   ....[6]....
        /*0098*/ 	.word	0x00000e20


	//   ....[7]....
        /*009c*/ 	.word	0x00000e30


	//   ....[8]....
        /*00a0*/ 	.word	0x00000e60


	//   ....[9]....
        /*00a4*/ 	.word	0x00000e70


	//   ....[10]....
        /*00a8*/ 	.word	0x00003780


	//   ....[11]....
        /*00ac*/ 	.word	0x00003810


	//   ....[12]....
        /*00b0*/ 	.word	0x00003880


	//   ....[13]....
        /*00b4*/ 	.word	0x000038e0


	//   ....[14]....
        /*00b8*/ 	.word	0x00003950


	//   ....[15]....
        /*00bc*/ 	.word	0x000039b0


	//   ....[16]....
        /*00c0*/ 	.word	0x00003a20


	//   ....[17]....
        /*00c4*/ 	.word	0x00003a80


	//   ....[18]....
        /*00c8*/ 	.word	0x00003af0


	//   ....[19]....
        /*00cc*/ 	.word	0x00003b50


	//----- nvinfo : EIATTR_VRC_CTA_INIT_COUNT
	.align		4
.L_2311:
        /*00d0*/ 	.byte	0x02, 0x4a
	.zero		1
	.zero		1


	//----- nvinfo : EIATTR_EXIT_INSTR_OFFSETS
	.align		4
        /*00d4*/ 	.byte	0x04, 0x1c
        /*00d6*/ 	.short	(.L_2313 - .L_2312)


	//   ....[0]....
.L_2312:
        /*00d8*/ 	.word	0x00003650


	//   ....[1]....
        /*00dc*/ 	.word	0x00003710


	//----- nvinfo : EIATTR_MAX_THREADS
	.align		4
.L_2313:
        /*00e0*/ 	.byte	0x04, 0x05
        /*00e2*/ 	.short	(.L_2315 - .L_2314)
.L_2314:
        /*00e4*/ 	.word	0x00000080
        /*00e8*/ 	.word	0x00000001
        /*00ec*/ 	.word	0x00000001


	//----- nvinfo : EIATTR_CRS_STACK_SIZE
	.align		4
.L_2315:
        /*00f0*/ 	.byte	0x04, 0x1e
        /*00f2*/ 	.short	(.L_2317 - .L_2316)
.L_2316:
        /*00f4*/ 	.word	0x00000000


	//----- nvinfo : EIATTR_CBANK_PARAM_SIZE
	.align		4
.L_2317:
        /*00f8*/ 	.byte	0x03, 0x19
        /*00fa*/ 	.short	0x0128


	//----- nvinfo : EIATTR_PARAM_CBANK
	.align		4
        /*00fc*/ 	.byte	0x04, 0x0a
        /*00fe*/ 	.short	(.L_2319 - .L_2318)
	.align		4
.L_2318:
        /*0100*/ 	.word	index@(.nv.constant0._ZN10layer_norm31ln_parallel_residual_bwd_kernelINS_13Kernel_traitsIf6__halffS2_fjLj256ELj1ELj4ELj1ELj16ENS_18Kernel_traits_baseILj256EfS2_fS2_fjLj128EEEEELb1ELb0ELb0EEEvNS_9BwdParamsE)
        /*0104*/ 	.short	0x0380
        /*0106*/ 	.short	0x0128


	//----- nvinfo : EIATTR_SW_WAR
	.align		4
.L_2319:
        /*0108*/ 	.byte	0x04, 0x36
        /*010a*/ 	.short	(.L_2321 - .L_2320)
.L_2320:
        /*010c*/ 	.word	0x00000008
.L_2321:


//--------------------- .nv.info._ZN10layer_norm31ln_parallel_residual_bwd_kernelINS_13Kernel_traitsIf6__halffS2_fjLj256ELj1ELj4ELj1ELj16ENS_18Kernel_traits_baseILj256EfS2_fS2_fjLj128EEEEELb1ELb0ELb1EEEvNS_9BwdParamsE --------------------------
	.section	.nv.info._ZN10layer_norm31ln_parallel_residual_bwd_kernelINS_13Kernel_traitsIf6__halffS2_fjLj256ELj1ELj4ELj1ELj16ENS_18Kernel_traits_baseILj256EfS2_fS2_fjLj128EEEEELb1ELb0ELb1EEEvNS_9BwdParamsE,"",@"SHT_CUDA_INFO"
	.sectionflags	@""
	.align	4


	//----- nvinfo : EIATTR_CUDA_API_VERSION
	.align		4
        /*0000*/ 	.byte	0x04, 0x37
        /*0002*/ 	.short	(.L_2323 - .L_2322)
.L_2322:
        /*0004*/ 	.word	0x00000082


	//----- nvinfo : EIATTR_KPARAM_INFO
	.align		4
.L_2323:
        /*0008*/ 	.byte	0x04, 0x17
        /*000a*/ 	.short	(.L_2325 - .L_2324)
.L_2324:
        /*000c*/ 	.word	0x00000000
        /*0010*/ 	.short	0x0000
        /*0012*/ 	.short	0x0000
        /*0014*/ 	.byte	0x00, 0xf0, 0xa1, 0x04


	//----- nvinfo : EIATTR_SPARSE_MMA_MASK
	.align		4
.L_2325:
        /*0018*/ 	.byte	0x03, 0x50
        /*001a*/ 	.short	0x0000


	//----- nvinfo : EIATTR_MAXREG_COUNT
	.align		4
        /*001c*/ 	.byte	0x03, 0x1b
        /*001e*/ 	.short	0x00ff


	//----- nvinfo : EIATTR_NUM_BARRIERS
	.align		4
        /*0020*/ 	.byte	0x02, 0x4c
        /*0022*/ 	.byte	0x01
	.zero		1


	//----- nvinfo : EIATTR_MERCURY_ISA_VERSION
	.align		4
        /*0024*/ 	.byte	0x03, 0x5f
        /*0026*/ 	.short	0x0101


	//----- nvinfo : EIATTR_COOP_GROUP_MASK_REGIDS
	.align		4
        /*0028*/ 	.byte	0x04, 0x29
        /*002a*/ 	.short	(.L_2327 - .L_2326)


	//   ....[0]....
.L_2326:
        /*002c*/ 	.word	0xffffffff


	//   ....[1]....
        /*0030*/ 	.word	0xffffffff


	//   ....[2]....
        /*0034*/ 	.word	0xffffffff


	//   ....[3]....
        /*0038*/ 	.word	0xffffffff


	//   ....[4]....
        /*003c*/ 	.word	0xffffffff


	//   ....[5]....
        /*0040*/ 	.word	0xffffffff


	//   ....[6]....
        /*0044*/ 	.word	0xffffffff


	//   ....[7]....
        /*0048*/ 	.word	0xffffffff


	//   ....[8]....
        /*004c*/ 	.word	0xffffffff


	//   ....[9]....
        /*0050*/ 	.word	0xffffffff


	//   ....[10]....
        /*0054*/ 	.word	0x05000071


	//   ....[11]....
        /*0058*/ 	.word	0x05000071


	//   ....[12]....
        /*005c*/ 	.word	0x05000071


	//   ....[13]....
        /*0060*/ 	.word	0x05000071


	//   ....[14]....
        /*0064*/ 	.word	0x05000071


	//   ....[15]....
        /*0068*/ 	.word	0x05000071


	//   ....[16]....
        /*006c*/ 	.word	0x05000071


	//   ....[17]....
        /*0070*/ 	.word	0x05000071


	//   ....[18]....
        /*0074*/ 	.word	0x05000071


	//   ....[19]....
        /*0078*/ 	.word	0x05000071


	//----- nvinfo : EIATTR_COOP_GROUP_INSTR_OFFSETS
	.align		4
.L_2327:
        /*007c*/ 	.byte	0x04, 0x28
        /*007e*/ 	.short	(.L_2329 - .L_2328)


	//   ....[0]....
.L_2328:
        /*0080*/ 	.word	0x00000e00


	//   ....[1]....
        /*0084*/ 	.word	0x00000e10


	//   ....[2]....
        /*0088*/ 	.word	0x00000e40


	//   ....[3]....
        /*008c*/ 	.word	0x00000e50


	//   ....[4]....
        /*0090*/ 	.word	0x00000e80


	//   ....[5]....
        /*0094*/ 	.word	0x00000e90


	//   ....[6]....
        /*0098*/ 	.word	0x00000ec0


	//   ....[7]....
        /*009c*/ 	.word	0x00000ed0


	//   ....[8]....
        /*00a0*/ 	.word	0x00000f00


	//   ....[9]....
        /*00a4*/ 	.word	0x00000f10


	//   ....[10]....
        /*00a8*/ 	.word	0x00003800


	//   ....[11]....
        /*00ac*/ 	.word	0x00003890


	//   ....[12]....
        /*00b0*/ 	.word	0x000038f0


	//   ....[13]....
        /*00b4*/ 	.word	0x00003950


	//   ....[14]....
        /*00b8*/ 	.word	0x000039b0


	//   ....[15]....
        /*00bc*/ 	.word	0x00003a10


	//   ....[16]....
        /*00c0*/ 	.word	0x00003a70


	//   ....[17]....
        /*00c4*/ 	.word	0x00003ad0


	//   ....[18]....
        /*00c8*/ 	.word	0x00003b30


	//   ....[19]....
        /*00cc*/ 	.word	0x00003b90


	//----- nvinfo : EIATTR_VRC_CTA_INIT_COUNT
	.align		4
.L_2329:
        /*00d0*/ 	.byte	0x02, 0x4a
	.zero		1
	.zero		1


	//----- nvinfo : EIATTR_EXIT_INSTR_OFFSETS
	.align		4
        /*00d4*/ 	.byte	0x04, 0x1c
        /*00d6*/ 	.short	(.L_2331 - .L_2330)


	//   ....[0]....
.L_2330:
        /*00d8*/ 	.word	0x000037a0


	//----- nvinfo : EIATTR_MAX_THREADS
	.align		4
.L_2331:
        /*00dc*/ 	.byte	0x04, 0x05
        /*00de*/ 	.short	(.L_2333 - .L_2332)
.L_2332:
        /*00e0*/ 	.word	0x00000080
        /*00e4*/ 	.word	0x00000001
        /*00e8*/ 	.word	0x00000001


	//----- nvinfo : EIATTR_CRS_STACK_SIZE
	.align		4
.L_2333:
        /*00ec*/ 	.byte	0x04, 0x1e
        /*00ee*/ 	.short	(.L_2335 - .L_2334)
.L_2334:
        /*00f0*/ 	.word	0x00000000


	//----- nvinfo : EIATTR_CBANK_PARAM_SIZE
	.align		4
.L_2335:
        /*00f4*/ 	.byte	0x03, 0x19
        /*00f6*/ 	.short	0x0128


	//----- nvinfo : EIATTR_PARAM_CBANK
	.align		4
        /*00f8*/ 	.byte	0x04, 0x0a
        /*00fa*/ 	.short	(.L_2337 - .L_2336)
	.align		4
.L_2336:
        /*00fc*/ 	.word	index@(.nv.constant0._ZN10layer_norm31ln_parallel_residual_bwd_kernelINS_13Kernel_traitsIf6__halffS2_fjLj256ELj1ELj4ELj1ELj16ENS_18Kernel_traits_baseILj256EfS2_fS2_fjLj128EEEEELb1ELb0ELb1EEEvNS_9BwdParamsE)
        /*0100*/ 	.short	0x0380
        /*0102*/ 	.short	0x0128


	//----- nvinfo : EIATTR_SW_WAR
	.align		4
.L_2337:
        /*0104*/ 	.byte	0x04, 0x36
        /*0106*/ 	.short	(.L_2339 - .L_2338)
.L_2338:
        /*0108*/ 	.word	0x00000008
.L_2339:


//--------------------- .nv.info._ZN10layer_norm22ln_bwd_finalize_kernelINS_22Kernel_traits_finalizeILj256Ef6__halffS2_fjLb0ELj1024ELj4ENS_18Kernel_traits_baseILj256EfS2_fS2_fjLj1024EEEEELb0ELb0EEEvNS_9BwdParamsE --------------------------
	.section	.nv.info._ZN10layer_norm22ln_bwd_finalize_kernelINS_22Kernel_traits_finalizeILj256Ef6__halffS2_fjLb0ELj1024ELj4ENS_18Kernel_traits_baseILj256EfS2_fS2_fjLj1024EEEEELb0ELb0EEEvNS_9BwdParamsE,"",@"SHT_CUDA_INFO"
	.sectionflags	@""
	.align	4


	//----- nvinfo : EIATTR_CUDA_API_VERSION
	.align		4
        /*0000*/ 	.byte	0x04, 0x37
        /*0002*/ 	.short	(.L_2341 - .L_2340)
.L_2340:
        /*0004*/ 	.word	0x00000082


	//----- nvinfo : EIATTR_KPARAM_INFO
	.align		4
.L_2341:
        /*0008*/ 	.byte	0x04, 0x17
        /*000a*/ 	.short	(.L_2343 - .L_2342)
.L_2342:
        /*000c*/ 	.word	0x00000000
        /*0010*/ 	.short	0x0000
        /*0012*/ 	.short	0x0000
        /*0014*/ 	.byte	0x00, 0xf0, 0xa1, 0x04


	//----- nvinfo : EIATTR_SPARSE_MMA_MASK
	.align		4
.L_2343:
        /*0018*/ 	.byte	0x03, 0x50
        /*001a*/ 	.short	0x0000


	//----- nvinfo : EIATTR_MAXREG_COUNT
	.align		4
        /*001c*/ 	.byte	0x03, 0x1b
        /*001e*/ 	.short	0x0040


	//----- nvinfo : EIATTR_NUM_BARRIERS
	.align		4
        /*0020*/ 	.byte	0x02, 0x4c
        /*0022*/ 	.byte	0x01
	.zero		1


	//----- nvinfo : EIATTR_MERCURY_ISA_VERSION
	.align		4
        /*0024*/ 	.byte	0x03, 0x5f
        /*0026*/ 	.short	0x0101


	//----- nvinfo : EIATTR_COOP_GROUP_MASK_REGIDS
	.align		4
        /*0028*/ 	.byte	0x04, 0x29
        /*002a*/ 	.short	(.L_2345 - .L_2344)


	//   ....[0]....
.L_2344:
        /*002c*/ 	.word	0xffffffff


	//   ....[1]....
        /*0030*/ 	.word	0xffffffff


	//   ....[2]....
        /*0034*/ 	.word	0xffffffff


	//   ....[3]....
        /*0038*/ 	.word	0xffffffff


	//   ....[4]....
        /*003c*/ 	.word	0xffffffff


	//   ....[5]....
        /*0040*/ 	.word	0xffffffff


	//   ....[6]....
        /*0044*/ 	.word	0xffffffff


	//   ....[7]....
        /*0048*/ 	.word	0xffffffff


	//   ....[8]....
        /*004c*/ 	.word	0xffffffff


	//   ....[9]....
        /*0050*/ 	.word	0xffffffff


	//----- nvinfo : EIATTR_COOP_GROUP_INSTR_OFFSETS
	.align		4
.L_2345:
        /*0054*/ 	.byte	0x04, 0x28
        /*0056*/ 	.short	(.L_2347 - .L_2346)


	//   ....[0]....
.L_2346:
        /*0058*/ 	.word	0x000015e0


	//   ....[1]....
        /*005c*/ 	.word	0x000015f0


	//   ....[2]....
        /*0060*/ 	.word	0x00001620


	//   ....[3]....
        /*0064*/ 	.word	0x00001630


	//   ....[4]....
        /*0068*/ 	.word	0x00001660


	//   ....[5]....
        /*006c*/ 	.word	0x00001670


	//   ....[6]....
        /*0070*/ 	.word	0x000016b0


	//   ....[7]....
        /*0074*/ 	.word	0x000016e0


	//   ....[8]....
        /*0078*/ 	.word	0x00001710


	//   ....[9]....
        /*007c*/ 	.word	0x00001720


	//----- nvinfo : EIATTR_VRC_CTA_INIT_COUNT
	.align		4
.L_2347:
        /*0080*/ 	.byte	0x02, 0x4a
	.zero		1
	.zero		1


	//----- nvinfo : EIATTR_EXIT_INSTR_OFFSETS
	.align		4
        /*0084*/ 	.byte	0x04, 0x1c
        /*0086*/ 	.short	(.L_2349 - .L_2348)


	//   ....[0]....
.L_2348:
        /*0088*/ 	.word	0x00000060


	//   ....[1]....
        /*008c*/ 	.word	0x00001780


	//   ....[2]....
        /*0090*/ 	.word	0x000017b0


	//   ....[3]....
        /*0094*/ 	.word	0x00001850


	//----- nvinfo : EIATTR_MAX_THREADS
	.align		4
.L_2349:
        /*0098*/ 	.byte	0x04, 0x05
        /*009a*/ 	.short	(.L_2351 - .L_2350)
.L_2350:
        /*009c*/ 	.word	0x00000400
        /*00a0*/ 	.word	0x00000001
        /*00a4*/ 	.word	0x00000001


	//----- nvinfo : EIATTR_CRS_STACK_SIZE
	.align		4
.L_2351:
        /*00a8*/ 	.byte	0x04, 0x1e
        /*00aa*/ 	.short	(.L_2353 - .L_2352)
.L_2352:
        /*00ac*/ 	.word	0x00000000


	//----- nvinfo : EIATTR_CBANK_PARAM_SIZE
	.align		4
.L_2353:
        /*00b0*/ 	.byte	0x03, 0x19
        /*00b2*/ 	.short	0x0128


	//----- nvinfo : EIATTR_PARAM_CBANK
	.align		4
        /*00b4*/ 	.byte	0x04, 0x0a
        /*00b6*/ 	.short	(.L_2355 - .L_2354)
	.align		4
.L_2354:
        /*00b8*/ 	.word	index@(.nv.constant0._ZN10layer_norm22ln_bwd_finalize_kernelINS_22Kernel_traits_finalizeILj256Ef6__halffS2_fjLb0ELj1024ELj4ENS_18Kernel_traits_baseILj256EfS2_fS2_fjLj1024EEEEELb0ELb0EEEvNS_9BwdParamsE)
        /*00bc*/ 	.short	0x0380
        /*00be*/ 	.short	0x0128


	//----- nvinfo : EIATTR_SW_WAR
	.align		4
.L_2355:
        /*00c0*/ 	.byte	0x04, 0x36
        /*00c2*/ 	.short	(.L_2357 - .L_2356)
.L_2356:
        /*00c4*/ 	.word	0x00000008
.L_2357:


//--------------------- .nv.info._ZN10layer_norm40ln_parallel_residual_bwd_finalize_kernelINS_22Kernel_traits_finalizeILj256Ef6__halffS2_fjLb0ELj1024ELj4ENS_18Kernel_traits_baseILj256EfS2_fS2_fjLj1024EEEEELb0EEEvNS_9BwdParamsE --------------------------
	.section	.nv.info._ZN10layer_norm40ln_parallel_residual_bwd_finalize_kernelINS_22Kernel_traits_finalizeILj256Ef6__halffS2_fjLb0ELj1024ELj4ENS_18Kernel_traits_baseILj256EfS2_fS2_fjLj1024EEEEELb0EEEvNS_9BwdParamsE,"",@"SHT_CUDA_INFO"
	.sectionflags	@""
	.align	4


	//----- nvinfo : EIATTR_CUDA_API_VERSION
	.align		4
        /*0000*/ 	.byte	0x04, 0x37
        /*0002*/ 	.short	(.L_2359 - .L_2358)
.L_2358:
        /*0004*/ 	.word	0x00000082


	//----- nvinfo : EIATTR_KPARAM_INFO
	.align		4
.L_2359:
        /*0008*/ 	.byte	0x04, 0x17
        /*000a*/ 	.short	(.L_2361 - .L_2360)
.L_2360:
        /*000c*/ 	.word	0x00000000
        /*0010*/ 	.short	0x0000
        /*0012*/ 	.short	0x0000
        /*0014*/ 	.byte	0x00, 0xf0, 0xa1, 0x04


	//----- nvinfo : EIATTR_SPARSE_MMA_MASK
	.align		4
.L_2361:
        /*0018*/ 	.byte	0x03, 0x50
        /*001a*/ 	.short	0x0000


	//----- nvinfo : EIATTR_MAXREG_COUNT
	.align		4
        /*001c*/ 	.byte	0x03, 0x1b
        /*001e*/ 	.short	0x0040


	//----- nvinfo : EIATTR_NUM_BARRIERS
	.align		4
        /*0020*/ 	.byte	0x02, 0x4c
        /*0022*/ 	.byte	0x01
	.zero		1


	//----- nvinfo : EIATTR_MERCURY_ISA_VERSION
	.align		4
        /*0024*/ 	.byte	0x03, 0x5f
        /*0026*/ 	.short	0x0101


	//----- nvinfo : EIATTR_COOP_GROUP_MASK_REGIDS
	.align		4
        /*0028*/ 	.byte	0x04, 0x29
        /*002a*/ 	.short	(.L_2363 - .L_2362)


	//   ....[0]....
.L_2362:
        /*002c*/ 	.word	0xffffffff


	//   ....[1]....
        /*0030*/ 	.word	0xffffffff


	//   ....[2]....
        /*0034*/ 	.word	0xffffffff


	//   ....[3]....
        /*0038*/ 	.word	0xffffffff


	//   ....[4]....
        /*003c*/ 	.word	0xffffffff


	//   ....[5]....
        /*0040*/ 	.word	0xffffffff


	//   ....[6]....
        /*0044*/ 	.word	0xffffffff


	//   ....[7]....
        /*0048*/ 	.word	0xffffffff


	//   ....[8]....
        /*004c*/ 	.word	0xffffffff


	//   ....[9]....
        /*0050*/ 	.word	0xffffffff


	//   ....[10]....
        /*0054*/ 	.word	0xffffffff


	//   ....[11]....
        /*0058*/ 	.word	0xffffffff


	//   ....[12]....
        /*005c*/ 	.word	0xffffffff


	//   ....[13]....
        /*0060*/ 	.word	0xffffffff


	//   ....[14]....
        /*0064*/ 	.word	0xffffffff


	//   ....[15]....
        /*0068*/ 	.word	0xffffffff


	//   ....[16]....
        /*006c*/ 	.word	0xffffffff


	//   ....[17]....
        /*0070*/ 	.word	0xffffffff


	//   ....[18]....
        /*0074*/ 	.word	0xffffffff


	//   ....[19]....
        /*0078*/ 	.word	0xffffffff


	//----- nvinfo : EIATTR_COOP_GROUP_INSTR_OFFSETS
	.align		4
.L_2363:
        /*007c*/ 	.byte	0x04, 0x28
        /*007e*/ 	.short	(.L_2365 - .L_2364)


	//   ....[0]....
.L_2364:
        /*0080*/ 	.word	0x000013b0


	//   ....[1]....
        /*0084*/ 	.word	0x000013c0


	//   ....[2]....
        /*0088*/ 	.word	0x000013d0


	//   ....[3]....
        /*008c*/ 	.word	0x000013e0


	//   ....[4]....
        /*0090*/ 	.word	0x00001410


	//   ....[5]....
        /*0094*/ 	.word	0x00001430


	//   ....[6]....
        /*0098*/ 	.word	0x00001450


	//   ....[7]....
        /*009c*/ 	.word	0x00001460


	//   ....[8]....
        /*00a0*/ 	.word	0x000014a0


	//   ....[9]....
        /*00a4*/ 	.word	0x000014c0


	//   ....[10]....
        /*00a8*/ 	.word	0x000014d0


	//   ....[11]....
        /*00ac*/ 	.word	0x000014e0


	//   ....[12]....
        /*00b0*/ 	.word	0x00001510


	//   ....[13]....
        /*00b4*/ 	.word	0x00001530


	//   ....[14]....
        /*00b8*/ 	.word	0x00001550


	//   ....[15]....
        /*00bc*/ 	.word	0x00001560


	//   ....[16]....
        /*00c0*/ 	.word	0x000015a0


	//   ....[17]....
        /*00c4*/ 	.word	0x000015d0


	//   ....[18]....
        /*00c8*/ 	.word	0x00001600


	//   ....[19]....
        /*00cc*/ 	.word	0x00001610


	//----- nvinfo : EIATTR_VRC_CTA_INIT_COUNT
	.align		4
.L_2365:
        /*00d0*/ 	.byte	0x02, 0x4a
	.zero		1
	.zero		1


	//----- nvinfo : EIATTR_EXIT_INSTR_OFFSETS
	.align		4
        /*00d4*/ 	.byte	0x04, 0x1c
        /*00d6*/ 	.short	(.L_2367 - .L_2366)


	//   ....[0]....
.L_2366:
        /*00d8*/ 	.word	0x00000060


	//   ....[1]....
        /*00dc*/ 	.word	0x000016b0


	//   ....[2]....
        /*00e0*/ 	.word	0x000016e0


	//   ....[3]....
        /*00e4*/ 	.word	0x00001800


	//----- nvinfo : EIATTR_MAX_THREADS
	.align		4
.L_2367:
        /*00e8*/ 	.byte	0x04, 0x05
        /*00ea*/ 	.short	(.L_2369 - .L_2368)
.L_2368:
        /*00ec*/ 	.word	0x00000400
        /*00f0*/ 	.word	0x00000001
        /*00f4*/ 	.word	0x00000001


	//----- nvinfo : EIATTR_CRS_STACK_SIZE
	.align		4
.L_2369:
        /*00f8*/ 	.byte	0x04, 0x1e
        /*00fa*/ 	.short	(.L_2371 - .L_2370)
.L_2370:
        /*00fc*/ 	.word	0x00000000


	//----- nvinfo : EIATTR_CBANK_PARAM_SIZE
	.align		4
.L_2371:
        /*0100*/ 	.byte	0x03, 0x19
        /*0102*/ 	.short	0x0128


	//----- nvinfo : EIATTR_PARAM_CBANK
	.align		4
        /*0104*/ 	.byte	0x04, 0x0a
        /*0106*/ 	.short	(.L_2373 - .L_2372)
	.align		4
.L_2372:
        /*0108*/ 	.word	index@(.nv.constant0._ZN10layer_norm40ln_parallel_residual_bwd_finalize_kernelINS_22Kernel_traits_finalizeILj256Ef6__halffS2_fjLb0ELj1024ELj4ENS_18Kernel_traits_baseILj256EfS2_fS2_fjLj1024EEEEELb0EEEvNS_9BwdParamsE)
        /*010c*/ 	.short	0x0380
        /*010e*/ 	.short	0x0128


	//----- nvinfo : EIATTR_SW_WAR
	.align		4
.L_2373:
        /*0110*/ 	.byte	0x04, 0x36
        /*0112*/ 	.short	(.L_2375 - .L_2374)
.L_2374:
        /*0114*/ 	.word	0x00000008
.L_2375:


//--------------------- .nv.info._ZN10layer_norm31ln_parallel_residual_bwd_kernelINS_13Kernel_traitsIf6__halffS2_fjLj256ELj1ELj4ELj1ELj16ENS_18Kernel_traits_baseILj256EfS2_fS2_fjLj128EEEEELb1ELb1ELb0EEEvNS_9BwdParamsE --------------------------
	.section	.nv.info._ZN10layer_norm31ln_parallel_residual_bwd_kernelINS_13Kernel_traitsIf6__halffS2_fjLj256ELj1ELj4ELj1ELj16ENS_18Kernel_traits_baseILj256EfS2_fS2_fjLj128EEEEELb1ELb1ELb0EEEvNS_9BwdParamsE,"",@"SHT_CUDA_INFO"
	.sectionflags	@""
	.align	4


	//----- nvinfo : EIATTR_CUDA_API_VERSION
	.align		4
        /*0000*/ 	.byte	0x04, 0x37
        /*0002*/ 	.short	(.L_2377 - .L_2376)
.L_2376:
        /*0004*/ 	.word	0x00000082


	//----- nvinfo : EIATTR_KPARAM_INFO
	.align		4
.L_2377:
        /*0008*/ 	.byte	0x04, 0x17
        /*000a*/ 	.short	(.L_2379 - .L_2378)
.L_2378:
        /*000c*/ 	.word	0x00000000
        /*0010*/ 	.short	0x0000
        /*0012*/ 	.short	0x0000
        /*0014*/ 	.byte	0x00, 0xf0, 0xa1, 0x04


	//----- nvinfo : EIATTR_SPARSE_MMA_MASK
	.align		4
.L_2379:
        /*0018*/ 	.byte	0x03, 0x50
        /*001a*/ 	.short	0x0000


	//----- nvinfo : EIATTR_MAXREG_COUNT
	.align		4
        /*001c*/ 	.byte	0x03, 0x1b
        /*001e*/ 	.short	0x00ff


	//----- nvinfo : EIATTR_NUM_BARRIERS
	.align		4
        /*0020*/ 	.byte	0x02, 0x4c
        /*0022*/ 	.byte	0x01
	.zero		1


	//----- nvinfo : EIATTR_MERCURY_ISA_VERSION
	.align		4
        /*0024*/ 	.byte	0x03, 0x5f
        /*0026*/ 	.short	0x0101


	//----- nvinfo : EIATTR_COOP_GROUP_MASK_REGIDS
	.align		4
        /*0028*/ 	.byte	0x04, 0x29
        /*002a*/ 	.short	(.L_2381 - .L_2380)


	//   ....[0]....
.L_2380:
        /*002c*/ 	.word	0xffffffff


	//   ....[1]....
        /*0030*/ 	.word	0xffffffff


	//   ....[2]....
        /*0034*/ 	.word	0xffffffff


	//   ....[3]....
        /*0038*/ 	.word	0xffffffff


	//   ....[4]....
        /*003c*/ 	.word	0xffffffff


	//   ....[5]....
        /*0040*/ 	.word	0xffffffff


	//   ....[6]....
        /*0044*/ 	.word	0xffffffff


	//   ....[7]....
        /*0048*/ 	.word	0xffffffff


	//   ....[8]....
        /*004c*/ 	.word	0xffffffff


	//   ....[9]....
        /*0050*/ 	.word	0xffffffff


	//   ....[10]....
        /*0054*/ 	.word	0x05000038


	//   ....[11]....
        /*0058*/ 	.word	0x05000038


	//   ....[12]....
        /*005c*/ 	.word	0x05000038


	//   ....[13]....
        /*0060*/ 	.word	0x05000038


	//   ....[14]....
        /*0064*/ 	.word	0x05000038


	//   ....[15]....
        /*0068*/ 	.word	0x05000038


	//   ....[16]....
        /*006c*/ 	.word	0x05000038


	//   ....[17]....
        /*0070*/ 	.word	0x05000038


	//   ....[18]....
        /*0074*/ 	.word	0x05000038


	//   ....[19]....
        /*0078*/ 	.word	0x05000038


	//----- nvinfo : EIATTR_COOP_GROUP_INSTR_OFFSETS
	.align		4
.L_2381:
        /*007c*/ 	.byte	0x04, 0x28
        /*007e*/ 	.short	(.L_2383 - .L_2382)


	//   ....[0]....
.L_2382:
        /*0080*/ 	.word	0x00000a60


	//   ....[1]....
        /*0084*/ 	.word	0x00000a70


	//   ....[2]....
        /*0088*/ 	.word	0x00000aa0


	//   ....[3]....
        /*008c*/ 	.word	0x00000ab0


	//   ....[4]....
        /*0090*/ 	.word	0x00000ae0


	//   ....[5]....
        /*0094*/ 	.word	0x00000af0


	//   ....[6]....
        /*0098*/ 	.word	0x00000b20


	//   ....[7]....
        /*009c*/ 	.word	0x00000b30


	//   ....[8]....
        /*00a0*/ 	.word	0x00000b60


	//   ....[9]....
        /*00a4*/ 	.word	0x00000b70


	//   ....[10]....
        /*00a8*/ 	.word	0x00003070


	//   ....[11]....
        /*00ac*/ 	.word	0x00003100


	//   ....[12]....
        /*00b0*/ 	.word	0x00003160


	//   ....[13]....
        /*00b4*/ 	.word	0x000031c0


	//   ....[14]....
        /*00b8*/ 	.word	0x00003220


	//   ....[15]....
        /*00bc*/ 	.word	0x00003280


	//   ....[16]....
        /*00c0*/ 	.word	0x000032e0


	//   ....[17]....
        /*00c4*/ 	.word	0x00003340


	//   ....[18]....
        /*00c8*/ 	.word	0x000033a0


	//   ....[19]....
        /*00cc*/ 	.word	0x00003400


	//----- nvinfo : EIATTR_VRC_CTA_INIT_COUNT
	.align		4
.L_2383:
        /*00d0*/ 	.byte	0x02, 0x4a
	.zero		1
	.zero		1


	//----- nvinfo : EIATTR_EXIT_INSTR_OFFSETS
	.align		4
        /*00d4*/ 	.byte	0x04, 0x1c
        /*00d6*/ 	.short	(.L_2385 - .L_2384)


	//   ....[0]....
.L_2384:
        /*00d8*/ 	.word	0x00002fe0


	//   ....[1]....
        /*00dc*/ 	.word	0x00003010


	//----- nvinfo : EIATTR_MAX_THREADS
	.align		4
.L_2385:
        /*00e0*/ 	.byte	0x04, 0x05
        /*00e2*/ 	.short	(.L_2387 - .L_2386)
.L_2386:
        /*00e4*/ 	.word	0x00000080
        /*00e8*/ 	.word	0x00000001
        /*00ec*/ 	.word	0x00000001


	//----- nvinfo : EIATTR_CRS_STACK_SIZE
	.align		4
.L_2387:
        /*00f0*/ 	.byte	0x04, 0x1e
        /*00f2*/ 	.short	(.L_2389 - .L_2388)
.L_2388:
        /*00f4*/ 	.word	0x00000000


	//----- nvinfo : EIATTR_CBANK_PARAM_SIZE
	.align		4
.L_2389:
        /*00f8*/ 	.byte	0x03, 0x19
        /*00fa*/ 	.short	0x0128


	//----- nvinfo : EIATTR_PARAM_CBANK
	.align		4
        /*00fc*/ 	.byte	0x04, 0x0a
        /*00fe*/ 	.short	(.L_2391 - .L_2390)
	.align		4
.L_2390:
        /*0100*/ 	.word	index@(.nv.constant0._ZN10layer_norm31ln_parallel_residual_bwd_kernelINS_13Kernel_traitsIf6__halffS2_fjLj256ELj1ELj4ELj1ELj16ENS_18Kernel_traits_baseILj256EfS2_fS2_fjLj128EEEEELb1ELb1ELb0EEEvNS_9BwdParamsE)
        /*0104*/ 	.short	0x0380
        /*0106*/ 	.short	0x0128


	//----- nvinfo : EIATTR_SW_WAR
	.align		4
.L_2391:
        /*0108*/ 	.byte	0x04, 0x36
        /*010a*/ 	.short	(.L_2393 - .L_2392)
.L_2392:
        /*010c*/ 	.word	0x00000008
.L_2393:


//--------------------- .nv.info._ZN10layer_norm22ln_bwd_finalize_kernelINS_22Kernel_traits_finalizeILj256Ef6__halffS2_fjLb0ELj1024ELj4ENS_18Kernel_traits_baseILj256EfS2_fS2_fjLj1024EEEEELb0ELb1EEEvNS_9BwdParamsE --------------------------
	.section	.nv.info._ZN10layer_norm22ln_bwd_finalize_kernelINS_22Kernel_traits_finalizeILj256Ef6__halffS2_fjLb0ELj1024ELj4ENS_18Kernel_traits_baseILj256EfS2_fS2_fjLj1024EEEEELb0ELb1EEEvNS_9BwdParamsE,"",@"SHT_CUDA_INFO"
	.sectionflags	@""
	.align	4


	//----- nvinfo : EIATTR_CUDA_API_VERSION
	.align		4
        /*0000*/ 	.byte	0x04, 0x37
        /*0002*/ 	.short	(.L_2395 - .L_2394)
.L_2394:
        /*0004*/ 	.word	0x00000082


	//----- nvinfo : EIATTR_KPARAM_INFO
	.align		4
.L_2395:
        /*0008*/ 	.byte	0x04, 0x17
        /*000a*/ 	.short	(.L_2397 - .L_2396)
.L_2396:
        /*000c*/ 	.word	0x00000000
        /*0010*/ 	.short	0x0000
        /*0012*/ 	.short	0x0000
        /*0014*/ 	.byte	0x00, 0xf0, 0xa1, 0x04


	//----- nvinfo : EIATTR_SPARSE_MMA_MASK
	.align		4
.L_2397:
        /*0018*/ 	.byte	0x03, 0x50
        /*001a*/ 	.short	0x0000


	//----- nvinfo : EIATTR_MAXREG_COUNT
	.align		4
        /*001c*/ 	.byte	0x03, 0x1b
        /*001e*/ 	.short	0x0040


	//----- nvinfo : EIATTR_NUM_BARRIERS
	.align		4
        /*0020*/ 	.byte	0x02, 0x4c
        /*0022*/ 	.byte	0x01
	.zero		1


	//----- nvinfo : EIATTR_MERCURY_ISA_VERSION
	.align		4
        /*0024*/ 	.byte	0x03, 0x5f
        /*0026*/ 	.short	0x0101


	//----- nvinfo : EIATTR_COOP_GROUP_MASK_REGIDS
	.align		4
        /*0028*/ 	.byte	0x04, 0x29
        /*002a*/ 	.short	(.L_2399 - .L_2398)


	//   ....[0]....
.L_2398:
        /*002c*/ 	.word	0xffffffff


	//   ....[1]....
        /*0030*/ 	.word	0xffffffff


	//   ....[2]....
        /*0034*/ 	.word	0xffffffff


	//   ....[3]....
        /*0038*/ 	.word	0xffffffff


	//   ....[4]....
        /*003c*/ 	.word	0xffffffff


	//   ....[5]....
        /*0040*/ 	.word	0xffffffff


	//   ....[6]....
        /*0044*/ 	.word	0xffffffff


	//   ....[7]....
        /*0048*/ 	.word	0xffffffff


	//   ....[8]....
        /*004c*/ 	.word	0xffffffff


	//   ....[9]....
        /*0050*/ 	.word	0xffffffff


	//----- nvinfo : EIATTR_COOP_GROUP_INSTR_OFFSETS
	.align		4
.L_2399:
        /*0054*/ 	.byte	0x04, 0x28
        /*0056*/ 	.short	(.L_2401 - .L_2400)


	//   ....[0]....
.L_2400:
        /*0058*/ 	.word	0x00001630


	//   ....[1]....
        /*005c*/ 	.word	0x00001640


	//   ....[2]....
        /*0060*/ 	.word	0x00001670


	//   ....[3]....
        /*0064*/ 	.word	0x00001680


	//   ....[4]....
        /*0068*/ 	.word	0x000016b0


	//   ....[5]....
        /*006c*/ 	.word	0x000016c0


	//   ....[6]....
        /*0070*/ 	.word	0x000016f0


	//   ....[7]....
        /*0074*/ 	.word	0x00001710


	//   ....[8]....
        /*0078*/ 	.word	0x00001740


	//   ....[9]....
        /*007c*/ 	.word	0x00001750


	//----- nvinfo : EIATTR_VRC_CTA_INIT_COUNT
	.align		4
.L_2401:
        /*0080*/ 	.byte	0x02, 0x4a
	.zero		1
	.zero		1


	//----- nvinfo : EIATTR_EXIT_INSTR_OFFSETS
	.align		4
        /*0084*/ 	.byte	0x04, 0x1c
        /*0086*/ 	.short	(.L_2403 - .L_2402)


	//   ....[0]....
.L_2402:
        /*0088*/ 	.word	0x00000070


	//   ....[1]....
        /*008c*/ 	.word	0x000017b0


	//   ....[2]....
        /*0090*/ 	.word	0x00001860


	//----- nvinfo : EIATTR_MAX_THREADS
	.align		4
.L_2403:
        /*0094*/ 	.byte	0x04, 0x05
        /*0096*/ 	.short	(.L_2405 - .L_2404)
.L_2404:
        /*0098*/ 	.word	0x00000400
        /*009c*/ 	.word	0x00000001
        /*00a0*/ 	.word	0x00000001


	//----- nvinfo : EIATTR_CRS_STACK_SIZE
	.align		4
.L_2405:
        /*00a4*/ 	.byte	0x04, 0x1e
        /*00a6*/ 	.short	(.L_2407 - .L_2406)
.L_2406:
        /*00a8*/ 	.word	0x00000000


	//----- nvinfo : EIATTR_CBANK_PARAM_SIZE
	.align		4
.L_2407:
        /*00ac*/ 	.byte	0x03, 0x19
        /*00ae*/ 	.short	0x0128


	//----- nvinfo : EIATTR_PARAM_CBANK
	.align		4
        /*00b0*/ 	.byte	0x04, 0x0a
        /*00b2*/ 	.short	(.L_2409 - .L_2408)
	.align		4
.L_2408:
        /*00b4*/ 	.word	index@(.nv.constant0._ZN10layer_norm22ln_bwd_finalize_kernelINS_22Kernel_traits_finalizeILj256Ef6__halffS2_fjLb0ELj1024ELj4ENS_18Kernel_traits_baseILj256EfS2_fS2_fjLj1024EEEEELb0ELb1EEEvNS_9BwdParamsE)
        /*00b8*/ 	.short	0x0380
        /*00ba*/ 	.short	0x0128


	//----- nvinfo : EIATTR_SW_WAR
	.align		4
.L_2409:
        /*00bc*/ 	.byte	0x04, 0x36
        /*00be*/ 	.short	(.L_2411 - .L_2410)
.L_2410:
        /*00c0*/ 	.word	0x00000008
.L_2411:


//--------------------- .nv.info._ZN10layer_norm40ln_parallel_residual_bwd_finalize_kernelINS_22Kernel_traits_finalizeILj256Ef6__halffS2_fjLb0ELj1024ELj4ENS_18Kernel_traits_baseILj256EfS2_fS2_fjLj1024EEEEELb1EEEvNS_9BwdParamsE --------------------------
	.section	.nv.info._ZN10layer_norm40ln_parallel_residual_bwd_finalize_kernelINS_22Kernel_traits_finalizeILj256Ef6__halffS2_fjLb0ELj1024ELj4ENS_18Kernel_traits_baseILj256EfS2_fS2_fjLj1024EEEEELb1EEEvNS_9BwdParamsE,"",@"SHT_CUDA_INFO"
	.sectionflags	@""
	.align	4


	//----- nvinfo : EIATTR_CUDA_API_VERSION
	.align		4
        /*0000*/ 	.byte	0x04, 0x37
        /*0002*/ 	.short	(.L_2413 - .L_2412)
.L_2412:
        /*0004*/ 	.word	0x00000082


	//----- nvinfo : EIATTR_KPARAM_INFO
	.align		4
.L_2413:
        /*0008*/ 	.byte	0x04, 0x17
        /*000a*/ 	.short	(.L_2415 - .L_2414)
.L_2414:
        /*000c*/ 	.word	0x00000000
        /*0010*/ 	.short	0x0000
        /*0012*/ 	.short	0x0000
        /*0014*/ 	.byte	0x00, 0xf0, 0xa1, 0x04


	//----- nvinfo : EIATTR_SPARSE_MMA_MASK
	.align		4
.L_2415:
        /*0018*/ 	.byte	0x03, 0x50
        /*001a*/ 	.short	0x0000


	//----- nvinfo : EIATTR_MAXREG_COUNT
	.align		4
        /*001c*/ 	.byte	0x03, 0x1b
        /*001e*/ 	.short	0x0040


	//----- nvinfo : EIATTR_NUM_BARRIERS
	.align		4
        /*0020*/ 	.byte	0x02, 0x4c
        /*0022*/ 	.byte	0x01
	.zero		1


	//----- nvinfo : EIATTR_MERCURY_ISA_VERSION
	.align		4
        /*0024*/ 	.byte	0x03, 0x5f
        /*0026*/ 	.short	0x0101


	//----- nvinfo : EIATTR_COOP_GROUP_MASK_REGIDS
	.align		4
        /*0028*/ 	.byte	0x04, 0x29
        /*002a*/ 	.short	(.L_2417 - .L_2416)


	//   ....[0]....
.L_2416:
        /*002c*/ 	.word	0xffffffff


	//   ....[1]....
        /*0030*/ 	.word	0xffffffff


	//   ....[2]....
        /*0034*/ 	.word	0xffffffff


	//   ....[3]....
        /*0038*/ 	.word	0xffffffff


	//   ....[4]....
        /*003c*/ 	.word	0xffffffff


	//   ....[5]....
        /*0040*/ 	.word	0xffffffff


	//   ....[6]....
        /*0044*/ 	.word	0xffffffff


	//   ....[7]....
        /*0048*/ 	.word	0xffffffff


	//   ....[8]....
        /*004c*/ 	.word	0xffffffff


	//   ....[9]....
        /*0050*/ 	.word	0xffffffff


	//   ....[10]....
        /*0054*/ 	.word	0xffffffff


	//   ....[11]....
        /*0058*/ 	.word	0xffffffff


	//   ....[12]....
        /*005c*/ 	.word	0xffffffff


	//   ....[13]....
        /*0060*/ 	.word	0xffffffff


	//   ....[14]....
        /*0064*/ 	.word	0xffffffff


	//   ....[15]....
        /*0068*/ 	.word	0xffffffff


	//   ....[16]....
        /*006c*/ 	.word	0xffffffff


	//   ....[17]....
        /*0070*/ 	.word	0xffffffff


	//   ....[18]....
        /*0074*/ 	.word	0xffffffff


	//   ....[19]....
        /*0078*/ 	.word	0xffffffff


	//----- nvinfo : EIATTR_COOP_GROUP_INSTR_OFFSETS
	.align		4
.L_2417:
        /*007c*/ 	.byte	0x04, 0x28
        /*007e*/ 	.short	(.L_2419 - .L_2418)


	//   ....[0]....
.L_2418:
        /*0080*/ 	.word	0x00001410


	//   ....[1]....
        /*0084*/ 	.word	0x00001420


	//   ....[2]....
        /*0088*/ 	.word	0x00001430


	//   ....[3]....
        /*008c*/ 	.word	0x00001440


	//   ....[4]....
        /*0090*/ 	.word	0x00001470


	//   ....[5]....
        /*0094*/ 	.word	0x00001490


	//   ....[6]....
        /*0098*/ 	.word	0x000014b0


	//   ....[7]....
        /*009c*/ 	.word	0x000014c0


	//   ....[8]....
        /*00a0*/ 	.word	0x000014f0


	//   ....[9]....
        /*00a4*/ 	.word	0x00001510


	//   ....[10]....
        /*00a8*/ 	.word	0x00001530


	//   ....[11]....
        /*00ac*/ 	.word	0x00001540


	//   ....[12]....
        /*00b0*/ 	.word	0x00001570


	//   ....[13]....
        /*00b4*/ 	.word	0x00001590


	//   ....[14]....
        /*00b8*/ 	.word	0x000015b0


	//   ....[15]....
        /*00bc*/ 	.word	0x000015c0


	//   ....[16]....
        /*00c0*/ 	.word	0x000015f0


	//   ....[17]....
        /*00c4*/ 	.word	0x00001620


	//   ....[18]....
        /*00c8*/ 	.word	0x00001630


	//   ....[19]....
        /*00cc*/ 	.word	0x00001640


	//----- nvinfo : EIATTR_VRC_CTA_INIT_COUNT
	.align		4
.L_2419:
        /*00d0*/ 	.byte	0x02, 0x4a
	.zero		1
	.zero		1


	//----- nvinfo : EIATTR_EXIT_INSTR_OFFSETS
	.align		4
        /*00d4*/ 	.byte	0x04, 0x1c
        /*00d6*/ 	.short	(.L_2421 - .L_2420)


	//   ....[0]....
.L_2420:
        /*00d8*/ 	.word	0x00000060


	//   ....[1]....
        /*00dc*/ 	.word	0x000016e0


	//   ....[2]....
        /*00e0*/ 	.word	0x00001810


	//----- nvinfo : EIATTR_MAX_THREADS
	.align		4
.L_2421:
        /*00e4*/ 	.byte	0x04, 0x05
        /*00e6*/ 	.short	(.L_2423 - .L_2422)
.L_2422:
        /*00e8*/ 	.word	0x00000400
        /*00ec*/ 	.word	0x00000001
        /*00f0*/ 	.word	0x00000001


	//----- nvinfo : EIATTR_CRS_STACK_SIZE
	.align		4
.L_2423:
        /*00f4*/ 	.byte	0x04, 0x1e
        /*00f6*/ 	.short	(.L_2425 - .L_2424)
.L_2424:
        /*00f8*/ 	.word	0x00000000


	//----- nvinfo : EIATTR_CBANK_PARAM_SIZE
	.align		4
.L_2425:
        /*00fc*/ 	.byte	0x03, 0x19
        /*00fe*/ 	.short	0x0128


	//----- nvinfo : EIATTR_PARAM_CBANK
	.align		4
        /*0100*/ 	.byte	0x04, 0x0a
        /*0102*/ 	.short	(.L_2427 - .L_2426)
	.align		4
.L_2426:
        /*0104*/ 	.word	index@(.nv.constant0._ZN10layer_norm40ln_parallel_residual_bwd_finalize_kernelINS_22Kernel_traits_finalizeILj256Ef6__halffS2_fjLb0ELj1024ELj4ENS_18Kernel_traits_baseILj256EfS2_fS2_fjLj1024EEEEELb1EEEvNS_9BwdParamsE)
        /*0108*/ 	.short	0x0380
        /*010a*/ 	.short	0x0128


	//----- nvinfo : EIATTR_SW_WAR
	.align		4
.L_2427:
        /*010c*/ 	.byte	0x04, 0x36
        /*010e*/ 	.short	(.L_2429 - .L_2428)
.L_2428:
        /*0110*/ 	.word	0x00000008
.L_2429:


//--------------------- .nv.info._ZN10layer_norm31ln_parallel_residual_bwd_kernelINS_13Kernel_traitsIf6__halffS2_fjLj256ELj1ELj4ELj1ELj16ENS_18Kernel_traits_baseILj256EfS2_fS2_fjLj128EEEEELb1ELb1ELb1EEEvNS_9BwdParamsE --------------------------
	.section	.nv.info._ZN10layer_norm31ln_parallel_residual_bwd_kernelINS_13Kernel_traitsIf6__halffS2_fjLj256ELj1ELj4ELj1ELj16ENS_18Kernel_traits_baseILj256EfS2_fS2_fjLj128EEEEELb1ELb1ELb1EEEvNS_9BwdParamsE,"",@"SHT_CUDA_INFO"
	.sectionflags	@""
	.align	4


	//----- nvinfo : EIATTR_CUDA_API_VERSION
	.align		4
        /*0000*/ 	.byte	0x04, 0x37
        /*0002*/ 	.short	(.L_2431 - .L_2430)
.L_2430:
        /*0004*/ 	.word	0x00000082


	//----- nvinfo : EIATTR_KPARAM_INFO
	.align		4
.L_2431:
        /*0008*/ 	.byte	0x04, 0x17
        /*000a*/ 	.short	(.L_2433 - .L_2432)
.L_2432:
        /*000c*/ 	.word	0x00000000
        /*0010*/ 	.short	0x0000
        /*0012*/ 	.short	0x0000
        /*0014*/ 	.byte	0x00, 0xf0, 0xa1, 0x04


	//----- nvinfo : EIATTR_SPARSE_MMA_MASK
	.align		4
.L_2433:
        /*0018*/ 	.byte	0x03, 0x50
        /*001a*/ 	.short	0x0000


	//----- nvinfo : EIATTR_MAXREG_COUNT
	.align		4
        /*001c*/ 	.byte	0x03, 0x1b
        /*001e*/ 	.short	0x00ff


	//----- nvinfo : EIATTR_NUM_BARRIERS
	.align		4
        /*0020*/ 	.byte	0x02, 0x4c
        /*0022*/ 	.byte	0x01
	.zero		1


	//----- nvinfo : EIATTR_MERCURY_ISA_VERSION
	.align		4
        /*0024*/ 	.byte	0x03, 0x5f
        /*0026*/ 	.short	0x0101


	//----- nvinfo : EIATTR_COOP_GROUP_MASK_REGIDS
	.align		4
        /*0028*/ 	.byte	0x04, 0x29
        /*002a*/ 	.short	(.L_2435 - .L_2434)


	//   ....[0]....
.L_2434:
        /*002c*/ 	.word	0xffffffff


	//   ....[1]....
        /*0030*/ 	.word	0xffffffff


	//   ....[2]....
        /*0034*/ 	.word	0xffffffff


	//   ....[3]....
        /*0038*/ 	.word	0xffffffff


	//   ....[4]....
        /*003c*/ 	.word	0xffffffff


	//   ....[5]....
        /*0040*/ 	.word	0xffffffff


	//   ....[6]....
        /*0044*/ 	.word	0xffffffff


	//   ....[7]....
        /*0048*/ 	.word	0xffffffff


	//   ....[8]....
        /*004c*/ 	.word	0xffffffff


	//   ....[9]....
        /*0050*/ 	.word	0xffffffff


	//   ....[10]....
        /*0054*/ 	.word	0x05000055


	//   ....[11]....
        /*0058*/ 	.word	0x05000055


	//   ....[12]....
        /*005c*/ 	.word	0x05000055


	//   ....[13]....
        /*0060*/ 	.word	0x05000055


	//   ....[14]....
        /*0064*/ 	.word	0x05000055


	//   ....[15]....
        /*0068*/ 	.word	0x05000055


	//   ....[16]....
        /*006c*/ 	.word	0x05000055


	//   ....[17]....
        /*0070*/ 	.word	0x05000055


	//   ....[18]....
        /*0074*/ 	.word	0x05000055


	//   ....[19]....
        /*0078*/ 	.word	0x05000055


	//----- nvinfo : EIATTR_COOP_GROUP_INSTR_OFFSETS
	.align		4
.L_2435:
        /*007c*/ 	.byte	0x04, 0x28
        /*007e*/ 	.short	(.L_2437 - .L_2436)


	//   ....[0]....
.L_2436:
        /*0080*/ 	.word	0x00000a60


	//   ....[1]....
        /*0084*/ 	.word	0x00000a70


	//   ....[2]....
        /*0088*/ 	.word	0x00000aa0


	//   ....[3]....
        /*008c*/ 	.word	0x00000ab0


	//   ....[4]....
        /*0090*/ 	.word	0x00000ae0


	//   ....[5]....
        /*0094*/ 	.word	0x00000af0


	//   ....[6]....
        /*0098*/ 	.word	0x00000b20


	//   ....[7]....
        /*009c*/ 	.word	0x00000b30


	//   ....[8]....
        /*00a0*/ 	.word	0x00000b60


	//   ....[9]....
        /*00a4*/ 	.word	0x00000b70


	//   ....[10]....
        /*00a8*/ 	.word	0x00003030


	//   ....[11]....
        /*00ac*/ 	.word	0x000030c0


	//   ....[12]....
        /*00b0*/ 	.word	0x00003120


	//   ....[13]....
        /*00b4*/ 	.word	0x00003180


	//   ....[14]....
        /*00b8*/ 	.word	0x000031e0


	//   ....[15]....
        /*00bc*/ 	.word	0x00003240


	//   ....[16]....
        /*00c0*/ 	.word	0x000032a0


	//   ....[17]....
        /*00c4*/ 	.word	0x00003300


	//   ....[18]....
        /*00c8*/ 	.word	0x00003360


	//   ....[19]....
        /*00cc*/ 	.word	0x000033c0


	//----- nvinfo : EIATTR_VRC_CTA_INIT_COUNT
	.align		4
.L_2437:
        /*00d0*/ 	.byte	0x02, 0x4a
	.zero		1
	.zero		1


	//----- nvinfo : EIATTR_EXIT_INSTR_OFFSETS
	.align		4
        /*00d4*/ 	.byte	0x04, 0x1c
        /*00d6*/ 	.short	(.L_2439 - .L_2438)


	//   ....[0]....
.L_2438:
        /*00d8*/ 	.word	0x00002fd0


	//----- nvinfo : EIATTR_MAX_THREADS
	.align		4
.L_2439:
        /*00dc*/ 	.byte	0x04, 0x05
        /*00de*/ 	.short	(.L_2441 - .L_2440)
.L_2440:
        /*00e0*/ 	.word	0x00000080
        /*00e4*/ 	.word	0x00000001
        /*00e8*/ 	.word	0x00000001


	//----- nvinfo : EIATTR_CRS_STACK_SIZE
	.align		4
.L_2441:
        /*00ec*/ 	.byte	0x04, 0x1e
        /*00ee*/ 	.short	(.L_2443 - .L_2442)
.L_2442:
        /*00f0*/ 	.word	0x00000000


	//----- nvinfo : EIATTR_CBANK_PARAM_SIZE
	.align		4
.L_2443:
        /*00f4*/ 	.byte	0x03, 0x19
        /*00f6*/ 	.short	0x0128


	//----- nvinfo : EIATTR_PARAM_CBANK
	.align		4
        /*00f8*/ 	.byte	0x04, 0x0a
        /*00fa*/ 	.short	(.L_2445 - .L_2444)
	.align		4
.L_2444:
        /*00fc*/ 	.word	index@(.nv.constant0._ZN10layer_norm31ln_parallel_residual_bwd_kernelINS_13Kernel_traitsIf6__halffS2_fjLj256ELj1ELj4ELj1ELj16ENS_18Kernel_traits_baseILj256EfS2_fS2_fjLj128EEEEELb1ELb1ELb1EEEvNS_9BwdParamsE)
        /*0100*/ 	.short	0x0380
        /*0102*/ 	.short	0x0128


	//----- nvinfo : EIATTR_SW_WAR
	.align		4
.L_2445:
        /*0104*/ 	.byte	0x04, 0x36
        /*0106*/ 	.short	(.L_2447 - .L_2446)
.L_2446:
        /*0108*/ 	.word	0x00000008
.L_2447:


//--------------------- .nv.info._ZN10layer_norm31ln_parallel_residual_bwd_kernelINS_13Kernel_traitsI6__halfffffjLj256ELj1ELj4ELj1ELj16ENS_18Kernel_traits_baseILj256ES2_ffffjLj128EEEEELb0ELb0ELb0EEEvNS_9BwdParamsE --------------------------
	.section	.nv.info._ZN10layer_norm31ln_parallel_residual_bwd_kernelINS_13Kernel_traitsI6__halfffffjLj256ELj1ELj4ELj1ELj16ENS_18Kernel_traits_baseILj256ES2_ffffjLj128EEEEELb0ELb0ELb0EEEvNS_9BwdParamsE,"",@"SHT_CUDA_INFO"
	.sectionflags	@""
	.align	4


	//----- nvinfo : EIATTR_CUDA_API_VERSION
	.align		4
        /*0000*/ 	.byte	0x04, 0x37
        /*0002*/ 	.short	(.L_2449 - .L_2448)
.L_2448:
        /*0004*/ 	.word	0x00000082


	//----- nvinfo : EIATTR_KPARAM_INFO
	.align		4
.L_2449:
        /*0008*/ 	.byte	0x04, 0x17
        /*000a*/ 	.short	(.L_2451 - .L_2450)
.L_2450:
        /*000c*/ 	.word	0x00000000
        /*0010*/ 	.short	0x0000
        /*0012*/ 	.short	0x0000
        /*0014*/ 	.byte	0x00, 0xf0, 0xa1, 0x04


	//----- nvinfo : EIATTR_SPARSE_MMA_MASK
	.align		4
.L_2451:
        /*0018*/ 	.byte	0x03, 0x50
        /*001a*/ 	.short	0x0000


	//----- nvinfo : EIATTR_MAXREG_COUNT
	.align		4
        /*001c*/ 	.byte	0x03, 0x1b
        /*001e*/ 	.short	0x00ff


	//----- nvinfo : EIATTR_NUM_BARRIERS
	.align		4
        /*0020*/ 	.byte	0x02, 0x4c
        /*0022*/ 	.byte	0x01
	.zero		1


	//----- nvinfo : EIATTR_MERCURY_ISA_VERSION
	.align		4
        /*0024*/ 	.byte	0x03, 0x5f
        /*0026*/ 	.short	0x0101


	//----- nvinfo : EIATTR_COOP_GROUP_MASK_REGIDS
	.align		4
        /*0028*/ 	.byte	0x04, 0x29
        /*002a*/ 	.short	(.L_2453 - .L_2452)


	//   ....[0]....
.L_2452:
        /*002c*/ 	.word	0xffffffff


	//   ....[1]....
        /*0030*/ 	.word	0xffffffff


	//   ....[2]....
        /*0034*/ 	.word	0xffffffff


	//   ....[3]....
        /*0038*/ 	.word	0xffffffff


	//   ....[4]....
        /*003c*/ 	.word	0xffffffff


	//   ....[5]....
        /*0040*/ 	.word	0xffffffff


	//   ....[6]....
        /*0044*/ 	.word	0xffffffff


	//   ....[7]....
        /*0048*/ 	.word	0xffffffff


	//   ....[8]....
        /*004c*/ 	.word	0xffffffff


	//   ....[9]....
        /*0050*/ 	.word	0xffffffff


	//   ....[10]....
        /*0054*/ 	.word	0x05000038


	//   ....[11]....
        /*0058*/ 	.word	0x05000038


	//   ....[12]....
        /*005c*/ 	.word	0x05000038


	//   ....[13]....
        /*0060*/ 	.word	0x05000038


	//   ....[14]....
        /*0064*/ 	.word	0x05000038


	//   ....[15]....
        /*0068*/ 	.word	0x05000038


	//   ....[16]....
        /*006c*/ 	.word	0x05000038


	//   ....[17]....
        /*0070*/ 	.word	0x05000038


	//   ....[18]....
        /*0074*/ 	.word	0x05000038


	//   ....[19]....
        /*0078*/ 	.word	0x05000038


	//----- nvinfo : EIATTR_COOP_GROUP_INSTR_OFFSETS
	.align		4
.L_2453:
        /*007c*/ 	.byte	0x04, 0x28
        /*007e*/ 	.short	(.L_2455 - .L_2454)


	//   ....[0]....
.L_2454:
        /*0080*/ 	.word	0x00000f20


	//   ....[1]....
        /*0084*/ 	.word	0x00000f30


	//   ....[2]....
        /*0088*/ 	.word	0x00000f60


	//   ....[3]....
        /*008c*/ 	.word	0x00000f70


	//   ....[4]....
        /*0090*/ 	.word	0x00000fa0


	//   ....[5]....
        /*0094*/ 	.word	0x00000fb0


	//   ....[6]....
        /*0098*/ 	.word	0x00000fe0


	//   ....[7]....
        /*009c*/ 	.word	0x00000ff0


	//   ....[8]....
        /*00a0*/ 	.word	0x00001020


	//   ....[9]....
        /*00a4*/ 	.word	0x00001030


	//   ....[10]....
        /*00a8*/ 	.word	0x00002ff0


	//   ....[11]....
        /*00ac*/ 	.word	0x00003080


	//   ....[12]....
        /*00b0*/ 	.word	0x000030e0


	//   ....[13]....
        /*00b4*/ 	.word	0x00003140


	//   ....[14]....
        /*00b8*/ 	.word	0x000031a0


	//   ....[15]....
        /*00bc*/ 	.word	0x00003200


	//   ....[16]....
        /*00c0*/ 	.word	0x00003260


	//   ....[17]....
        /*00c4*/ 	.word	0x000032c0


	//   ....[18]....
        /*00c8*/ 	.word	0x00003320


	//   ....[19]....
        /*00cc*/ 	.word	0x00003380


	//----- nvinfo : EIATTR_VRC_CTA_INIT_COUNT
	.align		4
.L_2455:
        /*00d0*/ 	.byte	0x02, 0x4a
	.zero		1
	.zero		1


	//----- nvinfo : EIATTR_EXIT_INSTR_OFFSETS
	.align		4
        /*00d4*/ 	.byte	0x04, 0x1c
        /*00d6*/ 	.short	(.L_2457 - .L_2456)


	//   ....[0]....
.L_2456:
        /*00d8*/ 	.word	0x00002ec0


	//   ....[1]....
        /*00dc*/ 	.word	0x00002f80


	//----- nvinfo : EIATTR_MAX_THREADS
	.align		4
.L_2457:
        /*00e0*/ 	.byte	0x04, 0x05
        /*00e2*/ 	.short	(.L_2459 - .L_2458)
.L_2458:
        /*00e4*/ 	.word	0x00000080
        /*00e8*/ 	.word	0x00000001
        /*00ec*/ 	.word	0x00000001


	//----- nvinfo : EIATTR_CRS_STACK_SIZE
	.align		4
.L_2459:
        /*00f0*/ 	.byte	0x04, 0x1e
        /*00f2*/ 	.short	(.L_2461 - .L_2460)
.L_2460:
        /*00f4*/ 	.word	0x00000000


	//----- nvinfo : EIATTR_CBANK_PARAM_SIZE
	.align		4
.L_2461:
        /*00f8*/ 	.byte	0x03, 0x19
        /*00fa*/ 	.short	0x0128


	//----- nvinfo : EIATTR_PARAM_CBANK
	.align		4
        /*00fc*/ 	.byte	0x04, 0x0a
        /*00fe*/ 	.short	(.L_2463 - .L_2462)
	.align		4
.L_2462:
        /*0100*/ 	.word	index@(.nv.constant0._ZN10layer_norm31ln_parallel_residual_bwd_kernelINS_13Kernel_traitsI6__halfffffjLj256ELj1ELj4ELj1ELj16ENS_18Kernel_traits_baseILj256ES2_ffffjLj128EEEEELb0ELb0ELb0EEEvNS_9BwdParamsE)
        /*0104*/ 	.short	0x0380
        /*0106*/ 	.short	0x0128


	//----- nvinfo : EIATTR_SW_WAR
	.align		4
.L_2463:
        /*0108*/ 	.byte	0x04, 0x36
        /*010a*/ 	.short	(.L_2465 - .L_2464)
.L_2464:
        /*010c*/ 	.word	0x00000008
.L_2465:


//--------------------- .nv.info._ZN10layer_norm31ln_parallel_residual_bwd_kernelINS_13Kernel_traitsI6__halfffffjLj256ELj1ELj4ELj1ELj16ENS_18Kernel_traits_baseILj256ES2_ffffjLj128EEEEELb0ELb0ELb1EEEvNS_9BwdParamsE --------------------------
	.section	.nv.info._ZN10layer_norm31ln_parallel_residual_bwd_kernelINS_13Kernel_traitsI6__halfffffjLj256ELj1ELj4ELj1ELj16ENS_18Kernel_traits_baseILj256ES2_ffffjLj128EEEEELb0ELb0ELb1EEEvNS_9BwdParamsE,"",@"SHT_CUDA_INFO"
	.sectionflags	@""
	.align	4


	//----- nvinfo : EIATTR_CUDA_API_VERSION
	.align		4
        /*0000*/ 	.byte	0x04, 0x37
        /*0002*/ 	.short	(.L_2467 - .L_2466)
.L_2466:
        /*0004*/ 	.word	0x00000082


	//----- nvinfo : EIATTR_KPARAM_INFO
	.align		4
.L_2467:
        /*0008*/ 	.byte	0x04, 0x17
        /*000a*/ 	.short	(.L_2469 - .L_2468)
.L_2468:
        /*000c*/ 	.word	0x00000000
        /*0010*/ 	.short	0x0000
        /*0012*/ 	.short	0x0000
        /*0014*/ 	.byte	0x00, 0xf0, 0xa1, 0x04


	//----- nvinfo : EIATTR_SPARSE_MMA_MASK
	.align		4
.L_2469:
        /*0018*/ 	.byte	0x03, 0x50
        /*001a*/ 	.short	0x0000


	//----- nvinfo : EIATTR_MAXREG_COUNT
	.align		4
        /*001c*/ 	.byte	0x03, 0x1b
        /*001e*/ 	.short	0x00ff


	//----- nvinfo : EIATTR_NUM_BARRIERS
	.align		4
        /*0020*/ 	.byte	0x02, 0x4c
        /*0022*/ 	.byte	0x01
	.zero		1


	//----- nvinfo : EIATTR_MERCURY_ISA_VERSION
	.align		4
        /*0024*/ 	.byte	0x03, 0x5f
        /*0026*/ 	.short	0x0101


	//----- nvinfo : EIATTR_COOP_GROUP_MASK_REGIDS
	.align		4
        /*0028*/ 	.byte	0x04, 0x29
        /*002a*/ 	.short	(.L_2471 - .L_2470)


	//   ....[0]....
.L_2470:
        /*002c*/ 	.word	0xffffffff


	//   ....[1]....
        /*0030*/ 	.word	0xffffffff


	//   ....[2]....
        /*0034*/ 	.word	0xffffffff


	//   ....[3]....
        /*0038*/ 	.word	0xffffffff


	//   ....[4]....
        /*003c*/ 	.word	0xffffffff


	//   ....[5]....
        /*0040*/ 	.word	0xffffffff


	//   ....[6]....
        /*0044*/ 	.word	0xffffffff


	//   ....[7]....
        /*0048*/ 	.word	0xffffffff


	//   ....[8]....
        /*004c*/ 	.word	0xffffffff


	//   ....[9]....
        /*0050*/ 	.word	0xffffffff


	//   ....[10]....
        /*0054*/ 	.word	0x05000031


	//   ....[11]....
        /*0058*/ 	.word	0x05000031


	//   ....[12]....
        /*005c*/ 	.word	0x05000031


	//   ....[13]....
        /*0060*/ 	.word	0x05000031


	//   ....[14]....
        /*0064*/ 	.word	0x05000031


	//   ....[15]....
        /*0068*/ 	.word	0x05000031


	//   ....[16]....
        /*006c*/ 	.word	0x05000031


	//   ....[17]....
        /*0070*/ 	.word	0x05000031


	//   ....[18]....
        /*0074*/ 	.word	0x05000031


	//   ....[19]....
        /*0078*/ 	.word	0x05000031


	//----- nvinfo : EIATTR_COOP_GROUP_INSTR_OFFSETS
	.align		4
.L_2471:
        /*007c*/ 	.byte	0x04, 0x28
        /*007e*/ 	.short	(.L_2473 - .L_2472)


	//   ....[0]....
.L_2472:
        /*0080*/ 	.word	0x00000d70


	//   ....[1]....
        /*0084*/ 	.word	0x00000d80


	//   ....[2]....
        /*0088*/ 	.word	0x00000db0


	//   ....[3]....
        /*008c*/ 	.word	0x00000dc0


	//   ....[4]....
        /*0090*/ 	.word	0x00000df0


	//   ....[5]....
        /*0094*/ 	.word	0x00000e00


	//   ....[6]....
        /*0098*/ 	.word	0x00000e30


	//   ....[7]....
        /*009c*/ 	.word	0x00000e40


	//   ....[8]....
        /*00a0*/ 	.word	0x00000e70


	//   ....[9]....
        /*00a4*/ 	.word	0x00000e80


	//   ....[10]....
        /*00a8*/ 	.word	0x00002cd0


	//   ....[11]....
        /*00ac*/ 	.word	0x00002d60


	//   ....[12]....
        /*00b0*/ 	.word	0x00002dc0


	//   ....[13]....
        /*00b4*/ 	.word	0x00002e20


	//   ....[14]....
        /*00b8*/ 	.word	0x00002e80


	//   ....[15]....
        /*00bc*/ 	.word	0x00002ee0


	//   ....[16]....
        /*00c0*/ 	.word	0x00002f40


	//   ....[17]....
        /*00c4*/ 	.word	0x00002fa0


	//   ....[18]....
        /*00c8*/ 	.word	0x00003000


	//   ....[19]....
        /*00cc*/ 	.word	0x00003060


	//----- nvinfo : EIATTR_VRC_CTA_INIT_COUNT
	.align		4
.L_2473:
        /*00d0*/ 	.byte	0x02, 0x4a
	.zero		1
	.zero		1


	//----- nvinfo : EIATTR_EXIT_INSTR_OFFSETS
	.align		4
        /*00d4*/ 	.byte	0x04, 0x1c
        /*00d6*/ 	.short	(.L_2475 - .L_2474)


	//   ....[0]....
.L_2474:
        /*00d8*/ 	.word	0x00002c70


	//----- nvinfo : EIATTR_MAX_THREADS
	.align		4
.L_2475:
        /*00dc*/ 	.byte	0x04, 0x05
        /*00de*/ 	.short	(.L_2477 - .L_2476)
.L_2476:
        /*00e0*/ 	.word	0x00000080
        /*00e4*/ 	.word	0x00000001
        /*00e8*/ 	.word	0x00000001


	//----- nvinfo : EIATTR_CRS_STACK_SIZE
	.align		4
.L_2477:
        /*00ec*/ 	.byte	0x04, 0x1e
        /*00ee*/ 	.short	(.L_2479 - .L_2478)
.L_2478:
        /*00f0*/ 	.word	0x00000000


	//----- nvinfo : EIATTR_CBANK_PARAM_SIZE
	.align		4
.L_2479:
        /*00f4*/ 	.byte	0x03, 0x19
        /*00f6*/ 	.short	0x0128


	//----- nvinfo : EIATTR_PARAM_CBANK
	.align		4
        /*00f8*/ 	.byte	0x04, 0x0a
        /*00fa*/ 	.short	(.L_2481 - .L_2480)
	.align		4
.L_2480:
        /*00fc*/ 	.word	index@(.nv.constant0._ZN10layer_norm31ln_parallel_residual_bwd_kernelINS_13Kernel_traitsI6__halfffffjLj256ELj1ELj4ELj1ELj16ENS_18Kernel_traits_baseILj256ES2_ffffjLj128EEEEELb0ELb0ELb1EEEvNS_9BwdParamsE)
        /*0100*/ 	.short	0x0380
        /*0102*/ 	.short	0x0128


	//----- nvinfo : EIATTR_SW_WAR
	.align		4
.L_2481:
        /*0104*/ 	.byte	0x04, 0x36
        /*0106*/ 	.short	(.L_2483 - .L_2482)
.L_2482:
        /*0108*/ 	.word	0x00000008
.L_2483:


//--------------------- .nv.info._ZN10layer_norm31ln_parallel_residual_bwd_kernelINS_13Kernel_traitsI6__halfffffjLj256ELj1ELj4ELj1ELj16ENS_18Kernel_traits_baseILj256ES2_ffffjLj128EEEEELb0ELb1ELb0EEEvNS_9BwdParamsE --------------------------
	.section	.nv.info._ZN10layer_norm31ln_parallel_residual_bwd_kernelINS_13Kernel_traitsI6__halfffffjLj256ELj1ELj4ELj1ELj16ENS_18Kernel_traits_baseILj256ES2_ffffjLj128EEEEELb0ELb1ELb0EEEvNS_9BwdParamsE,"",@"SHT_CUDA_INFO"
	.sectionflags	@""
	.align	4


	//----- nvinfo : EIATTR_CUDA_API_VERSION
	.align		4
        /*0000*/ 	.byte	0x04, 0x37
        /*0002*/ 	.short	(.L_2485 - .L_2484)
.L_2484:
        /*0004*/ 	.word	0x00000082


	//----- nvinfo : EIATTR_KPARAM_INFO
	.align		4
.L_2485:
        /*0008*/ 	.byte	0x04, 0x17
        /*000a*/ 	.short	(.L_2487 - .L_2486)
.L_2486:
        /*000c*/ 	.word	0x00000000
        /*0010*/ 	.short	0x0000
        /*0012*/ 	.short	0x0000
        /*0014*/ 	.byte	0x00, 0xf0, 0xa1, 0x04


	//----- nvinfo : EIATTR_SPARSE_MMA_MASK
	.align		4
.L_2487:
        /*0018*/ 	.byte	0x03, 0x50
        /*001a*/ 	.short	0x0000


	//----- nvinfo : EIATTR_MAXREG_COUNT
	.align		4
        /*001c*/ 	.byte	0x03, 0x1b
        /*001e*/ 	.short	0x00ff


	//----- nvinfo : EIATTR_NUM_BARRIERS
	.align		4
        /*0020*/ 	.byte	0x02, 0x4c
        /*0022*/ 	.byte	0x01
	.zero		1


	//----- nvinfo : EIATTR_MERCURY_ISA_VERSION
	.align		4
        /*0024*/ 	.byte	0x03, 0x5f
        /*0026*/ 	.short	0x0101


	//----- nvinfo : EIATTR_COOP_GROUP_MASK_REGIDS
	.align		4
        /*0028*/ 	.byte	0x04, 0x29
        /*002a*/ 	.short	(.L_2489 - .L_2488)


	//   ....[0]....
.L_2488:
        /*002c*/ 	.word	0xffffffff


	//   ....[1]....
        /*0030*/ 	.word	0xffffffff


	//   ....[2]....
        /*0034*/ 	.word	0xffffffff


	//   ....[3]....
        /*0038*/ 	.word	0xffffffff


	//   ....[4]....
        /*003c*/ 	.word	0xffffffff


	//   ....[5]....
        /*0040*/ 	.word	0xffffffff


	//   ....[6]....
        /*0044*/ 	.word	0xffffffff


	//   ....[7]....
        /*0048*/ 	.word	0xffffffff


	//   ....[8]....
        /*004c*/ 	.word	0xffffffff


	//   ....[9]....
        /*0050*/ 	.word	0xffffffff


	//   ....[10]....
        /*0054*/ 	.word	0x05000028


	//   ....[11]....
        /*0058*/ 	.word	0x05000028


	//   ....[12]....
        /*005c*/ 	.word	0x05000028


	//   ....[13]....
        /*0060*/ 	.word	0x05000028


	//   ....[14]....
        /*0064*/ 	.word	0x05000028


	//   ....[15]....
        /*0068*/ 	.word	0x05000028


	//   ....[16]....
        /*006c*/ 	.word	0x05000028


	//   ....[17]....
        /*0070*/ 	.word	0x05000028


	//   ....[18]....
        /*0074*/ 	.word	0x05000028


	//   ....[19]....
        /*0078*/ 	.word	0x05000028


	//----- nvinfo : EIATTR_COOP_GROUP_INSTR_OFFSETS
	.align		4
.L_2489:
        /*007c*/ 	.byte	0x04, 0x28
        /*007e*/ 	.short	(.L_2491 - .L_2490)


	//   ....[0]....
.L_2490:
        /*0080*/ 	.word	0x00001070


	//   ....[1]....
        /*0084*/ 	.word	0x00001080


	//   ....[2]....
        /*0088*/ 	.word	0x000010b0


	//   ....[3]....
        /*008c*/ 	.word	0x000010c0


	//   ....[4]....
        /*0090*/ 	.word	0x000010f0


	//   ....[5]....
        /*0094*/ 	.word	0x00001100


	//   ....[6]....
        /*0098*/ 	.word	0x00001130


	//   ....[7]....
        /*009c*/ 	.word	0x00001140


	//   ....[8]....
        /*00a0*/ 	.word	0x00001170


	//   ....[9]....
        /*00a4*/ 	.word	0x00001180


	//   ....[10]....
        /*00a8*/ 	.word	0x00002d50


	//   ....[11]....
        /*00ac*/ 	.word	0x00002de0


	//   ....[12]....
        /*00b0*/ 	.word	0x00002e40


	//   ....[13]....
        /*00b4*/ 	.word	0x00002ea0


	//   ....[14]....
        /*00b8*/ 	.word	0x00002f00


	//   ....[15]....
        /*00bc*/ 	.word	0x00002f60


	//   ....[16]....
        /*00c0*/ 	.word	0x00002fc0


	//   ....[17]....
        /*00c4*/ 	.word	0x00003020


	//   ....[18]....
        /*00c8*/ 	.word	0x00003080


	//   ....[19]....
        /*00cc*/ 	.word	0x000030e0


	//----- nvinfo : EIATTR_VRC_CTA_INIT_COUNT
	.align		4
.L_2491:
        /*00d0*/ 	.byte	0x02, 0x4a
	.zero		1
	.zero		1


	//----- nvinfo : EIATTR_EXIT_INSTR_OFFSETS
	.align		4
        /*00d4*/ 	.byte	0x04, 0x1c
        /*00d6*/ 	.short	(.L_2493 - .L_2492)


	//   ....[0]....
.L_2492:
        /*00d8*/ 	.word	0x00002cc0


	//   ....[1]....
        /*00dc*/ 	.word	0x00002cf0


	//----- nvinfo : EIATTR_MAX_THREADS
	.align		4
.L_2493:
        /*00e0*/ 	.byte	0x04, 0x05
        /*00e2*/ 	.short	(.L_2495 - .L_2494)
.L_2494:
        /*00e4*/ 	.word	0x00000080
        /*00e8*/ 	.word	0x00000001
        /*00ec*/ 	.word	0x00000001


	//----- nvinfo : EIATTR_CRS_STACK_SIZE
	.align		4
.L_2495:
        /*00f0*/ 	.byte	0x04, 0x1e
        /*00f2*/ 	.short	(.L_2497 - .L_2496)
.L_2496:
        /*00f4*/ 	.word	0x00000000


	//----- nvinfo : EIATTR_CBANK_PARAM_SIZE
	.align		4
.L_2497:
        /*00f8*/ 	.byte	0x03, 0x19
        /*00fa*/ 	.short	0x0128


	//----- nvinfo : EIATTR_PARAM_CBANK
	.align		4
        /*00fc*/ 	.byte	0x04, 0x0a
        /*00fe*/ 	.short	(.L_2499 - .L_2498)
	.align		4
.L_2498:
        /*0100*/ 	.word	index@(.nv.constant0._ZN10layer_norm31ln_parallel_residual_bwd_kernelINS_13Kernel_traitsI6__halfffffjLj256ELj1ELj4ELj1ELj16ENS_18Kernel_traits_baseILj256ES2_ffffjLj128EEEEELb0ELb1ELb0EEEvNS_9BwdParamsE)
        /*0104*/ 	.short	0x0380
        /*0106*/ 	.short	0x0128


	//----- nvinfo : EIATTR_SW_WAR
	.align		4
.L_2499:
        /*0108*/ 	.byte	0x04, 0x36
        /*010a*/ 	.short	(.L_2501 - .L_2500)
.L_2500:
        /*010c*/ 	.word	0x00000008
.L_2501:


//--------------------- .nv.info._ZN10layer_norm31ln_parallel_residual_bwd_kernelINS_13Kernel_traitsI6__halfffffjLj256ELj1ELj4ELj1ELj16ENS_18Kernel_traits_baseILj256ES2_ffffjLj128EEEEELb0ELb1ELb1EEEvNS_9BwdParamsE --------------------------
	.section	.nv.info._ZN10layer_norm31ln_parallel_residual_bwd_kernelINS_13Kernel_traitsI6__halfffffjLj256ELj1ELj4ELj1ELj16ENS_18Kernel_traits_baseILj256ES2_ffffjLj128EEEEELb0ELb1ELb1EEEvNS_9BwdParamsE,"",@"SHT_CUDA_INFO"
	.sectionflags	@""
	.align	4


	//----- nvinfo : EIATTR_CUDA_API_VERSION
	.align		4
        /*0000*/ 	.byte	0x04, 0x37
        /*0002*/ 	.short	(.L_2503 - .L_2502)
.L_2502:
        /*0004*/ 	.word	0x00000082


	//----- nvinfo : EIATTR_KPARAM_INFO
	.align		4
.L_2503:
        /*0008*/ 	.byte	0x04, 0x17
        /*000a*/ 	.short	(.L_2505 - .L_2504)
.L_2504:
        /*000c*/ 	.word	0x00000000
        /*0010*/ 	.short	0x0000
        /*0012*/ 	.short	0x0000
        /*0014*/ 	.byte	0x00, 0xf0, 0xa1, 0x04


	//----- nvinfo : EIATTR_SPARSE_MMA_MASK
	.align		4
.L_2505:
        /*0018*/ 	.byte	0x03, 0x50
        /*001a*/ 	.short	0x0000


	//----- nvinfo : EIATTR_MAXREG_COUNT
	.align		4
        /*001c*/ 	.byte	0x03, 0x1b
        /*001e*/ 	.short	0x00ff


	//----- nvinfo : EIATTR_NUM_BARRIERS
	.align		4
        /*0020*/ 	.byte	0x02, 0x4c
        /*0022*/ 	.byte	0x01
	.zero		1


	//----- nvinfo : EIATTR_MERCURY_ISA_VERSION
	.align		4
        /*0024*/ 	.byte	0x03, 0x5f
        /*0026*/ 	.short	0x0101


	//----- nvinfo : EIATTR_COOP_GROUP_MASK_REGIDS
	.align		4
        /*0028*/ 	.byte	0x04, 0x29
        /*002a*/ 	.short	(.L_2507 - .L_2506)


	//   ....[0]....
.L_2506:
        /*002c*/ 	.word	0xffffffff


	//   ....[1]....
        /*0030*/ 	.word	0xffffffff


	//   ....[2]....
        /*0034*/ 	.word	0xffffffff


	//   ....[3]....
        /*0038*/ 	.word	0xffffffff


	//   ....[4]....
        /*003c*/ 	.word	0xffffffff


	//   ....[5]....
        /*0040*/ 	.word	0xffffffff


	//   ....[6]....
        /*0044*/ 	.word	0xffffffff


	//   ....[7]....
        /*0048*/ 	.word	0xffffffff


	//   ....[8]....
        /*004c*/ 	.word	0xffffffff


	//   ....[9]....
        /*0050*/ 	.word	0xffffffff


	//   ....[10]....
        /*0054*/ 	.word	0x05000049


	//   ....[11]....
        /*0058*/ 	.word	0x05000049


	//   ....[12]....
        /*005c*/ 	.word	0x05000049


	//   ....[13]....
        /*0060*/ 	.word	0x05000049


	//   ....[14]....
        /*0064*/ 	.word	0x05000049


	//   ....[15]....
        /*0068*/ 	.word	0x05000049


	//   ....[16]....
        /*006c*/ 	.word	0x05000049


	//   ....[17]....
        /*0070*/ 	.word	0x05000049


	//   ....[18]....
        /*0074*/ 	.word	0x05000049


	//   ....[19]....
        /*0078*/ 	.word	0x05000049


	//----- nvinfo : EIATTR_COOP_GROUP_INSTR_OFFSETS
	.align		4
.L_2507:
        /*007c*/ 	.byte	0x04, 0x28
        /*007e*/ 	.short	(.L_2509 - .L_2508)


	//   ....[0]....
.L_2508:
        /*0080*/ 	.word	0x00000e30


	//   ....[1]....
        /*0084*/ 	.word	0x00000e40


	//   ....[2]....
        /*0088*/ 	.word	0x00000e70


	//   ....[3]....
        /*008c*/ 	.word	0x00000e80


	//   ....[4]....
        /*0090*/ 	.word	0x00000eb0


	//   ....[5]....
        /*0094*/ 	.word	0x00000ec0


	//   ....[6]....
        /*0098*/ 	.word	0x00000ef0


	//   ....[7]....
        /*009c*/ 	.word	0x00000f00


	//   ....[8]....
        /*00a0*/ 	.word	0x00000f30


	//   ....[9]....
        /*00a4*/ 	.word	0x00000f40


	//   ....[10]....
        /*00a8*/ 	.word	0x00002950


	//   ....[11]....
        /*00ac*/ 	.word	0x000029e0


	//   ....[12]....
        /*00b0*/ 	.word	0x00002a50


	//   ....[13]....
        /*00b4*/ 	.word	0x00002ab0


	//   ....[14]....
        /*00b8*/ 	.word	0x00002b20


	//   ....[15]....
        /*00bc*/ 	.word	0x00002b80


	//   ....[16]....
        /*00c0*/ 	.word	0x00002bf0


	//   ....[17]....
        /*00c4*/ 	.word	0x00002c50


	//   ....[18]....
        /*00c8*/ 	.word	0x00002cc0


	//   ....[19]....
        /*00cc*/ 	.word	0x00002d20


	//----- nvinfo : EIATTR_VRC_CTA_INIT_COUNT
	.align		4
.L_2509:
        /*00d0*/ 	.byte	0x02, 0x4a
	.zero		1
	.zero		1


	//----- nvinfo : EIATTR_EXIT_INSTR_OFFSETS
	.align		4
        /*00d4*/ 	.byte	0x04, 0x1c
        /*00d6*/ 	.short	(.L_2511 - .L_2510)


	//   ....[0]....
.L_2510:
        /*00d8*/ 	.word	0x000028e0


	//----- nvinfo : EIATTR_MAX_THREADS
	.align		4
.L_2511:
        /*00dc*/ 	.byte	0x04, 0x05
        /*00de*/ 	.short	(.L_2513 - .L_2512)
.L_2512:
        /*00e0*/ 	.word	0x00000080
        /*00e4*/ 	.word	0x00000001
        /*00e8*/ 	.word	0x00000001


	//----- nvinfo : EIATTR_CRS_STACK_SIZE
	.align		4
.L_2513:
        /*00ec*/ 	.byte	0x04, 0x1e
        /*00ee*/ 	.short	(.L_2515 - .L_2514)
.L_2514:
        /*00f0*/ 	.word	0x00000000


	//----- nvinfo : EIATTR_CBANK_PARAM_SIZE
	.align		4
.L_2515:
        /*00f4*/ 	.byte	0x03, 0x19
        /*00f6*/ 	.short	0x0128


	//----- nvinfo : EIATTR_PARAM_CBANK
	.align		4
        /*00f8*/ 	.byte	0x04, 0x0a
        /*00fa*/ 	.short	(.L_2517 - .L_2516)
	.align		4
.L_2516:
        /*00fc*/ 	.word	index@(.nv.constant0._ZN10layer_norm31ln_parallel_residual_bwd_kernelINS_13Kernel_traitsI6__halfffffjLj256ELj1ELj4ELj1ELj16ENS_18Kernel_traits_baseILj256ES2_ffffjLj128EEEEELb0ELb1ELb1EEEvNS_9BwdParamsE)
        /*0100*/ 	.short	0x0380
        /*0102*/ 	.short	0x0128


	//----- nvinfo : EIATTR_SW_WAR
	.align		4
.L_2517:
        /*0104*/ 	.byte	0x04, 0x36
        /*0106*/ 	.short	(.L_2519 - .L_2518)
.L_2518:
        /*0108*/ 	.word	0x00000008
.L_2519:


//--------------------- .nv.info._ZN10layer_norm31ln_parallel_residual_bwd_kernelINS_13Kernel_traitsI6__halfffffjLj256ELj1ELj4ELj1ELj16ENS_18Kernel_traits_baseILj256ES2_ffffjLj128EEEEELb1ELb0ELb0EEEvNS_9BwdParamsE --------------------------
	.section	.nv.info._ZN10layer_norm31ln_parallel_residual_bwd_kernelINS_13Kernel_traitsI6__halfffffjLj256ELj1ELj4ELj1ELj16ENS_18Kernel_traits_baseILj256ES2_ffffjLj128EEEEELb1ELb0ELb0EEEvNS_9BwdParamsE,"",@"SHT_CUDA_INFO"
	.sectionflags	@""
	.align	4


	//----- nvinfo : EIATTR_CUDA_API_VERSION
	.align		4
        /*0000*/ 	.byte	0x04, 0x37
        /*0002*/ 	.short	(.L_2521 - .L_2520)
.L_2520:
        /*0004*/ 	.word	0x00000082


	//----- nvinfo : EIATTR_KPARAM_INFO
	.align		4
.L_2521:
        /*0008*/ 	.byte	0x04, 0x17
        /*000a*/ 	.short	(.L_2523 - .L_2522)
.L_2522:
        /*000c*/ 	.word	0x00000000
        /*0010*/ 	.short	0x0000
        /*0012*/ 	.short	0x0000
        /*0014*/ 	.byte	0x00, 0xf0, 0xa1, 0x04


	//----- nvinfo : EIATTR_SPARSE_MMA_MASK
	.align		4
.L_2523:
        /*0018*/ 	.byte	0x03, 0x50
        /*001a*/ 	.short	0x0000


	//----- nvinfo : EIATTR_MAXREG_COUNT
	.align		4
        /*001c*/ 	.byte	0x03, 0x1b
        /*001e*/ 	.short	0x00ff


	//----- nvinfo : EIATTR_NUM_BARRIERS
	.align		4
        /*0020*/ 	.byte	0x02, 0x4c
        /*0022*/ 	.byte	0x01
	.zero		1


	//----- nvinfo : EIATTR_MERCURY_ISA_VERSION
	.align		4
        /*0024*/ 	.byte	0x03, 0x5f
        /*0026*/ 	.short	0x0101


	//----- nvinfo : EIATTR_COOP_GROUP_MASK_REGIDS
	.align		4
        /*0028*/ 	.byte	0x04, 0x29
        /*002a*/ 	.short	(.L_2525 - .L_2524)


	//   ....[0]....
.L_2524:
        /*002c*/ 	.word	0xffffffff


	//   ....[1]....
        /*0030*/ 	.word	0xffffffff


	//   ....[2]....
        /*0034*/ 	.word	0xffffffff


	//   ....[3]....
        /*0038*/ 	.word	0xffffffff


	//   ....[4]....
        /*003c*/ 	.word	0xffffffff


	//   ....[5]....
        /*0040*/ 	.word	0xffffffff


	//   ....[6]....
        /*0044*/ 	.word	0xffffffff


	//   ....[7]....
        /*0048*/ 	.word	0xffffffff


	//   ....[8]....
        /*004c*/ 	.word	0xffffffff


	//   ....[9]....
        /*0050*/ 	.word	0xffffffff


	//   ....[10]....
        /*0054*/ 	.word	0x0500003c


	//   ....[11]....
        /*0058*/ 	.word	0x0500003c


	//   ....[12]....
        /*005c*/ 	.word	0x0500003c


	//   ....[13]....
        /*0060*/ 	.word	0x0500003c


	//   ....[14]....
        /*0064*/ 	.word	0x0500003c


	//   ....[15]....
        /*0068*/ 	.word	0x0500003c


	//   ....[16]....
        /*006c*/ 	.word	0x0500003c


	//   ....[17]....
        /*0070*/ 	.word	0x0500003c


	//   ....[18]....
        /*0074*/ 	.word	0x0500003c


	//   ....[19]....
        /*0078*/ 	.word	0x0500003c


	//----- nvinfo : EIATTR_COOP_GROUP_INSTR_OFFSETS
	.align		4
.L_2525:
        /*007c*/ 	.byte	0x04, 0x28
        /*007e*/ 	.short	(.L_2527 - .L_2526)


	//   ....[0]....
.L_2526:
        /*0080*/ 	.word	0x00001060


	//   ....[1]....
        /*0084*/ 	.word	0x00001070


	//   ....[2]....
        /*0088*/ 	.word	0x000010a0


	//   ....[3]....
        /*008c*/ 	.word	0x000010b0


	//   ....[4]....
        /*0090*/ 	.word	0x000010e0


	//   ....[5]....
        /*0094*/ 	.word	0x000010f0


	//   ....[6]....
        /*0098*/ 	.word	0x00001120


	//   ....[7]....
        /*009c*/ 	.word	0x00001130


	//   ....[8]....
        /*00a0*/ 	.word	0x00001160


	//   ....[9]....
        /*00a4*/ 	.word	0x00001170


	//   ....[10]....
        /*00a8*/ 	.word	0x00003d20


	//   ....[11]....
        /*00ac*/ 	.word	0x00003db0


	//   ....[12]....
        /*00b0*/ 	.word	0x00003e20


	//   ....[13]....
        /*00b4*/ 	.word	0x00003e80


	//   ....[14]....
        /*00b8*/ 	.word	0x00003ef0


	//   ....[15]....
        /*00bc*/ 	.word	0x00003f50


	//   ....[16]....
        /*00c0*/ 	.word	0x00003fc0


	//   ....[17]....
        /*00c4*/ 	.word	0x00004020


	//   ....[18]....
        /*00c8*/ 	.word	0x00004090


	//   ....[19]....
        /*00cc*/ 	.word	0x000040f0


	//----- nvinfo : EIATTR_VRC_CTA_INIT_COUNT
	.align		4
.L_2527:
        /*00d0*/ 	.byte	0x02, 0x4a
	.zero		1
	.zero		1


	//----- nvinfo : EIATTR_EXIT_INSTR_OFFSETS
	.align		4
        /*00d4*/ 	.byte	0x04, 0x1c
        /*00d6*/ 	.short	(.L_2529 - .L_2528)


	//   ....[0]....
.L_2528:
        /*00d8*/ 	.word	0x00003bf0


	//   ....[1]....
        /*00dc*/ 	.word	0x00003cb0


	//----- nvinfo : EIATTR_MAX_THREADS
	.align		4
.L_2529:
        /*00e0*/ 	.byte	0x04, 0x05
        /*00e2*/ 	.short	(.L_2531 - .L_2530)
.L_2530:
        /*00e4*/ 	.word	0x00000080
        /*00e8*/ 	.word	0x00000001
        /*00ec*/ 	.word	0x00000001


	//----- nvinfo : EIATTR_CRS_STACK_SIZE
	.align		4
.L_2531:
        /*00f0*/ 	.byte	0x04, 0x1e
        /*00f2*/ 	.short	(.L_2533 - .L_2532)
.L_2532:
        /*00f4*/ 	.word	0x00000000


	//----- nvinfo : EIATTR_CBANK_PARAM_SIZE
	.align		4
.L_2533:
        /*00f8*/ 	.byte	0x03, 0x19
        /*00fa*/ 	.short	0x0128


	//----- nvinfo : EIATTR_PARAM_CBANK
	.align		4
        /*00fc*/ 	.byte	0x04, 0x0a
        /*00fe*/ 	.short	(.L_2535 - .L_2534)
	.align		4
.L_2534:
        /*0100*/ 	.word	index@(.nv.constant0._ZN10layer_norm31ln_parallel_residual_bwd_kernelINS_13Kernel_traitsI6__halfffffjLj256ELj1ELj4ELj1ELj16ENS_18Kernel_traits_baseILj256ES2_ffffjLj128EEEEELb1ELb0ELb0EEEvNS_9BwdParamsE)
        /*0104*/ 	.short	0x0380
        /*0106*/ 	.short	0x0128


	//----- nvinfo : EIATTR_SW_WAR
	.align		4
.L_2535:
        /*0108*/ 	.byte	0x04, 0x36
        /*010a*/ 	.short	(.L_2537 - .L_2536)
.L_2536:
        /*010c*/ 	.word	0x00000008
.L_2537:


//--------------------- .nv.info._ZN10layer_norm31ln_parallel_residual_bwd_kernelINS_13Kernel_traitsI6__halfffffjLj256ELj1ELj4ELj1ELj16ENS_18Kernel_traits_baseILj256ES2_ffffjLj128EEEEELb1ELb0ELb1EEEvNS_9BwdParamsE --------------------------
	.section	.nv.info._ZN10layer_norm31ln_parallel_residual_bwd_kernelINS_13Kernel_traitsI6__halfffffjLj256ELj1ELj4ELj1ELj16ENS_18Kernel_traits_baseILj256ES2_ffffjLj128EEEEELb1ELb0ELb1EEEvNS_9BwdParamsE,"",@"SHT_CUDA_INFO"
	.sectionflags	@""
	.align	4


	//----- nvinfo : EIATTR_CUDA_API_VERSION
	.align		4
        /*0000*/ 	.byte	0x04, 0x37
        /*0002*/ 	.short	(.L_2539 - .L_2538)
.L_2538:
        /*0004*/ 	.word	0x00000082


	//----- nvinfo : EIATTR_KPARAM_INFO
	.align		4
.L_2539:
        /*0008*/ 	.byte	0x04, 0x17
        /*000a*/ 	.short	(.L_2541 - .L_2540)
.L_2540:
        /*000c*/ 	.word	0x00000000
        /*0010*/ 	.short	0x0000
        /*0012*/ 	.short	0x0000
        /*0014*/ 	.byte	0x00, 0xf0, 0xa1, 0x04


	//----- nvinfo : EIATTR_SPARSE_MMA_MASK
	.align		4
.L_2541:
        /*0018*/ 	.byte	0x03, 0x50
        /*001a*/ 	.short	0x0000


	//----- nvinfo : EIATTR_MAXREG_COUNT
	.align		4
        /*001c*/ 	.byte	0x03, 0x1b
        /*001e*/ 	.short	0x00ff


	//----- nvinfo : EIATTR_NUM_BARRIERS
	.align		4
        /*0020*/ 	.byte	0x02, 0x4c
        /*0022*/ 	.byte	0x01
	.zero		1


	//----- nvinfo : EIATTR_MERCURY_ISA_VERSION
	.align		4
        /*0024*/ 	.byte	0x03, 0x5f
        /*0026*/ 	.short	0x0101


	//----- nvinfo : EIATTR_COOP_GROUP_MASK_REGIDS
	.align		4
        /*0028*/ 	.byte	0x04, 0x29
        /*002a*/ 	.short	(.L_2543 - .L_2542)


	//   ....[0]....
.L_2542:
        /*002c*/ 	.word	0xffffffff


	//   ....[1]....
        /*0030*/ 	.word	0xffffffff


	//   ....[2]....
        /*0034*/ 	.word	0xffffffff


	//   ....[3]....
        /*0038*/ 	.word	0xffffffff


	//   ....[4]....
        /*003c*/ 	.word	0xffffffff


	//   ....[5]....
        /*0040*/ 	.word	0xffffffff


	//   ....[6]....
        /*0044*/ 	.word	0xffffffff


	//   ....[7]....
        /*0048*/ 	.word	0xffffffff


	//   ....[8]....
        /*004c*/ 	.word	0xffffffff


	//   ....[9]....
        /*0050*/ 	.word	0xffffffff


	//   ....[10]....
        /*0054*/ 	.word	0x0500003a


	//   ....[11]....
        /*0058*/ 	.word	0x0500003a


	//   ....[12]....
        /*005c*/ 	.word	0x0500003a


	//   ....[13]....
        /*0060*/ 	.word	0x0500003a


	//   ....[14]....
        /*0064*/ 	.word	0x0500003a


	//   ....[15]....
        /*0068*/ 	.word	0x0500003a


	//   ....[16]....
        /*006c*/ 	.word	0x0500003a


	//   ....[17]....
        /*0070*/ 	.word	0x0500003a


	//   ....[18]....
        /*0074*/ 	.word	0x0500003a


	//   ....[19]....
        /*0078*/ 	.word	0x0500003a


	//----- nvinfo : EIATTR_COOP_GROUP_INSTR_OFFSETS
	.align		4
.L_2543:
        /*007c*/ 	.byte	0x04, 0x28
        /*007e*/ 	.short	(.L_2545 - .L_2544)


	//   ....[0]....
.L_2544:
        /*0080*/ 	.word	0x00000dd0


	//   ....[1]....
        /*0084*/ 	.word	0x00000de0


	//   ....[2]....
        /*0088*/ 	.word	0x00000e10


	//   ....[3]....
        /*008c*/ 	.word	0x00000e20


	//   ....[4]....
        /*0090*/ 	.word	0x00000e50


	//   ....[5]....
        /*0094*/ 	.word	0x00000e60


	//   ....[6]....
        /*0098*/ 	.word	0x00000e90


	//   ....[7]....
        /*009c*/ 	.word	0x00000ea0


	//   ....[8]....
        /*00a0*/ 	.word	0x00000ed0


	//   ....[9]....
        /*00a4*/ 	.word	0x00000ee0


	//   ....[10]....
        /*00a8*/ 	.word	0x00003980


	//   ....[11]....
        /*00ac*/ 	.word	0x00003a10


	//   ....[12]....
        /*00b0*/ 	.word	0x00003a80


	//   ....[13]....
        /*00b4*/ 	.word	0x00003ae0


	//   ....[14]....
        /*00b8*/ 	.word	0x00003b50


	//   ....[15]....
        /*00bc*/ 	.word	0x00003bb0


	//   ....[16]....
        /*00c0*/ 	.word	0x00003c20


	//   ....[17]....
        /*00c4*/ 	.word	0x00003c80


	//   ....[18]....
        /*00c8*/ 	.word	0x00003cf0


	//   ....[19]....
        /*00cc*/ 	.word	0x00003d50


	//----- nvinfo : EIATTR_VRC_CTA_INIT_COUNT
	.align		4
.L_2545:
        /*00d0*/ 	.byte	0x02, 0x4a
	.zero		1
	.zero		1


	//----- nvinfo : EIATTR_EXIT_INSTR_OFFSETS
	.align		4
        /*00d4*/ 	.byte	0x04, 0x1c
        /*00d6*/ 	.short	(.L_2547 - .L_2546)


	//   ....[0]....
.L_2546:
        /*00d8*/ 	.word	0x00003910


	//----- nvinfo : EIATTR_MAX_THREADS
	.align		4
.L_2547:
        /*00dc*/ 	.byte	0x04, 0x05
        /*00de*/ 	.short	(.L_2549 - .L_2548)
.L_2548:
        /*00e0*/ 	.word	0x00000080
        /*00e4*/ 	.word	0x00000001
        /*00e8*/ 	.word	0x00000001


	//----- nvinfo : EIATTR_CRS_STACK_SIZE
	.align		4
.L_2549:
        /*00ec*/ 	.byte	0x04, 0x1e
        /*00ee*/ 	.short	(.L_2551 - .L_2550)
.L_2550:
        /*00f0*/ 	.word	0x00000000


	//----- nvinfo : EIATTR_CBANK_PARAM_SIZE
	.align		4
.L_2551:
        /*00f4*/ 	.byte	0x03, 0x19
        /*00f6*/ 	.short	0x0128


	//----- nvinfo : EIATTR_PARAM_CBANK
	.align		4
        /*00f8*/ 	.byte	0x04, 0x0a
        /*00fa*/ 	.short	(.L_2553 - .L_2552)
	.align		4
.L_2552:
        /*00fc*/ 	.word	index@(.nv.constant0._ZN10layer_norm31ln_parallel_residual_bwd_kernelINS_13Kernel_traitsI6__halfffffjLj256ELj1ELj4ELj1ELj16ENS_18Kernel_traits_baseILj256ES2_ffffjLj128EEEEELb1ELb0ELb1EEEvNS_9BwdParamsE)
        /*0100*/ 	.short	0x0380
        /*0102*/ 	.short	0x0128


	//----- nvinfo : EIATTR_SW_WAR
	.align		4
.L_2553:
        /*0104*/ 	.byte	0x04, 0x36
        /*0106*/ 	.short	(.L_2555 - .L_2554)
.L_2554:
        /*0108*/ 	.word	0x00000008
.L_2555:


//--------------------- .nv.info._ZN10layer_norm22ln_bwd_finalize_kernelINS_22Kernel_traits_finalizeILj256E6__halfffffjLb0ELj1024ELj4ENS_18Kernel_traits_baseILj256ES2_ffffjLj1024EEEEELb0ELb0EEEvNS_9BwdParamsE --------------------------
	.section	.nv.info._ZN10layer_norm22ln_bwd_finalize_kernelINS_22Kernel_traits_finalizeILj256E6__halfffffjLb0ELj1024ELj4ENS_18Kernel_traits_baseILj256ES2_ffffjLj1024EEEEELb0ELb0EEEvNS_9BwdParamsE,"",@"SHT_CUDA_INFO"
	.sectionflags	@""
	.align	4


	//----- nvinfo : EIATTR_CUDA_API_VERSION
	.align		4
        /*0000*/ 	.byte	0x04, 0x37
        /*0002*/ 	.short	(.L_2557 - .L_2556)
.L_2556:
        /*0004*/ 	.word	0x00000082


	//----- nvinfo : EIATTR_KPARAM_INFO
	.align		4
.L_2557:
        /*0008*/ 	.byte	0x04, 0x17
        /*000a*/ 	.short	(.L_2559 - .L_2558)
.L_2558:
        /*000c*/ 	.word	0x00000000
        /*0010*/ 	.short	0x0000
        /*0012*/ 	.short	0x0000
        /*0014*/ 	.byte	0x00, 0xf0, 0xa1, 0x04


	//----- nvinfo : EIATTR_SPARSE_MMA_MASK
	.align		4
.L_2559:
        /*0018*/ 	.byte	0x03, 0x50
        /*001a*/ 	.short	0x0000


	//----- nvinfo : EIATTR_MAXREG_COUNT
	.align		4
        /*001c*/ 	.byte	0x03, 0x1b
        /*001e*/ 	.short	0x0040


	//----- nvinfo : EIATTR_NUM_BARRIERS
	.align		4
        /*0020*/ 	.byte	0x02, 0x4c
        /*0022*/ 	.byte	0x01
	.zero		1


	//----- nvinfo : EIATTR_MERCURY_ISA_VERSION
	.align		4
        /*0024*/ 	.byte	0x03, 0x5f
        /*0026*/ 	.short	0x0101


	//----- nvinfo : EIATTR_COOP_GROUP_MASK_REGIDS
	.align		4
        /*0028*/ 	.byte	0x04, 0x29
        /*002a*/ 	.short	(.L_2561 - .L_2560)


	//   ....[0]....
.L_2560:
        /*002c*/ 	.word	0xffffffff


	//   ....[1]....
        /*0030*/ 	.word	0xffffffff


	//   ....[2]....
        /*0034*/ 	.word	0xffffffff


	//   ....[3]....
        /*0038*/ 	.word	0xffffffff


	//   ....[4]....
        /*003c*/ 	.word	0xffffffff


	//   ....[5]....
        /*0040*/ 	.word	0xffffffff


	//   ....[6]....
        /*0044*/ 	.word	0xffffffff


	//   ....[7]....
        /*0048*/ 	.word	0xffffffff


	//   ....[8]....
        /*004c*/ 	.word	0xffffffff


	//   ....[9]....
        /*0050*/ 	.word	0xffffffff


	//----- nvinfo : EIATTR_COOP_GROUP_INSTR_OFFSETS
	.align		4
.L_2561:
        /*0054*/ 	.byte	0x04, 0x28
        /*0056*/ 	.short	(.L_2563 - .L_2562)


	//   ....[0]....
.L_2562:
        /*0058*/ 	.word	0x000015e0


	//   ....[1]....
        /*005c*/ 	.word	0x000015f0


	//   ....[2]....
        /*0060*/ 	.word	0x00001620


	//   ....[3]....
        /*0064*/ 	.word	0x00001630


	//   ....[4]....
        /*0068*/ 	.word	0x00001660


	//   ....[5]....
        /*006c*/ 	.word	0x00001670


	//   ....[6]....
        /*0070*/ 	.word	0x000016b0


	//   ....[7]....
        /*0074*/ 	.word	0x000016e0


	//   ....[8]....
        /*0078*/ 	.word	0x00001710


	//   ....[9]....
        /*007c*/ 	.word	0x00001720


	//----- nvinfo : EIATTR_VRC_CTA_INIT_COUNT
	.align		4
.L_2563:
        /*0080*/ 	.byte	0x02, 0x4a
	.zero		1
	.zero		1


	//----- nvinfo : EIATTR_EXIT_INSTR_OFFSETS
	.align		4
        /*0084*/ 	.byte	0x04, 0x1c
        /*0086*/ 	.short	(.L_2565 - .L_2564)


	//   ....[0]....
.L_2564:
        /*0088*/ 	.word	0x00000060


	//   ....[1]....
        /*008c*/ 	.word	0x00001780


	//   ....[2]....
        /*0090*/ 	.word	0x000017b0


	//   ....[3]....
        /*0094*/ 	.word	0x00001870


	//----- nvinfo : EIATTR_MAX_THREADS
	.align		4
.L_2565:
        /*0098*/ 	.byte	0x04, 0x05
        /*009a*/ 	.short	(.L_2567 - .L_2566)
.L_2566:
        /*009c*/ 	.word	0x00000400
        /*00a0*/ 	.word	0x00000001
        /*00a4*/ 	.word	0x00000001


	//----- nvinfo : EIATTR_CRS_STACK_SIZE
	.align		4
.L_2567:
        /*00a8*/ 	.byte	0x04, 0x1e
        /*00aa*/ 	.short	(.L_2569 - .L_2568)
.L_2568:
        /*00ac*/ 	.word	0x00000000


	//----- nvinfo : EIATTR_CBANK_PARAM_SIZE
	.align		4
.L_2569:
        /*00b0*/ 	.byte	0x03, 0x19
        /*00b2*/ 	.short	0x0128


	//----- nvinfo : EIATTR_PARAM_CBANK
	.align		4
        /*00b4*/ 	.byte	0x04, 0x0a
        /*00b6*/ 	.short	(.L_2571 - .L_2570)
	.align		4
.L_2570:
        /*00b8*/ 	.word	index@(.nv.constant0._ZN10layer_norm22ln_bwd_finalize_kernelINS_22Kernel_traits_finalizeILj256E6__halfffffjLb0ELj1024ELj4ENS_18Kernel_traits_baseILj256ES2_ffffjLj1024EEEEELb0ELb0EEEvNS_9BwdParamsE)
        /*00bc*/ 	.short	0x0380
        /*00be*/ 	.short	0x0128


	//----- nvinfo : EIATTR_SW_WAR
	.align		4
.L_2571:
        /*00c0*/ 	.byte	0x04, 0x36
        /*00c2*/ 	.short	(.L_2573 - .L_2572)
.L_2572:
        /*00c4*/ 	.word	0x00000008
.L_2573:


//--------------------- .nv.info._ZN10layer_norm40ln_parallel_residual_bwd_finalize_kernelINS_22Kernel_traits_finalizeILj256E6__halfffffjLb0ELj1024ELj4ENS_18Kernel_traits_baseILj256ES2_ffffjLj1024EEEEELb0EEEvNS_9BwdParamsE --------------------------
	.section	.nv.info._ZN10layer_norm40ln_parallel_residual_bwd_finalize_kernelINS_22Kernel_traits_finalizeILj256E6__halfffffjLb0ELj1024ELj4ENS_18Kernel_traits_baseILj256ES2_ffffjLj1024EEEEELb0EEEvNS_9BwdParamsE,"",@"SHT_CUDA_INFO"
	.sectionflags	@""
	.align	4


	//----- nvinfo : EIATTR_CUDA_API_VERSION
	.align		4
        /*0000*/ 	.byte	0x04, 0x37
        /*0002*/ 	.short	(.L_2575 - .L_2574)
.L_2574:
        /*0004*/ 	.word	0x00000082


	//----- nvinfo : EIATTR_KPARAM_INFO
	.align		4
.L_2575:
        /*0008*/ 	.byte	0x04, 0x17
        /*000a*/ 	.short	(.L_2577 - .L_2576)
.L_2576:
        /*000c*/ 	.word	0x00000000
        /*0010*/ 	.short	0x0000
        /*0012*/ 	.short	0x0000
        /*0014*/ 	.byte	0x00, 0xf0, 0xa1, 0x04


	//----- nvinfo : EIATTR_SPARSE_MMA_MASK
	.align		4
.L_2577:
        /*0018*/ 	.byte	0x03, 0x50
        /*001a*/ 	.short	0x0000


	//----- nvinfo : EIATTR_MAXREG_COUNT
	.align		4
        /*001c*/ 	.byte	0x03, 0x1b
        /*001e*/ 	.short	0x0040


	//----- nvinfo : EIATTR_NUM_BARRIERS
	.align		4
        /*0020*/ 	.byte	0x02, 0x4c
        /*0022*/ 	.byte	0x01
	.zero		1


	//----- nvinfo : EIATTR_MERCURY_ISA_VERSION
	.align		4
        /*0024*/ 	.byte	0x03, 0x5f
        /*0026*/ 	.short	0x0101


	//----- nvinfo : EIATTR_COOP_GROUP_MASK_REGIDS
	.align		4
        /*0028*/ 	.byte	0x04, 0x29
        /*002a*/ 	.short	(.L_2579 - .L_2578)


	//   ....[0]....
.L_2578:
        /*002c*/ 	.word	0xffffffff


	//   ....[1]....
        /*0030*/ 	.word	0xffffffff


	//   ....[2]....
        /*0034*/ 	.word	0xffffffff


	//   ....[3]....
        /*0038*/ 	.word	0xffffffff


	//   ....[4]....
        /*003c*/ 	.word	0xffffffff


	//   ....[5]....
        /*0040*/ 	.word	0xffffffff


	//   ....[6]....
        /*0044*/ 	.word	0xffffffff


	//   ....[7]....
        /*0048*/ 	.word	0xffffffff


	//   ....[8]....
        /*004c*/ 	.word	0xffffffff


	//   ....[9]....
        /*0050*/ 	.word	0xffffffff


	//   ....[10]....
        /*0054*/ 	.word	0xffffffff


	//   ....[11]....
        /*0058*/ 	.word	0xffffffff


	//   ....[12]....
        /*005c*/ 	.word	0xffffffff


	//   ....[13]....
        /*0060*/ 	.word	0xffffffff


	//   ....[14]....
        /*0064*/ 	.word	0xffffffff


	//   ....[15]....
        /*0068*/ 	.word	0xffffffff


	//   ....[16]....
        /*006c*/ 	.word	0xffffffff


	//   ....[17]....
        /*0070*/ 	.word	0xffffffff


	//   ....[18]....
        /*0074*/ 	.word	0xffffffff


	//   ....[19]....
        /*0078*/ 	.word	0xffffffff


	//----- nvinfo : EIATTR_COOP_GROUP_INSTR_OFFSETS
	.align		4
.L_2579:
        /*007c*/ 	.byte	0x04, 0x28
        /*007e*/ 	.short	(.L_2581 - .L_2580)


	//   ....[0]....
.L_2580:
        /*0080*/ 	.word	0x000013b0


	//   ....[1]....
        /*0084*/ 	.word	0x000013c0


	//   ....[2]....
        /*0088*/ 	.word	0x000013d0


	//   ....[3]....
        /*008c*/ 	.word	0x000013e0


	//   ....[4]....
        /*0090*/ 	.word	0x00001410


	//   ....[5]....
        /*0094*/ 	.word	0x00001430


	//   ....[6]....
        /*0098*/ 	.word	0x00001450


	//   ....[7]....
        /*009c*/ 	.word	0x00001460


	//   ....[8]....
        /*00a0*/ 	.word	0x000014a0


	//   ....[9]....
        /*00a4*/ 	.word	0x000014c0


	//   ....[10]....
        /*00a8*/ 	.word	0x000014d0


	//   ....[11]....
        /*00ac*/ 	.word	0x000014e0


	//   ....[12]....
        /*00b0*/ 	.word	0x00001510


	//   ....[13]....
        /*00b4*/ 	.word	0x00001530


	//   ....[14]....
        /*00b8*/ 	.word	0x00001550


	//   ....[15]....
        /*00bc*/ 	.word	0x00001560


	//   ....[16]....
        /*00c0*/ 	.word	0x000015a0


	//   ....[17]....
        /*00c4*/ 	.word	0x000015d0


	//   ....[18]....
        /*00c8*/ 	.word	0x00001600


	//   ....[19]....
        /*00cc*/ 	.word	0x00001610


	//----- nvinfo : EIATTR_VRC_CTA_INIT_COUNT
	.align		4
.L_2581:
        /*00d0*/ 	.byte	0x02, 0x4a
	.zero		1
	.zero		1


	//----- nvinfo : EIATTR_EXIT_INSTR_OFFSETS
	.align		4
        /*00d4*/ 	.byte	0x04, 0x1c
        /*00d6*/ 	.short	(.L_2583 - .L_2582)


	//   ....[0]....
.L_2582:
        /*00d8*/ 	.word	0x00000060


	//   ....[1]....
        /*00dc*/ 	.word	0x000016b0


	//   ....[2]....
        /*00e0*/ 	.word	0x000016e0


	//   ....[3]....
        /*00e4*/ 	.word	0x00001840


	//----- nvinfo : EIATTR_MAX_THREADS
	.align		4
.L_2583:
        /*00e8*/ 	.byte	0x04, 0x05
        /*00ea*/ 	.short	(.L_2585 - .L_2584)
.L_2584:
        /*00ec*/ 	.word	0x00000400
        /*00f0*/ 	.word	0x00000001
        /*00f4*/ 	.word	0x00000001


	//----- nvinfo : EIATTR_CRS_STACK_SIZE
	.align		4
.L_2585:
        /*00f8*/ 	.byte	0x04, 0x1e
        /*00fa*/ 	.short	(.L_2587 - .L_2586)
.L_2586:
        /*00fc*/ 	.word	0x00000000


	//----- nvinfo : EIATTR_CBANK_PARAM_SIZE
	.align		4
.L_2587:
        /*0100*/ 	.byte	0x03, 0x19
        /*0102*/ 	.short	0x0128


	//----- nvinfo : EIATTR_PARAM_CBANK
	.align		4
        /*0104*/ 	.byte	0x04, 0x0a
        /*0106*/ 	.short	(.L_2589 - .L_2588)
	.align		4
.L_2588:
        /*0108*/ 	.word	index@(.nv.constant0._ZN10layer_norm40ln_parallel_residual_bwd_finalize_kernelINS_22Kernel_traits_finalizeILj256E6__halfffffjLb0ELj1024ELj4ENS_18Kernel_traits_baseILj256ES2_ffffjLj1024EEEEELb0EEEvNS_9BwdParamsE)
        /*010c*/ 	.short	0x0380
        /*010e*/ 	.short	0x0128


	//----- nvinfo : EIATTR_SW_WAR
	.align		4
.L_2589:
        /*0110*/ 	.byte	0x04, 0x36
        /*0112*/ 	.short	(.L_2591 - .L_2590)
.L_2590:
        /*0114*/ 	.word	0x00000008
.L_2591:


//--------------------- .nv.info._ZN10layer_norm31ln_parallel_residual_bwd_kernelINS_13Kernel_traitsI6__halfffffjLj256ELj1ELj4ELj1ELj16ENS_18Kernel_traits_baseILj256ES2_ffffjLj128EEEEELb1ELb1ELb0EEEvNS_9BwdParamsE --------------------------
	.section	.nv.info._ZN10layer_norm31ln_parallel_residual_bwd_kernelINS_13Kernel_traitsI6__halfffffjLj256ELj1ELj4ELj1ELj16ENS_18Kernel_traits_baseILj256ES2_ffffjLj128EEEEELb1ELb1ELb0EEEvNS_9BwdParamsE,"",@"SHT_CUDA_INFO"
	.sectionflags	@""
	.align	4


	//----- nvinfo : EIATTR_CUDA_API_VERSION
	.align		4
        /*0000*/ 	.byte	0x04, 0x37
        /*0002*/ 	.short	(.L_2593 - .L_2592)
.L_2592:
        /*0004*/ 	.word	0x00000082


	//----- nvinfo : EIATTR_KPARAM_INFO
	.align		4
.L_2593:
        /*0008*/ 	.byte	0x04, 0x17
        /*000a*/ 	.short	(.L_2595 - .L_2594)
.L_2594:
        /*000c*/ 	.word	0x00000000
        /*0010*/ 	.short	0x0000
        /*0012*/ 	.short	0x0000
        /*0014*/ 	.byte	0x00, 0xf0, 0xa1, 0x04


	//----- nvinfo : EIATTR_SPARSE_MMA_MASK
	.align		4
.L_2595:
        /*0018*/ 	.byte	0x03, 0x50
        /*001a*/ 	.short	0x0000


	//----- nvinfo : EIATTR_MAXREG_COUNT
	.align		4
        /*001c*/ 	.byte	0x03, 0x1b
        /*001e*/ 	.short	0x00ff


	//----- nvinfo : EIATTR_NUM_BARRIERS
	.align		4
        /*0020*/ 	.byte	0x02, 0x4c
        /*0022*/ 	.byte	0x01
	.zero		1


	//----- nvinfo : EIATTR_MERCURY_ISA_VERSION
	.align		4
        /*0024*/ 	.byte	0x03, 0x5f
        /*0026*/ 	.short	0x0101


	//----- nvinfo : EIATTR_COOP_GROUP_MASK_REGIDS
	.align		4
        /*0028*/ 	.byte	0x04, 0x29
        /*002a*/ 	.short	(.L_2597 - .L_2596)


	//   ....[0]....
.L_2596:
        /*002c*/ 	.word	0xffffffff


	//   ....[1]....
        /*0030*/ 	.word	0xffffffff


	//   ....[2]....
        /*0034*/ 	.word	0xffffffff


	//   ....[3]....
        /*0038*/ 	.word	0xffffffff


	//   ....[4]....
        /*003c*/ 	.word	0xffffffff


	//   ....[5]....
        /*0040*/ 	.word	0xffffffff


	//   ....[6]....
        /*0044*/ 	.word	0xffffffff


	//   ....[7]....
        /*0048*/ 	.word	0xffffffff


	//   ....[8]....
        /*004c*/ 	.word	0xffffffff


	//   ....[9]....
        /*0050*/ 	.word	0xffffffff


	//   ....[10]....
        /*0054*/ 	.word	0x0500002c


	//   ....[11]....
        /*0058*/ 	.word	0x0500002c


	//   ....[12]....
        /*005c*/ 	.word	0x0500002c


	//   ....[13]....
        /*0060*/ 	.word	0x0500002c


	//   ....[14]....
        /*0064*/ 	.word	0x0500002c


	//   ....[15]....
        /*0068*/ 	.word	0x0500002c


	//   ....[16]....
        /*006c*/ 	.word	0x0500002c


	//   ....[17]....
        /*0070*/ 	.word	0x0500002c


	//   ....[18]....
        /*0074*/ 	.word	0x0500002c


	//   ....[19]....
        /*0078*/ 	.word	0x0500002c


	//----- nvinfo : EIATTR_COOP_GROUP_INSTR_OFFSETS
	.align		4
.L_2597:
        /*007c*/ 	.byte	0x04, 0x28
        /*007e*/ 	.short	(.L_2599 - .L_2598)


	//   ....[0]....
.L_2598:
        /*0080*/ 	.word	0x00000c00


	//   ....[1]....
        /*0084*/ 	.word	0x00000c10


	//   ....[2]....
        /*0088*/ 	.word	0x00000c40


	//   ....[3]....
        /*008c*/ 	.word	0x00000c50


	//   ....[4]....
        /*0090*/ 	.word	0x00000c80


	//   ....[5]....
        /*0094*/ 	.word	0x00000c90


	//   ....[6]....
        /*0098*/ 	.word	0x00000cc0


	//   ....[7]....
        /*009c*/ 	.word	0x00000cd0


	//   ....[8]....
        /*00a0*/ 	.word	0x00000d00


	//   ....[9]....
        /*00a4*/ 	.word	0x00000d10


	//   ....[10]....
        /*00a8*/ 	.word	0x000034b0


	//   ....[11]....
        /*00ac*/ 	.word	0x00003540


	//   ....[12]....
        /*00b0*/ 	.word	0x000035a0


	//   ....[13]....
        /*00b4*/ 	.word	0x00003600


	//   ....[14]....
        /*00b8*/ 	.word	0x00003660


	//   ....[15]....
        /*00bc*/ 	.word	0x000036c0


	//   ....[16]....
        /*00c0*/ 	.word	0x00003720


	//   ....[17]....
        /*00c4*/ 	.word	0x00003780


	//   ....[18]....
        /*00c8*/ 	.word	0x000037e0


	//   ....[19]....
        /*00cc*/ 	.word	0x00003840


	//----- nvinfo : EIATTR_VRC_CTA_INIT_COUNT
	.align		4
.L_2599:
        /*00d0*/ 	.byte	0x02, 0x4a
	.zero		1
	.zero		1


	//----- nvinfo : EIATTR_EXIT_INSTR_OFFSETS
	.align		4
        /*00d4*/ 	.byte	0x04, 0x1c
        /*00d6*/ 	.short	(.L_2601 - .L_2600)


	//   ....[0]....
.L_2600:
        /*00d8*/ 	.word	0x00003420


	//   ....[1]....
        /*00dc*/ 	.word	0x00003450


	//----- nvinfo : EIATTR_MAX_THREADS
	.align		4
.L_2601:
        /*00e0*/ 	.byte	0x04, 0x05
        /*00e2*/ 	.short	(.L_2603 - .L_2602)
.L_2602:
        /*00e4*/ 	.word	0x00000080
        /*00e8*/ 	.word	0x00000001
        /*00ec*/ 	.word	0x00000001


	//----- nvinfo : EIATTR_CRS_STACK_SIZE
	.align		4
.L_2603:
        /*00f0*/ 	.byte	0x04, 0x1e
        /*00f2*/ 	.short	(.L_2605 - .L_2604)
.L_2604:
        /*00f4*/ 	.word	0x00000000


	//----- nvinfo : EIATTR_CBANK_PARAM_SIZE
	.align		4
.L_2605:
        /*00f8*/ 	.byte	0x03, 0x19
        /*00fa*/ 	.short	0x0128


	//----- nvinfo : EIATTR_PARAM_CBANK
	.align		4
        /*00fc*/ 	.byte	0x04, 0x0a
        /*00fe*/ 	.short	(.L_2607 - .L_2606)
	.align		4
.L_2606:
        /*0100*/ 	.word	index@(.nv.constant0._ZN10layer_norm31ln_parallel_residual_bwd_kernelINS_13Kernel_traitsI6__halfffffjLj256ELj1ELj4ELj1ELj16ENS_18Kernel_traits_baseILj256ES2_ffffjLj128EEEEELb1ELb1ELb0EEEvNS_9BwdParamsE)
        /*0104*/ 	.short	0x0380
        /*0106*/ 	.short	0x0128


	//----- nvinfo : EIATTR_SW_WAR
	.align		4
.L_2607:
        /*0108*/ 	.byte	0x04, 0x36
        /*010a*/ 	.short	(.L_2609 - .L_2608)
.L_2608:
        /*010c*/ 	.word	0x00000008
.L_2609:


//--------------------- .nv.info._ZN10layer_norm22ln_bwd_finalize_kernelINS_22Kernel_traits_finalizeILj256E6__halfffffjLb0ELj1024ELj4ENS_18Kernel_traits_baseILj256ES2_ffffjLj1024EEEEELb0ELb1EEEvNS_9BwdParamsE --------------------------
	.section	.nv.info._ZN10layer_norm22ln_bwd_finalize_kernelINS_22Kernel_traits_finalizeILj256E6__halfffffjLb0ELj1024ELj4ENS_18Kernel_traits_baseILj256ES2_ffffjLj1024EEEEELb0ELb1EEEvNS_9BwdParamsE,"",@"SHT_CUDA_INFO"
	.sectionflags	@""
	.align	4


	//----- nvinfo : EIATTR_CUDA_API_VERSION
	.align		4
        /*0000*/ 	.byte	0x04, 0x37
        /*0002*/ 	.short	(.L_2611 - .L_2610)
.L_2610:
        /*0004*/ 	.word	0x00000082


	//----- nvinfo : EIATTR_KPARAM_INFO
	.align		4
.L_2611:
        /*0008*/ 	.byte	0x04, 0x17
        /*000a*/ 	.short	(.L_2613 - .L_2612)
.L_2612:
        /*000c*/ 	.word	0x00000000
        /*0010*/ 	.short	0x0000
        /*0012*/ 	.short	0x0000
        /*0014*/ 	.byte	0x00, 0xf0, 0xa1, 0x04


	//----- nvinfo : EIATTR_SPARSE_MMA_MASK
	.align		4
.L_2613:
        /*0018*/ 	.byte	0x03, 0x50
        /*001a*/ 	.short	0x0000


	//----- nvinfo : EIATTR_MAXREG_COUNT
	.align		4
        /*001c*/ 	.byte	0x03, 0x1b
        /*001e*/ 	.short	0x0040


	//----- nvinfo : EIATTR_NUM_BARRIERS
	.align		4
        /*0020*/ 	.byte	0x02, 0x4c
        /*0022*/ 	.byte	0x01
	.zero		1


	//----- nvinfo : EIATTR_MERCURY_ISA_VERSION
	.align		4
        /*0024*/ 	.byte	0x03, 0x5f
        /*0026*/ 	.short	0x0101


	//----- nvinfo : EIATTR_COOP_GROUP_MASK_REGIDS
	.align		4
        /*0028*/ 	.byte	0x04, 0x29
        /*002a*/ 	.short	(.L_2615 - .L_2614)


	//   ....[0]....
.L_2614:
        /*002c*/ 	.word	0xffffffff


	//   ....[1]....
        /*0030*/ 	.word	0xffffffff


	//   ....[2]....
        /*0034*/ 	.word	0xffffffff


	//   ....[3]....
        /*0038*/ 	.word	0xffffffff


	//   ....[4]....
        /*003c*/ 	.word	0xffffffff


	//   ....[5]....
        /*0040*/ 	.word	0xffffffff


	//   ....[6]....
        /*0044*/ 	.word	0xffffffff


	//   ....[7]....
        /*0048*/ 	.word	0xffffffff


	//   ....[8]....
        /*004c*/ 	.word	0xffffffff


	//   ....[9]....
        /*0050*/ 	.word	0xffffffff


	//----- nvinfo : EIATTR_COOP_GROUP_INSTR_OFFSETS
	.align		4
.L_2615:
        /*0054*/ 	.byte	0x04, 0x28
        /*0056*/ 	.short	(.L_2617 - .L_2616)


	//   ....[0]....
.L_2616:
        /*0058*/ 	.word	0x00001630


	//   ....[1]....
        /*005c*/ 	.word	0x00001640


	//   ....[2]....
        /*0060*/ 	.word	0x00001670


	//   ....[3]....
        /*0064*/ 	.word	0x00001680


	//   ....[4]....
        /*0068*/ 	.word	0x000016b0


	//   ....[5]....
        /*006c*/ 	.word	0x000016d0


	//   ....[6]....
        /*0070*/ 	.word	0x00001700


	//   ....[7]....
        /*0074*/ 	.word	0x00001710


	//   ....[8]....
        /*0078*/ 	.word	0x00001740


	//   ....[9]....
        /*007c*/ 	.word	0x00001750


	//----- nvinfo : EIATTR_VRC_CTA_INIT_COUNT
	.align		4
.L_2617:
        /*0080*/ 	.byte	0x02, 0x4a
	.zero		1
	.zero		1


	//----- nvinfo : EIATTR_EXIT_INSTR_OFFSETS
	.align		4
        /*0084*/ 	.byte	0x04, 0x1c
        /*0086*/ 	.short	(.L_2619 - .L_2618)


	//   ....[0]....
.L_2618:
        /*0088*/ 	.word	0x00000070


	//   ....[1]....
        /*008c*/ 	.word	0x000017b0


	//   ....[2]....
        /*0090*/ 	.word	0x00001880


	//----- nvinfo : EIATTR_MAX_THREADS
	.align		4
.L_2619:
        /*0094*/ 	.byte	0x04, 0x05
        /*0096*/ 	.short	(.L_2621 - .L_2620)
.L_2620:
        /*0098*/ 	.word	0x00000400
        /*009c*/ 	.word	0x00000001
        /*00a0*/ 	.word	0x00000001


	//----- nvinfo : EIATTR_CRS_STACK_SIZE
	.align		4
.L_2621:
        /*00a4*/ 	.byte	0x04, 0x1e
        /*00a6*/ 	.short	(.L_2623 - .L_2622)
.L_2622:
        /*00a8*/ 	.word	0x00000000


	//----- nvinfo : EIATTR_CBANK_PARAM_SIZE
	.align		4
.L_2623:
        /*00ac*/ 	.byte	0x03, 0x19
        /*00ae*/ 	.short	0x0128


	//----- nvinfo : EIATTR_PARAM_CBANK
	.align		4
        /*00b0*/ 	.byte	0x04, 0x0a
        /*00b2*/ 	.short	(.L_2625 - .L_2624)
	.align		4
.L_2624:
        /*00b4*/ 	.word	index@(.nv.constant0._ZN10layer_norm22ln_bwd_finalize_kernelINS_22Kernel_traits_finalizeILj256E6__halfffffjLb0ELj1024ELj4ENS_18Kernel_traits_baseILj256ES2_ffffjLj1024EEEEELb0ELb1EEEvNS_9BwdParamsE)
        /*00b8*/ 	.short	0x0380
        /*00ba*/ 	.short	0x0128


	//----- nvinfo : EIATTR_SW_WAR
	.align		4
.L_2625:
        /*00bc*/ 	.byte	0x04, 0x36
        /*00be*/ 	.short	(.L_2627 - .L_2626)
.L_2626:
        /*00c0*/ 	.word	0x00000008
.L_2627:


//--------------------- .nv.info._ZN10layer_norm40ln_parallel_residual_bwd_finalize_kernelINS_22Kernel_traits_finalizeILj256E6__halfffffjLb0ELj1024ELj4ENS_18Kernel_traits_baseILj256ES2_ffffjLj1024EEEEELb1EEEvNS_9BwdParamsE --------------------------
	.section	.nv.info._ZN10layer_norm40ln_parallel_residual_bwd_finalize_kernelINS_22Kernel_traits_finalizeILj256E6__halfffffjLb0ELj1024ELj4ENS_18Kernel_traits_baseILj256ES2_ffffjLj1024EEEEELb1EEEvNS_9BwdParamsE,"",@"SHT_CUDA_INFO"
	.sectionflags	@""
	.align	4


	//----- nvinfo : EIATTR_CUDA_API_VERSION
	.align		4
        /*0000*/ 	.byte	0x04, 0x37
        /*0002*/ 	.short	(.L_2629 - .L_2628)
.L_2628:
        /*0004*/ 	.word	0x00000082


	//----- nvinfo : EIATTR_KPARAM_INFO
	.align		4
.L_2629:
        /*0008*/ 	.byte	0x04, 0x17
        /*000a*/ 	.short	(.L_2631 - .L_2630)
.L_2630:
        /*000c*/ 	.word	0x00000000
        /*0010*/ 	.short	0x0000
        /*0012*/ 	.short	0x0000
        /*0014*/ 	.byte	0x00, 0xf0, 0xa1, 0x04


	//----- nvinfo : EIATTR_SPARSE_MMA_MASK
	.align		4
.L_2631:
        /*0018*/ 	.byte	0x03, 0x50
        /*001a*/ 	.short	0x0000


	//----- nvinfo : EIATTR_MAXREG_COUNT
	.align		4
        /*001c*/ 	.byte	0x03, 0x1b
        /*001e*/ 	.short	0x0040


	//----- nvinfo : EIATTR_NUM_BARRIERS
	.align		4
        /*0020*/ 	.byte	0x02, 0x4c
        /*0022*/ 	.byte	0x01
	.zero		1


	//----- nvinfo : EIATTR_MERCURY_ISA_VERSION
	.align		4
        /*0024*/ 	.byte	0x03, 0x5f
        /*0026*/ 	.short	0x0101


	//----- nvinfo : EIATTR_COOP_GROUP_MASK_REGIDS
	.align		4
        /*0028*/ 	.byte	0x04, 0x29
        /*002a*/ 	.short	(.L_2633 - .L_2632)


	//   ....[0]....
.L_2632:
        /*002c*/ 	.word	0xffffffff


	//   ....[1]....
        /*0030*/ 	.word	0xffffffff


	//   ....[2]....
        /*0034*/ 	.word	0xffffffff


	//   ....[3]....
        /*0038*/ 	.word	0xffffffff


	//   ....[4]....
        /*003c*/ 	.word	0xffffffff


	//   ....[5]....
        /*0040*/ 	.word	0xffffffff


	//   ....[6]....
        /*0044*/ 	.word	0xffffffff


	//   ....[7]....
        /*0048*/ 	.word	0xffffffff


	//   ....[8]....
        /*004c*/ 	.word	0xffffffff


	//   ....[9]....
        /*0050*/ 	.word	0xffffffff


	//   ....[10]....
        /*0054*/ 	.word	0xffffffff


	//   ....[11]....
        /*0058*/ 	.word	0xffffffff


	//   ....[12]....
        /*005c*/ 	.word	0xffffffff


	//   ....[13]....
        /*0060*/ 	.word	0xffffffff


	//   ....[14]....
        /*0064*/ 	.word	0xffffffff


	//   ....[15]....
        /*0068*/ 	.word	0xffffffff


	//   ....[16]....
        /*006c*/ 	.word	0xffffffff


	//   ....[17]....
        /*0070*/ 	.word	0xffffffff


	//   ....[18]....
        /*0074*/ 	.word	0xffffffff


	//   ....[19]....
        /*0078*/ 	.word	0xffffffff


	//----- nvinfo : EIATTR_COOP_GROUP_INSTR_OFFSETS
	.align		4
.L_2633:
        /*007c*/ 	.byte	0x04, 0x28
        /*007e*/ 	.short	(.L_2635 - .L_2634)


	//   ....[0]....
.L_2634:
        /*0080*/ 	.word	0x00001410


	//   ....[1]....
        /*0084*/ 	.word	0x00001420


	//   ....[2]....
        /*0088*/ 	.word	0x00001430


	//   ....[3]....
        /*008c*/ 	.word	0x00001440


	//   ....[4]....
        /*0090*/ 	.word	0x00001480


	//   ....[5]....
        /*0094*/ 	.word	0x000014a0


	//   ....[6]....
        /*0098*/ 	.word	0x000014b0


	//   ....[7]....
        /*009c*/ 	.word	0x000014c0


	//   ....[8]....
        /*00a0*/ 	.word	0x000014f0


	//   ....[9]....
        /*00a4*/ 	.word	0x00001520


	//   ....[10]....
        /*00a8*/ 	.word	0x00001530


	//   ....[11]....
        /*00ac*/ 	.word	0x00001540


	//   ....[12]....
        /*00b0*/ 	.word	0x00001560


	//   ....[13]....
        /*00b4*/ 	.word	0x00001590


	//   ....[14]....
        /*00b8*/ 	.word	0x000015b0


	//   ....[15]....
        /*00bc*/ 	.word	0x000015c0


	//   ....[16]....
        /*00c0*/ 	.word	0x000015e0


	//   ....[17]....
        /*00c4*/ 	.word	0x00001610


	//   ....[18]....
        /*00c8*/ 	.word	0x00001630


	//   ....[19]....
        /*00cc*/ 	.word	0x00001640


	//----- nvinfo : EIATTR_VRC_CTA_INIT_COUNT
	.align		4
.L_2635:
        /*00d0*/ 	.byte	0x02, 0x4a
	.zero		1
	.zero		1


	//----- nvinfo : EIATTR_EXIT_INSTR_OFFSETS
	.align		4
        /*00d4*/ 	.byte	0x04, 0x1c
        /*00d6*/ 	.short	(.L_2637 - .L_2636)


	//   ....[0]....
.L_2636:
        /*00d8*/ 	.word	0x00000060


	//   ....[1]....
        /*00dc*/ 	.word	0x000016e0


	//   ....[2]....
        /*00e0*/ 	.word	0x00001850


	//----- nvinfo : EIATTR_MAX_THREADS
	.align		4
.L_2637:
        /*00e4*/ 	.byte	0x04, 0x05
        /*00e6*/ 	.short	(.L_2639 - .L_2638)
.L_2638:
        /*00e8*/ 	.word	0x00000400
        /*00ec*/ 	.word	0x00000001
        /*00f0*/ 	.word	0x00000001


	//----- nvinfo : EIATTR_CRS_STACK_SIZE
	.align		4
.L_2639:
        /*00f4*/ 	.byte	0x04, 0x1e
        /*00f6*/ 	.short	(.L_2641 - .L_2640)
.L_2640:
        /*00f8*/ 	.word	0x00000000


	//----- nvinfo : EIATTR_CBANK_PARAM_SIZE
	.align		4
.L_2641:
        /*00fc*/ 	.byte	0x03, 0x19
        /*00fe*/ 	.short	0x0128


	//----- nvinfo : EIATTR_PARAM_CBANK
	.align		4
        /*0100*/ 	.byte	0x04, 0x0a
        /*0102*/ 	.short	(.L_2643 - .L_2642)
	.align		4
.L_2642:
        /*0104*/ 	.word	index@(.nv.constant0._ZN10layer_norm40ln_parallel_residual_bwd_finalize_kernelINS_22Kernel_traits_finalizeILj256E6__halfffffjLb0ELj1024ELj4ENS_18Kernel_traits_baseILj256ES2_ffffjLj1024EEEEELb1EEEvNS_9BwdParamsE)
        /*0108*/ 	.short	0x0380
        /*010a*/ 	.short	0x0128


	//----- nvinfo : EIATTR_SW_WAR
	.align		4
.L_2643:
        /*010c*/ 	.byte	0x04, 0x36
        /*010e*/ 	.short	(.L_2645 - .L_2644)
.L_2644:
        /*0110*/ 	.word	0x00000008
.L_2645:


//--------------------- .nv.info._ZN10layer_norm31ln_parallel_residual_bwd_kernelINS_13Kernel_traitsI6__halfffffjLj256ELj1ELj4ELj1ELj16ENS_18Kernel_traits_baseILj256ES2_ffffjLj128EEEEELb1ELb1ELb1EEEvNS_9BwdParamsE --------------------------
	.section	.nv.info._ZN10layer_norm31ln_parallel_residual_bwd_kernelINS_13Kernel_traitsI6__halfffffjLj256ELj1ELj4ELj1ELj16ENS_18Kernel_traits_baseILj256ES2_ffffjLj128EEEEELb1ELb1ELb1EEEvNS_9BwdParamsE,"",@"SHT_CUDA_INFO"
	.sectionflags	@""
	.align	4


	//----- nvinfo : EIATTR_CUDA_API_VERSION
	.align		4
        /*0000*/ 	.byte	0x04, 0x37
        /*0002*/ 	.short	(.L_2647 - .L_2646)
.L_2646:
        /*0004*/ 	.word	0x00000082


	//----- nvinfo : EIATTR_KPARAM_INFO
	.align		4
.L_2647:
        /*0008*/ 	.byte	0x04, 0x17
        /*000a*/ 	.short	(.L_2649 - .L_2648)
.L_2648:
        /*000c*/ 	.word	0x00000000
        /*0010*/ 	.short	0x0000
        /*0012*/ 	.short	0x0000
        /*0014*/ 	.byte	0x00, 0xf0, 0xa1, 0x04


	//----- nvinfo : EIATTR_SPARSE_MMA_MASK
	.align		4
.L_2649:
        /*0018*/ 	.byte	0x03, 0x50
        /*001a*/ 	.short	0x0000


	//----- nvinfo : EIATTR_MAXREG_COUNT
	.align		4
        /*001c*/ 	.byte	0x03, 0x1b
        /*001e*/ 	.short	0x00ff


	//----- nvinfo : EIATTR_NUM_BARRIERS
	.align		4
        /*0020*/ 	.byte	0x02, 0x4c
        /*0022*/ 	.byte	0x01
	.zero		1


	//----- nvinfo : EIATTR_MERCURY_ISA_VERSION
	.align		4
        /*0024*/ 	.byte	0x03, 0x5f
        /*0026*/ 	.short	0x0101


	//----- nvinfo : EIATTR_COOP_GROUP_MASK_REGIDS
	.align		4
        /*0028*/ 	.byte	0x04, 0x29
        /*002a*/ 	.short	(.L_2651 - .L_2650)


	//   ....[0]....
.L_2650:
        /*002c*/ 	.word	0xffffffff


	//   ....[1]....
        /*0030*/ 	.word	0xffffffff


	//   ....[2]....
        /*0034*/ 	.word	0xffffffff


	//   ....[3]....
        /*0038*/ 	.word	0xffffffff


	//   ....[4]....
        /*003c*/ 	.word	0xffffffff


	//   ....[5]....
        /*0040*/ 	.word	0xffffffff


	//   ....[6]....
        /*0044*/ 	.word	0xffffffff


	//   ....[7]....
        /*0048*/ 	.word	0xffffffff


	//   ....[8]....
        /*004c*/ 	.word	0xffffffff


	//   ....[9]....
        /*0050*/ 	.word	0xffffffff


	//   ....[10]....
        /*0054*/ 	.word	0x05000046


	//   ....[11]....
        /*0058*/ 	.word	0x05000046


	//   ....[12]....
        /*005c*/ 	.word	0x05000046


	//   ....[13]....
        /*0060*/ 	.word	0x05000046


	//   ....[14]....
        /*0064*/ 	.word	0x05000046


	//   ....[15]....
        /*0068*/ 	.word	0x05000046


	//   ....[16]....
        /*006c*/ 	.word	0x05000046


	//   ....[17]....
        /*0070*/ 	.word	0x05000046


	//   ....[18]....
        /*0074*/ 	.word	0x05000046


	//   ....[19]....
        /*0078*/ 	.word	0x05000046


	//----- nvinfo : EIATTR_COOP_GROUP_INSTR_OFFSETS
	.align		4
.L_2651:
        /*007c*/ 	.byte	0x04, 0x28
        /*007e*/ 	.short	(.L_2653 - .L_2652)


	//   ....[0]....
.L_2652:
        /*0080*/ 	.word	0x00000a60


	//   ....[1]....
        /*0084*/ 	.word	0x00000a80


	//   ....[2]....
        /*0088*/ 	.word	0x00000aa0


	//   ....[3]....
        /*008c*/ 	.word	0x00000ac0


	//   ....[4]....
        /*0090*/ 	.word	0x00000ae0


	//   ....[5]....
        /*0094*/ 	.word	0x00000b00


	//   ....[6]....
        /*0098*/ 	.word	0x00000b20


	//   ....[7]....
        /*009c*/ 	.word	0x00000b40


	//   ....[8]....
        /*00a0*/ 	.word	0x00000b50


	//   ....[9]....
        /*00a4*/ 	.word	0x00000b70


	//   ....[10]....
        /*00a8*/ 	.word	0x00003200


	//   ....[11]....
        /*00ac*/ 	.word	0x00003290


	//   ....[12]....
        /*00b0*/ 	.word	0x000032f0


	//   ....[13]....
        /*00b4*/ 	.word	0x00003340


	//   ....[14]....
        /*00b8*/ 	.word	0x000033a0


	//   ....[15]....
        /*00bc*/ 	.word	0x000033f0


	//   ....[16]....
        /*00c0*/ 	.word	0x00003450


	//   ....[17]....
        /*00c4*/ 	.word	0x000034a0


	//   ....[18]....
        /*00c8*/ 	.word	0x00003500


	//   ....[19]....
        /*00cc*/ 	.word	0x00003550


	//----- nvinfo : EIATTR_VRC_CTA_INIT_COUNT
	.align		4
.L_2653:
        /*00d0*/ 	.byte	0x02, 0x4a
	.zero		1
	.zero		1


	//----- nvinfo : EIATTR_EXIT_INSTR_OFFSETS
	.align		4
        /*00d4*/ 	.byte	0x04, 0x1c
        /*00d6*/ 	.short	(.L_2655 - .L_2654)


	//   ....[0]....
.L_2654:
        /*00d8*/ 	.word	0x00003190


	//----- nvinfo : EIATTR_MAX_THREADS
	.align		4
.L_2655:
        /*00dc*/ 	.byte	0x04, 0x05
        /*00de*/ 	.short	(.L_2657 - .L_2656)
.L_2656:
        /*00e0*/ 	.word	0x00000080
        /*00e4*/ 	.word	0x00000001
        /*00e8*/ 	.word	0x00000001


	//----- nvinfo : EIATTR_CRS_STACK_SIZE
	.align		4
.L_2657:
        /*00ec*/ 	.byte	0x04, 0x1e
        /*00ee*/ 	.short	(.L_2659 - .L_2658)
.L_2658:
        /*00f0*/ 	.word	0x00000000


	//----- nvinfo : EIATTR_CBANK_PARAM_SIZE
	.align		4
.L_2659:
        /*00f4*/ 	.byte	0x03, 0x19
        /*00f6*/ 	.short	0x0128


	//----- nvinfo : EIATTR_PARAM_CBANK
	.align		4
        /*00f8*/ 	.byte	0x04, 0x0a
        /*00fa*/ 	.short	(.L_2661 - .L_2660)
	.align		4
.L_2660:
        /*00fc*/ 	.word	index@(.nv.constant0._ZN10layer_norm31ln_parallel_residual_bwd_kernelINS_13Kernel_traitsI6__halfffffjLj256ELj1ELj4ELj1ELj16ENS_18Kernel_traits_baseILj256ES2_ffffjLj128EEEEELb1ELb1ELb1EEEvNS_9BwdParamsE)
        /*0100*/ 	.short	0x0380
        /*0102*/ 	.short	0x0128


	//----- nvinfo : EIATTR_SW_WAR
	.align		4
.L_2661:
        /*0104*/ 	.byte	0x04, 0x36
        /*0106*/ 	.short	(.L_2663 - .L_2662)
.L_2662:
        /*0108*/ 	.word	0x00000008
.L_2663:


//--------------------- .nv.info._ZN10layer_norm31ln_parallel_residual_bwd_kernelINS_13Kernel_traitsIfffffjLj256ELj1ELj4ELj1ELj16ENS_18Kernel_traits_baseILj256EfffffjLj128EEEEELb0ELb0ELb0EEEvNS_9BwdParamsE --------------------------
	.section	.nv.info._ZN10layer_norm31ln_parallel_residual_bwd_kernelINS_13Kernel_traitsIfffffjLj256ELj1ELj4ELj1ELj16ENS_18Kernel_traits_baseILj256EfffffjLj128EEEEELb0ELb0ELb0EEEvNS_9BwdParamsE,"",@"SHT_CUDA_INFO"
	.sectionflags	@""
	.align	4


	//----- nvinfo : EIATTR_CUDA_API_VERSION
	.align		4
        /*0000*/ 	.byte	0x04, 0x37
        /*0002*/ 	.short	(.L_2665 - .L_2664)
.L_2664:
        /*0004*/ 	.word	0x00000082


	//----- nvinfo : EIATTR_KPARAM_INFO
	.align		4
.L_2665:
        /*0008*/ 	.byte	0x04, 0x17
        /*000a*/ 	.short	(.L_2667 - .L_2666)
.L_2666:
        /*000c*/ 	.word	0x00000000
        /*0010*/ 	.short	0x0000
        /*0012*/ 	.short	0x0000
        /*0014*/ 	.byte	0x00, 0xf0, 0xa1, 0x04


	//----- nvinfo : EIATTR_SPARSE_MMA_MASK
	.align		4
.L_2667:
        /*0018*/ 	.byte	0x03, 0x50
        /*001a*/ 	.short	0x0000


	//----- nvinfo : EIATTR_MAXREG_COUNT
	.align		4
        /*001c*/ 	.byte	0x03, 0x1b
        /*001e*/ 	.short	0x00ff


	//----- nvinfo : EIATTR_NUM_BARRIERS
	.align		4
        /*0020*/ 	.byte	0x02, 0x4c
        /*0022*/ 	.byte	0x01
	.zero		1


	//----- nvinfo : EIATTR_MERCURY_ISA_VERSION
	.align		4
        /*0024*/ 	.byte	0x03, 0x5f
        /*0026*/ 	.short	0x0101


	//----- nvinfo : EIATTR_COOP_GROUP_MASK_REGIDS
	.align		4
        /*0028*/ 	.byte	0x04, 0x29
        /*002a*/ 	.short	(.L_2669 - .L_2668)


	//   ....[0]....
.L_2668:
        /*002c*/ 	.word	0xffffffff


	//   ....[1]....
        /*0030*/ 	.word	0xffffffff


	//   ....[2]....
        /*0034*/ 	.word	0xffffffff


	//   ....[3]....
        /*0038*/ 	.word	0xffffffff


	//   ....[4]....
        /*003c*/ 	.word	0xffffffff


	//   ....[5]....
        /*0040*/ 	.word	0xffffffff


	//   ....[6]....
        /*0044*/ 	.word	0xffffffff


	//   ....[7]....
        /*0048*/ 	.word	0xffffffff


	//   ....[8]....
        /*004c*/ 	.word	0xffffffff


	//   ....[9]....
        /*0050*/ 	.word	0xffffffff


	//   ....[10]....
        /*0054*/ 	.word	0x0500004c


	//   ....[11]....
        /*0058*/ 	.word	0x0500004c


	//   ....[12]....
        /*005c*/ 	.word	0x0500004c


	//   ....[13]....
        /*0060*/ 	.word	0x0500004c


	//   ....[14]....
        /*0064*/ 	.word	0x0500004c


	//   ....[15]....
        /*0068*/ 	.word	0x0500004c


	//   ....[16]....
        /*006c*/ 	.word	0x0500004c


	//   ....[17]....
        /*0070*/ 	.word	0x0500004c


	//   ....[18]....
        /*0074*/ 	.word	0x0500004c


	//   ....[19]....
        /*0078*/ 	.word	0x0500004c


	//----- nvinfo : EIATTR_COOP_GROUP_INSTR_OFFSETS
	.align		4
.L_2669:
        /*007c*/ 	.byte	0x04, 0x28
        /*007e*/ 	.short	(.L_2671 - .L_2670)


	//   ....[0]....
.L_2670:
        /*0080*/ 	.word	0x00000d00


	//   ....[1]....
        /*0084*/ 	.word	0x00000d10


	//   ....[2]....
        /*0088*/ 	.word	0x00000d40


	//   ....[3]....
        /*008c*/ 	.word	0x00000d50


	//   ....[4]....
        /*0090*/ 	.word	0x00000d80


	//   ....[5]....
        /*0094*/ 	.word	0x00000d90


	//   ....[6]....
        /*0098*/ 	.word	0x00000dc0


	//   ....[7]....
        /*009c*/ 	.word	0x00000dd0


	//   ....[8]....
        /*00a0*/ 	.word	0x00000e00


	//   ....[9]....
        /*00a4*/ 	.word	0x00000e10


	//   ....[10]....
        /*00a8*/ 	.word	0x00002dd0


	//   ....[11]....
        /*00ac*/ 	.word	0x00002e60


	//   ....[12]....
        /*00b0*/ 	.word	0x00002ed0


	//   ....[13]....
        /*00b4*/ 	.word	0x00002f30


	//   ....[14]....
        /*00b8*/ 	.word	0x00002fa0


	//   ....[15]....
        /*00bc*/ 	.word	0x00003000


	//   ....[16]....
        /*00c0*/ 	.word	0x00003070


	//   ....[17]....
        /*00c4*/ 	.word	0x000030d0


	//   ....[18]....
        /*00c8*/ 	.word	0x00003140


	//   ....[19]....
        /*00cc*/ 	.word	0x000031a0


	//----- nvinfo : EIATTR_VRC_CTA_INIT_COUNT
	.align		4
.L_2671:
        /*00d0*/ 	.byte	0x02, 0x4a
	.zero		1
	.zero		1


	//----- nvinfo : EIATTR_EXIT_INSTR_OFFSETS
	.align		4
        /*00d4*/ 	.byte	0x04, 0x1c
        /*00d6*/ 	.short	(.L_2673 - .L_2672)


	//   ....[0]....
.L_2672:
        /*00d8*/ 	.word	0x00002ca0


	//   ....[1]....
        /*00dc*/ 	.word	0x00002d60


	//----- nvinfo : EIATTR_MAX_THREADS
	.align		4
.L_2673:
        /*00e0*/ 	.byte	0x04, 0x05
        /*00e2*/ 	.short	(.L_2675 - .L_2674)
.L_2674:
        /*00e4*/ 	.word	0x00000080
        /*00e8*/ 	.word	0x00000001
        /*00ec*/ 	.word	0x00000001


	//----- nvinfo : EIATTR_CRS_STACK_SIZE
	.align		4
.L_2675:
        /*00f0*/ 	.byte	0x04, 0x1e
        /*00f2*/ 	.short	(.L_2677 - .L_2676)
.L_2676:
        /*00f4*/ 	.word	0x00000000


	//----- nvinfo : EIATTR_CBANK_PARAM_SIZE
	.align		4
.L_2677:
        /*00f8*/ 	.byte	0x03, 0x19
        /*00fa*/ 	.short	0x0128


	//----- nvinfo : EIATTR_PARAM_CBANK
	.align		4
        /*00fc*/ 	.byte	0x04, 0x0a
        /*00fe*/ 	.short	(.L_2679 - .L_2678)
	.align		4
.L_2678:
        /*0100*/ 	.word	index@(.nv.constant0._ZN10layer_norm31ln_parallel_residual_bwd_kernelINS_13Kernel_traitsIfffffjLj256ELj1ELj4ELj1ELj16ENS_18Kernel_traits_baseILj256EfffffjLj128EEEEELb0ELb0ELb0EEEvNS_9BwdParamsE)
        /*0104*/ 	.short	0x0380
        /*0106*/ 	.short	0x0128


	//----- nvinfo : EIATTR_SW_WAR
	.align		4
.L_2679:
        /*0108*/ 	.byte	0x04, 0x36
        /*010a*/ 	.short	(.L_2681 - .L_2680)
.L_2680:
        /*010c*/ 	.word	0x00000008
.L_2681:


//--------------------- .nv.info._ZN10layer_norm31ln_parallel_residual_bwd_kernelINS_13Kernel_traitsIfffffjLj256ELj1ELj4ELj1ELj16ENS_18Kernel_traits_baseILj256EfffffjLj128EEEEELb0ELb0ELb1EEEvNS_9BwdParamsE --------------------------
	.section	.nv.info._ZN10layer_norm31ln_parallel_residual_bwd_kernelINS_13Kernel_traitsIfffffjLj256ELj1ELj4ELj1ELj16ENS_18Kernel_traits_baseILj256EfffffjLj128EEEEELb0ELb0ELb1EEEvNS_9BwdParamsE,"",@"SHT_CUDA_INFO"
	.sectionflags	@""
	.align	4


	//----- nvinfo : EIATTR_CUDA_API_VERSION
	.align		4
        /*0000*/ 	.byte	0x04, 0x37
        /*0002*/ 	.short	(.L_2683 - .L_2682)
.L_2682:
        /*0004*/ 	.word	0x00000082


	//----- nvinfo : EIATTR_KPARAM_INFO
	.align		4
.L_2683:
        /*0008*/ 	.byte	0x04, 0x17
        /*000a*/ 	.short	(.L_2685 - .L_2684)
.L_2684:
        /*000c*/ 	.word	0x00000000
        /*0010*/ 	.short	0x0000
        /*0012*/ 	.short	0x0000
        /*0014*/ 	.byte	0x00, 0xf0, 0xa1, 0x04


	//----- nvinfo : EIATTR_SPARSE_MMA_MASK
	.align		4
.L_2685:
        /*0018*/ 	.byte	0x03, 0x50
        /*001a*/ 	.short	0x0000


	//----- nvinfo : EIATTR_MAXREG_COUNT
	.align		4
        /*001c*/ 	.byte	0x03, 0x1b
        /*001e*/ 	.short	0x00ff


	//----- nvinfo : EIATTR_NUM_BARRIERS
	.align		4
        /*0020*/ 	.byte	0x02, 0x4c
        /*0022*/ 	.byte	0x01
	.zero		1


	//----- nvinfo : EIATTR_MERCURY_ISA_VERSION
	.align		4
        /*0024*/ 	.byte	0x03, 0x5f
        /*0026*/ 	.short	0x0101


	//----- nvinfo : EIATTR_COOP_GROUP_MASK_REGIDS
	.align		4
        /*0028*/ 	.byte	0x04, 0x29
        /*002a*/ 	.short	(.L_2687 - .L_2686)


	//   ....[0]....
.L_2686:
        /*002c*/ 	.word	0xffffffff


	//   ....[1]....
        /*0030*/ 	.word	0xffffffff


	//   ....[2]....
        /*0034*/ 	.word	0xffffffff


	//   ....[3]....
        /*0038*/ 	.word	0xffffffff


	//   ....[4]....
        /*003c*/ 	.word	0xffffffff


	//   ....[5]....
        /*0040*/ 	.word	0xffffffff


	//   ....[6]....
        /*0044*/ 	.word	0xffffffff


	//   ....[7]....
        /*0048*/ 	.word	0xffffffff


	//   ....[8]....
        /*004c*/ 	.word	0xffffffff


	//   ....[9]....
        /*0050*/ 	.word	0xffffffff


	//   ....[10]....
        /*0054*/ 	.word	0x0500003d


	//   ....[11]....
        /*0058*/ 	.word	0x0500003d


	//   ....[12]....
        /*005c*/ 	.word	0x0500003d


	//   ....[13]....
        /*0060*/ 	.word	0x0500003d


	//   ....[14]....
        /*0064*/ 	.word	0x0500003d


	//   ....[15]....
        /*0068*/ 	.word	0x0500003d


	//   ....[16]....
        /*006c*/ 	.word	0x0500003d


	//   ....[17]....
        /*0070*/ 	.word	0x0500003d


	//   ....[18]....
        /*0074*/ 	.word	0x0500003d


	//   ....[19]....
        /*0078*/ 	.word	0x0500003d


	//----- nvinfo : EIATTR_COOP_GROUP_INSTR_OFFSETS
	.align		4
.L_2687:
        /*007c*/ 	.byte	0x04, 0x28
        /*007e*/ 	.short	(.L_2689 - .L_2688)


	//   ....[0]....
.L_2688:
        /*0080*/ 	.word	0x00000bd0


	//   ....[1]....
        /*0084*/ 	.word	0x00000be0


	//   ....[2]....
        /*0088*/ 	.word	0x00000c10


	//   ....[3]....
        /*008c*/ 	.word	0x00000c20


	//   ....[4]....
        /*0090*/ 	.word	0x00000c50


	//   ....[5]....
        /*0094*/ 	.word	0x00000c60


	//   ....[6]....
        /*0098*/ 	.word	0x00000c90


	//   ....[7]....
        /*009c*/ 	.word	0x00000ca0


	//   ....[8]....
        /*00a0*/ 	.word	0x00000cd0


	//   ....[9]....
        /*00a4*/ 	.word	0x00000ce0


	//   ....[10]....
        /*00a8*/ 	.word	0x00002b40


	//   ....[11]....
        /*00ac*/ 	.word	0x00002bd0


	//   ....[12]....
        /*00b0*/ 	.word	0x00002c30


	//   ....[13]....
        /*00b4*/ 	.word	0x00002c90


	//   ....[14]....
        /*00b8*/ 	.word	0x00002cf0


	//   ....[15]....
        /*00bc*/ 	.word	0x00002d50


	//   ....[16]....
        /*00c0*/ 	.word	0x00002db0


	//   ....[17]....
        /*00c4*/ 	.word	0x00002e10


	//   ....[18]....
        /*00c8*/ 	.word	0x00002e70


	//   ....[19]....
        /*00cc*/ 	.word	0x00002ed0


	//----- nvinfo : EIATTR_VRC_CTA_INIT_COUNT
	.align		4
.L_2689:
        /*00d0*/ 	.byte	0x02, 0x4a
	.zero		1
	.zero		1


	//----- nvinfo : EIATTR_EXIT_INSTR_OFFSETS
	.align		4
        /*00d4*/ 	.byte	0x04, 0x1c
        /*00d6*/ 	.short	(.L_2691 - .L_2690)


	//   ....[0]....
.L_2690:
        /*00d8*/ 	.word	0x00002ae0


	//----- nvinfo : EIATTR_MAX_THREADS
	.align		4
.L_2691:
        /*00dc*/ 	.byte	0x04, 0x05
        /*00de*/ 	.short	(.L_2693 - .L_2692)
.L_2692:
        /*00e0*/ 	.word	0x00000080
        /*00e4*/ 	.word	0x00000001
        /*00e8*/ 	.word	0x00000001


	//----- nvinfo : EIATTR_CRS_STACK_SIZE
	.align		4
.L_2693:
        /*00ec*/ 	.byte	0x04, 0x1e
        /*00ee*/ 	.short	(.L_2695 - .L_2694)
.L_2694:
        /*00f0*/ 	.word	0x00000000


	//----- nvinfo : EIATTR_CBANK_PARAM_SIZE
	.align		4
.L_2695:
        /*00f4*/ 	.byte	0x03, 0x19
        /*00f6*/ 	.short	0x0128


	//----- nvinfo : EIATTR_PARAM_CBANK
	.align		4
        /*00f8*/ 	.byte	0x04, 0x0a
        /*00fa*/ 	.short	(.L_2697 - .L_2696)
	.align		4
.L_2696:
        /*00fc*/ 	.word	index@(.nv.constant0._ZN10layer_norm31ln_parallel_residual_bwd_kernelINS_13Kernel_traitsIfffffjLj256ELj1ELj4ELj1ELj16ENS_18Kernel_traits_baseILj256EfffffjLj128EEEEELb0ELb0ELb1EEEvNS_9BwdParamsE)
        /*0100*/ 	.short	0x0380
        /*0102*/ 	.short	0x0128


	//----- nvinfo : EIATTR_SW_WAR
	.align		4
.L_2697:
        /*0104*/ 	.byte	0x04, 0x36
        /*0106*/ 	.short	(.L_2699 - .L_2698)
.L_2698:
        /*0108*/ 	.word	0x00000008
.L_2699:


//--------------------- .nv.info._ZN10layer_norm31ln_parallel_residual_bwd_kernelINS_13Kernel_traitsIfffffjLj256ELj1ELj4ELj1ELj16ENS_18Kernel_traits_baseILj256EfffffjLj128EEEEELb0ELb1ELb0EEEvNS_9BwdParamsE --------------------------
	.section	.nv.info._ZN10layer_norm31ln_parallel_residual_bwd_kernelINS_13Kernel_traitsIfffffjLj256ELj1ELj4ELj1ELj16ENS_18Kernel_traits_baseILj256EfffffjLj128EEEEELb0ELb1ELb0EEEvNS_9BwdParamsE,"",@"SHT_CUDA_INFO"
	.sectionflags	@""
	.align	4


	//----- nvinfo : EIATTR_CUDA_API_VERSION
	.align		4
        /*0000*/ 	.byte	0x04, 0x37
        /*0002*/ 	.short	(.L_2701 - .L_2700)
.L_2700:
        /*0004*/ 	.word	0x00000082


	//----- nvinfo : EIATTR_KPARAM_INFO
	.align		4
.L_2701:
        /*0008*/ 	.byte	0x04, 0x17
        /*000a*/ 	.short	(.L_2703 - .L_2702)
.L_2702:
        /*000c*/ 	.word	0x00000000
        /*0010*/ 	.short	0x0000
        /*0012*/ 	.short	0x0000
        /*0014*/ 	.byte	0x00, 0xf0, 0xa1, 0x04


	//----- nvinfo : EIATTR_SPARSE_MMA_MASK
	.align		4
.L_2703:
        /*0018*/ 	.byte	0x03, 0x50
        /*001a*/ 	.short	0x0000


	//----- nvinfo : EIATTR_MAXREG_COUNT
	.align		4
        /*001c*/ 	.byte	0x03, 0x1b
        /*001e*/ 	.short	0x00ff


	//----- nvinfo : EIATTR_NUM_BARRIERS
	.align		4
        /*0020*/ 	.byte	0x02, 0x4c
        /*0022*/ 	.byte	0x01
	.zero		1


	//----- nvinfo : EIATTR_MERCURY_ISA_VERSION
	.align		4
        /*0024*/ 	.byte	0x03, 0x5f
        /*0026*/ 	.short	0x0101


	//----- nvinfo : EIATTR_COOP_GROUP_MASK_REGIDS
	.align		4
        /*0028*/ 	.byte	0x04, 0x29
        /*002a*/ 	.short	(.L_2705 - .L_2704)


	//   ....[0]....
.L_2704:
        /*002c*/ 	.word	0xffffffff


	//   ....[1]....
        /*0030*/ 	.word	0xffffffff


	//   ....[2]....
        /*0034*/ 	.word	0xffffffff


	//   ....[3]....
        /*0038*/ 	.word	0xffffffff


	//   ....[4]....
        /*003c*/ 	.word	0xffffffff


	//   ....[5]....
        /*0040*/ 	.word	0xffffffff


	//   ....[6]....
        /*0044*/ 	.word	0xffffffff


	//   ....[7]....
        /*0048*/ 	.word	0xffffffff


	//   ....[8]....
        /*004c*/ 	.word	0xffffffff


	//   ....[9]....
        /*0050*/ 	.word	0xffffffff


	//   ....[10]....
        /*0054*/ 	.word	0x05000045


	//   ....[11]....
        /*0058*/ 	.word	0x05000045


	//   ....[12]....
        /*005c*/ 	.word	0x05000045


	//   ....[13]....
        /*0060*/ 	.word	0x05000045


	//   ....[14]....
        /*0064*/ 	.word	0x05000045


	//   ....[15]....
        /*0068*/ 	.word	0x05000045


	//   ....[16]....
        /*006c*/ 	.word	0x05000045


	//   ....[17]....
        /*0070*/ 	.word	0x05000045


	//   ....[18]....
        /*0074*/ 	.word	0x05000045


	//   ....[19]....
        /*0078*/ 	.word	0x05000045


	//----- nvinfo : EIATTR_COOP_GROUP_INSTR_OFFSETS
	.align		4
.L_2705:
        /*007c*/ 	.byte	0x04, 0x28
        /*007e*/ 	.short	(.L_2707 - .L_2706)


	//   ....[0]....
.L_2706:
        /*0080*/ 	.word	0x00000ee0


	//   ....[1]....
        /*0084*/ 	.word	0x00000ef0


	//   ....[2]....
        /*0088*/ 	.word	0x00000f20


	//   ....[3]....
        /*008c*/ 	.word	0x00000f30


	//   ....[4]....
        /*0090*/ 	.word	0x00000f60


	//   ....[5]....
        /*0094*/ 	.word	0x00000f70


	//   ....[6]....
        /*0098*/ 	.word	0x00000fa0


	//   ....[7]....
        /*009c*/ 	.word	0x00000fb0


	//   ....[8]....
        /*00a0*/ 	.word	0x00000fe0


	//   ....[9]....
        /*00a4*/ 	.word	0x00000ff0


	//   ....[10]....
        /*00a8*/ 	.word	0x00002bd0


	//   ....[11]....
        /*00ac*/ 	.word	0x00002c60


	//   ....[12]....
        /*00b0*/ 	.word	0x00002cd0


	//   ....[13]....
        /*00b4*/ 	.word	0x00002d30


	//   ....[14]....
        /*00b8*/ 	.word	0x00002da0


	//   ....[15]....
        /*00bc*/ 	.word	0x00002e00


	//   ....[16]....
        /*00c0*/ 	.word	0x00002e70


	//   ....[17]....
        /*00c4*/ 	.word	0x00002ed0


	//   ....[18]....
        /*00c8*/ 	.word	0x00002f40


	//   ....[19]....
        /*00cc*/ 	.word	0x00002fa0


	//----- nvinfo : EIATTR_VRC_CTA_INIT_COUNT
	.align		4
.L_2707:
        /*00d0*/ 	.byte	0x02, 0x4a
	.zero		1
	.zero		1


	//----- nvinfo : EIATTR_EXIT_INSTR_OFFSETS
	.align		4
        /*00d4*/ 	.byte	0x04, 0x1c
        /*00d6*/ 	.short	(.L_2709 - .L_2708)


	//   ....[0]....
.L_2708:
        /*00d8*/ 	.word	0x00002b30


	//   ....[1]....
        /*00dc*/ 	.word	0x00002b60


	//----- nvinfo : EIATTR_MAX_THREADS
	.align		4
.L_2709:
        /*00e0*/ 	.byte	0x04, 0x05
        /*00e2*/ 	.short	(.L_2711 - .L_2710)
.L_2710:
        /*00e4*/ 	.word	0x00000080
        /*00e8*/ 	.word	0x00000001
        /*00ec*/ 	.word	0x00000001


	//----- nvinfo : EIATTR_CRS_STACK_SIZE
	.align		4
.L_2711:
        /*00f0*/ 	.byte	0x04, 0x1e
        /*00f2*/ 	.short	(.L_2713 - .L_2712)
.L_2712:
        /*00f4*/ 	.word	0x00000000


	//----- nvinfo : EIATTR_CBANK_PARAM_SIZE
	.align		4
.L_2713:
        /*00f8*/ 	.byte	0x03, 0x19
        /*00fa*/ 	.short	0x0128


	//----- nvinfo : EIATTR_PARAM_CBANK
	.align		4
        /*00fc*/ 	.byte	0x04, 0x0a
        /*00fe*/ 	.short	(.L_2715 - .L_2714)
	.align		4
.L_2714:
        /*0100*/ 	.word	index@(.nv.constant0._ZN10layer_norm31ln_parallel_residual_bwd_kernelINS_13Kernel_traitsIfffffjLj256ELj1ELj4ELj1ELj16ENS_18Kernel_traits_baseILj256EfffffjLj128EEEEELb0ELb1ELb0EEEvNS_9BwdParamsE)
        /*0104*/ 	.short	0x0380
        /*0106*/ 	.short	0x0128


	//----- nvinfo : EIATTR_SW_WAR
	.align		4
.L_2715:
        /*0108*/ 	.byte	0x04, 0x36
        /*010a*/ 	.short	(.L_2717 - .L_2716)
.L_2716:
        /*010c*/ 	.word	0x00000008
.L_2717:


//--------------------- .nv.info._ZN10layer_norm31ln_parallel_residual_bwd_kernelINS_13Kernel_traitsIfffffjLj256ELj1ELj4ELj1ELj16ENS_18Kernel_traits_baseILj256EfffffjLj128EEEEELb0ELb1ELb1EEEvNS_9BwdParamsE --------------------------
	.section	.nv.info._ZN10layer_norm31ln_parallel_residual_bwd_kernelINS_13Kernel_traitsIfffffjLj256ELj1ELj4ELj1ELj16ENS_18Kernel_traits_baseILj256EfffffjLj128EEEEELb0ELb1ELb1EEEvNS_9BwdParamsE,"",@"SHT_CUDA_INFO"
	.sectionflags	@""
	.align	4


	//----- nvinfo : EIATTR_CUDA_API_VERSION
	.align		4
        /*0000*/ 	.byte	0x04, 0x37
        /*0002*/ 	.short	(.L_2719 - .L_2718)
.L_2718:
        /*0004*/ 	.word	0x00000082


	//----- nvinfo : EIATTR_KPARAM_INFO
	.align		4
.L_2719:
        /*0008*/ 	.byte	0x04, 0x17
        /*000a*/ 	.short	(.L_2721 - .L_2720)
.L_2720:
        /*000c*/ 	.word	0x00000000
        /*0010*/ 	.short	0x0000
        /*0012*/ 	.short	0x0000
        /*0014*/ 	.byte	0x00, 0xf0, 0xa1, 0x04


	//----- nvinfo : EIATTR_SPARSE_MMA_MASK
	.align		4
.L_2721:
        /*0018*/ 	.byte	0x03, 0x50
        /*001a*/ 	.short	0x0000


	//----- nvinfo : EIATTR_MAXREG_COUNT
	.align		4
        /*001c*/ 	.byte	0x03, 0x1b
        /*001e*/ 	.short	0x00ff


	//----- nvinfo : EIATTR_NUM_BARRIERS
	.align		4
        /*0020*/ 	.byte	0x02, 0x4c
        /*0022*/ 	.byte	0x01
	.zero		1


	//----- nvinfo : EIATTR_MERCURY_ISA_VERSION
	.align		4
        /*0024*/ 	.byte	0x03, 0x5f
        /*0026*/ 	.short	0x0101


	//----- nvinfo : EIATTR_COOP_GROUP_MASK_REGIDS
	.align		4
        /*0028*/ 	.byte	0x04, 0x29
        /*002a*/ 	.short	(.L_2723 - .L_2722)


	//   ....[0]....
.L_2722:
        /*002c*/ 	.word	0xffffffff


	//   ....[1]....
        /*0030*/ 	.word	0xffffffff


	//   ....[2]....
        /*0034*/ 	.word	0xffffffff


	//   ....[3]....
        /*0038*/ 	.word	0xffffffff


	//   ....[4]....
        /*003c*/ 	.word	0xffffffff


	//   ....[5]....
        /*0040*/ 	.word	0xffffffff


	//   ....[6]....
        /*0044*/ 	.word	0xffffffff


	//   ....[7]....
        /*0048*/ 	.word	0xffffffff


	//   ....[8]....
        /*004c*/ 	.word	0xffffffff


	//   ....[9]....
        /*0050*/ 	.word	0xffffffff


	//   ....[10]....
        /*0054*/ 	.word	0x0500004b


	//   ....[11]....
        /*0058*/ 	.word	0x0500004b


	//   ....[12]....
        /*005c*/ 	.word	0x0500004b


	//   ....[13]....
        /*0060*/ 	.word	0x0500004b


	//   ....[14]....
        /*0064*/ 	.word	0x0500004b


	//   ....[15]....
        /*0068*/ 	.word	0x0500004b


	//   ....[16]....
        /*006c*/ 	.word	0x0500004b


	//   ....[17]....
        /*0070*/ 	.word	0x0500004b


	//   ....[18]....
        /*0074*/ 	.word	0x0500004b


	//   ....[19]....
        /*0078*/ 	.word	0x0500004b


	//----- nvinfo : EIATTR_COOP_GROUP_INSTR_OFFSETS
	.align		4
.L_2723:
        /*007c*/ 	.byte	0x04, 0x28
        /*007e*/ 	.short	(.L_2725 - .L_2724)


	//   ....[0]....
.L_2724:
        /*0080*/ 	.word	0x00000cc0


	//   ....[1]....
        /*0084*/ 	.word	0x00000cd0


	//   ....[2]....
        /*0088*/ 	.word	0x00000d00


	//   ....[3]....
        /*008c*/ 	.word	0x00000d10


	//   ....[4]....
        /*0090*/ 	.word	0x00000d40


	//   ....[5]....
        /*0094*/ 	.word	0x00000d50


	//   ....[6]....
        /*0098*/ 	.word	0x00000d80


	//   ....[7]....
        /*009c*/ 	.word	0x00000d90


	//   ....[8]....
        /*00a0*/ 	.word	0x00000dc0


	//   ....[9]....
        /*00a4*/ 	.word	0x00000dd0


	//   ....[10]....
        /*00a8*/ 	.word	0x00002800


	//   ....[11]....
        /*00ac*/ 	.word	0x00002890


	//   ....[12]....
        /*00b0*/ 	.word	0x00002900


	//   ....[13]....
        /*00b4*/ 	.word	0x00002960


	//   ....[14]....
        /*00b8*/ 	.word	0x000029d0


	//   ....[15]....
        /*00bc*/ 	.word	0x00002a30


	//   ....[16]....
        /*00c0*/ 	.word	0x00002aa0


	//   ....[17]....
        /*00c4*/ 	.word	0x00002b00


	//   ....[18]....
        /*00c8*/ 	.word	0x00002b70


	//   ....[19]....
        /*00cc*/ 	.word	0x00002bd0


	//----- nvinfo : EIATTR_VRC_CTA_INIT_COUNT
	.align		4
.L_2725:
        /*00d0*/ 	.byte	0x02, 0x4a
	.zero		1
	.zero		1


	//----- nvinfo : EIATTR_EXIT_INSTR_OFFSETS
	.align		4
        /*00d4*/ 	.byte	0x04, 0x1c
        /*00d6*/ 	.short	(.L_2727 - .L_2726)


	//   ....[0]....
.L_2726:
        /*00d8*/ 	.word	0x00002790


	//----- nvinfo : EIATTR_MAX_THREADS
	.align		4
.L_2727:
        /*00dc*/ 	.byte	0x04, 0x05
        /*00de*/ 	.short	(.L_2729 - .L_2728)
.L_2728:
        /*00e0*/ 	.word	0x00000080
        /*00e4*/ 	.word	0x00000001
        /*00e8*/ 	.word	0x00000001


	//----- nvinfo : EIATTR_CRS_STACK_SIZE
	.align		4
.L_2729:
        /*00ec*/ 	.byte	0x04, 0x1e
        /*00ee*/ 	.short	(.L_2731 - .L_2730)
.L_2730:
        /*00f0*/ 	.word	0x00000000


	//----- nvinfo : EIATTR_CBANK_PARAM_SIZE
	.align		4
.L_2731:
        /*00f4*/ 	.byte	0x03, 0x19
        /*00f6*/ 	.short	0x0128


	//----- nvinfo : EIATTR_PARAM_CBANK
	.align		4
        /*00f8*/ 	.byte	0x04, 0x0a
        /*00fa*/ 	.short	(.L_2733 - .L_2732)
	.align		4
.L_2732:
        /*00fc*/ 	.word	index@(.nv.constant0._ZN10layer_norm31ln_parallel_residual_bwd_kernelINS_13Kernel_traitsIfffffjLj256ELj1ELj4ELj1ELj16ENS_18Kernel_traits_baseILj256EfffffjLj128EEEEELb0ELb1ELb1EEEvNS_9BwdParamsE)
        /*0100*/ 	.short	0x0380
        /*0102*/ 	.short	0x0128


	//----- nvinfo : EIATTR_SW_WAR
	.align		4
.L_2733:
        /*0104*/ 	.byte	0x04, 0x36
        /*0106*/ 	.short	(.L_2735 - .L_2734)
.L_2734:
        /*0108*/ 	.word	0x00000008
.L_2735:


//--------------------- .nv.info._ZN10layer_norm31ln_parallel_residual_bwd_kernelINS_13Kernel_traitsIfffffjLj256ELj1ELj4ELj1ELj16ENS_18Kernel_traits_baseILj256EfffffjLj128EEEEELb1ELb0ELb0EEEvNS_9BwdParamsE --------------------------
	.section	.nv.info._ZN10layer_norm31ln_parallel_residual_bwd_kernelINS_13Kernel_traitsIfffffjLj256ELj1ELj4ELj1ELj16ENS_18Kernel_traits_baseILj256EfffffjLj128EEEEELb1ELb0ELb0EEEvNS_9BwdParamsE,"",@"SHT_CUDA_INFO"
	.sectionflags	@""
	.align	4


	//----- nvinfo : EIATTR_CUDA_API_VERSION
	.align		4
        /*0000*/ 	.byte	0x04, 0x37
        /*0002*/ 	.short	(.L_2737 - .L_2736)
.L_2736:
        /*0004*/ 	.word	0x00000082


	//----- nvinfo : EIATTR_KPARAM_INFO
	.align		4
.L_2737:
        /*0008*/ 	.byte	0x04, 0x17
        /*000a*/ 	.short	(.L_2739 - .L_2738)
.L_2738:
        /*000c*/ 	.word	0x00000000
        /*0010*/ 	.short	0x0000
        /*0012*/ 	.short	0x0000
        /*0014*/ 	.byte	0x00, 0xf0, 0xa1, 0x04


	//----- nvinfo : EIATTR_SPARSE_MMA_MASK
	.align		4
.L_2739:
        /*0018*/ 	.byte	0x03, 0x50
        /*001a*/ 	.short	0x0000


	//----- nvinfo : EIATTR_MAXREG_COUNT
	.align		4
        /*001c*/ 	.byte	0x03, 0x1b
        /*001e*/ 	.short	0x00ff


	//----- nvinfo : EIATTR_NUM_BARRIERS
	.align		4
        /*0020*/ 	.byte	0x02, 0x4c
        /*0022*/ 	.byte	0x01
	.zero		1


	//----- nvinfo : EIATTR_MERCURY_ISA_VERSION
	.align		4
        /*0024*/ 	.byte	0x03, 0x5f
        /*0026*/ 	.short	0x0101


	//----- nvinfo : EIATTR_COOP_GROUP_MASK_REGIDS
	.align		4
        /*0028*/ 	.byte	0x04, 0x29
        /*002a*/ 	.short	(.L_2741 - .L_2740)


	//   ....[0]....
.L_2740:
        /*002c*/ 	.word	0xffffffff


	//   ....[1]....
        /*0030*/ 	.word	0xffffffff


	//   ....[2]....
        /*0034*/ 	.word	0xffffffff


	//   ....[3]....
        /*0038*/ 	.word	0xffffffff


	//   ....[4]....
        /*003c*/ 	.word	0xffffffff


	//   ....[5]....
        /*0040*/ 	.word	0xffffffff


	//   ....[6]....
        /*0044*/ 	.word	0xffffffff


	//   ....[7]....
        /*0048*/ 	.word	0xffffffff


	//   ....[8]....
        /*004c*/ 	.word	0xffffffff


	//   ....[9]....
        /*0050*/ 	.word	0xffffffff


	//   ....[10]....
        /*0054*/ 	.word	0x0500004c


	//   ....[11]....
        /*0058*/ 	.word	0x0500004c


	//   ....[12]....
        /*005c*/ 	.word	0x0500004c


	//   ....[13]....
        /*0060*/ 	.word	0x0500004c


	//   ....[14]....
        /*0064*/ 	.word	0x0500004c


	//   ....[15]....
        /*0068*/ 	.word	0x0500004c


	//   ....[16]....
        /*006c*/ 	.word	0x0500004c


	//   ....[17]....
        /*0070*/ 	.word	0x0500004c


	//   ....[18]....
        /*0074*/ 	.word	0x0500004c


	//   ....[19]....
        /*0078*/ 	.word	0x0500004c


	//----- nvinfo : EIATTR_COOP_GROUP_INSTR_OFFSETS
	.align		4
.L_2741:
        /*007c*/ 	.byte	0x04, 0x28
        /*007e*/ 	.short	(.L_2743 - .L_2742)


	//   ....[0]....
.L_2742:
        /*0080*/ 	.word	0x00000e30


	//   ....[1]....
        /*0084*/ 	.word	0x00000e40


	//   ....[2]....
        /*0088*/ 	.word	0x00000e70


	//   ....[3]....
        /*008c*/ 	.word	0x00000e80


	//   ....[4]....
        /*0090*/ 	.word	0x00000eb0


	//   ....[5]....
        /*0094*/ 	.word	0x00000ec0


	//   ....[6]....
        /*0098*/ 	.word	0x00000ef0


	//   ....[7]....
        /*009c*/ 	.word	0x00000f00


	//   ....[8]....
        /*00a0*/ 	.word	0x00000f30


	//   ....[9]....
        /*00a4*/ 	.word	0x00000f40


	//   ....[10]....
        /*00a8*/ 	.word	0x00003af0


	//   ....[11]....
        /*00ac*/ 	.word	0x00003b80


	//   ....[12]....
        /*00b0*/ 	.word	0x00003bf0


	//   ....[13]....
        /*00b4*/ 	.word	0x00003c50


	//   ....[14]....
        /*00b8*/ 	.word	0x00003cc0


	//   ....[15]....
        /*00bc*/ 	.word	0x00003d20


	//   ....[16]....
        /*00c0*/ 	.word	0x00003d90


	//   ....[17]....
        /*00c4*/ 	.word	0x00003df0


	//   ....[18]....
        /*00c8*/ 	.word	0x00003e60


	//   ....[19]....
        /*00cc*/ 	.word	0x00003ec0


	//----- nvinfo : EIATTR_VRC_CTA_INIT_COUNT
	.align		4
.L_2743:
        /*00d0*/ 	.byte	0x02, 0x4a
	.zero		1
	.zero		1


	//----- nvinfo : EIATTR_EXIT_INSTR_OFFSETS
	.align		4
        /*00d4*/ 	.byte	0x04, 0x1c
        /*00d6*/ 	.short	(.L_2745 - .L_2744)


	//   ....[0]....
.L_2744:
        /*00d8*/ 	.word	0x000039c0


	//   ....[1]....
        /*00dc*/ 	.word	0x00003a80


	//----- nvinfo : EIATTR_MAX_THREADS
	.align		4
.L_2745:
        /*00e0*/ 	.byte	0x04, 0x05
        /*00e2*/ 	.short	(.L_2747 - .L_2746)
.L_2746:
        /*00e4*/ 	.word	0x00000080
        /*00e8*/ 	.word	0x00000001
        /*00ec*/ 	.word	0x00000001


	//----- nvinfo : EIATTR_CRS_STACK_SIZE
	.align		4
.L_2747:
        /*00f0*/ 	.byte	0x04, 0x1e
        /*00f2*/ 	.short	(.L_2749 - .L_2748)
.L_2748:
        /*00f4*/ 	.word	0x00000000


	//----- nvinfo : EIATTR_CBANK_PARAM_SIZE
	.align		4
.L_2749:
        /*00f8*/ 	.byte	0x03, 0x19
        /*00fa*/ 	.short	0x0128


	//----- nvinfo : EIATTR_PARAM_CBANK
	.align		4
        /*00fc*/ 	.byte	0x04, 0x0a
        /*00fe*/ 	.short	(.L_2751 - .L_2750)
	.align		4
.L_2750:
        /*0100*/ 	.word	index@(.nv.constant0._ZN10layer_norm31ln_parallel_residual_bwd_kernelINS_13Kernel_traitsIfffffjLj256ELj1ELj4ELj1ELj16ENS_18Kernel_traits_baseILj256EfffffjLj128EEEEELb1ELb0ELb0EEEvNS_9BwdParamsE)
        /*0104*/ 	.short	0x0380
        /*0106*/ 	.short	0x0128


	//----- nvinfo : EIATTR_SW_WAR
	.align		4
.L_2751:
        /*0108*/ 	.byte	0x04, 0x36
        /*010a*/ 	.short	(.L_2753 - .L_2752)
.L_2752:
        /*010c*/ 	.word	0x00000008
.L_2753:


//--------------------- .nv.info._ZN10layer_norm31ln_parallel_residual_bwd_kernelINS_13Kernel_traitsIfffffjLj256ELj1ELj4ELj1ELj16ENS_18Kernel_traits_baseILj256EfffffjLj128EEEEELb1ELb0ELb1EEEvNS_9BwdParamsE --------------------------
	.section	.nv.info._ZN10layer_norm31ln_parallel_residual_bwd_kernelINS_13Kernel_traitsIfffffjLj256ELj1ELj4ELj1ELj16ENS_18Kernel_traits_baseILj256EfffffjLj128EEEEELb1ELb0ELb1EEEvNS_9BwdParamsE,"",@"SHT_CUDA_INFO"
	.sectionflags	@""
	.align	4


	//----- nvinfo : EIATTR_CUDA_API_VERSION
	.align		4
        /*0000*/ 	.byte	0x04, 0x37
        /*0002*/ 	.short	(.L_2755 - .L_2754)
.L_2754:
        /*0004*/ 	.word	0x00000082


	//----- nvinfo : EIATTR_KPARAM_INFO
	.align		4
.L_2755:
        /*0008*/ 	.byte	0x04, 0x17
        /*000a*/ 	.short	(.L_2757 - .L_2756)
.L_2756:
        /*000c*/ 	.word	0x00000000
        /*0010*/ 	.short	0x0000
        /*0012*/ 	.short	0x0000
        /*0014*/ 	.byte	0x00, 0xf0, 0xa1, 0x04


	//----- nvinfo : EIATTR_SPARSE_MMA_MASK
	.align		4
.L_2757:
        /*0018*/ 	.byte	0x03, 0x50
        /*001a*/ 	.short	0x0000


	//----- nvinfo : EIATTR_MAXREG_COUNT
	.align		4
        /*001c*/ 	.byte	0x03, 0x1b
        /*001e*/ 	.short	0x00ff


	//----- nvinfo : EIATTR_NUM_BARRIERS
	.align		4
        /*0020*/ 	.byte	0x02, 0x4c
        /*0022*/ 	.byte	0x01
	.zero		1


	//----- nvinfo : EIATTR_MERCURY_ISA_VERSION
	.align		4
        /*0024*/ 	.byte	0x03, 0x5f
        /*0026*/ 	.short	0x0101


	//----- nvinfo : EIATTR_COOP_GROUP_MASK_REGIDS
	.align		4
        /*0028*/ 	.byte	0x04, 0x29
        /*002a*/ 	.short	(.L_2759 - .L_2758)


	//   ....[0]....
.L_2758:
        /*002c*/ 	.word	0xffffffff


	//   ....[1]....
        /*0030*/ 	.word	0xffffffff


	//   ....[2]....
        /*0034*/ 	.word	0xffffffff


	//   ....[3]....
        /*0038*/ 	.word	0xffffffff


	//   ....[4]....
        /*003c*/ 	.word	0xffffffff


	//   ....[5]....
        /*0040*/ 	.word	0xffffffff


	//   ....[6]....
        /*0044*/ 	.word	0xffffffff


	//   ....[7]....
        /*0048*/ 	.word	0xffffffff


	//   ....[8]....
        /*004c*/ 	.word	0xffffffff


	//   ....[9]....
        /*0050*/ 	.word	0xffffffff


	//   ....[10]....
        /*0054*/ 	.word	0x05000046


	//   ....[11]....
        /*0058*/ 	.word	0x05000046


	//   ....[12]....
        /*005c*/ 	.word	0x05000046


	//   ....[13]....
        /*0060*/ 	.word	0x05000046


	//   ....[14]....
        /*0064*/ 	.word	0x05000046


	//   ....[15]....
        /*0068*/ 	.word	0x05000046


	//   ....[16]....
        /*006c*/ 	.word	0x05000046


	//   ....[17]....
        /*0070*/ 	.word	0x05000046


	//   ....[18]....
        /*0074*/ 	.word	0x05000046


	//   ....[19]....
        /*0078*/ 	.word	0x05000046


	//----- nvinfo : EIATTR_COOP_GROUP_INSTR_OFFSETS
	.align		4
.L_2759:
        /*007c*/ 	.byte	0x04, 0x28
        /*007e*/ 	.short	(.L_2761 - .L_2760)


	//   ....[0]....
.L_2760:
        /*0080*/ 	.word	0x00000c50


	//   ....[1]....
        /*0084*/ 	.word	0x00000c60


	//   ....[2]....
        /*0088*/ 	.word	0x00000c90


	//   ....[3]....
        /*008c*/ 	.word	0x00000ca0


	//   ....[4]....
        /*0090*/ 	.word	0x00000cd0


	//   ....[5]....
        /*0094*/ 	.word	0x00000ce0


	//   ....[6]....
        /*0098*/ 	.word	0x00000d10


	//   ....[7]....
        /*009c*/ 	.word	0x00000d20


	//   ....[8]....
        /*00a0*/ 	.word	0x00000d50


	//   ....[9]....
        /*00a4*/ 	.word	0x00000d60


	//   ....[10]....
        /*00a8*/ 	.word	0x00003800


	//   ....[11]....
        /*00ac*/ 	.word	0x00003890


	//   ....[12]....
        /*00b0*/ 	.word	0x00003900


	//   ....[13]....
        /*00b4*/ 	.word	0x00003960


	//   ....[14]....
        /*00b8*/ 	.word	0x000039d0


	//   ....[15]....
        /*00bc*/ 	.word	0x00003a30


	//   ....[16]....
        /*00c0*/ 	.word	0x00003aa0


	//   ....[17]....
        /*00c4*/ 	.word	0x00003b00


	//   ....[18]....
        /*00c8*/ 	.word	0x00003b70


	//   ....[19]....
        /*00cc*/ 	.word	0x00003bd0


	//----- nvinfo : EIATTR_VRC_CTA_INIT_COUNT
	.align		4
.L_2761:
        /*00d0*/ 	.byte	0x02, 0x4a
	.zero		1
	.zero		1


	//----- nvinfo : EIATTR_EXIT_INSTR_OFFSETS
	.align		4
        /*00d4*/ 	.byte	0x04, 0x1c
        /*00d6*/ 	.short	(.L_2763 - .L_2762)


	//   ....[0]....
.L_2762:
        /*00d8*/ 	.word	0x00003790


	//----- nvinfo : EIATTR_MAX_THREADS
	.align		4
.L_2763:
        /*00dc*/ 	.byte	0x04, 0x05
        /*00de*/ 	.short	(.L_2765 - .L_2764)
.L_2764:
        /*00e0*/ 	.word	0x00000080
        /*00e4*/ 	.word	0x00000001
        /*00e8*/ 	.word	0x00000001


	//----- nvinfo : EIATTR_CRS_STACK_SIZE
	.align		4
.L_2765:
        /*00ec*/ 	.byte	0x04, 0x1e
        /*00ee*/ 	.short	(.L_2767 - .L_2766)
.L_2766:
        /*00f0*/ 	.word	0x00000000


	//----- nvinfo : EIATTR_CBANK_PARAM_SIZE
	.align		4
.L_2767:
        /*00f4*/ 	.byte	0x03, 0x19
        /*00f6*/ 	.short	0x0128


	//----- nvinfo : EIATTR_PARAM_CBANK
	.align		4
        /*00f8*/ 	.byte	0x04, 0x0a
        /*00fa*/ 	.short	(.L_2769 - .L_2768)
	.align		4
.L_2768:
        /*00fc*/ 	.word	index@(.nv.constant0._ZN10layer_norm31ln_parallel_residual_bwd_kernelINS_13Kernel_traitsIfffffjLj256ELj1ELj4ELj1ELj16ENS_18Kernel_traits_baseILj256EfffffjLj128EEEEELb1ELb0ELb1EEEvNS_9BwdParamsE)
        /*0100*/ 	.short	0x0380
        /*0102*/ 	.short	0x0128


	//----- nvinfo : EIATTR_SW_WAR
	.align		4
.L_2769:
        /*0104*/ 	.byte	0x04, 0x36
        /*0106*/ 	.short	(.L_2771 - .L_2770)
.L_2770:
        /*0108*/ 	.word	0x00000008
.L_2771:


//--------------------- .nv.info._ZN10layer_norm22ln_bwd_finalize_kernelINS_22Kernel_traits_finalizeILj256EfffffjLb0ELj1024ELj4ENS_18Kernel_traits_baseILj256EfffffjLj1024EEEEELb0ELb0EEEvNS_9BwdParamsE --------------------------
	.section	.nv.info._ZN10layer_norm22ln_bwd_finalize_kernelINS_22Kernel_traits_finalizeILj256EfffffjLb0ELj1024ELj4ENS_18Kernel_traits_baseILj256EfffffjLj1024EEEEELb0ELb0EEEvNS_9BwdParamsE,"",@"SHT_CUDA_INFO"
	.sectionflags	@""
	.align	4


	//----- nvinfo : EIATTR_CUDA_API_VERSION
	.align		4
        /*0000*/ 	.byte	0x04, 0x37
        /*0002*/ 	.short	(.L_2773 - .L_2772)
.L_2772:
        /*0004*/ 	.word	0x00000082


	//----- nvinfo : EIATTR_KPARAM_INFO
	.align		4
.L_2773:
        /*0008*/ 	.byte	0x04, 0x17
        /*000a*/ 	.short	(.L_2775 - .L_2774)
.L_2774:
        /*000c*/ 	.word	0x00000000
        /*0010*/ 	.short	0x0000
        /*0012*/ 	.short	0x0000
        /*0014*/ 	.byte	0x00, 0xf0, 0xa1, 0x04


	//----- nvinfo : EIATTR_SPARSE_MMA_MASK
	.align		4
.L_2775:
        /*0018*/ 	.byte	0x03, 0x50
        /*001a*/ 	.short	0x0000


	//----- nvinfo : EIATTR_MAXREG_COUNT
	.align		4
        /*001c*/ 	.byte	0x03, 0x1b
        /*001e*/ 	.short	0x0040


	//----- nvinfo : EIATTR_NUM_BARRIERS
	.align		4
        /*0020*/ 	.byte	0x02, 0x4c
        /*0022*/ 	.byte	0x01
	.zero		1


	//----- nvinfo : EIATTR_MERCURY_ISA_VERSION
	.align		4
        /*0024*/ 	.byte	0x03, 0x5f
        /*0026*/ 	.short	0x0101


	//----- nvinfo : EIATTR_COOP_GROUP_MASK_REGIDS
	.align		4
        /*0028*/ 	.byte	0x04, 0x29
        /*002a*/ 	.short	(.L_2777 - .L_2776)


	//   ....[0]....
.L_2776:
        /*002c*/ 	.word	0xffffffff


	//   ....[1]....
        /*0030*/ 	.word	0xffffffff


	//   ....[2]....
        /*0034*/ 	.word	0xffffffff


	//   ....[3]....
        /*0038*/ 	.word	0xffffffff


	//   ....[4]....
        /*003c*/ 	.word	0xffffffff


	//   ....[5]....
        /*0040*/ 	.word	0xffffffff


	//   ....[6]....
        /*0044*/ 	.word	0xffffffff


	//   ....[7]....
        /*0048*/ 	.word	0xffffffff


	//   ....[8]....
        /*004c*/ 	.word	0xffffffff


	//   ....[9]....
        /*0050*/ 	.word	0xffffffff


	//----- nvinfo : EIATTR_COOP_GROUP_INSTR_OFFSETS
	.align		4
.L_2777:
        /*0054*/ 	.byte	0x04, 0x28
        /*0056*/ 	.short	(.L_2779 - .L_2778)


	//   ....[0]....
.L_2778:
        /*0058*/ 	.word	0x000015e0


	//   ....[1]....
        /*005c*/ 	.word	0x000015f0


	//   ....[2]....
        /*0060*/ 	.word	0x00001620


	//   ....[3]....
        /*0064*/ 	.word	0x00001630


	//   ....[4]....
        /*0068*/ 	.word	0x00001660


	//   ....[5]....
        /*006c*/ 	.word	0x00001670


	//   ....[6]....
        /*0070*/ 	.word	0x000016b0


	//   ....[7]....
        /*0074*/ 	.word	0x000016e0


	//   ....[8]....
        /*0078*/ 	.word	0x00001710


	//   ....[9]....
        /*007c*/ 	.word	0x00001720


	//----- nvinfo : EIATTR_VRC_CTA_INIT_COUNT
	.align		4
.L_2779:
        /*0080*/ 	.byte	0x02, 0x4a
	.zero		1
	.zero		1


	//----- nvinfo : EIATTR_EXIT_INSTR_OFFSETS
	.align		4
        /*0084*/ 	.byte	0x04, 0x1c
        /*0086*/ 	.short	(.L_2781 - .L_2780)


	//   ....[0]....
.L_2780:
        /*0088*/ 	.word	0x00000060


	//   ....[1]....
        /*008c*/ 	.word	0x00001780


	//   ....[2]....
        /*0090*/ 	.word	0x000017b0


	//   ....[3]....
        /*0094*/ 	.word	0x00001850


	//----- nvinfo : EIATTR_MAX_THREADS
	.align		4
.L_2781:
        /*0098*/ 	.byte	0x04, 0x05
        /*009a*/ 	.short	(.L_2783 - .L_2782)
.L_2782:
        /*009c*/ 	.word	0x00000400
        /*00a0*/ 	.word	0x00000001
        /*00a4*/ 	.word	0x00000001


	//----- nvinfo : EIATTR_CRS_STACK_SIZE
	.align		4
.L_2783:
        /*00a8*/ 	.byte	0x04, 0x1e
        /*00aa*/ 	.short	(.L_2785 - .L_2784)
.L_2784:
        /*00ac*/ 	.word	0x00000000


	//----- nvinfo : EIATTR_CBANK_PARAM_SIZE
	.align		4
.L_2785:
        /*00b0*/ 	.byte	0x03, 0x19
        /*00b2*/ 	.short	0x0128


	//----- nvinfo : EIATTR_PARAM_CBANK
	.align		4
        /*00b4*/ 	.byte	0x04, 0x0a
        /*00b6*/ 	.short	(.L_2787 - .L_2786)
	.align		4
.L_2786:
        /*00b8*/ 	.word	index@(.nv.constant0._ZN10layer_norm22ln_bwd_finalize_kernelINS_22Kernel_traits_finalizeILj256EfffffjLb0ELj1024ELj4ENS_18Kernel_traits_baseILj256EfffffjLj1024EEEEELb0ELb0EEEvNS_9BwdParamsE)
        /*00bc*/ 	.short	0x0380
        /*00be*/ 	.short	0x0128


	//----- nvinfo : EIATTR_SW_WAR
	.align		4
.L_2787:
        /*00c0*/ 	.byte	0x04, 0x36
        /*00c2*/ 	.short	(.L_2789 - .L_2788)
.L_2788:
        /*00c4*/ 	.word	0x00000008
.L_2789:


//--------------------- .nv.info._ZN10layer_norm40ln_parallel_residual_bwd_finalize_kernelINS_22Kernel_traits_finalizeILj256EfffffjLb0ELj1024ELj4ENS_18Kernel_traits_baseILj256EfffffjLj1024EEEEELb0EEEvNS_9BwdParamsE --------------------------
	.section	.nv.info._ZN10layer_norm40ln_parallel_residual_bwd_finalize_kernelINS_22Kernel_traits_finalizeILj256EfffffjLb0ELj1024ELj4ENS_18Kernel_traits_baseILj256EfffffjLj1024EEEEELb0EEEvNS_9BwdParamsE,"",@"SHT_CUDA_INFO"
	.sectionflags	@""
	.align	4


	//----- nvinfo : EIATTR_CUDA_API_VERSION
	.align		4
        /*0000*/ 	.byte	0x04, 0x37
        /*0002*/ 	.short	(.L_2791 - .L_2790)
.L_2790:
        /*0004*/ 	.word	0x00000082


	//----- nvinfo : EIATTR_KPARAM_INFO
	.align		4
.L_2791:
        /*0008*/ 	.byte	0x04, 0x17
        /*000a*/ 	.short	(.L_2793 - .L_2792)
.L_2792:
        /*000c*/ 	.word	0x00000000
        /*0010*/ 	.short	0x0000
        /*0012*/ 	.short	0x0000
        /*0014*/ 	.byte	0x00, 0xf0, 0xa1, 0x04


	//----- nvinfo : EIATTR_SPARSE_MMA_MASK
	.align		4
.L_2793:
        /*0018*/ 	.byte	0x03, 0x50
        /*001a*/ 	.short	0x0000


	//----- nvinfo : EIATTR_MAXREG_COUNT
	.align		4
        /*001c*/ 	.byte	0x03, 0x1b
        /*001e*/ 	.short	0x0040


	//----- nvinfo : EIATTR_NUM_BARRIERS
	.align		4
        /*0020*/ 	.byte	0x02, 0x4c
        /*0022*/ 	.byte	0x01
	.zero		1


	//----- nvinfo : EIATTR_MERCURY_ISA_VERSION
	.align		4
        /*0024*/ 	.byte	0x03, 0x5f
        /*0026*/ 	.short	0x0101


	//----- nvinfo : EIATTR_COOP_GROUP_MASK_REGIDS
	.align		4
        /*0028*/ 	.byte	0x04, 0x29
        /*002a*/ 	.short	(.L_2795 - .L_2794)


	//   ....[0]....
.L_2794:
        /*002c*/ 	.word	0xffffffff


	//   ....[1]....
        /*0030*/ 	.word	0xffffffff


	//   ....[2]....
        /*0034*/ 	.word	0xffffffff


	//   ....[3]....
        /*0038*/ 	.word	0xffffffff


	//   ....[4]....
        /*003c*/ 	.word	0xffffffff


	//   ....[5]....
        /*0040*/ 	.word	0xffffffff


	//   ....[6]....
        /*0044*/ 	.word	0xffffffff


	//   ....[7]....
        /*0048*/ 	.word	0xffffffff


	//   ....[8]....
        /*004c*/ 	.word	0xffffffff


	//   ....[9]....
        /*0050*/ 	.word	0xffffffff


	//   ....[10]....
        /*0054*/ 	.word	0xffffffff


	//   ....[11]....
        /*0058*/ 	.word	0xffffffff


	//   ....[12]....
        /*005c*/ 	.word	0xffffffff


	//   ....[13]....
        /*0060*/ 	.word	0xffffffff


	//   ....[14]....
        /*0064*/ 	.word	0xffffffff


	//   ....[15]....
        /*0068*/ 	.word	0xffffffff


	//   ....[16]....
        /*006c*/ 	.word	0xffffffff


	//   ....[17]....
        /*0070*/ 	.word	0xffffffff


	//   ....[18]....
        /*0074*/ 	.word	0xffffffff


	//   ....[19]....
        /*0078*/ 	.word	0xffffffff


	//----- nvinfo : EIATTR_COOP_GROUP_INSTR_OFFSETS
	.align		4
.L_2795:
        /*007c*/ 	.byte	0x04, 0x28
        /*007e*/ 	.short	(.L_2797 - .L_2796)


	//   ....[0]....
.L_2796:
        /*0080*/ 	.word	0x000013b0


	//   ....[1]....
        /*0084*/ 	.word	0x000013c0


	//   ....[2]....
        /*0088*/ 	.word	0x000013d0


	//   ....[3]....
        /*008c*/ 	.word	0x000013e0


	//   ....[4]....
        /*0090*/ 	.word	0x00001410


	//   ....[5]....
        /*0094*/ 	.word	0x00001430


	//   ....[6]....
        /*0098*/ 	.word	0x00001450


	//   ....[7]....
        /*009c*/ 	.word	0x00001460


	//   ....[8]....
        /*00a0*/ 	.word	0x000014a0


	//   ....[9]....
        /*00a4*/ 	.word	0x000014c0


	//   ....[10]....
        /*00a8*/ 	.word	0x000014d0


	//   ....[11]....
        /*00ac*/ 	.word	0x000014e0


	//   ....[12]....
        /*00b0*/ 	.word	0x00001510


	//   ....[13]....
        /*00b4*/ 	.word	0x00001530


	//   ....[14]....
        /*00b8*/ 	.word	0x00001550


	//   ....[15]....
        /*00bc*/ 	.word	0x00001560


	//   ....[16]....
        /*00c0*/ 	.word	0x000015a0


	//   ....[17]....
        /*00c4*/ 	.word	0x000015d0


	//   ....[18]....
        /*00c8*/ 	.word	0x00001600


	//   ....[19]....
        /*00cc*/ 	.word	0x00001610


	//----- nvinfo : EIATTR_VRC_CTA_INIT_COUNT
	.align		4
.L_2797:
        /*00d0*/ 	.byte	0x02, 0x4a
	.zero		1
	.zero		1


	//----- nvinfo : EIATTR_EXIT_INSTR_OFFSETS
	.align		4
        /*00d4*/ 	.byte	0x04, 0x1c
        /*00d6*/ 	.short	(.L_2799 - .L_2798)


	//   ....[0]....
.L_2798:
        /*00d8*/ 	.word	0x00000060


	//   ....[1]....
        /*00dc*/ 	.word	0x000016b0


	//   ....[2]....
        /*00e0*/ 	.word	0x000016e0


	//   ....[3]....
        /*00e4*/ 	.word	0x00001800


	//----- nvinfo : EIATTR_MAX_THREADS
	.align		4
.L_2799:
        /*00e8*/ 	.byte	0x04, 0x05
        /*00ea*/ 	.short	(.L_2801 - .L_2800)
.L_2800:
        /*00ec*/ 	.word	0x00000400
        /*00f0*/ 	.word	0x00000001
        /*00f4*/ 	.word	0x00000001


	//----- nvinfo : EIATTR_CRS_STACK_SIZE
	.align		4
.L_2801:
        /*00f8*/ 	.byte	0x04, 0x1e
        /*00fa*/ 	.short	(.L_2803 - .L_2802)
.L_2802:
        /*00fc*/ 	.word	0x00000000


	//----- nvinfo : EIATTR_CBANK_PARAM_SIZE
	.align		4
.L_2803:
        /*0100*/ 	.byte	0x03, 0x19
        /*0102*/ 	.short	0x0128


	//----- nvinfo : EIATTR_PARAM_CBANK
	.align		4
        /*0104*/ 	.byte	0x04, 0x0a
        /*0106*/ 	.short	(.L_2805 - .L_2804)
	.align		4
.L_2804:
        /*0108*/ 	.word	index@(.nv.constant0._ZN10layer_norm40ln_parallel_residual_bwd_finalize_kernelINS_22Kernel_traits_finalizeILj256EfffffjLb0ELj1024ELj4ENS_18Kernel_traits_baseILj256EfffffjLj1024EEEEELb0EEEvNS_9BwdParamsE)
        /*010c*/ 	.short	0x0380
        /*010e*/ 	.short	0x0128


	//----- nvinfo : EIATTR_SW_WAR
	.align		4
.L_2805:
        /*0110*/ 	.byte	0x04, 0x36
        /*0112*/ 	.short	(.L_2807 - .L_2806)
.L_2806:
        /*0114*/ 	.word	0x00000008
.L_2807:


//--------------------- .nv.info._ZN10layer_norm31ln_parallel_residual_bwd_kernelINS_13Kernel_traitsIfffffjLj256ELj1ELj4ELj1ELj16ENS_18Kernel_traits_baseILj256EfffffjLj128EEEEELb1ELb1ELb0EEEvNS_9BwdParamsE --------------------------
	.section	.nv.info._ZN10layer_norm31ln_parallel_residual_bwd_kernelINS_13Kernel_traitsIfffffjLj256ELj1ELj4ELj1ELj16ENS_18Kernel_traits_baseILj256EfffffjLj128EEEEELb1ELb1ELb0EEEvNS_9BwdParamsE,"",@"SHT_CUDA_INFO"
	.sectionflags	@""
	.align	4


	//----- nvinfo : EIATTR_CUDA_API_VERSION
	.align		4
        /*0000*/ 	.byte	0x04, 0x37
        /*0002*/ 	.short	(.L_2809 - .L_2808)
.L_2808:
        /*0004*/ 	.word	0x00000082


	//----- nvinfo : EIATTR_KPARAM_INFO
	.align		4
.L_2809:
        /*0008*/ 	.byte	0x04, 0x17
        /*000a*/ 	.short	(.L_2811 - .L_2810)
.L_2810:
        /*000c*/ 	.word	0x00000000
        /*0010*/ 	.short	0x0000
        /*0012*/ 	.short	0x0000
        /*0014*/ 	.byte	0x00, 0xf0, 0xa1, 0x04


	//----- nvinfo : EIATTR_SPARSE_MMA_MASK
	.align		4
.L_2811:
        /*0018*/ 	.byte	0x03, 0x50
        /*001a*/ 	.short	0x0000


	//----- nvinfo : EIATTR_MAXREG_COUNT
	.align		4
        /*001c*/ 	.byte	0x03, 0x1b
        /*001e*/ 	.short	0x00ff


	//----- nvinfo : EIATTR_NUM_BARRIERS
	.align		4
        /*0020*/ 	.byte	0x02, 0x4c
        /*0022*/ 	.byte	0x01
	.zero		1


	//----- nvinfo : EIATTR_MERCURY_ISA_VERSION
	.align		4
        /*0024*/ 	.byte	0x03, 0x5f
        /*0026*/ 	.short	0x0101


	//----- nvinfo : EIATTR_COOP_GROUP_MASK_REGIDS
	.align		4
        /*0028*/ 	.byte	0x04, 0x29
        /*002a*/ 	.short	(.L_2813 - .L_2812)


	//   ....[0]....
.L_2812:
        /*002c*/ 	.word	0xffffffff


	//   ....[1]....
        /*0030*/ 	.word	0xffffffff


	//   ....[2]....
        /*0034*/ 	.word	0xffffffff


	//   ....[3]....
        /*0038*/ 	.word	0xffffffff


	//   ....[4]....
        /*003c*/ 	.word	0xffffffff


	//   ....[5]....
        /*0040*/ 	.word	0xffffffff


	//   ....[6]....
        /*0044*/ 	.word	0xffffffff


	//   ....[7]....
        /*0048*/ 	.word	0xffffffff


	//   ....[8]....
        /*004c*/ 	.word	0xffffffff


	//   ....[9]....
        /*0050*/ 	.word	0xffffffff


	//   ....[10]....
        /*0054*/ 	.word	0x05000030


	//   ....[11]....
        /*0058*/ 	.word	0x05000030


	//   ....[12]....
        /*005c*/ 	.word	0x05000030


	//   ....[13]....
        /*0060*/ 	.word	0x05000030


	//   ....[14]....
        /*0064*/ 	.word	0x05000030


	//   ....[15]....
        /*0068*/ 	.word	0x05000030


	//   ....[16]....
        /*006c*/ 	.word	0x05000030


	//   ....[17]....
        /*0070*/ 	.word	0x05000030


	//   ....[18]....
        /*0074*/ 	.word	0x05000030


	//   ....[19]....
        /*0078*/ 	.word	0x05000030


	//----- nvinfo : EIATTR_COOP_GROUP_INSTR_OFFSETS
	.align		4
.L_2813:
        /*007c*/ 	.byte	0x04, 0x28
        /*007e*/ 	.short	(.L_2815 - .L_2814)


	//   ....[0]....
.L_2814:
        /*0080*/ 	.word	0x00000b00


	//   ....[1]....
        /*0084*/ 	.word	0x00000b10


	//   ....[2]....
        /*0088*/ 	.word	0x00000b40


	//   ....[3]....
        /*008c*/ 	.word	0x00000b50


	//   ....[4]....
        /*0090*/ 	.word	0x00000b80


	//   ....[5]....
        /*0094*/ 	.word	0x00000b90


	//   ....[6]....
        /*0098*/ 	.word	0x00000bc0


	//   ....[7]....
        /*009c*/ 	.word	0x00000bd0


	//   ....[8]....
        /*00a0*/ 	.word	0x00000c00


	//   ....[9]....
        /*00a4*/ 	.word	0x00000c10


	//   ....[10]....
        /*00a8*/ 	.word	0x000033c0


	//   ....[11]....
        /*00ac*/ 	.word	0x00003450


	//   ....[12]....
        /*00b0*/ 	.word	0x000034b0


	//   ....[13]....
        /*00b4*/ 	.word	0x00003510


	//   ....[14]....
        /*00b8*/ 	.word	0x00003570


	//   ....[15]....
        /*00bc*/ 	.word	0x000035d0


	//   ....[16]....
        /*00c0*/ 	.word	0x00003630


	//   ....[17]....
        /*00c4*/ 	.word	0x00003690


	//   ....[18]....
        /*00c8*/ 	.word	0x000036f0


	//   ....[19]....
        /*00cc*/ 	.word	0x00003750


	//----- nvinfo : EIATTR_VRC_CTA_INIT_COUNT
	.align		4
.L_2815:
        /*00d0*/ 	.byte	0x02, 0x4a
	.zero		1
	.zero		1


	//----- nvinfo : EIATTR_EXIT_INSTR_OFFSETS
	.align		4
        /*00d4*/ 	.byte	0x04, 0x1c
        /*00d6*/ 	.short	(.L_2817 - .L_2816)


	//   ....[0]....
.L_2816:
        /*00d8*/ 	.word	0x00003320


	//   ....[1]....
        /*00dc*/ 	.word	0x00003350


	//----- nvinfo : EIATTR_MAX_THREADS
	.align		4
.L_2817:
        /*00e0*/ 	.byte	0x04, 0x05
        /*00e2*/ 	.short	(.L_2819 - .L_2818)
.L_2818:
        /*00e4*/ 	.word	0x00000080
        /*00e8*/ 	.word	0x00000001
        /*00ec*/ 	.word	0x00000001


	//----- nvinfo : EIATTR_CRS_STACK_SIZE
	.align		4
.L_2819:
        /*00f0*/ 	.byte	0x04, 0x1e
        /*00f2*/ 	.short	(.L_2821 - .L_2820)
.L_2820:
        /*00f4*/ 	.word	0x00000000


	//----- nvinfo : EIATTR_CBANK_PARAM_SIZE
	.align		4
.L_2821:
        /*00f8*/ 	.byte	0x03, 0x19
        /*00fa*/ 	.short	0x0128


	//----- nvinfo : EIATTR_PARAM_CBANK
	.align		4
        /*00fc*/ 	.byte	0x04, 0x0a
        /*00fe*/ 	.short	(.L_2823 - .L_2822)
	.align		4
.L_2822:
        /*0100*/ 	.word	index@(.nv.constant0._ZN10layer_norm31ln_parallel_residual_bwd_kernelINS_13Kernel_traitsIfffffjLj256ELj1ELj4ELj1ELj16ENS_18Kernel_traits_baseILj256EfffffjLj128EEEEELb1ELb1ELb0EEEvNS_9BwdParamsE)
        /*0104*/ 	.short	0x0380
        /*0106*/ 	.short	0x0128


	//----- nvinfo : EIATTR_SW_WAR
	.align		4
.L_2823:
        /*0108*/ 	.byte	0x04, 0x36
        /*010a*/ 	.short	(.L_2825 - .L_2824)
.L_2824:
        /*010c*/ 	.word	0x00000008
.L_2825:


//--------------------- .nv.info._ZN10layer_norm22ln_bwd_finalize_kernelINS_22Kernel_traits_finalizeILj256EfffffjLb0ELj1024ELj4ENS_18Kernel_traits_baseILj256EfffffjLj1024EEEEELb0ELb1EEEvNS_9BwdParamsE --------------------------
	.section	.nv.info._ZN10layer_norm22ln_bwd_finalize_kernelINS_22Kernel_traits_finalizeILj256EfffffjLb0ELj1024ELj4ENS_18Kernel_traits_baseILj256EfffffjLj1024EEEEELb0ELb1EEEvNS_9BwdParamsE,"",@"SHT_CUDA_INFO"
	.sectionflags	@""
	.align	4


	//----- nvinfo : EIATTR_CUDA_API_VERSION
	.align		4
        /*0000*/ 	.byte	0x04, 0x37
        /*0002*/ 	.short	(.L_2827 - .L_2826)
.L_2826:
        /*0004*/ 	.word	0x00000082


	//----- nvinfo : EIATTR_KPARAM_INFO
	.align		4
.L_2827:
        /*0008*/ 	.byte	0x04, 0x17
        /*000a*/ 	.short	(.L_2829 - .L_2828)
.L_2828:
        /*000c*/ 	.word	0x00000000
        /*0010*/ 	.short	0x0000
        /*0012*/ 	.short	0x0000
        /*0014*/ 	.byte	0x00, 0xf0, 0xa1, 0x04


	//----- nvinfo : EIATTR_SPARSE_MMA_MASK
	.align		4
.L_2829:
        /*0018*/ 	.byte	0x03, 0x50
        /*001a*/ 	.short	0x0000


	//----- nvinfo : EIATTR_MAXREG_COUNT
	.align		4
        /*001c*/ 	.byte	0x03, 0x1b
        /*001e*/ 	.short	0x0040


	//----- nvinfo : EIATTR_NUM_BARRIERS
	.align		4
        /*0020*/ 	.byte	0x02, 0x4c
        /*0022*/ 	.byte	0x01
	.zero		1


	//----- nvinfo : EIATTR_MERCURY_ISA_VERSION
	.align		4
        /*0024*/ 	.byte	0x03, 0x5f
        /*0026*/ 	.short	0x0101


	//----- nvinfo : EIATTR_COOP_GROUP_MASK_REGIDS
	.align		4
        /*0028*/ 	.byte	0x04, 0x29
        /*002a*/ 	.short	(.L_2831 - .L_2830)


	//   ....[0]....
.L_2830:
        /*002c*/ 	.word	0xffffffff


	//   ....[1]....
        /*0030*/ 	.word	0xffffffff


	//   ....[2]....
        /*0034*/ 	.word	0xffffffff


	//   ....[3]....
        /*0038*/ 	.word	0xffffffff


	//   ....[4]....
        /*003c*/ 	.word	0xffffffff


	//   ....[5]....
        /*0040*/ 	.word	0xffffffff


	//   ....[6]....
        /*0044*/ 	.word	0xffffffff


	//   ....[7]....
        /*0048*/ 	.word	0xffffffff


	//   ....[8]....
        /*004c*/ 	.word	0xffffffff


	//   ....[9]....
        /*0050*/ 	.word	0xffffffff


	//----- nvinfo : EIATTR_COOP_GROUP_INSTR_OFFSETS
	.align		4
.L_2831:
        /*0054*/ 	.byte	0x04, 0x28
        /*0056*/ 	.short	(.L_2833 - .L_2832)


	//   ....[0]....
.L_2832:
        /*0058*/ 	.word	0x00001630


	//   ....[1]....
        /*005c*/ 	.word	0x00001640


	//   ....[2]....
        /*0060*/ 	.word	0x00001670


	//   ....[3]....
        /*0064*/ 	.word	0x00001680


	//   ....[4]....
        /*0068*/ 	.word	0x000016b0


	//   ....[5]....
        /*006c*/ 	.word	0x000016c0


	//   ....[6]....
        /*0070*/ 	.word	0x000016f0


	//   ....[7]....
        /*0074*/ 	.word	0x00001710


	//   ....[8]....
        /*0078*/ 	.word	0x00001740


	//   ....[9]....
        /*007c*/ 	.word	0x00001750


	//----- nvinfo : EIATTR_VRC_CTA_INIT_COUNT
	.align		4
.L_2833:
        /*0080*/ 	.byte	0x02, 0x4a
	.zero		1
	.zero		1


	//----- nvinfo : EIATTR_EXIT_INSTR_OFFSETS
	.align		4
        /*0084*/ 	.byte	0x04, 0x1c
        /*0086*/ 	.short	(.L_2835 - .L_2834)


	//   ....[0]....
.L_2834:
        /*0088*/ 	.word	0x00000070


	//   ....[1]....
        /*008c*/ 	.word	0x000017b0


	//   ....[2]....
        /*0090*/ 	.word	0x00001860


	//----- nvinfo : EIATTR_MAX_THREADS
	.align		4
.L_2835:
        /*0094*/ 	.byte	0x04, 0x05
        /*0096*/ 	.short	(.L_2837 - .L_2836)
.L_2836:
        /*0098*/ 	.word	0x00000400
        /*009c*/ 	.word	0x00000001
        /*00a0*/ 	.word	0x00000001


	//----- nvinfo : EIATTR_CRS_STACK_SIZE
	.align		4
.L_2837:
        /*00a4*/ 	.byte	0x04, 0x1e
        /*00a6*/ 	.short	(.L_2839 - .L_2838)
.L_2838:
        /*00a8*/ 	.word	0x00000000


	//----- nvinfo : EIATTR_CBANK_PARAM_SIZE
	.align		4
.L_2839:
        /*00ac*/ 	.byte	0x03, 0x19
        /*00ae*/ 	.short	0x0128


	//----- nvinfo : EIATTR_PARAM_CBANK
	.align		4
        /*00b0*/ 	.byte	0x04, 0x0a
        /*00b2*/ 	.short	(.L_2841 - .L_2840)
	.align		4
.L_2840:
        /*00b4*/ 	.word	index@(.nv.constant0._ZN10layer_norm22ln_bwd_finalize_kernelINS_22Kernel_traits_finalizeILj256EfffffjLb0ELj1024ELj4ENS_18Kernel_traits_baseILj256EfffffjLj1024EEEEELb0ELb1EEEvNS_9BwdParamsE)
        /*00b8*/ 	.short	0x0380
        /*00ba*/ 	.short	0x0128


	//----- nvinfo : EIATTR_SW_WAR
	.align		4
.L_2841:
        /*00bc*/ 	.byte	0x04, 0x36
        /*00be*/ 	.short	(.L_2843 - .L_2842)
.L_2842:
        /*00c0*/ 	.word	0x00000008
.L_2843:


//--------------------- .nv.info._ZN10layer_norm40ln_parallel_residual_bwd_finalize_kernelINS_22Kernel_traits_finalizeILj256EfffffjLb0ELj1024ELj4ENS_18Kernel_traits_baseILj256EfffffjLj1024EEEEELb1EEEvNS_9BwdParamsE --------------------------
	.section	.nv.info._ZN10layer_norm40ln_parallel_residual_bwd_finalize_kernelINS_22Kernel_traits_finalizeILj256EfffffjLb0ELj1024ELj4ENS_18Kernel_traits_baseILj256EfffffjLj1024EEEEELb1EEEvNS_9BwdParamsE,"",@"SHT_CUDA_INFO"
	.sectionflags	@""
	.align	4


	//----- nvinfo : EIATTR_CUDA_API_VERSION
	.align		4
        /*0000*/ 	.byte	0x04, 0x37
        /*0002*/ 	.short	(.L_2845 - .L_2844)
.L_2844:
        /*0004*/ 	.word	0x00000082


	//----- nvinfo : EIATTR_KPARAM_INFO
	.align		4
.L_2845:
        /*0008*/ 	.byte	0x04, 0x17
        /*000a*/ 	.short	(.L_2847 - .L_2846)
.L_2846:
        /*000c*/ 	.word	0x00000000
        /*0010*/ 	.short	0x0000
        /*0012*/ 	.short	0x0000
        /*0014*/ 	.byte	0x00, 0xf0, 0xa1, 0x04


	//----- nvinfo : EIATTR_SPARSE_MMA_MASK
	.align		4
.L_2847:
        /*0018*/ 	.byte	0x03, 0x50
        /*001a*/ 	.short	0x0000


	//----- nvinfo : EIATTR_MAXREG_COUNT
	.align		4
        /*001c*/ 	.byte	0x03, 0x1b
        /*001e*/ 	.short	0x0040


	//----- nvinfo : EIATTR_NUM_BARRIERS
	.align		4
        /*0020*/ 	.byte	0x02, 0x4c
        /*0022*/ 	.byte	0x01
	.zero		1


	//----- nvinfo : EIATTR_MERCURY_ISA_VERSION
	.align		4
        /*0024*/ 	.byte	0x03, 0x5f
        /*0026*/ 	.short	0x0101


	//----- nvinfo : EIATTR_COOP_GROUP_MASK_REGIDS
	.align		4
        /*0028*/ 	.byte	0x04, 0x29
        /*002a*/ 	.short	(.L_2849 - .L_2848)


	//   ....[0]....
.L_2848:
        /*002c*/ 	.word	0xffffffff


	//   ....[1]....
        /*0030*/ 	.word	0xffffffff


	//   ....[2]....
        /*0034*/ 	.word	0xffffffff


	//   ....[3]....
        /*0038*/ 	.word	0xffffffff


	//   ....[4]....
        /*003c*/ 	.word	0xffffffff


	//   ....[5]....
        /*0040*/ 	.word	0xffffffff


	//   ....[6]....
        /*0044*/ 	.word	0xffffffff


	//   ....[7]....
        /*0048*/ 	.word	0xffffffff


	//   ....[8]....
        /*004c*/ 	.word	0xffffffff


	//   ....[9]....
        /*0050*/ 	.word	0xffffffff


	//   ....[10]....
        /*0054*/ 	.word	0xffffffff


	//   ....[11]....
        /*0058*/ 	.word	0xffffffff


	//   ....[12]....
        /*005c*/ 	.word	0xffffffff


	//   ....[13]....
        /*0060*/ 	.word	0xffffffff


	//   ....[14]....
        /*0064*/ 	.word	0xffffffff


	//   ....[15]....
        /*0068*/ 	.word	0xffffffff


	//   ....[16]....
        /*006c*/ 	.word	0xffffffff


	//   ....[17]....
        /*0070*/ 	.word	0xffffffff


	//   ....[18]....
        /*0074*/ 	.word	0xffffffff


	//   ....[19]....
        /*0078*/ 	.word	0xffffffff


	//----- nvinfo : EIATTR_COOP_GROUP_INSTR_OFFSETS
	.align		4
.L_2849:
        /*007c*/ 	.byte	0x04, 0x28
        /*007e*/ 	.short	(.L_2851 - .L_2850)


	//   ....[0]....
.L_2850:
        /*0080*/ 	.word	0x00001410


	//   ....[1]....
        /*0084*/ 	.word	0x00001420


	//   ....[2]....
        /*0088*/ 	.word	0x00001430


	//   ....[3]....
        /*008c*/ 	.word	0x00001440


	//   ....[4]....
        /*0090*/ 	.word	0x00001470


	//   ....[5]....
        /*0094*/ 	.word	0x00001490


	//   ....[6]....
        /*0098*/ 	.word	0x000014b0


	//   ....[7]....
        /*009c*/ 	.word	0x000014c0


	//   ....[8]....
        /*00a0*/ 	.word	0x000014f0


	//   ....[9]....
        /*00a4*/ 	.word	0x00001510


	//   ....[10]....
        /*00a8*/ 	.word	0x00001530


	//   ....[11]....
        /*00ac*/ 	.word	0x00001540


	//   ....[12]....
        /*00b0*/ 	.word	0x00001570


	//   ....[13]....
        /*00b4*/ 	.word	0x00001590


	//   ....[14]....
        /*00b8*/ 	.word	0x000015b0


	//   ....[15]....
        /*00bc*/ 	.word	0x000015c0


	//   ....[16]....
        /*00c0*/ 	.word	0x000015f0


	//   ....[17]....
        /*00c4*/ 	.word	0x00001620


	//   ....[18]....
        /*00c8*/ 	.word	0x00001630


	//   ....[19]....
        /*00cc*/ 	.word	0x00001640


	//----- nvinfo : EIATTR_VRC_CTA_INIT_COUNT
	.align		4
.L_2851:
        /*00d0*/ 	.byte	0x02, 0x4a
	.zero		1
	.zero		1


	//----- nvinfo : EIATTR_EXIT_INSTR_OFFSETS
	.align		4
        /*00d4*/ 	.byte	0x04, 0x1c
        /*00d6*/ 	.short	(.L_2853 - .L_2852)


	//   ....[0]....
.L_2852:
        /*00d8*/ 	.word	0x00000060


	//   ....[1]....
        /*00dc*/ 	.word	0x000016e0


	//   ....[2]....
        /*00e0*/ 	.word	0x00001810


	//----- nvinfo : EIATTR_MAX_THREADS
	.align		4
.L_2853:
        /*00e4*/ 	.byte	0x04, 0x05
        /*00e6*/ 	.short	(.L_2855 - .L_2854)
.L_2854:
        /*00e8*/ 	.word	0x00000400
        /*00ec*/ 	.word	0x00000001
        /*00f0*/ 	.word	0x00000001


	//----- nvinfo : EIATTR_CRS_STACK_SIZE
	.align		4
.L_2855:
        /*00f4*/ 	.byte	0x04, 0x1e
        /*00f6*/ 	.short	(.L_2857 - .L_2856)
.L_2856:
        /*00f8*/ 	.word	0x00000000


	//----- nvinfo : EIATTR_CBANK_PARAM_SIZE
	.align		4
.L_2857:
        /*00fc*/ 	.byte	0x03, 0x19
        /*00fe*/ 	.short	0x0128


	//----- nvinfo : EIATTR_PARAM_CBANK
	.align		4
        /*0100*/ 	.byte	0x04, 0x0a
        /*0102*/ 	.short	(.L_2859 - .L_2858)
	.align		4
.L_2858:
        /*0104*/ 	.word	index@(.nv.constant0._ZN10layer_norm40ln_parallel_residual_bwd_finalize_kernelINS_22Kernel_traits_finalizeILj256EfffffjLb0ELj1024ELj4ENS_18Kernel_traits_baseILj256EfffffjLj1024EEEEELb1EEEvNS_9BwdParamsE)
        /*0108*/ 	.short	0x0380
        /*010a*/ 	.short	0x0128


	//----- nvinfo : EIATTR_SW_WAR
	.align		4
.L_2859:
        /*010c*/ 	.byte	0x04, 0x36
        /*010e*/ 	.short	(.L_2861 - .L_2860)
.L_2860:
        /*0110*/ 	.word	0x00000008
.L_2861:


//--------------------- .nv.info._ZN10layer_norm31ln_parallel_residual_bwd_kernelINS_13Kernel_traitsIfffffjLj256ELj1ELj4ELj1ELj16ENS_18Kernel_traits_baseILj256EfffffjLj128EEEEELb1ELb1ELb1EEEvNS_9BwdParamsE --------------------------
	.section	.nv.info._ZN10layer_norm31ln_parallel_residual_bwd_kernelINS_13Kernel_traitsIfffffjLj256ELj1ELj4ELj1ELj16ENS_18Kernel_traits_baseILj256EfffffjLj128EEEEELb1ELb1ELb1EEEvNS_9BwdParamsE,"",@"SHT_CUDA_INFO"
	.sectionflags	@""
	.align	4


	//----- nvinfo : EIATTR_CUDA_API_VERSION
	.align		4
        /*0000*/ 	.byte	0x04, 0x37
        /*0002*/ 	.short	(.L_2863 - .L_2862)
.L_2862:
        /*0004*/ 	.word	0x00000082


	//----- nvinfo : EIATTR_KPARAM_INFO
	.align		4
.L_2863:
        /*0008*/ 	.byte	0x04, 0x17
        /*000a*/ 	.short	(.L_2865 - .L_2864)
.L_2864:
        /*000c*/ 	.word	0x00000000
        /*0010*/ 	.short	0x0000
        /*0012*/ 	.short	0x0000
        /*0014*/ 	.byte	0x00, 0xf0, 0xa1, 0x04


	//----- nvinfo : EIATTR_SPARSE_MMA_MASK
	.align		4
.L_2865:
        /*0018*/ 	.byte	0x03, 0x50
        /*001a*/ 	.short	0x0000


	//----- nvinfo : EIATTR_MAXREG_COUNT
	.align		4
        /*001c*/ 	.byte	0x03, 0x1b
        /*001e*/ 	.short	0x00ff


	//----- nvinfo : EIATTR_NUM_BARRIERS
	.align		4
        /*0020*/ 	.byte	0x02, 0x4c
        /*0022*/ 	.byte	0x01
	.zero		1


	//----- nvinfo : EIATTR_MERCURY_ISA_VERSION
	.align		4
        /*0024*/ 	.byte	0x03, 0x5f
        /*0026*/ 	.short	0x0101


	//----- nvinfo : EIATTR_COOP_GROUP_MASK_REGIDS
	.align		4
        /*0028*/ 	.byte	0x04, 0x29
        /*002a*/ 	.short	(.L_2867 - .L_2866)


	//   ....[0]....
.L_2866:
        /*002c*/ 	.word	0xffffffff


	//   ....[1]....
        /*0030*/ 	.word	0xffffffff


	//   ....[2]....
        /*0034*/ 	.word	0xffffffff


	//   ....[3]....
        /*0038*/ 	.word	0xffffffff


	//   ....[4]....
        /*003c*/ 	.word	0xffffffff


	//   ....[5]....
        /*0040*/ 	.word	0xffffffff


	//   ....[6]....
        /*0044*/ 	.word	0xffffffff


	//   ....[7]....
        /*0048*/ 	.word	0xffffffff


	//   ....[8]....
        /*004c*/ 	.word	0xffffffff


	//   ....[9]....
        /*0050*/ 	.word	0xffffffff


	//   ....[10]....
        /*0054*/ 	.word	0x05000046


	//   ....[11]....
        /*0058*/ 	.word	0x05000046


	//   ....[12]....
        /*005c*/ 	.word	0x05000046


	//   ....[13]....
        /*0060*/ 	.word	0x05000046


	//   ....[14]....
        /*0064*/ 	.word	0x05000046


	//   ....[15]....
        /*0068*/ 	.word	0x05000046


	//   ....[16]....
        /*006c*/ 	.word	0x05000046


	//   ....[17]....
        /*0070*/ 	.word	0x05000046


	//   ....[18]....
        /*0074*/ 	.word	0x05000046


	//   ....[19]....
        /*0078*/ 	.word	0x05000046


	//----- nvinfo : EIATTR_COOP_GROUP_INSTR_OFFSETS
	.align		4
.L_2867:
        /*007c*/ 	.byte	0x04, 0x28
        /*007e*/ 	.short	(.L_2869 - .L_2868)


	//   ....[0]....
.L_2868:
        /*0080*/ 	.word	0x00000960


	//   ....[1]....
        /*0084*/ 	.word	0x00000980


	//   ....[2]....
        /*0088*/ 	.word	0x000009a0


	//   ....[3]....
        /*008c*/ 	.word	0x000009c0


	//   ....[4]....
        /*0090*/ 	.word	0x000009e0


	//   ....[5]....
        /*0094*/ 	.word	0x00000a00


	//   ....[6]....
        /*0098*/ 	.word	0x00000a20


	//   ....[7]....
        /*009c*/ 	.word	0x00000a40


	//   ....[8]....
        /*00a0*/ 	.word	0x00000a50


	//   ....[9]....
        /*00a4*/ 	.word	0x00000a70


	//   ....[10]....
        /*00a8*/ 	.word	0x00003100


	//   ....[11]....
        /*00ac*/ 	.word	0x00003190


	//   ....[12]....
        /*00b0*/ 	.word	0x000031f0


	//   ....[13]....
        /*00b4*/ 	.word	0x00003240


	//   ....[14]....
        /*00b8*/ 	.word	0x000032a0


	//   ....[15]....
        /*00bc*/ 	.word	0x000032f0


	//   ....[16]....
        /*00c0*/ 	.word	0x00003350


	//   ....[17]....
        /*00c4*/ 	.word	0x000033a0


	//   ....[18]....
        /*00c8*/ 	.word	0x00003400


	//   ....[19]....
        /*00cc*/ 	.word	0x00003450


	//----- nvinfo : EIATTR_VRC_CTA_INIT_COUNT
	.align		4
.L_2869:
        /*00d0*/ 	.byte	0x02, 0x4a
	.zero		1
	.zero		1


	//----- nvinfo : EIATTR_EXIT_INSTR_OFFSETS
	.align		4
        /*00d4*/ 	.byte	0x04, 0x1c
        /*00d6*/ 	.short	(.L_2871 - .L_2870)


	//   ....[0]....
.L_2870:
        /*00d8*/ 	.word	0x00003090


	//----- nvinfo : EIATTR_MAX_THREADS
	.align		4
.L_2871:
        /*00dc*/ 	.byte	0x04, 0x05
        /*00de*/ 	.short	(.L_2873 - .L_2872)
.L_2872:
        /*00e0*/ 	.word	0x00000080
        /*00e4*/ 	.word	0x00000001
        /*00e8*/ 	.word	0x00000001


	//----- nvinfo : EIATTR_CRS_STACK_SIZE
	.align		4
.L_2873:
        /*00ec*/ 	.byte	0x04, 0x1e
        /*00ee*/ 	.short	(.L_2875 - .L_2874)
.L_2874:
        /*00f0*/ 	.word	0x00000000


	//----- nvinfo : EIATTR_CBANK_PARAM_SIZE
	.align		4
.L_2875:
        /*00f4*/ 	.byte	0x03, 0x19
        /*00f6*/ 	.short	0x0128


	//----- nvinfo : EIATTR_PARAM_CBANK
	.align		4
        /*00f8*/ 	.byte	0x04, 0x0a
        /*00fa*/ 	.short	(.L_2877 - .L_2876)
	.align		4
.L_2876:
        /*00fc*/ 	.word	index@(.nv.constant0._ZN10layer_norm31ln_parallel_residual_bwd_kernelINS_13Kernel_traitsIfffffjLj256ELj1ELj4ELj1ELj16ENS_18Kernel_traits_baseILj256EfffffjLj128EEEEELb1ELb1ELb1EEEvNS_9BwdParamsE)
        /*0100*/ 	.short	0x0380
        /*0102*/ 	.short	0x0128


	//----- nvinfo : EIATTR_SW_WAR
	.align		4
.L_2877:
        /*0104*/ 	.byte	0x04, 0x36
        /*0106*/ 	.short	(.L_2879 - .L_2878)
.L_2878:
        /*0108*/ 	.word	0x00000008
.L_2879:


//--------------------- .nv.callgraph             --------------------------
	.section	.nv.callgraph,"",@"SHT_CUDA_CALLGRAPH"
	.align	4
	.sectionentsize	8
	.align		4
        /*0000*/ 	.word	0x00000000
	.align		4
        /*0004*/ 	.word	0xffffffff
	.align		4
        /*0008*/ 	.word	0x00000000
	.align		4
        /*000c*/ 	.word	0xfffffffe
	.align		4
        /*0010*/ 	.word	0x00000000
	.align		4
        /*0014*/ 	.word	0xfffffffd
	.align		4
        /*0018*/ 	.word	0x00000000
	.align		4
        /*001c*/ 	.word	0xfffffffc


//--------------------- .text._ZN10layer_norm31ln_parallel_residual_bwd_kernelINS_13Kernel_traitsI13__nv_bfloat16S2_S2_S2_fjLj256ELj1ELj4ELj1ELj16ENS_18Kernel_traits_baseILj256ES2_S2_S2_S2_fjLj128EEEEELb0ELb0ELb0EEEvNS_9BwdParamsE --------------------------
	.section	.text._ZN10layer_norm31ln_parallel_residual_bwd_kernelINS_13Kernel_traitsI13__nv_bfloat16S2_S2_S2_fjLj256ELj1ELj4ELj1ELj16ENS_18Kernel_traits_baseILj256ES2_S2_S2_S2_fjLj128EEEEELb0ELb0ELb0EEEvNS_9BwdParamsE,"ax",@progbits
	.align	128
        .global         _ZN10layer_norm31ln_parallel_residual_bwd_kernelINS_13Kernel_traitsI13__nv_bfloat16S2_S2_S2_fjLj256ELj1ELj4ELj1ELj16ENS_18Kernel_traits_baseILj256ES2_S2_S2_S2_fjLj128EEEEELb0ELb0ELb0EEEvNS_9BwdParamsE
        .type           _ZN10layer_norm31ln_parallel_residual_bwd_kernelINS_13Kernel_traitsI13__nv_bfloat16S2_S2_S2_fjLj256ELj1ELj4ELj1ELj16ENS_18Kernel_traits_baseILj256ES2_S2_S2_S2_fjLj128EEEEELb0ELb0ELb0EEEvNS_9BwdParamsE,@function
        .size           _ZN10layer_norm31ln_parallel_residual_bwd_kernelINS_13Kernel_traitsI13__nv_bfloat16S2_S2_S2_fjLj256ELj1ELj4ELj1ELj16ENS_18Kernel_traits_baseILj256ES2_S2_S2_S2_fjLj128EEEEELb0ELb0ELb0EEEvNS_9BwdParamsE,(.L_x_2800 - _ZN10layer_norm31ln_parallel_residual_bwd_kernelINS_13Kernel_traitsI13__nv_bfloat16S2_S2_S2_fjLj256ELj1ELj4ELj1ELj16ENS_18Kernel_traits_baseILj256ES2_S2_S2_S2_fjLj128EEEEELb0ELb0ELb0EEEvNS_9BwdParamsE)
        .other          _ZN10layer_norm31ln_parallel_residual_bwd_kernelINS_13Kernel_traitsI13__nv_bfloat16S2_S2_S2_fjLj256ELj1ELj4ELj1ELj16ENS_18Kernel_traits_baseILj256ES2_S2_S2_S2_fjLj128EEEEELb0ELb0ELb0EEEvNS_9BwdParamsE,@"STO_CUDA_ENTRY STV_DEFAULT"
_ZN10layer_norm31ln_parallel_residual_bwd_kernelINS_13Kernel_traitsI13__nv_bfloat16S2_S2_S2_fjLj256ELj1ELj4ELj1ELj16ENS_18Kernel_traits_baseILj256ES2_S2_S2_S2_fjLj128EEEEELb0ELb0ELb0EEEvNS_9BwdParamsE:
.text._ZN10layer_norm31ln_parallel_residual_bwd_kernelINS_13Kernel_traitsI13__nv_bfloat16S2_S2_S2_fjLj256ELj1ELj4ELj1ELj16ENS_18Kernel_traits_baseILj256ES2_S2_S2_S2_fjLj128EEEEELb0ELb0ELb0EEEvNS_9BwdParamsE:
[----:B------:R-:W-:Y:S01]  /*0000*/  LDC R1, c[0x0][0x37c] ;  /* 0x0000df00ff017b82 */ /* 0x000fe20000000800 */
[----:B------:R-:W0:Y:S01]  /*0010*/  S2R R5, SR_TID.X ;  /* 0x0000000000057919 */ /* 0x000e220000002100 */
[----:B------:R-:W1:Y:S06]  /*0020*/  LDCU UR4, c[0x0][0x388] ;  /* 0x00007100ff0477ac */ /* 0x000e6c0008000800 */
[----:B------:R-:W2:Y:S01]  /*0030*/  LDC.64 R6, c[0x0][0x3d0] ;  /* 0x0000f400ff067b82 */ /* 0x000ea20000000a00 */
[----:B------:R-:W3:Y:S01]  /*0040*/  LDCU.64 UR10, c[0x0][0x358] ;  /* 0x00006b00ff0a77ac */ /* 0x000ee20008000a00 */
[----:B------:R-:W4:Y:S06]  /*0050*/  LDCU UR12, c[0x0][0x384] ;  /* 0x00007080ff0c77ac */ /* 0x000f2c0008000800 */
[----:B------:R-:W3:Y:S01]  /*0060*/  S2UR UR9, SR_CTAID.X ;  /* 0x00000000000979c3 */ /* 0x000ee20000002500 */
[----:B------:R-:W0:Y:S01]  /*0070*/  LDCU UR24, c[0x0][0x388] ;  /* 0x00007100ff1877ac */ /* 0x000e220008000800 */
[----:B------:R-:W0:Y:S06]  /*0080*/  LDCU UR13, c[0x0][0x400] ;  /* 0x00008000ff0d77ac */ /* 0x000e2c0008000800 */
[----:B------:R-:W4:Y:S01]  /*0090*/  LDC.64 R16, c[0x0][0x3d8] ;  /* 0x0000f600ff107b82 */ /* 0x000f220000000a00 */
[----:B-1----:R-:W-:Y:S01]  /*00a0*/  MOV R0, UR4 ;  /* 0x0000000400007c02 */ /* 0x002fe20008000f00 */
[----:B------:R-:W-:Y:S01]  /*00b0*/  BSSY B0, `(.L_x_0) ;  /* 0x000024b000007945 */ /* 0x000fe20003800000 */
[----:B------:R-:W1:Y:S02]  /*00c0*/  LDCU.64 UR6, c[0x0][0x470] ;  /* 0x00008e00ff0677ac */ /* 0x000e640008000a00 */
[----:B------:R-:W-:Y:S01]  /*00d0*/  SHF.R.S32.HI R3, RZ, 0x1f, R0 ;  /* 0x0000001fff037819 */ /* 0x000fe20000011400 */
[----:B------:R-:W1:Y:S03]  /*00e0*/  LDCU.64 UR14, c[0x0][0x438] ;  /* 0x00008700ff0e77ac */ /* 0x000e660008000a00 */
[----:B------:R-:W-:Y:S01]  /*00f0*/  LEA.HI R3, R3, R0, RZ, 0x3 ;  /* 0x0000000003037211 */ /* 0x000fe200078f18ff */
[----:B------:R-:W1:Y:S03]  /*0100*/  LDCU.64 UR4, c[0x0][0x478] ;  /* 0x00008f00ff0477ac */ /* 0x000e660008000a00 */
[----:B------:R-:W-:-:S02]  /*0110*/  SHF.R.S32.HI R3, RZ, 0x3, R3 ;  /* 0x00000003ff037819 */ /* 0x000fc40000011403 */
[----:B0-----:R-:W-:-:S04]  /*0120*/  LOP3.LUT R2, R5, 0x1f, RZ, 0xc0, !PT ;  /* 0x0000001f05027812 */ /* 0x001fc800078ec0ff */
[----:B------:R-:W-:-:S04]  /*0130*/  IADD3 R4, PT, PT, R2, -R3, RZ ;  /* 0x8000000302047210 */ /* 0x000fc80007ffe0ff */
[----:B------:R-:W-:-:S13]  /*0140*/  ISETP.GE.U32.AND P2, PT, R4, 0x20, PT ;  /* 0x000000200400780c */ /* 0x000fda0003f46070 */
[C---:B--2---:R-:W-:Y:S01]  /*0150*/  @P2 IMAD.WIDE.U32 R6, R2.reuse, 0x10, R6 ;  /* 0x0000001002062825 */ /* 0x044fe200078e0006 */
[----:B---3--:R-:W-:Y:S01]  /*0160*/  USHF.L.U32 UR8, UR9, 0x2, URZ ;  /* 0x0000000209087899 */ /* 0x008fe200080006ff */
[----:B------:R-:W-:Y:S02]  /*0170*/  SHF.R.U32.HI R5, RZ, 0x5, R5 ;  /* 0x00000005ff057819 */ /* 0x000fe40000011605 */
[----:B----4-:R-:W-:Y:S01]  /*0180*/  @P2 IMAD.WIDE.U32 R16, R2, 0x10, R16 ;  /* 0x0000001002102825 */ /* 0x010fe200078e0010 */
[----:B------:R-:W5:Y:S02]  /*0190*/  @P2 LDG.E.128 R8, desc[UR10][R6.64] ;  /* 0x0000000a06082981 */ /* 0x000f64000c1e1d00 */
[----:B------:R-:W-:Y:S02]  /*01a0*/  LOP3.LUT R5, R5, UR8, RZ, 0xfc, !PT ;  /* 0x0000000805057c12 */ /* 0x000fe4000f8efcff */
[----:B------:R-:W-:Y:S01]  /*01b0*/  CS2R R64, SRZ ;  /* 0x0000000000407805 */ /* 0x000fe2000001ff00 */
[----:B------:R0:W5:Y:S01]  /*01c0*/  @P2 LDG.E.128 R12, desc[UR10][R16.64] ;  /* 0x0000000a100c2981 */ /* 0x000162000c1e1d00 */
[----:B------:R-:W-:-:S02]  /*01d0*/  CS2R R66, SRZ ;  /* 0x0000000000427805 */ /* 0x000fc4000001ff00 */
[----:B------:R-:W-:Y:S02]  /*01e0*/  ISETP.GE.AND P0, PT, R5, UR12, PT ;  /* 0x0000000c05007c0c */ /* 0x000fe4000bf06270 */
[----:B------:R-:W-:Y:S02]  /*01f0*/  CS2R R24, SRZ ;  /* 0x0000000000187805 */ /* 0x000fe4000001ff00 */
[----:B------:R-:W-:Y:S02]  /*0200*/  CS2R R26, SRZ ;  /* 0x00000000001a7805 */ /* 0x000fe4000001ff00 */
[----:B------:R-:W-:Y:S02]  /*0210*/  CS2R R28, SRZ ;  /* 0x00000000001c7805 */ /* 0x000fe4000001ff00 */
[----:B------:R-:W-:Y:S02]  /*0220*/  CS2R R30, SRZ ;  /* 0x00000000001e7805 */ /* 0x000fe4000001ff00 */
[----:B------:R-:W-:-:S02]  /*0230*/  CS2R R48, SRZ ;  /* 0x0000000000307805 */ /* 0x000fc4000001ff00 */
[----:B------:R-:W-:Y:S02]  /*0240*/  CS2R R50, SRZ ;  /* 0x0000000000327805 */ /* 0x000fe4000001ff00 */
[----:B------:R-:W-:Y:S02]  /*0250*/  CS2R R40, SRZ ;  /* 0x0000000000287805 */ /* 0x000fe4000001ff00 */
[----:B------:R-:W-:Y:S02]  /*0260*/  CS2R R42, SRZ ;  /* 0x00000000002a7805 */ /* 0x000fe4000001ff00 */
[----:B------:R-:W-:Y:S02]  /*0270*/  CS2R R58, SRZ ;  /* 0x00000000003a7805 */ /* 0x000fe4000001ff00 */
[----:B------:R-:W-:Y:S02]  /*0280*/  CS2R R56, SRZ ;  /* 0x0000000000387805 */ /* 0x000fe4000001ff00 */
[----:B------:R-:W-:-:S02]  /*0290*/  CS2R R18, SRZ ;  /* 0x0000000000127805 */ /* 0x000fc4000001ff00 */
[----:B0-----:R-:W-:Y:S02]  /*02a0*/  CS2R R16, SRZ ;  /* 0x0000000000107805 */ /* 0x001fe4000001ff00 */
[----:B------:R-:W-:Y:S02]  /*02b0*/  CS2R R34, SRZ ;  /* 0x0000000000227805 */ /* 0x000fe4000001ff00 */
[----:B------:R-:W-:Y:S01]  /*02c0*/  CS2R R32, SRZ ;  /* 0x0000000000207805 */ /* 0x000fe2000001ff00 */
[----:B-1----:R-:W-:Y:S06]  /*02d0*/  @P0 BRA `(.L_x_1) ;  /* 0x0000002000a00947 */ /* 0x002fec0003800000 */
[----:B------:R-:W0:Y:S01]  /*02e0*/  LDC.U8 R6, c[0x0][0x410] ;  /* 0x00010400ff067b82 */ /* 0x000e220000000000 */
[----:B------:R-:W-:-:S07]  /*02f0*/  HFMA2 R64, -RZ, RZ, 0, 0 ;  /* 0x00000000ff407431 */ /* 0x000fce00000001ff */
.L_x_15:
[----:B-1----:R-:W1:Y:S01]  /*0300*/  LDC.64 R20, c[0x0][0x3c8] ;  /* 0x0000f200ff147b82 */ /* 0x002e620000000a00 */
[----:B------:R-:W-:-:S07]  /*0310*/  MOV R0, UR24 ;  /* 0x0000001800007c02 */ /* 0x000fce0008000f00 */
[----:B------:R-:W2:Y:S01]  /*0320*/  LDC.64 R70, c[0x0][0x3c0] ;  /* 0x0000f000ff467b82 */ /* 0x000ea20000000a00 */
[----:B-1----:R-:W-:-:S05]  /*0330*/  IMAD.WIDE R20, R5, 0x4, R20 ;  /* 0x0000000405147825 */ /* 0x002fca00078e0214 */
[----:B-----5:R1:W5:Y:S01]  /*0340*/  LDG.E R75, desc[UR10][R20.64] ;  /* 0x0000000a144b7981 */ /* 0x020362000c1e1900 */
[----:B------:R-:W-:Y:S01]  /*0350*/  IMAD R7, R5, R0, RZ ;  /* 0x0000000005077224 */ /* 0x000fe200078e02ff */
[----:B------:R-:W-:Y:S04]  /*0360*/  BSSY.RECONVERGENT B1, `(.L_x_2) ;  /* 0x00000a4000017945 */ /* 0x000fe80003800200 */
[----:B------:R-:W-:-:S04]  /*0370*/  SHF.R.S32.HI R22, RZ, 0x1f, R7 ;  /* 0x0000001fff167819 */ /* 0x000fc80000011407 */
[----:B------:R-:W-:Y:S02]  /*0380*/  LEA.HI R7, R22, R7, RZ, 0x3 ;  /* 0x0000000716077211 */ /* 0x000fe400078f18ff */
[----:B------:R-:W-:Y:S02]  /*0390*/  CS2R R22, SRZ ;  /* 0x0000000000167805 */ /* 0x000fe4000001ff00 */
[----:B------:R-:W-:Y:S01]  /*03a0*/  LEA.HI.SX32 R7, R7, R2, 0x1d ;  /* 0x0000000207077211 */ /* 0x000fe200078feaff */
[----:B-12---:R-:W-:Y:S06]  /*03b0*/  @!P2 BRA `(.L_x_3) ;  /* 0x000000080078a947 */ /* 0x006fec0003800000 */
[----:B------:R-:W1:Y:S08]  /*03c0*/  LDC.64 R20, c[0x0][0x430] ;  /* 0x00010c00ff147b82 */ /* 0x000e700000000a00 */
[----:B------:R-:W2:Y:S08]  /*03d0*/  LDC.64 R44, c[0x0][0x428] ;  /* 0x00010a00ff2c7b82 */ /* 0x000eb00000000a00 */
[----:B------:R-:W3:Y:S01]  /*03e0*/  LDC.64 R68, c[0x0][0x3a8] ;  /* 0x0000ea00ff447b82 */ /* 0x000ee20000000a00 */
[----:B-1----:R-:W-:-:S06]  /*03f0*/  IMAD.WIDE.U32 R20, R7, 0x10, R20 ;  /* 0x0000001007147825 */ /* 0x002fcc00078e0014 */
[----:B------:R-:W4:Y:S01]  /*0400*/  LDG.E.128 R20, desc[UR10][R20.64] ;  /* 0x0000000a14147981 */ /* 0x000f22000c1e1d00 */
[----:B--2---:R-:W-:-:S06]  /*0410*/  IMAD.WIDE.U32 R44, R7, 0x10, R44 ;  /* 0x00000010072c7825 */ /* 0x004fcc00078e002c */
[----:B------:R-:W2:Y:S01]  /*0420*/  LDG.E.128 R44, desc[UR10][R44.64] ;  /* 0x0000000a2c2c7981 */ /* 0x000ea2000c1e1d00 */
[----:B---3--:R-:W-:-:S04]  /*0430*/  IMAD.WIDE.U32 R68, R7, 0x10, R68 ;  /* 0x0000001007447825 */ /* 0x008fc800078e0044 */
[----:B------:R-:W-:Y:S02]  /*0440*/  IMAD.WIDE R72, R5, 0x4, R70 ;  /* 0x0000000405487825 */ /* 0x000fe400078e0246 */
[----:B------:R-:W3:Y:S04]  /*0450*/  LDG.E.128 R68, desc[UR10][R68.64] ;  /* 0x0000000a44447981 */ /* 0x000ee8000c1e1d00 */
[----:B------:R1:W3:Y:S01]  /*0460*/  LDG.E R77, desc[UR10][R72.64] ;  /* 0x0000000a484d7981 */ /* 0x0002e2000c1e1900 */
[----:B------:R-:W-:Y:S02]  /*0470*/  PRMT R79, R12, 0x7632, R79 ;  /* 0x000076320c4f7816 */ /* 0x000fe4000000004f */
[----:B------:R-:W-:Y:S02]  /*0480*/  PRMT R3, R8, 0x7632, R3 ;  /* 0x0000763208037816 */ /* 0x000fe40000000003 */
[----:B------:R-:W-:-:S02]  /*0490*/  SHF.L.U32 R79, R79, 0x10, RZ ;  /* 0x000000104f4f7819 */ /* 0x000fc400000006ff */
[----:B------:R-:W-:Y:S02]  /*04a0*/  SHF.L.U32 R3, R3, 0x10, RZ ;  /* 0x0000001003037819 */ /* 0x000fe400000006ff */
[----:B------:R-:W-:Y:S02]  /*04b0*/  PRMT R81, R14, 0x7632, R81 ;  /* 0x000076320e517816 */ /* 0x000fe40000000051 */
[----:B-1----:R-:W-:Y:S02]  /*04c0*/  PRMT R73, R9, 0x7632, R73 ;  /* 0x0000763209497816 */ /* 0x002fe40000000049 */
[----:B------:R-:W-:Y:S02]  /*04d0*/  SHF.L.U32 R81, R81, 0x10, RZ ;  /* 0x0000001051517819 */ /* 0x000fe400000006ff */
[----:B------:R-:W-:Y:S02]  /*04e0*/  SHF.L.U32 R73, R73, 0x10, RZ ;  /* 0x0000001049497819 */ /* 0x000fe400000006ff */
[----:B0-----:R-:W-:-:S02]  /*04f0*/  ISETP.NE.AND P0, PT, R6, RZ, PT ;  /* 0x000000ff0600720c */ /* 0x001fc40003f05270 */
[----:B----4-:R-:W-:-:S04]  /*0500*/  PRMT R84, R20, 0x7632, R84 ;  /* 0x0000763214547816 */ /* 0x010fc80000000054 */
[----:B------:R-:W-:Y:S02]  /*0510*/  SHF.L.U32 R84, R84, 0x10, RZ ;  /* 0x0000001054547819 */ /* 0x000fe400000006ff */
[----:B--2---:R-:W-:-:S03]  /*0520*/  PRMT R86, R44, 0x7632, R86 ;  /* 0x000076322c567816 */ /* 0x004fc60000000056 */
[----:B------:R-:W-:Y:S01]  /*0530*/  FMUL.FTZ R74, R79, R84 ;  /* 0x000000544f4a7220 */ /* 0x000fe20000410000 */
[----:B------:R-:W-:Y:S02]  /*0540*/  SHF.L.U32 R86, R86, 0x10, RZ ;  /* 0x0000001056567819 */ /* 0x000fe400000006ff */
[----:B------:R-:W-:-:S03]  /*0550*/  PRMT R78, R21, 0x7632, R78 ;  /* 0x00007632154e7816 */ /* 0x000fc6000000004e */
[----:B------:R-:W-:Y:S01]  /*0560*/  FFMA.FTZ R72, R3, R86, R74 ;  /* 0x0000005603487223 */ /* 0x000fe2000001004a */
[----:B------:R-:W-:Y:S02]  /*0570*/  PRMT R3, R13, 0x7632, R3 ;  /* 0x000076320d037816 */ /* 0x000fe40000000003 */
[----:B------:R-:W-:Y:S02]  /*0580*/  PRMT R80, R22, 0x7632, R80 ;  /* 0x0000763216507816 */ /* 0x000fe40000000050 */
[----:B------:R-:W-:Y:S02]  /*0590*/  SHF.L.U32 R3, R3, 0x10, RZ ;  /* 0x0000001003037819 */ /* 0x000fe400000006ff */
[----:B------:R-:W-:Y:S02]  /*05a0*/  PRMT R76, R45, 0x7632, R76 ;  /* 0x000076322d4c7816 */ /* 0x000fe4000000004c */
[----:B------:R-:W-:Y:S02]  /*05b0*/  SHF.L.U32 R78, R78, 0x10, RZ ;  /* 0x000000104e4e7819 */ /* 0x000fe400000006ff */
[----:B------:R-:W-:-:S02]  /*05c0*/  PRMT R79, R10, 0x7632, R79 ;  /* 0x000076320a4f7816 */ /* 0x000fc4000000004f */
[----:B------:R-:W-:Y:S02]  /*05d0*/  PRMT R82, R46, 0x7632, R82 ;  /* 0x000076322e527816 */ /* 0x000fe40000000052 */
[----:B------:R-:W-:Y:S01]  /*05e0*/  SHF.L.U32 R80, R80, 0x10, RZ ;  /* 0x0000001050507819 */ /* 0x000fe200000006ff */
[----:B------:R-:W-:Y:S01]  /*05f0*/  FMUL.FTZ R74, R3, R78 ;  /* 0x0000004e034a7220 */ /* 0x000fe20000410000 */
[----:B------:R-:W-:Y:S02]  /*0600*/  SHF.L.U32 R76, R76, 0x10, RZ ;  /* 0x000000104c4c7819 */ /* 0x000fe400000006ff */
[----:B------:R-:W-:Y:S01]  /*0610*/  SHF.L.U32 R79, R79, 0x10, RZ ;  /* 0x000000104f4f7819 */ /* 0x000fe200000006ff */
[----:B------:R-:W-:Y:S01]  /*0620*/  FMUL.FTZ R88, R81, R80 ;  /* 0x0000005051587220 */ /* 0x000fe20000410000 */
[----:B------:R-:W-:Y:S01]  /*0630*/  SHF.L.U32 R82, R82, 0x10, RZ ;  /* 0x0000001052527819 */ /* 0x000fe200000006ff */
[----:B------:R-:W-:Y:S01]  /*0640*/  FFMA.FTZ R73, R73, R76, R74 ;  /* 0x0000004c49497223 */ /* 0x000fe2000001004a */
[----:B---3--:R-:W-:-:S03]  /*0650*/  PRMT R83, R70, 0x7632, R83 ;  /* 0x0000763246537816 */ /* 0x008fc60000000053 */
[----:B------:R-:W-:Y:S01]  /*0660*/  FFMA.FTZ R74, R79, R82, R88 ;  /* 0x000000524f4a7223 */ /* 0x000fe20000010058 */
[C---:B------:R-:W-:Y:S02]  /*0670*/  SHF.L.U32 R88, R68.reuse, 0x10, RZ ;  /* 0x0000001044587819 */ /* 0x040fe400000006ff */
[----:B------:R-:W-:Y:S02]  /*0680*/  PRMT R68, R68, 0x7632, R68 ;  /* 0x0000763244447816 */ /* 0x000fe40000000044 */
[----:B------:R-:W-:Y:S02]  /*0690*/  FSEL R77, R77, RZ, !P0 ;  /* 0x000000ff4d4d7208 */ /* 0x000fe40004000000 */
[C---:B------:R-:W-:Y:S02]  /*06a0*/  SHF.L.U32 R90, R69.reuse, 0x10, RZ ;  /* 0x00000010455a7819 */ /* 0x040fe400000006ff */
[----:B------:R-:W-:Y:S02]  /*06b0*/  PRMT R69, R69, 0x7632, R69 ;  /* 0x0000763245457816 */ /* 0x000fe40000000045 */
[----:B------:R-:W-:-:S02]  /*06c0*/  SHF.L.U32 R70, R70, 0x10, RZ ;  /* 0x0000001046467819 */ /* 0x000fc400000006ff */
[----:B------:R-:W-:Y:S02]  /*06d0*/  PRMT R85, R71, 0x7632, R85 ;  /* 0x0000763247557816 */ /* 0x000fe40000000055 */
[----:B------:R-:W-:Y:S02]  /*06e0*/  SHF.L.U32 R68, R68, 0x10, RZ ;  /* 0x0000001044447819 */ /* 0x000fe400000006ff */
[----:B------:R-:W-:Y:S02]  /*06f0*/  SHF.L.U32 R92, R83, 0x10, RZ ;  /* 0x00000010535c7819 */ /* 0x000fe400000006ff */
[----:B------:R-:W-:Y:S02]  /*0700*/  SHF.L.U32 R71, R71, 0x10, RZ ;  /* 0x0000001047477819 */ /* 0x000fe400000006ff */
[----:B------:R-:W-:Y:S01]  /*0710*/  SHF.L.U32 R83, R20, 0x10, RZ ;  /* 0x0000001014537819 */ /* 0x000fe200000006ff */
[C---:B------:R-:W-:Y:S01]  /*0720*/  FADD.FTZ R79, -R77.reuse, R90 ;  /* 0x0000005a4d4f7221 */ /* 0x040fe20000010100 */
[----:B------:R-:W-:Y:S01]  /*0730*/  SHF.L.U32 R20, R12, 0x10, RZ ;  /* 0x000000100c147819 */ /* 0x000fe200000006ff */
[----:B------:R-:W-:Y:S01]  /*0740*/  FADD.FTZ R3, -R77, R88 ;  /* 0x000000584d037221 */ /* 0x000fe20000010100 */
[----:B------:R-:W-:Y:S01]  /*0750*/  SHF.L.U32 R90, R69, 0x10, RZ ;  /* 0x00000010455a7819 */ /* 0x000fe200000006ff */
[----:B------:R-:W-:Y:S01]  /*0760*/  FADD.FTZ R81, -R77, R70 ;  /* 0x000000464d517221 */ /* 0x000fe20000010100 */
[----:B------:R-:W-:Y:S01]  /*0770*/  SHF.L.U32 R69, R85, 0x10, RZ ;  /* 0x0000001055457819 */ /* 0x000fe200000006ff */
[C---:B------:R-:W-:Y:S01]  /*0780*/  FADD.FTZ R88, -R77.reuse, R68 ;  /* 0x000000444d587221 */ /* 0x040fe20000010100 */
[----:B------:R-:W-:Y:S01]  /*0790*/  FADD.FTZ R70, -R77, R71 ;  /* 0x000000474d467221 */ /* 0x000fe20000010100 */
[----:B------:R-:W-:Y:S01]  /*07a0*/  SHF.L.U32 R85, R44, 0x10, RZ ;  /* 0x000000102c557819 */ /* 0x000fe200000006ff */
[----:B------:R-:W-:Y:S01]  /*07b0*/  FMUL.FTZ R71, R20, R83 ;  /* 0x0000005314477220 */ /* 0x000fe20000410000 */
[----:B------:R-:W-:-:S02]  /*07c0*/  SHF.L.U32 R68, R8, 0x10, RZ ;  /* 0x0000001008447819 */ /* 0x000fc400000006ff */
[----:B------:R-:W-:-:S03]  /*07d0*/  PRMT R20, R15, 0x7632, R20 ;  /* 0x000076320f147816 */ /* 0x000fc60000000014 */
[--C-:B------:R-:W-:Y:S01]  /*07e0*/  FFMA.FTZ R68, R68, R85, R71.reuse ;  /* 0x0000005544447223 */ /* 0x100fe20000010047 */
[----:B------:R-:W-:Y:S01]  /*07f0*/  PRMT R71, R23, 0x7632, R71 ;  /* 0x0000763217477816 */ /* 0x000fe20000000047 */
[----:B-----5:R-:W-:Y:S01]  /*0800*/  FMUL.FTZ R3, R75, R3 ;  /* 0x000000034b037220 */ /* 0x020fe20000410000 */
[----:B------:R-:W-:Y:S02]  /*0810*/  SHF.L.U32 R20, R20, 0x10, RZ ;  /* 0x0000001014147819 */ /* 0x000fe400000006ff */
[----:B------:R-:W-:Y:S02]  /*0820*/  SHF.L.U32 R71, R71, 0x10, RZ ;  /* 0x0000001047477819 */ /* 0x000fe400000006ff */
[----:B------:R-:W-:Y:S01]  /*0830*/  ISETP.NE.U32.AND P0, PT, RZ, UR14, PT ;  /* 0x0000000eff007c0c */ /* 0x000fe2000bf05070 */
[----:B------:R-:W-:Y:S01]  /*0840*/  FADD.FTZ R48, R48, R83 ;  /* 0x0000005330307221 */ /* 0x000fe20000010000 */
[----:B------:R-:W-:Y:S01]  /*0850*/  FFMA.FTZ R24, R3, R83, R24 ;  /* 0x0000005303187223 */ /* 0x000fe20000010018 */
[----:B------:R-:W-:Y:S01]  /*0860*/  FMUL.FTZ R87, R20, R71 ;  /* 0x0000004714577220 */ /* 0x000fe20000410000 */
[----:B------:R-:W-:-:S02]  /*0870*/  ISETP.NE.AND.EX P0, PT, RZ, UR15, PT, P0 ;  /* 0x0000000fff007c0c */ /* 0x000fc4000bf05300 */
[----:B------:R-:W-:Y:S02]  /*0880*/  SHF.L.U32 R83, R21, 0x10, RZ ;  /* 0x0000001015537819 */ /* 0x000fe400000006ff */
[----:B------:R-:W-:Y:S01]  /*0890*/  SHF.L.U32 R20, R13, 0x10, RZ ;  /* 0x000000100d147819 */ /* 0x000fe200000006ff */
[----:B------:R-:W-:Y:S01]  /*08a0*/  FADD.FTZ R56, R56, R85 ;  /* 0x0000005538387221 */ /* 0x000fe20000010000 */
[----:B------:R-:W-:Y:S01]  /*08b0*/  FFMA.FTZ R32, R3, R85, R32 ;  /* 0x0000005503207223 */ /* 0x000fe20000010020 */
[----:B------:R-:W-:Y:S02]  /*08c0*/  SHF.L.U32 R85, R45, 0x10, RZ ;  /* 0x000000102d557819 */ /* 0x000fe400000006ff */
[----:B------:R-:W-:Y:S01]  /*08d0*/  FMUL.FTZ R45, R20, R83 ;  /* 0x00000053142d7220 */ /* 0x000fe20000410000 */
[----:B------:R-:W-:-:S05]  /*08e0*/  SHF.L.U32 R20, R9, 0x10, RZ ;  /* 0x0000001009147819 */ /* 0x000fca00000006ff */
[----:B------:R-:W-:Y:S02]  /*08f0*/  FFMA.FTZ R45, R20, R85, R45 ;  /* 0x00000055142d7223 */ /* 0x000fe4000001002d */
[----:B------:R-:W0:Y:S01]  /*0900*/  @P0 LDC.64 R20, c[0x0][0x438] ;  /* 0x00010e00ff140b82 */ /* 0x000e220000000a00 */
[C---:B------:R-:W-:Y:S01]  /*0910*/  FADD.FTZ R90, -R77.reuse, R90 ;  /* 0x0000005a4d5a7221 */ /* 0x040fe20000010100 */
[C---:B------:R-:W-:Y:S01]  /*0920*/  FADD.FTZ R92, -R77.reuse, R92 ;  /* 0x0000005c4d5c7221 */ /* 0x040fe20000010100 */
[----:B------:R-:W-:Y:S01]  /*0930*/  FADD.FTZ R69, -R77, R69 ;  /* 0x000000454d457221 */ /* 0x000fe20000010100 */
[----:B------:R-:W-:Y:S01]  /*0940*/  FMUL.FTZ R79, R75, R79 ;  /* 0x0000004f4b4f7220 */ /* 0x000fe20000410000 */
[----:B------:R-:W-:Y:S02]  /*0950*/  PRMT R44, R11, 0x7632, R44 ;  /* 0x000076320b2c7816 */ /* 0x000fe4000000002c */
[----:B------:R-:W-:Y:S01]  /*0960*/  PRMT R77, R47, 0x7632, R77 ;  /* 0x000076322f4d7816 */ /* 0x000fe2000000004d */
[----:B------:R-:W-:Y:S01]  /*0970*/  FADD.FTZ R58, R58, R85 ;  /* 0x000000553a3a7221 */ /* 0x000fe20000010000 */
[----:B------:R-:W-:Y:S01]  /*0980*/  FFMA.FTZ R34, R79, R85, R34 ;  /* 0x000000554f227223 */ /* 0x000fe20000010022 */
[----:B------:R-:W-:-:S02]  /*0990*/  SHF.L.U32 R44, R44, 0x10, RZ ;  /* 0x000000102c2c7819 */ /* 0x000fc400000006ff */
[----:B------:R-:W-:Y:S02]  /*09a0*/  SHF.L.U32 R77, R77, 0x10, RZ ;  /* 0x000000104d4d7819 */ /* 0x000fe400000006ff */
[----:B------:R-:W-:Y:S02]  /*09b0*/  SHF.L.U32 R85, R22, 0x10, RZ ;  /* 0x0000001016557819 */ /* 0x000fe400000006ff */
[----:B------:R-:W-:Y:S01]  /*09c0*/  SHF.L.U32 R22, R14, 0x10, RZ ;  /* 0x000000100e167819 */ /* 0x000fe200000006ff */
[----:B------:R-:W-:Y:S01]  /*09d0*/  FADD.FTZ R50, R50, R83 ;  /* 0x0000005332327221 */ /* 0x000fe20000010000 */
[----:B------:R-:W-:Y:S01]  /*09e0*/  FFMA.FTZ R26, R79, R83, R26 ;  /* 0x000000534f1a7223 */ /* 0x000fe2000001001a */
[----:B------:R-:W-:Y:S01]  /*09f0*/  SHF.L.U32 R83, R46, 0x10, RZ ;  /* 0x000000102e537819 */ /* 0x000fe200000006ff */
[----:B------:R-:W-:Y:S01]  /*0a00*/  FFMA.FTZ R44, R44, R77, R87 ;  /* 0x0000004d2c2c7223 */ /* 0x000fe20000010057 */
[----:B------:R-:W-:Y:S01]  /*0a10*/  SHF.L.U32 R46, R10, 0x10, RZ ;  /* 0x000000100a2e7819 */ /* 0x000fe200000006ff */
[----:B0-----:R-:W-:-:S04]  /*0a20*/  @P0 IMAD.WIDE.U32 R20, R7, 0x10, R20 ;  /* 0x0000001007140825 */ /* 0x001fc800078e0014 */
[----:B------:R-:W-:Y:S01]  /*0a30*/  FMUL.FTZ R87, R22, R85 ;  /* 0x0000005516577220 */ /* 0x000fe20000410000 */
[----:B------:R-:W-:Y:S01]  /*0a40*/  FMUL.FTZ R81, R75, R81 ;  /* 0x000000514b517220 */ /* 0x000fe20000410000 */
[----:B------:R-:W-:Y:S01]  /*0a50*/  SHF.L.U32 R23, R23, 0x10, RZ ;  /* 0x0000001017177819 */ /* 0x000fe200000006ff */
[----:B------:R0:W5:Y:S01]  /*0a60*/  @P0 LDG.E.128 R60, desc[UR10][R20.64] ;  /* 0x0000000a143c0981 */ /* 0x000162000c1e1d00 */
[-C--:B------:R-:W-:Y:S01]  /*0a70*/  FFMA.FTZ R46, R46, R83.reuse, R87 ;  /* 0x000000532e2e7223 */ /* 0x080fe20000010057 */
[----:B------:R-:W-:Y:S01]  /*0a80*/  FADD.FTZ R64, R64, R83 ;  /* 0x0000005340407221 */ /* 0x000fe20000010000 */
[----:B------:R-:W-:Y:S01]  /*0a90*/  FFMA.FTZ R16, R81, R83, R16 ;  /* 0x0000005351107223 */ /* 0x000fe20000010010 */
[----:B------:R-:W-:Y:S01]  /*0aa0*/  FMUL.FTZ R83, R75, R70 ;  /* 0x000000464b537220 */ /* 0x000fe20000410000 */
[----:B0-----:R-:W-:Y:S02]  /*0ab0*/  SHF.L.U32 R21, R15, 0x10, RZ ;  /* 0x000000100f157819 */ /* 0x001fe400000006ff */
[----:B------:R-:W-:-:S02]  /*0ac0*/  SHF.L.U32 R20, R47, 0x10, RZ ;  /* 0x000000102f147819 */ /* 0x000fc400000006ff */
[----:B------:R-:W-:Y:S01]  /*0ad0*/  SHF.L.U32 R47, R11, 0x10, RZ ;  /* 0x000000100b2f7819 */ /* 0x000fe200000006ff */
[-C--:B------:R-:W-:Y:S01]  /*0ae0*/  FMUL.FTZ R22, R21, R23.reuse ;  /* 0x0000001715167220 */ /* 0x080fe20000410000 */
[----:B------:R-:W-:Y:S01]  /*0af0*/  FADD.FTZ R42, R42, R23 ;  /* 0x000000172a2a7221 */ /* 0x000fe20000010000 */
[----:B------:R-:W-:Y:S01]  /*0b00*/  FFMA.FTZ R30, R83, R23, R30 ;  /* 0x00000017531e7223 */ /* 0x000fe2000001001e */
[----:B------:R-:W-:Y:S01]  /*0b10*/  FADD.FTZ R21, RZ, R68 ;  /* 0x00000044ff157221 */ /* 0x000fe20000010000 */
[----:B------:R-:W-:Y:S01]  /*0b20*/  FMUL.FTZ R88, R75, R88 ;  /* 0x000000584b587220 */ /* 0x000fe20000410000 */
[----:B------:R-:W-:Y:S01]  /*0b30*/  FFMA.FTZ R23, R3, R68, RZ ;  /* 0x0000004403177223 */ /* 0x000fe200000100ff */
[-C--:B------:R-:W-:Y:S01]  /*0b40*/  FFMA.FTZ R47, R47, R20.reuse, R22 ;  /* 0x000000142f2f7223 */ /* 0x080fe20000010016 */
[----:B------:R-:W-:Y:S01]  /*0b50*/  FADD.FTZ R66, R66, R20 ;  /* 0x0000001442427221 */ /* 0x000fe20000010000 */
[----:B------:R-:W-:Y:S01]  /*0b60*/  FFMA.FTZ R18, R83, R20, R18 ;  /* 0x0000001453127223 */ /* 0x000fe20000010012 */
[----:B------:R-:W-:Y:S01]  /*0b70*/  FADD.FTZ R20, R21, R72 ;  /* 0x0000004815147221 */ /* 0x000fe20000010000 */
[----:B------:R-:W-:Y:S01]  /*0b80*/  FFMA.FTZ R22, R88, R72, R23 ;  /* 0x0000004858167223 */ /* 0x000fe20000010017 */
[----:B------:R-:W-:-:S02]  /*0b90*/  FMUL.FTZ R90, R75, R90 ;  /* 0x0000005a4b5a7220 */ /* 0x000fc40000410000 */
[----:B------:R-:W-:Y:S01]  /*0ba0*/  FADD.FTZ R20, R20, R45 ;  /* 0x0000002d14147221 */ /* 0x000fe20000010000 */
[----:B------:R-:W-:-:S03]  /*0bb0*/  FFMA.FTZ R21, R79, R45, R22 ;  /* 0x0000002d4f157223 */ /* 0x000fc60000010016 */
[----:B------:R-:W-:Y:S01]  /*0bc0*/  FADD.FTZ R23, R20, R73 ;  /* 0x0000004914177221 */ /* 0x000fe20000010000 */
[----:B------:R-:W-:Y:S01]  /*0bd0*/  FFMA.FTZ R20, R90, R73, R21 ;  /* 0x000000495a147223 */ /* 0x000fe20000010015 */
[----:B------:R-:W-:Y:S02]  /*0be0*/  FMUL.FTZ R92, R75, R92 ;  /* 0x0000005c4b5c7220 */ /* 0x000fe40000410000 */
[----:B------:R-:W-:Y:S01]  /*0bf0*/  FADD.FTZ R23, R23, R46 ;  /* 0x0000002e17177221 */ /* 0x000fe20000010000 */
[----:B------:R-:W-:-:S03]  /*0c00*/  FFMA.FTZ R21, R81, R46, R20 ;  /* 0x0000002e51157223 */ /* 0x000fc60000010014 */
[----:B------:R-:W-:Y:S01]  /*0c10*/  FADD.FTZ R20, R23, R74 ;  /* 0x0000004a17147221 */ /* 0x000fe20000010000 */
[----:B------:R-:W-:Y:S01]  /*0c20*/  FFMA.FTZ R22, R92, R74, R21 ;  /* 0x0000004a5c167223 */ /* 0x000fe20000010015 */
[----:B------:R-:W-:Y:S01]  /*0c30*/  FADD.FTZ R51, R51, R78 ;  /* 0x0000004e33337221 */ /* 0x000fe20000010000 */
[----:B------:R-:W-:Y:S01]  /*0c40*/  FFMA.FTZ R27, R90, R78, R27 ;  /* 0x0000004e5a1b7223 */ /* 0x000fe2000001001b */
[----:B------:R-:W-:Y:S01]  /*0c50*/  FMUL.FTZ R78, R75, R69 ;  /* 0x000000454b4e7220 */ /* 0x000fe20000410000 */
[----:B------:R-:W-:Y:S01]  /*0c60*/  FADD.FTZ R21, R20, R47 ;  /* 0x0000002f14157221 */ /* 0x000fe20000010000 */
[----:B------:R-:W-:Y:S01]  /*0c70*/  FFMA.FTZ R23, R83, R47, R22 ;  /* 0x0000002f53177223 */ /* 0x000fe20000010016 */
[----:B------:R-:W-:Y:S01]  /*0c80*/  FADD.FTZ R40, R40, R85 ;  /* 0x0000005528287221 */ /* 0x000fe20000010000 */
[----:B------:R-:W-:Y:S01]  /*0c90*/  FFMA.FTZ R28, R81, R85, R28 ;  /* 0x00000055511c7223 */ /* 0x000fe2000001001c */
[----:B------:R-:W-:Y:S01]  /*0ca0*/  FADD.FTZ R57, R57, R86 ;  /* 0x0000005639397221 */ /* 0x000fe20000010000 */
[C---:B------:R-:W-:Y:S01]  /*0cb0*/  FFMA.FTZ R33, R88.reuse, R86, R33 ;  /* 0x0000005658217223 */ /* 0x040fe20000010021 */
        /* <DEDUP_REMOVED lines=9> */
[C---:B------:R-:W-:Y:S01]  /*0d50*/  FFMA.FTZ R19, R78.reuse, R77, R19 ;  /* 0x0000004d4e137223 */ /* 0x040fe20000010013 */
[----:B------:R-:W-:Y:S01]  /*0d60*/  FADD.FTZ R43, R43, R71 ;  /* 0x000000472b2b7221 */ /* 0x000fe20000010000 */
[C---:B------:R-:W-:Y:S01]  /*0d70*/  FFMA.FTZ R31, R78.reuse, R71, R31 ;  /* 0x000000474e1f7223 */ /* 0x040fe2000001001f */
[----:B------:R-:W-:Y:S01]  /*0d80*/  FADD.FTZ R22, R21, R44 ;  /* 0x0000002c15167221 */ /* 0x000fe20000010000 */
[----:B------:R-:W-:-:S07]  /*0d90*/  FFMA.FTZ R23, R78, R44, R23 ;  /* 0x0000002c4e177223 */ /* 0x000fce0000010017 */
.L_x_3:
[----:B------:R-:W-:Y:S05]  /*0da0*/  BSYNC.RECONVERGENT B1 ;  /* 0x0000000000017941 */ /* 0x000fea0003800200 */
.L_x_2:
[----:B------:R-:W-:Y:S01]  /*0db0*/  UMOV UR8, 0xffffffff ;  /* 0xffffffff00087882 */ /* 0x000fe20000000000 */
[----:B------:R-:W-:Y:S02]  /*0dc0*/  ISETP.GE.U32.AND P2, PT, R4, 0x20, PT ;  /* 0x000000200400780c */ /* 0x000fe40003f46070 */
[----:B------:R-:W-:Y:S11]  /*0dd0*/  BRA.DIV UR8, `(.L_x_4) ;  /* 0x0000002208247947 */ /* 0x000ff6000b800000 */
[----:B------:R-:W1:Y:S04]  /*0de0*/  SHFL.BFLY PT, R21, R22, 0x1, 0x1f ;  /* 0x0c201f0016157f89 */ /* 0x000e6800000e0000 */
[----:B------:R-:W2:Y:S01]  /*0df0*/  SHFL.BFLY PT, R20, R23, 0x1, 0x1f ;  /* 0x0c201f0017147f89 */ /* 0x000ea200000e0000 */
[----:B-1----:R-:W-:Y:S01]  /*0e00*/  FADD.FTZ R21, R21, R22 ;  /* 0x0000001615157221 */ /* 0x002fe20000010000 */
[----:B--2---:R-:W-:-:S04]  /*0e10*/  FADD.FTZ R20, R20, R23 ;  /* 0x0000001714147221 */ /* 0x004fc80000010000 */
        /* <DEDUP_REMOVED lines=12> */
[----:B------:R1:W2:Y:S04]  /*0ee0*/  SHFL.BFLY PT, R21, R22, 0x10, 0x1f ;  /* 0x0e001f0016157f89 */ /* 0x0002a800000e0000 */
[----:B------:R1:W3:Y:S02]  /*0ef0*/  SHFL.BFLY PT, R20, R23, 0x10, 0x1f ;  /* 0x0e001f0017147f89 */ /* 0x0002e400000e0000 */
.L_x_29:
[----:B------:R-:W-:Y:S01]  /*0f00*/  BSSY.RECONVERGENT B1, `(.L_x_5) ;  /* 0x0000161000017945 */ /* 0x000fe20003800200 */
[----:B--2---:R-:W-:Y:S01]  /*0f10*/  FADD.FTZ R21, R22, R21 ;  /* 0x0000001516157221 */ /* 0x004fe20000010000 */
[----:B---3--:R-:W-:Y:S02]  /*0f20*/  FADD.FTZ R20, R23, R20 ;  /* 0x0000001417147221 */ /* 0x008fe40000010000 */
[----:B------:R-:W-:Y:S05]  /*0f30*/  @!P2 BRA `(.L_x_6) ;  /* 0x000000140074a947 */ /* 0x000fea0003800000 */
[----:B------:R-:W-:Y:S01]  /*0f40*/  UISETP.NE.U32.AND UP0, UPT, UR14, URZ, UPT ;  /* 0x000000ff0e00728c */ /* 0x000fe2000bf05070 */
[----:B------:R-:W-:Y:S01]  /*0f50*/  FMUL.FTZ R21, R21, UR13 ;  /* 0x0000000d15157c20 */ /* 0x000fe20008410000 */
[----:B0-----:R-:W-:Y:S01]  /*0f60*/  ISETP.NE.AND P0, PT, R6, RZ, PT ;  /* 0x000000ff0600720c */ /* 0x001fe20003f05270 */
[----:B------:R-:W-:Y:S01]  /*0f70*/  FMUL.FTZ R20, R20, UR13 ;  /* 0x0000000d14147c20 */ /* 0x000fe20008410000 */
[----:B------:R-:W-:Y:S02]  /*0f80*/  UISETP.NE.AND.EX UP0, UPT, UR15, URZ, UPT, UP0 ;  /* 0x000000ff0f00728c */ /* 0x000fe4000bf05300 */
[----:B------:R-:W-:-:S07]  /*0f90*/  FSEL R21, R21, RZ, !P0 ;  /* 0x000000ff15157208 */ /* 0x000fce0004000000 */
[----:B------:R-:W-:Y:S05]  /*0fa0*/  BRA.U UP0, `(.L_x_7) ;  /* 0x0000000900347547 */ /* 0x000fea000b800000 */
[----:B------:R-:W-:-:S04]  /*0fb0*/  UISETP.NE.U32.AND UP0, UPT, UR4, URZ, UPT ;  /* 0x000000ff0400728c */ /* 0x000fc8000bf05070 */
[----:B------:R-:W-:-:S09]  /*0fc0*/  UISETP.NE.AND.EX UP0, UPT, UR5, URZ, UPT, UP0 ;  /* 0x000000ff0500728c */ /* 0x000fd2000bf05300 */
[----:B------:R-:W-:Y:S05]  /*0fd0*/  BRA.U UP0, `(.L_x_8) ;  /* 0x0000000500047547 */ /* 0x000fea000b800000 */
[----:B------:R-:W-:-:S04]  /*0fe0*/  UISETP.NE.U32.AND UP0, UPT, UR6, URZ, UPT ;  /* 0x000000ff0600728c */ /* 0x000fc8000bf05070 */
[----:B------:R-:W-:-:S09]  /*0ff0*/  UISETP.NE.AND.EX UP0, UPT, UR7, URZ, UPT, UP0 ;  /* 0x000000ff0700728c */ /* 0x000fd2000bf05300 */
[----:B------:R-:W-:Y:S05]  /*1000*/  BRA.U UP0, `(.L_x_9) ;  /* 0x0000000100747547 */ /* 0x000fea000b800000 */
[-CC-:B-1----:R-:W-:Y:S01]  /*1010*/  FFMA.FTZ R23, R3, R20.reuse, R21.reuse ;  /* 0x0000001403177223 */ /* 0x182fe20000010015 */
[-CC-:B------:R-:W-:Y:S01]  /*1020*/  FFMA.FTZ R69, R88, R20.reuse, R21.reuse ;  /* 0x0000001458457223 */ /* 0x180fe20000010015 */
[-CC-:B------:R-:W-:Y:S01]  /*1030*/  FFMA.FTZ R70, R79, R20.reuse, R21.reuse ;  /* 0x000000144f467223 */ /* 0x180fe20000010015 */
[-CC-:B------:R-:W-:Y:S01]  /*1040*/  FFMA.FTZ R76, R90, R20.reuse, R21.reuse ;  /* 0x000000145a4c7223 */ /* 0x180fe20000010015 */
[-CC-:B------:R-:W-:Y:S01]  /*1050*/  FFMA.FTZ R71, R81, R20.reuse, R21.reuse ;  /* 0x0000001451477223 */ /* 0x180fe20000010015 */
[-CC-:B------:R-:W-:Y:S01]  /*1060*/  FFMA.FTZ R77, R92, R20.reuse, R21.reuse ;  /* 0x000000145c4d7223 */ /* 0x180fe20000010015 */
[-CC-:B------:R-:W-:Y:S01]  /*1070*/  FFMA.FTZ R84, R83, R20.reuse, R21.reuse ;  /* 0x0000001453547223 */ /* 0x180fe20000010015 */
[----:B------:R-:W-:Y:S01]  /*1080*/  FFMA.FTZ R21, R78, R20, R21 ;  /* 0x000000144e157223 */ /* 0x000fe20000010015 */
[----:B------:R-:W-:Y:S01]  /*1090*/  FADD.FTZ R22, R68, -R23 ;  /* 0x8000001744167221 */ /* 0x000fe20000010000 */
[----:B------:R-:W-:Y:S01]  /*10a0*/  FADD.FTZ R20, R72, -R69 ;  /* 0x8000004548147221 */ /* 0x000fe20000010000 */
[----:B------:R-:W-:Y:S01]  /*10b0*/  FADD.FTZ R70, R45, -R70 ;  /* 0x800000462d467221 */ /* 0x000fe20000010000 */
[----:B------:R-:W-:Y:S01]  /*10c0*/  FADD.FTZ R76, R73, -R76 ;  /* 0x8000004c494c7221 */ /* 0x000fe20000010000 */
[----:B------:R-:W-:Y:S01]  /*10d0*/  FADD.FTZ R80, R46, -R71 ;  /* 0x800000472e507221 */ /* 0x000fe20000010000 */
[----:B------:R-:W-:Y:S01]  /*10e0*/  FADD.FTZ R82, R74, -R77 ;  /* 0x8000004d4a527221 */ /* 0x000fe20000010000 */
[----:B------:R-:W-:Y:S01]  /*10f0*/  FADD.FTZ R84, R47, -R84 ;  /* 0x800000542f547221 */ /* 0x000fe20000010000 */
[----:B------:R-:W-:Y:S01]  /*1100*/  FADD.FTZ R86, R44, -R21 ;  /* 0x800000152c567221 */ /* 0x000fe20000010000 */
[C---:B-----5:R-:W-:Y:S01]  /*1110*/  FMUL.FTZ R69, R75.reuse, R22 ;  /* 0x000000164b457220 */ /* 0x060fe20000410000 */
[C---:B------:R-:W-:Y:S01]  /*1120*/  FMUL.FTZ R21, R75.reuse, R70 ;  /* 0x000000464b157220 */ /* 0x040fe20000410000 */
[C---:B------:R-:W-:Y:S01]  /*1130*/  FMUL.FTZ R22, R75.reuse, R80 ;  /* 0x000000504b167220 */ /* 0x040fe20000410000 */
[C---:B------:R-:W-:Y:S01]  /*1140*/  FMUL.FTZ R23, R75.reuse, R84 ;  /* 0x000000544b177220 */ /* 0x040fe20000410000 */
[C---:B------:R-:W-:Y:S01]  /*1150*/  FMUL.FTZ R86, R75.reuse, R86 ;  /* 0x000000564b567220 */ /* 0x040fe20000410000 */
[C---:B------:R-:W-:Y:S01]  /*1160*/  FMUL.FTZ R71, R75.reuse, R82 ;  /* 0x000000524b477220 */ /* 0x040fe20000410000 */
[C---:B------:R-:W-:Y:S01]  /*1170*/  FMUL.FTZ R76, R75.reuse, R76 ;  /* 0x0000004c4b4c7220 */ /* 0x040fe20000410000 */
[----:B------:R-:W-:-:S02]  /*1180*/  FMUL.FTZ R20, R75, R20 ;  /* 0x000000144b147220 */ /* 0x000fc40000410000 */
[----:B------:R-:W-:Y:S02]  /*1190*/  F2FP.BF16.F32.PACK_AB R23, R86, R23 ;  /* 0x000000175617723e */ /* 0x000fe400000010ff */
[----:B------:R-:W-:Y:S02]  /*11a0*/  F2FP.BF16.F32.PACK_AB R22, R71, R22 ;  /* 0x000000164716723e */ /* 0x000fe400000010ff */
[----:B------:R-:W-:Y:S02]  /*11b0*/  F2FP.BF16.F32.PACK_AB R21, R76, R21 ;  /* 0x000000154c15723e */ /* 0x000fe400000010ff */
[----:B------:R-:W-:Y:S01]  /*11c0*/  F2FP.BF16.F32.PACK_AB R20, R20, R69 ;  /* 0x000000451414723e */ /* 0x000fe200000010ff */
[----:B------:R-:W-:Y:S06]  /*11d0*/  BRA `(.L_x_10) ;  /* 0x0000001000987947 */ /* 0x000fec0003800000 */
.L_x_9:
        /* <DEDUP_REMOVED lines=27> */
[----:B------:R-:W-:Y:S02]  /*1390*/  F2FP.BF16.F32.PACK_AB R20, R75, R20 ;  /* 0x000000144b14723e */ /* 0x000fe400000010ff */
[----:B------:R-:W-:Y:S02]  /*13a0*/  MOV R39, R23 ;  /* 0x0000001700277202 */ /* 0x000fe40000000f00 */
[----:B------:R-:W-:-:S02]  /*13b0*/  MOV R38, R22 ;  /* 0x0000001600267202 */ /* 0x000fc40000000f00 */
[----:B------:R-:W-:Y:S02]  /*13c0*/  MOV R37, R21 ;  /* 0x0000001500257202 */ /* 0x000fe40000000f00 */
[----:B------:R-:W-:Y:S01]  /*13d0*/  MOV R36, R20 ;  /* 0x0000001400247202 */ /* 0x000fe20000000f00 */
[----:B------:R-:W-:Y:S06]  /*13e0*/  BRA `(.L_x_10) ;  /* 0x0000001000147947 */ /* 0x000fec0003800000 */
.L_x_8:
        /* <DEDUP_REMOVED lines=36> */
.L_x_11:
        /* <DEDUP_REMOVED lines=31> */
[----:B------:R-:W-:Y:S02]  /*1820*/  MOV R36, R20 ;  /* 0x0000001400247202 */ /* 0x000fe40000000f00 */
[----:B------:R-:W-:Y:S02]  /*1830*/  MOV R55, R23 ;  /* 0x0000001700377202 */ /* 0x000fe40000000f00 */
[----:B------:R-:W-:Y:S02]  /*1840*/  MOV R54, R22 ;  /* 0x0000001600367202 */ /* 0x000fe40000000f00 */
[----:B------:R-:W-:Y:S02]  /*1850*/  MOV R53, R21 ;  /* 0x0000001500357202 */ /* 0x000fe40000000f00 */
[----:B------:R-:W-:Y:S01]  /*1860*/  MOV R52, R20 ;  /* 0x0000001400347202 */ /* 0x000fe20000000f00 */
[----:B------:R-:W-:Y:S06]  /*1870*/  BRA `(.L_x_10) ;  /* 0x0000000800f07947 */ /* 0x000fec0003800000 */
.L_x_7:
[----:B------:R-:W-:-:S04]  /*1880*/  UISETP.NE.U32.AND UP0, UPT, UR4, URZ, UPT ;  /* 0x000000ff0400728c */ /* 0x000fc8000bf05070 */
[----:B------:R-:W-:-:S09]  /*1890*/  UISETP.NE.AND.EX UP0, UPT, UR5, URZ, UPT, UP0 ;  /* 0x000000ff0500728c */ /* 0x000fd2000bf05300 */
[----:B------:R-:W-:Y:S05]  /*18a0*/  BRA.U UP0, `(.L_x_12) ;  /* 0x0000000500647547 */ /* 0x000fea000b800000 */
[----:B------:R-:W-:-:S04]  /*18b0*/  UISETP.NE.U32.AND UP0, UPT, UR6, URZ, UPT ;  /* 0x000000ff0600728c */ /* 0x000fc8000bf05070 */
[----:B------:R-:W-:-:S09]  /*18c0*/  UISETP.NE.AND.EX UP0, UPT, UR7, URZ, UPT, UP0 ;  /* 0x000000ff0700728c */ /* 0x000fd2000bf05300 */
[----:B------:R-:W-:Y:S05]  /*18d0*/  BRA.U UP0, `(.L_x_13) ;  /* 0x0000000100a47547 */ /* 0x000fea000b800000 */
[----:B-1---5:R-:W-:Y:S01]  /*18e0*/  PRMT R23, R63, 0x7632, R23 ;  /* 0x000076323f177816 */ /* 0x022fe20000000017 */
[-CC-:B------:R-:W-:Y:S01]  /*18f0*/  FFMA.FTZ R77, R78, R20.reuse, R21.reuse ;  /* 0x000000144e4d7223 */ /* 0x180fe20000010015 */
[-CC-:B------:R-:W-:Y:S01]  /*1900*/  FFMA.FTZ R71, R3, R20.reuse, R21.reuse ;  /* 0x0000001403477223 */ /* 0x180fe20000010015 */
[-C--:B------:R-:W-:Y:S01]  /*1910*/  FFMA.FTZ R69, R88, R20.reuse, R21 ;  /* 0x0000001458457223 */ /* 0x080fe20000010015 */
[----:B------:R-:W-:Y:S01]  /*1920*/  SHF.L.U32 R76, R23, 0x10, RZ ;  /* 0x00000010174c7819 */ /* 0x000fe200000006ff */
[----:B------:R-:W-:Y:S01]  /*1930*/  FADD.FTZ R23, R44, -R77 ;  /* 0x8000004d2c177221 */ /* 0x000fe20000010000 */
[-CC-:B------:R-:W-:Y:S01]  /*1940*/  FFMA.FTZ R70, R79, R20.reuse, R21.reuse ;  /* 0x000000144f467223 */ /* 0x180fe20000010015 */
[-CC-:B------:R-:W-:Y:S01]  /*1950*/  FFMA.FTZ R22, R90, R20.reuse, R21.reuse ;  /* 0x000000145a167223 */ /* 0x180fe20000010015 */
[-CC-:B------:R-:W-:Y:S01]  /*1960*/  FFMA.FTZ R77, R81, R20.reuse, R21.reuse ;  /* 0x00000014514d7223 */ /* 0x180fe20000010015 */
[-CC-:B------:R-:W-:Y:S01]  /*1970*/  FFMA.FTZ R85, R92, R20.reuse, R21.reuse ;  /* 0x000000145c557223 */ /* 0x180fe20000010015 */
[--C-:B------:R-:W-:Y:S01]  /*1980*/  FFMA.FTZ R23, R75, R23, R76.reuse ;  /* 0x000000174b177223 */ /* 0x100fe2000001004c */
[----:B------:R-:W-:Y:S01]  /*1990*/  FFMA.FTZ R20, R83, R20, R21 ;  /* 0x0000001453147223 */ /* 0x000fe20000010015 */
[----:B------:R-:W-:Y:S01]  /*19a0*/  PRMT R76, R62, 0x7632, R76 ;  /* 0x000076323e4c7816 */ /* 0x000fe2000000004c */
[----:B------:R-:W-:Y:S01]  /*19b0*/  FADD.FTZ R85, R74, -R85 ;  /* 0x800000554a557221 */ /* 0x000fe20000010000 */
[----:B------:R-:W-:Y:S01]  /*19c0*/  PRMT R21, R61, 0x7632, R21 ;  /* 0x000076323d157816 */ /* 0x000fe20000000015 */
[----:B------:R-:W-:Y:S01]  /*19d0*/  FADD.FTZ R77, R46, -R77 ;  /* 0x8000004d2e4d7221 */ /* 0x000fe20000010000 */
[----:B------:R-:W-:Y:S01]  /*19e0*/  SHF.L.U32 R80, R76, 0x10, RZ ;  /* 0x000000104c507819 */ /* 0x000fe200000006ff */
[----:B------:R-:W-:Y:S01]  /*19f0*/  FADD.FTZ R82, R45, -R70 ;  /* 0x800000462d527221 */ /* 0x000fe20000010000 */
[----:B------:R-:W-:Y:S01]  /*1a00*/  SHF.L.U32 R76, R21, 0x10, RZ ;  /* 0x00000010154c7819 */ /* 0x000fe200000006ff */
[----:B------:R-:W-:Y:S01]  /*1a10*/  FADD.FTZ R21, R73, -R22 ;  /* 0x8000001649157221 */ /* 0x000fe20000010000 */
[----:B------:R-:W-:Y:S01]  /*1a20*/  SHF.L.U32 R70, R60, 0x10, RZ ;  /* 0x000000103c467819 */ /* 0x000fe200000006ff */
[----:B------:R-:W-:Y:S01]  /*1a30*/  FFMA.FTZ R22, R75, R85, R80 ;  /* 0x000000554b167223 */ /* 0x000fe20000010050 */
[----:B------:R-:W-:Y:S01]  /*1a40*/  FADD.FTZ R80, R47, -R20 ;  /* 0x800000142f507221 */ /* 0x000fe20000010000 */
[----:B------:R-:W-:Y:S01]  /*1a50*/  FFMA.FTZ R21, R75, R21, R76 ;  /* 0x000000154b157223 */ /* 0x000fe2000001004c */
[----:B------:R-:W-:Y:S01]  /*1a60*/  SHF.L.U32 R76, R62, 0x10, RZ ;  /* 0x000000103e4c7819 */ /* 0x000fe200000006ff */
[----:B------:R-:W-:Y:S01]  /*1a70*/  FADD.FTZ R71, R68, -R71 ;  /* 0x8000004744477221 */ /* 0x000fe20000010000 */
[----:B------:R-:W-:Y:S01]  /*1a80*/  SHF.L.U32 R20, R63, 0x10, RZ ;  /* 0x000000103f147819 */ /* 0x000fe200000006ff */
[----:B------:R-:W-:-:S02]  /*1a90*/  FADD.FTZ R69, R72, -R69 ;  /* 0x8000004548457221 */ /* 0x000fc40000010000 */
[C-C-:B------:R-:W-:Y:S01]  /*1aa0*/  FFMA.FTZ R77, R75.reuse, R77, R76.reuse ;  /* 0x0000004d4b4d7223 */ /* 0x140fe2000001004c */
[----:B------:R-:W-:Y:S01]  /*1ab0*/  PRMT R76, R60, 0x7632, R76 ;  /* 0x000076323c4c7816 */ /* 0x000fe2000000004c */
[----:B------:R-:W-:Y:S01]  /*1ac0*/  FFMA.FTZ R20, R75, R80, R20 ;  /* 0x000000504b147223 */ /* 0x000fe20000010014 */
[----:B------:R-:W-:Y:S01]  /*1ad0*/  SHF.L.U32 R80, R61, 0x10, RZ ;  /* 0x000000103d507819 */ /* 0x000fe200000006ff */
[----:B------:R-:W-:Y:S01]  /*1ae0*/  FFMA.FTZ R70, R75, R71, R70 ;  /* 0x000000474b467223 */ /* 0x000fe20000010046 */
[----:B------:R-:W-:Y:S02]  /*1af0*/  SHF.L.U32 R76, R76, 0x10, RZ ;  /* 0x000000104c4c7819 */ /* 0x000fe400000006ff */
[----:B------:R-:W-:Y:S01]  /*1b00*/  F2FP.BF16.F32.PACK_AB R23, R23, R20 ;  /* 0x000000141717723e */ /* 0x000fe200000010ff */
[C---:B------:R-:W-:Y:S01]  /*1b10*/  FFMA.FTZ R80, R75.reuse, R82, R80 ;  /* 0x000000524b507223 */ /* 0x040fe20000010050 */
[----:B------:R-:W-:Y:S01]  /*1b20*/  F2FP.BF16.F32.PACK_AB R22, R22, R77 ;  /* 0x0000004d1616723e */ /* 0x000fe200000010ff */
[----:B------:R-:W-:-:S03]  /*1b30*/  FFMA.FTZ R75, R75, R69, R76 ;  /* 0x000000454b4b7223 */ /* 0x000fc6000001004c */
[----:B------:R-:W-:Y:S02]  /*1b40*/  F2FP.BF16.F32.PACK_AB R21, R21, R80 ;  /* 0x000000501515723e */ /* 0x000fe400000010ff */
[----:B------:R-:W-:Y:S01]  /*1b50*/  F2FP.BF16.F32.PACK_AB R20, R75, R70 ;  /* 0x000000464b14723e */ /* 0x000fe200000010ff */
[----:B------:R-:W-:Y:S06]  /*1b60*/  BRA `(.L_x_10) ;  /* 0x0000000800347947 */ /* 0x000fec0003800000 */
.L_x_13:
[-CC-:B------:R-:W-:Y:S01]  /*1b70*/  FFMA.FTZ R39, R3, R20.reuse, R21.reuse ;  /* 0x0000001403277223 */ /* 0x180fe20000010015 */
[-CC-:B------:R-:W-:Y:S01]  /*1b80*/  FFMA.FTZ R69, R81, R20.reuse, R21.reuse ;  /* 0x0000001451457223 */ /* 0x180fe20000010015 */
[-CC-:B------:R-:W-:Y:S01]  /*1b90*/  FFMA.FTZ R70, R79, R20.reuse, R21.reuse ;  /* 0x000000144f467223 */ /* 0x180fe20000010015 */
[-CC-:B-1----:R-:W-:Y:S01]  /*1ba0*/  FFMA.FTZ R23, R88, R20.reuse, R21.reuse ;  /* 0x0000001458177223 */ /* 0x182fe20000010015 */
[-CC-:B------:R-:W-:Y:S01]  /*1bb0*/  FFMA.FTZ R36, R90, R20.reuse, R21.reuse ;  /* 0x000000145a247223 */ /* 0x180fe20000010015 */
[-CC-:B------:R-:W-:Y:S01]  /*1bc0*/  FFMA.FTZ R37, R92, R20.reuse, R21.reuse ;  /* 0x000000145c257223 */ /* 0x180fe20000010015 */
[-CC-:B------:R-:W-:Y:S01]  /*1bd0*/  FFMA.FTZ R22, R83, R20.reuse, R21.reuse ;  /* 0x0000001453167223 */ /* 0x180fe20000010015 */
[----:B------:R-:W-:Y:S01]  /*1be0*/  FFMA.FTZ R85, R78, R20, R21 ;  /* 0x000000144e557223 */ /* 0x000fe20000010015 */
[----:B-----5:R-:W-:Y:S01]  /*1bf0*/  SHF.L.U32 R38, R60, 0x10, RZ ;  /* 0x000000103c267819 */ /* 0x020fe200000006ff */
[----:B------:R-:W-:Y:S01]  /*1c00*/  FADD.FTZ R20, R68, -R39 ;  /* 0x8000002744147221 */ /* 0x000fe20000010000 */
[----:B------:R-:W-:Y:S01]  /*1c10*/  SHF.L.U32 R71, R62, 0x10, RZ ;  /* 0x000000103e477819 */ /* 0x000fe200000006ff */
[----:B------:R-:W-:Y:S01]  /*1c20*/  FADD.FTZ R76, R46, -R69 ;  /* 0x800000452e4c7221 */ /* 0x000fe20000010000 */
[----:B------:R-:W-:Y:S01]  /*1c30*/  SHF.L.U32 R21, R61, 0x10, RZ ;  /* 0x000000103d157819 */ /* 0x000fe200000006ff */
[----:B------:R-:W-:Y:S01]  /*1c40*/  FADD.FTZ R70, R45, -R70 ;  /* 0x800000462d467221 */ /* 0x000fe20000010000 */
[----:B------:R-:W-:Y:S01]  /*1c50*/  PRMT R77, R63, 0x7632, R77 ;  /* 0x000076323f4d7816 */ /* 0x000fe2000000004d */
[C---:B------:R-:W-:Y:S01]  /*1c60*/  FFMA.FTZ R20, R75.reuse, R20, R38 ;  /* 0x000000144b147223 */ /* 0x040fe20000010026 */
[----:B------:R-:W-:Y:S01]  /*1c70*/  FFMA.FTZ R38, R75, R76, R71 ;  /* 0x0000004c4b267223 */ /* 0x000fe20000010047 */
[----:B------:R-:W-:Y:S01]  /*1c80*/  FADD.FTZ R80, R44, -R85 ;  /* 0x800000552c507221 */ /* 0x000fe20000010000 */
[----:B------:R-:W-:Y:S01]  /*1c90*/  SHF.L.U32 R39, R77, 0x10, RZ ;  /* 0x000000104d277819 */ /* 0x000fe200000006ff */
[----:B------:R-:W-:Y:S01]  /*1ca0*/  FFMA.FTZ R21, R75, R70, R21 ;  /* 0x000000464b157223 */ /* 0x000fe20000010015 */
[----:B------:R-:W-:Y:S01]  /*1cb0*/  PRMT R76, R62, 0x7632, R76 ;  /* 0x000076323e4c7816 */ /* 0x000fe2000000004c */
[----:B------:R-:W-:Y:S01]  /*1cc0*/  FADD.FTZ R36, R73, -R36 ;  /* 0x8000002449247221 */ /* 0x000fe20000010000 */
[----:B------:R-:W-:Y:S01]  /*1cd0*/  PRMT R69, R60, 0x7632, R69 ;  /* 0x000076323c457816 */ /* 0x000fe20000000045 */
[----:B------:R-:W-:Y:S01]  /*1ce0*/  FFMA.FTZ R39, R75, R80, R39 ;  /* 0x000000504b277223 */ /* 0x000fe20000010027 */
[----:B------:R-:W-:-:S02]  /*1cf0*/  PRMT R70, R61, 0x7632, R70 ;  /* 0x000076323d467816 */ /* 0x000fc40000000046 */
[----:B------:R-:W-:Y:S01]  /*1d00*/  SHF.L.U32 R77, R76, 0x10, RZ ;  /* 0x000000104c4d7819 */ /* 0x000fe200000006ff */
[----:B------:R-:W-:Y:S01]  /*1d10*/  FADD.FTZ R76, R47, -R22 ;  /* 0x800000162f4c7221 */ /* 0x000fe20000010000 */
[----:B------:R-:W-:Y:S01]  /*1d20*/  SHF.L.U32 R80, R63, 0x10, RZ ;  /* 0x000000103f507819 */ /* 0x000fe200000006ff */
[----:B------:R-:W-:Y:S01]  /*1d30*/  FADD.FTZ R22, R72, -R23 ;  /* 0x8000001748167221 */ /* 0x000fe20000010000 */
[----:B------:R-:W-:Y:S02]  /*1d40*/  SHF.L.U32 R69, R69, 0x10, RZ ;  /* 0x0000001045457819 */ /* 0x000fe400000006ff */
[----:B------:R-:W-:Y:S01]  /*1d50*/  SHF.L.U32 R71, R70, 0x10, RZ ;  /* 0x0000001046477819 */ /* 0x000fe200000006ff */
[----:B------:R-:W-:Y:S01]  /*1d60*/  FADD.FTZ R70, R74, -R37 ;  /* 0x800000254a467221 */ /* 0x000fe20000010000 */
[C---:B------:R-:W-:Y:S01]  /*1d70*/  FFMA.FTZ R76, R75.reuse, R76, R80 ;  /* 0x0000004c4b4c7223 */ /* 0x040fe20000010050 */
[C---:B------:R-:W-:Y:S02]  /*1d80*/  FFMA.FTZ R69, R75.reuse, R22, R69 ;  /* 0x000000164b457223 */ /* 0x040fe40000010045 */
[C---:B------:R-:W-:Y:S01]  /*1d90*/  FFMA.FTZ R77, R75.reuse, R70, R77 ;  /* 0x000000464b4d7223 */ /* 0x040fe2000001004d */
[----:B------:R-:W-:Y:S01]  /*1da0*/  FFMA.FTZ R36, R75, R36, R71 ;  /* 0x000000244b247223 */ /* 0x000fe20000010047 */
[----:B------:R-:W-:-:S02]  /*1db0*/  F2FP.BF16.F32.PACK_AB R23, R39, R76 ;  /* 0x0000004c2717723e */ /* 0x000fc400000010ff */
[----:B------:R-:W-:Y:S02]  /*1dc0*/  F2FP.BF16.F32.PACK_AB R20, R69, R20 ;  /* 0x000000144514723e */ /* 0x000fe400000010ff */
[----:B------:R-:W-:Y:S02]  /*1dd0*/  F2FP.BF16.F32.PACK_AB R22, R77, R38 ;  /* 0x000000264d16723e */ /* 0x000fe400000010ff */
[----:B------:R-:W-:Y:S02]  /*1de0*/  F2FP.BF16.F32.PACK_AB R21, R36, R21 ;  /* 0x000000152415723e */ /* 0x000fe400000010ff */
[----:B------:R-:W-:Y:S02]  /*1df0*/  MOV R39, R23 ;  /* 0x0000001700277202 */ /* 0x000fe40000000f00 */
[----:B------:R-:W-:Y:S02]  /*1e00*/  MOV R38, R22 ;  /* 0x0000001600267202 */ /* 0x000fe40000000f00 */
[----:B------:R-:W-:-:S02]  /*1e10*/  MOV R37, R21 ;  /* 0x0000001500257202 */ /* 0x000fc40000000f00 */
[----:B------:R-:W-:Y:S01]  /*1e20*/  MOV R36, R20 ;  /* 0x0000001400247202 */ /* 0x000fe20000000f00 */
[----:B------:R-:W-:Y:S06]  /*1e30*/  BRA `(.L_x_10) ;  /* 0x0000000400807947 */ /* 0x000fec0003800000 */
.L_x_12:
[----:B------:R-:W-:-:S04]  /*1e40*/  UISETP.NE.U32.AND UP0, UPT, UR6, URZ, UPT ;  /* 0x000000ff0600728c */ /* 0x000fc8000bf05070 */
[----:B------:R-:W-:-:S09]  /*1e50*/  UISETP.NE.AND.EX UP0, UPT, UR7, URZ, UPT, UP0 ;  /* 0x000000ff0700728c */ /* 0x000fd2000bf05300 */
[----:B------:R-:W-:Y:S05]  /*1e60*/  BRA.U UP0, `(.L_x_14) ;  /* 0x0000000100b47547 */ /* 0x000fea000b800000 */
        /* <DEDUP_REMOVED lines=45> */
.L_x_14:
[-CC-:B------:R-:W-:Y:S01]  /*2140*/  FFMA.FTZ R52, R79, R20.reuse, R21.reuse ;  /* 0x000000144f347223 */ /* 0x180fe20000010015 */
[-CC-:B------:R-:W-:Y:S01]  /*2150*/  FFMA.FTZ R39, R3, R20.reuse, R21.reuse ;  /* 0x0000001403277223 */ /* 0x180fe20000010015 */
[-CC-:B-1----:R-:W-:Y:S01]  /*2160*/  FFMA.FTZ R23, R88, R20.reuse, R21.reuse ;  /* 0x0000001458177223 */ /* 0x182fe20000010015 */
[-CC-:B------:R-:W-:Y:S01]  /*2170*/  FFMA.FTZ R22, R90, R20.reuse, R21.reuse ;  /* 0x000000145a167223 */ /* 0x180fe20000010015 */
        /* <DEDUP_REMOVED lines=11> */
[----:B------:R-:W-:Y:S01]  /*2230*/  FFMA.FTZ R21, R75, R52, R21 ;  /* 0x000000344b157223 */ /* 0x000fe20000010015 */
[----:B------:R-:W-:Y:S01]  /*2240*/  PRMT R52, R61, 0x7632, R52 ;  /* 0x000076323d347816 */ /* 0x000fe20000000034 */
[----:B------:R-:W-:Y:S01]  /*2250*/  FADD.FTZ R70, R44, -R71 ;  /* 0x800000472c467221 */ /* 0x000fe20000010000 */
[----:B------:R-:W-:Y:S01]  /*2260*/  SHF.L.U32 R69, R69, 0x10, RZ ;  /* 0x0000001045457819 */ /* 0x000fe200000006ff */
[C-C-:B------:R-:W-:Y:S01]  /*2270*/  FFMA.FTZ R20, R75.reuse, R20, R38.reuse ;  /* 0x000000144b147223 */ /* 0x140fe20000010026 */
[----:B------:R-:W-:Y:S01]  /*2280*/  FFMA.FTZ R55, R75, R54, R55 ;  /* 0x000000364b377223 */ /* 0x000fe20000010037 */
[----:B------:R-:W-:-:S02]  /*2290*/  PRMT R38, R60, 0x7632, R38 ;  /* 0x000076323c267816 */ /* 0x000fc40000000026 */
[----:B------:R-:W-:Y:S01]  /*22a0*/  PRMT R54, R62, 0x7632, R54 ;  /* 0x000076323e367816 */ /* 0x000fe20000000036 */
[----:B------:R-:W-:Y:S01]  /*22b0*/  FFMA.FTZ R76, R75, R70, R69 ;  /* 0x000000464b4c7223 */ /* 0x000fe20000010045 */
[----:B------:R-:W-:Y:S01]  /*22c0*/  SHF.L.U32 R53, R52, 0x10, RZ ;  /* 0x0000001034357819 */ /* 0x000fe200000006ff */
[----:B------:R-:W-:Y:S01]  /*22d0*/  FADD.FTZ R52, R47, -R36 ;  /* 0x800000242f347221 */ /* 0x000fe20000010000 */
[----:B------:R-:W-:Y:S01]  /*22e0*/  SHF.L.U32 R70, R63, 0x10, RZ ;  /* 0x000000103f467819 */ /* 0x000fe200000006ff */
[----:B------:R-:W-:Y:S01]  /*22f0*/  FADD.FTZ R36, R73, -R22 ;  /* 0x8000001649247221 */ /* 0x000fe20000010000 */
[----:B------:R-:W-:Y:S01]  /*2300*/  SHF.L.U32 R39, R38, 0x10, RZ ;  /* 0x0000001026277819 */ /* 0x000fe200000006ff */
[----:B------:R-:W-:Y:S01]  /*2310*/  FADD.FTZ R38, R74, -R37 ;  /* 0x800000254a267221 */ /* 0x000fe20000010000 */
[----:B------:R-:W-:Y:S01]  /*2320*/  SHF.L.U32 R69, R54, 0x10, RZ ;  /* 0x0000001036457819 */ /* 0x000fe200000006ff */
[----:B------:R-:W-:Y:S01]  /*2330*/  FADD.FTZ R22, R72, -R23 ;  /* 0x8000001748167221 */ /* 0x000fe20000010000 */
[C---:B------:R-:W-:Y:S01]  /*2340*/  FFMA.FTZ R23, R75.reuse, R52, R70 ;  /* 0x000000344b177223 */ /* 0x040fe20000010046 */
[----:B------:R-:W-:-:S02]  /*2350*/  FFMA.FTZ R36, R75, R36, R53 ;  /* 0x000000244b247223 */ /* 0x000fc40000010035 */
[C---:B------:R-:W-:Y:S01]  /*2360*/  FFMA.FTZ R38, R75.reuse, R38, R69 ;  /* 0x000000264b267223 */ /* 0x040fe20000010045 */
[----:B------:R-:W-:Y:S01]  /*2370*/  FFMA.FTZ R39, R75, R22, R39 ;  /* 0x000000164b277223 */ /* 0x000fe20000010027 */
[----:B------:R-:W-:Y:S02]  /*2380*/  F2FP.BF16.F32.PACK_AB R23, R76, R23 ;  /* 0x000000174c17723e */ /* 0x000fe400000010ff */
[----:B------:R-:W-:Y:S02]  /*2390*/  F2FP.BF16.F32.PACK_AB R21, R36, R21 ;  /* 0x000000152415723e */ /* 0x000fe400000010ff */
[----:B------:R-:W-:Y:S02]  /*23a0*/  F2FP.BF16.F32.PACK_AB R22, R38, R55 ;  /* 0x000000372616723e */ /* 0x000fe400000010ff */
[----:B------:R-:W-:Y:S02]  /*23b0*/  F2FP.BF16.F32.PACK_AB R20, R39, R20 ;  /* 0x000000142714723e */ /* 0x000fe400000010ff */
[----:B------:R-:W-:-:S02]  /*23c0*/  MOV R39, R23 ;  /* 0x0000001700277202 */ /* 0x000fc40000000f00 */
[----:B------:R-:W-:Y:S02]  /*23d0*/  MOV R38, R22 ;  /* 0x0000001600267202 */ /* 0x000fe40000000f00 */
[----:B------:R-:W-:Y:S02]  /*23e0*/  MOV R37, R21 ;  /* 0x0000001500257202 */ /* 0x000fe40000000f00 */
[----:B------:R-:W-:Y:S02]  /*23f0*/  MOV R36, R20 ;  /* 0x0000001400247202 */ /* 0x000fe40000000f00 */
[----:B------:R-:W-:Y:S02]  /*2400*/  MOV R55, R23 ;  /* 0x0000001700377202 */ /* 0x000fe40000000f00 */
[----:B------:R-:W-:Y:S02]  /*2410*/  MOV R54, R22 ;  /* 0x0000001600367202 */ /* 0x000fe40000000f00 */
[----:B------:R-:W-:-:S02]  /*2420*/  MOV R53, R21 ;  /* 0x0000001500357202 */ /* 0x000fc40000000f00 */
[----:B------:R-:W-:-:S07]  /*2430*/  MOV R52, R20 ;  /* 0x0000001400347202 */ /* 0x000fce0000000f00 */
.L_x_10:
[----:B------:R-:W-:Y:S01]  /*2440*/  ISETP.NE.U32.AND P0, PT, RZ, UR4, PT ;  /* 0x00000004ff007c0c */ /* 0x000fe2000bf05070 */
[----:B------:R-:W0:Y:S01]  /*2450*/  LDC.64 R70, c[0x0][0x468] ;  /* 0x00011a00ff467b82 */ /* 0x000e220000000a00 */
[----:B------:R-:W-:Y:S02]  /*2460*/  ISETP.NE.U32.AND P1, PT, RZ, UR6, PT ;  /* 0x00000006ff007c0c */ /* 0x000fe4000bf25070 */
[----:B------:R-:W-:Y:S02]  /*2470*/  ISETP.NE.AND.EX P0, PT, RZ, UR5, PT, P0 ;  /* 0x00000005ff007c0c */ /* 0x000fe4000bf05300 */
[----:B------:R-:W-:-:S11]  /*2480*/  ISETP.NE.AND.EX P1, PT, RZ, UR7, PT, P1 ;  /* 0x00000007ff007c0c */ /* 0x000fd6000bf25310 */
[----:B------:R-:W1:Y:S08]  /*2490*/  @P0 LDC.64 R84, c[0x0][0x478] ;  /* 0x00011e00ff540b82 */ /* 0x000e700000000a00 */
[----:B------:R-:W2:Y:S01]  /*24a0*/  @P1 LDC.64 R76, c[0x0][0x470] ;  /* 0x00011c00ff4c1b82 */ /* 0x000ea20000000a00 */
[----:B0-----:R-:W-:-:S04]  /*24b0*/  IMAD.WIDE.U32 R70, R7, 0x10, R70 ;  /* 0x0000001007467825 */ /* 0x001fc800078e0046 */
[----:B-1----:R-:W-:-:S05]  /*24c0*/  @P0 IMAD.WIDE.U32 R84, R7, 0x10, R84 ;  /* 0x0000001007540825 */ /* 0x002fca00078e0054 */
[----:B------:R3:W-:Y:S01]  /*24d0*/  @P0 STG.E.128 desc[UR10][R84.64], R52 ;  /* 0x0000003454000986 */ /* 0x0007e2000c101d0a */
[----:B--2---:R-:W-:-:S03]  /*24e0*/  @P1 IMAD.WIDE.U32 R76, R7, 0x10, R76 ;  /* 0x00000010074c1825 */ /* 0x004fc600078e004c */
[----:B------:R3:W-:Y:S04]  /*24f0*/  STG.E.128 desc[UR10][R70.64], R20 ;  /* 0x0000001446007986 */ /* 0x0007e8000c101d0a */
[----:B------:R3:W-:Y:S02]  /*2500*/  @P1 STG.E.128 desc[UR10][R76.64], R36 ;  /* 0x000000244c001986 */ /* 0x0007e4000c101d0a */
.L_x_6:
[----:B------:R-:W-:Y:S05]  /*2510*/  BSYNC.RECONVERGENT B1 ;  /* 0x0000000000017941 */ /* 0x000fea0003800200 */
.L_x_5:
[----:B---3--:R-:W2:Y:S02]  /*2520*/  LDC.64 R20, c[0x0][0x380] ;  /* 0x0000e000ff147b82 */ /* 0x008ea40000000a00 */
[----:B--2---:R-:W-:-:S04]  /*2530*/  LEA R5, R20, R5, 0x2 ;  /* 0x0000000514057211 */ /* 0x004fc800078e10ff */
[----:B------:R-:W-:-:S13]  /*2540*/  ISETP.GE.AND P0, PT, R5, R21, PT ;  /* 0x000000150500720c */ /* 0x000fda0003f06270 */
[----:B------:R-:W-:Y:S05]  /*2550*/  @!P0 BRA `(.L_x_15) ;  /* 0xffffffdc00688947 */ /* 0x000fea000383ffff */
.L_x_1:
[----:B------:R-:W-:Y:S05]  /*2560*/  BSYNC B0 ;  /* 0x0000000000007941 */ /* 0x000fea0003800000 */
.L_x_0:
[----:B------:R-:W2:Y:S01]  /*2570*/  S2R R37, SR_TID.X ;  /* 0x0000000000257919 */ /* 0x000ea20000002100 */
[----:B------:R-:W-:Y:S01]  /*2580*/  MOV R3, 0x400 ;  /* 0x0000040000037802 */ /* 0x000fe20000000f00 */
[----:B------:R-:W-:Y:S05]  /*2590*/  WARPSYNC.ALL ;  /* 0x0000000000007948 */ /* 0x000fea0003800000 */
[----:B------:R-:W3:Y:S01]  /*25a0*/  S2R R4, SR_CgaCtaId ;  /* 0x0000000000047919 */ /* 0x000ee20000008800 */
[----:B------:R-:W-:Y:S01]  /*25b0*/  IMAD R44, R0, UR9, RZ ;  /* 0x00000009002c7c24 */ /* 0x000fe2000f8e02ff */
[----:B------:R-:W4:Y:S01]  /*25c0*/  LDCU.128 UR16, c[0x0][0x440] ;  /* 0x00008800ff1077ac */ /* 0x000f220008000c00 */
[----:B------:R-:W-:Y:S01]  /*25d0*/  BSSY.RECONVERGENT B0, `(.L_x_16) ;  /* 0x000007a000007945 */ /* 0x000fe20003800200 */
[----:B------:R-:W4:Y:S01]  /*25e0*/  LDCU.128 UR20, c[0x0][0x450] ;  /* 0x00008a00ff1477ac */ /* 0x000f220008000c00 */
[----:B--2---:R-:W-:-:S02]  /*25f0*/  LOP3.LUT R2, R37, 0x60, RZ, 0xc0, !PT ;  /* 0x0000006025027812 */ /* 0x004fc400078ec0ff */
[----:B------:R-:W-:Y:S02]  /*2600*/  IADD3 R44, P0, PT, R44, R37, RZ ;  /* 0x000000252c2c7210 */ /* 0x000fe40007f1e0ff */
[----:B------:R-:W-:Y:S02]  /*2610*/  LOP3.LUT R2, R2, 0x1f, R37, 0xf8, !PT ;  /* 0x0000001f02027812 */ /* 0x000fe400078ef825 */
[----:B------:R-:W-:Y:S02]  /*2620*/  SHF.L.U32 R39, R44, 0x2, RZ ;  /* 0x000000022c277819 */ /* 0x000fe400000006ff */
[----:B---3--:R-:W-:-:S04]  /*2630*/  LEA R3, R4, R3, 0x18 ;  /* 0x0000000304037211 */ /* 0x008fc800078ec0ff */
[-C--:B------:R-:W-:Y:S02]  /*2640*/  LEA R2, R2, R3.reuse, 0x5 ;  /* 0x0000000302027211 */ /* 0x080fe400078e28ff */
[C---:B------:R-:W-:Y:S02]  /*2650*/  LEA R3, R37.reuse, R3, 0x2 ;  /* 0x0000000325037211 */ /* 0x040fe400078e10ff */
[----:B------:R-:W-:Y:S01]  /*2660*/  LOP3.LUT R37, R37, 0x7f, RZ, 0x3c, !PT ;  /* 0x0000007f25257812 */ /* 0x000fe200078e3cff */
[----:B------:R-:W-:Y:S03]  /*2670*/  STS.128 [R2], R56 ;  /* 0x0000003802007388 */ /* 0x000fe60000000c00 */
[----:B------:R-:W-:Y:S01]  /*2680*/  IADD3 R38, PT, PT, R37, R0, RZ ;  /* 0x0000000025267210 */ /* 0x000fe20007ffe0ff */
[----:B------:R-:W-:Y:S01]  /*2690*/  STS.128 [R2+0x10], R64 ;  /* 0x0000104002007388 */ /* 0x000fe20000000c00 */
[----:B------:R-:W-:Y:S02]  /*26a0*/  BAR.SYNC.DEFER_BLOCKING 0x0 ;  /* 0x0000000000007b1d */ /* 0x000fe40000010000 */
[----:B------:R-:W-:-:S04]  /*26b0*/  ISETP.GE.U32.AND P1, PT, R38, 0x80, PT ;  /* 0x000000802600780c */ /* 0x000fc80003f26070 */
[----:B------:R-:W2:Y:S04]  /*26c0*/  LDS R4, [R3] ;  /* 0x0000000003047984 */ /* 0x000ea80000000800 */
[----:B------:R-:W3:Y:S04]  /*26d0*/  LDS R7, [R3+0x400] ;  /* 0x0004000003077984 */ /* 0x000ee80000000800 */
[----:B------:R-:W1:Y:S04]  /*26e0*/  LDS R5, [R3+0x200] ;  /* 0x0002000003057984 */ /* 0x000e680000000800 */
[----:B0-----:R-:W0:Y:S04]  /*26f0*/  LDS R6, [R3+0x600] ;  /* 0x0006000003067984 */ /* 0x001e280000000800 */
[----:B-----5:R-:W4:Y:S04]  /*2700*/  LDS R9, [R3+0x800] ;  /* 0x0008000003097984 */ /* 0x020f280000000800 */
[----:B------:R-:W4:Y:S04]  /*2710*/  LDS R8, [R3+0xa00] ;  /* 0x000a000003087984 */ /* 0x000f280000000800 */
[----:B------:R-:W4:Y:S04]  /*2720*/  LDS R11, [R3+0xc00] ;  /* 0x000c0000030b7984 */ /* 0x000f280000000800 */
[----:B------:R-:W4:Y:S01]  /*2730*/  LDS R10, [R3+0xe00] ;  /* 0x000e0000030a7984 */ /* 0x000f220000000800 */
[----:B------:R-:W-:Y:S01]  /*2740*/  BAR.SYNC.DEFER_BLOCKING 0x0 ;  /* 0x0000000000007b1d */ /* 0x000fe20000010000 */
[----:B--2---:R-:W-:-:S04]  /*2750*/  FADD.FTZ R4, RZ, R4 ;  /* 0x00000004ff047221 */ /* 0x004fc80000010000 */
[----:B---3--:R-:W-:Y:S01]  /*2760*/  FADD.FTZ R4, R4, R7 ;  /* 0x0000000704047221 */ /* 0x008fe20000010000 */
[----:B-1----:R-:W-:-:S04]  /*2770*/  FADD.FTZ R5, RZ, R5 ;  /* 0x00000005ff057221 */ /* 0x002fc80000010000 */
[----:B0-----:R-:W-:Y:S01]  /*2780*/  FADD.FTZ R5, R5, R6 ;  /* 0x0000000605057221 */ /* 0x001fe20000010000 */
[----:B------:R-:W-:Y:S01]  /*2790*/  STS.128 [R2], R32 ;  /* 0x0000002002007388 */ /* 0x000fe20000000c00 */
[----:B----4-:R-:W-:-:S03]  /*27a0*/  FADD.FTZ R4, R4, R9 ;  /* 0x0000000904047221 */ /* 0x010fc60000010000 */
[----:B------:R-:W-:Y:S01]  /*27b0*/  STS.128 [R2+0x10], R16 ;  /* 0x0000101002007388 */ /* 0x000fe20000000c00 */
[----:B------:R-:W-:Y:S01]  /*27c0*/  FADD.FTZ R5, R5, R8 ;  /* 0x0000000805057221 */ /* 0x000fe20000010000 */
[----:B------:R-:W-:Y:S01]  /*27d0*/  BAR.SYNC.DEFER_BLOCKING 0x0 ;  /* 0x0000000000007b1d */ /* 0x000fe20000010000 */
[----:B------:R-:W-:Y:S02]  /*27e0*/  FADD.FTZ R11, R4, R11 ;  /* 0x0000000b040b7221 */ /* 0x000fe40000010000 */
[----:B------:R-:W-:-:S03]  /*27f0*/  FADD.FTZ R9, R5, R10 ;  /* 0x0000000a05097221 */ /* 0x000fc60000010000 */
[----:B------:R-:W0:Y:S04]  /*2800*/  LDS R12, [R3] ;  /* 0x00000000030c7984 */ /* 0x000e280000000800 */
[----:B------:R-:W1:Y:S04]  /*2810*/  LDS R15, [R3+0x400] ;  /* 0x00040000030f7984 */ /* 0x000e680000000800 */
[----:B------:R-:W2:Y:S04]  /*2820*/  LDS R13, [R3+0x200] ;  /* 0x00020000030d7984 */ /* 0x000ea80000000800 */
[----:B------:R-:W3:Y:S04]  /*2830*/  LDS R14, [R3+0x600] ;  /* 0x00060000030e7984 */ /* 0x000ee80000000800 */
[----:B------:R-:W4:Y:S04]  /*2840*/  LDS R21, [R3+0x800] ;  /* 0x0008000003157984 */ /* 0x000f280000000800 */
[----:B------:R-:W4:Y:S04]  /*2850*/  LDS R20, [R3+0xa00] ;  /* 0x000a000003147984 */ /* 0x000f280000000800 */
[----:B------:R-:W4:Y:S04]  /*2860*/  LDS R23, [R3+0xc00] ;  /* 0x000c000003177984 */ /* 0x000f280000000800 */
[----:B------:R-:W4:Y:S01]  /*2870*/  LDS R22, [R3+0xe00] ;  /* 0x000e000003167984 */ /* 0x000f220000000800 */
[----:B------:R-:W-:Y:S01]  /*2880*/  BAR.SYNC.DEFER_BLOCKING 0x0 ;  /* 0x0000000000007b1d */ /* 0x000fe20000010000 */
[----:B0-----:R-:W-:-:S04]  /*2890*/  FADD.FTZ R12, RZ, R12 ;  /* 0x0000000cff0c7221 */ /* 0x001fc80000010000 */
[----:B-1----:R-:W-:Y:S01]  /*28a0*/  FADD.FTZ R12, R12, R15 ;  /* 0x0000000f0c0c7221 */ /* 0x002fe20000010000 */
[----:B--2---:R-:W-:-:S04]  /*28b0*/  FADD.FTZ R13, RZ, R13 ;  /* 0x0000000dff0d7221 */ /* 0x004fc80000010000 */
[----:B---3--:R-:W-:Y:S01]  /*28c0*/  FADD.FTZ R13, R13, R14 ;  /* 0x0000000e0d0d7221 */ /* 0x008fe20000010000 */
[----:B------:R-:W-:Y:S01]  /*28d0*/  STS.128 [R2], R48 ;  /* 0x0000003002007388 */ /* 0x000fe20000000c00 */
[----:B----4-:R-:W-:-:S03]  /*28e0*/  FADD.FTZ R12, R12, R21 ;  /* 0x000000150c0c7221 */ /* 0x010fc60000010000 */
[----:B------:R0:W-:Y:S01]  /*28f0*/  STS.128 [R2+0x10], R40 ;  /* 0x0000102802007388 */ /* 0x0001e20000000c00 */
[----:B------:R-:W-:Y:S01]  /*2900*/  FADD.FTZ R13, R13, R20 ;  /* 0x000000140d0d7221 */ /* 0x000fe20000010000 */
[----:B------:R-:W-:Y:S01]  /*2910*/  BAR.SYNC.DEFER_BLOCKING 0x0 ;  /* 0x0000000000007b1d */ /* 0x000fe20000010000 */
[----:B------:R-:W-:Y:S02]  /*2920*/  FADD.FTZ R23, R12, R23 ;  /* 0x000000170c177221 */ /* 0x000fe40000010000 */
[----:B------:R-:W-:Y:S01]  /*2930*/  FADD.FTZ R13, R13, R22 ;  /* 0x000000160d0d7221 */ /* 0x000fe20000010000 */
[----:B0-----:R-:W-:Y:S02]  /*2940*/  IADD3.X R41, PT, PT, RZ, RZ, RZ, P0, !PT ;  /* 0x000000ffff297210 */ /* 0x001fe400007fe4ff */
[----:B------:R-:W-:Y:S02]  /*2950*/  ISETP.GE.U32.AND P0, PT, R38, 0x100, PT ;  /* 0x000001002600780c */ /* 0x000fe40003f06070 */
[----:B------:R-:W-:Y:S01]  /*2960*/  SHF.L.U64.HI R40, R44, 0x2, R41 ;  /* 0x000000022c287819 */ /* 0x000fe20000010229 */
        /* <DEDUP_REMOVED lines=13> */
[----:B------:R0:W-:Y:S01]  /*2a40*/  STS.128 [R2], R24 ;  /* 0x0000001802007388 */ /* 0x0001e20000000c00 */
[----:B----4-:R-:W-:-:S03]  /*2a50*/  FADD.FTZ R16, R16, R33 ;  /* 0x0000002110107221 */ /* 0x010fc60000010000 */
[----:B------:R1:W-:Y:S01]  /*2a60*/  STS.128 [R2+0x10], R28 ;  /* 0x0000101c02007388 */ /* 0x0003e20000000c00 */
[----:B------:R-:W-:Y:S01]  /*2a70*/  FADD.FTZ R17, R17, R32 ;  /* 0x0000002011117221 */ /* 0x000fe20000010000 */
[----:B------:R-:W-:Y:S01]  /*2a80*/  BAR.SYNC.DEFER_BLOCKING 0x0 ;  /* 0x0000000000007b1d */ /* 0x000fe20000010000 */
[----:B------:R-:W-:Y:S02]  /*2a90*/  FADD.FTZ R35, R16, R35 ;  /* 0x0000002310237221 */ /* 0x000fe40000010000 */
[----:B------:R-:W-:Y:S01]  /*2aa0*/  FADD.FTZ R17, R17, R34 ;  /* 0x0000002211117221 */ /* 0x000fe20000010000 */
[C---:B0-----:R-:W-:Y:S02]  /*2ab0*/  IADD3 R26, P2, PT, R39.reuse, UR22, RZ ;  /* 0x00000016271a7c10 */ /* 0x041fe4000ff5e0ff */
[C---:B-1----:R-:W-:Y:S02]  /*2ac0*/  IADD3 R30, P3, PT, R39.reuse, UR18, RZ ;  /* 0x00000012271e7c10 */ /* 0x042fe4000ff7e0ff */
[----:B------:R-:W-:-:S02]  /*2ad0*/  IADD3 R28, P4, PT, R39, UR16, RZ ;  /* 0x00000010271c7c10 */ /* 0x000fc4000ff9e0ff */
[C---:B------:R-:W-:Y:S02]  /*2ae0*/  IADD3.X R45, PT, PT, R40.reuse, UR19, RZ, P3, !PT ;  /* 0x00000013282d7c10 */ /* 0x040fe40009ffe4ff */
[----:B------:R-:W-:Y:S02]  /*2af0*/  IADD3 R24, P3, PT, R39, UR20, RZ ;  /* 0x0000001427187c10 */ /* 0x000fe4000ff7e0ff */
[C---:B------:R-:W-:Y:S02]  /*2b00*/  IADD3.X R43, PT, PT, R40.reuse, UR17, RZ, P4, !PT ;  /* 0x00000011282b7c10 */ /* 0x040fe4000a7fe4ff */
[C---:B------:R-:W-:Y:S01]  /*2b10*/  IADD3.X R41, PT, PT, R40.reuse, UR23, RZ, P2, !PT ;  /* 0x0000001728297c10 */ /* 0x040fe200097fe4ff */
[----:B------:R-:W0:Y:S01]  /*2b20*/  LDS R36, [R3] ;  /* 0x0000000003247984 */ /* 0x000e220000000800 */
[----:B------:R-:W-:-:S03]  /*2b30*/  IADD3.X R39, PT, PT, R40, UR21, RZ, P3, !PT ;  /* 0x0000001528277c10 */ /* 0x000fc60009ffe4ff */
[----:B------:R-:W1:Y:S04]  /*2b40*/  LDS R0, [R3+0x200] ;  /* 0x0002000003007984 */ /* 0x000e680000000800 */
[----:B------:R-:W2:Y:S04]  /*2b50*/  LDS R37, [R3+0x400] ;  /* 0x0004000003257984 */ /* 0x000ea80000000800 */
[----:B------:R-:W3:Y:S04]  /*2b60*/  LDS R25, [R3+0x600] ;  /* 0x0006000003197984 */ /* 0x000ee80000000800 */
[----:B------:R-:W4:Y:S04]  /*2b70*/  LDS R27, [R3+0x800] ;  /* 0x00080000031b7984 */ /* 0x000f280000000800 */
[----:B------:R-:W4:Y:S04]  /*2b80*/  LDS R29, [R3+0xa00] ;  /* 0x000a0000031d7984 */ /* 0x000f280000000800 */
[----:B------:R-:W4:Y:S04]  /*2b90*/  LDS R2, [R3+0xc00] ;  /* 0x000c000003027984 */ /* 0x000f280000000800 */
[----:B------:R0:W4:Y:S02]  /*2ba0*/  LDS R31, [R3+0xe00] ;  /* 0x000e0000031f7984 */ /* 0x0001240000000800 */
[----:B0-----:R-:W-:Y:S01]  /*2bb0*/  FADD.FTZ R36, RZ, R36 ;  /* 0x00000024ff247221 */ /* 0x001fe20000010000 */
[----:B-1----:R-:W-:-:S03]  /*2bc0*/  FADD.FTZ R0, RZ, R0 ;  /* 0x00000000ff007221 */ /* 0x002fc60000010000 */
[----:B--2---:R-:W-:Y:S01]  /*2bd0*/  FADD.FTZ R36, R36, R37 ;  /* 0x0000002524247221 */ /* 0x004fe20000010000 */
[----:B---3--:R-:W-:-:S03]  /*2be0*/  FADD.FTZ R0, R0, R25 ;  /* 0x0000001900007221 */ /* 0x008fc60000010000 */
[----:B----4-:R-:W-:Y:S01]  /*2bf0*/  FADD.FTZ R27, R36, R27 ;  /* 0x0000001b241b7221 */ /* 0x010fe20000010000 */
[----:B------:R-:W-:-:S03]  /*2c00*/  FADD.FTZ R0, R0, R29 ;  /* 0x0000001d00007221 */ /* 0x000fc60000010000 */
[----:B------:R-:W-:Y:S01]  /*2c10*/  FADD.FTZ R27, R27, R2 ;  /* 0x000000021b1b7221 */ /* 0x000fe20000010000 */
[----:B------:R-:W-:Y:S06]  /*2c20*/  @!P1 BRA `(.L_x_17) ;  /* 0x0000000000509947 */ /* 0x000fec0003800000 */
[----:B------:R-:W-:Y:S02]  /*2c30*/  MOV R2, R30 ;  /* 0x0000001e00027202 */ /* 0x000fe40000000f00 */
[----:B------:R-:W-:Y:S02]  /*2c40*/  MOV R3, R45 ;  /* 0x0000002d00037202 */ /* 0x000fe40000000f00 */
[----:B------:R-:W-:Y:S02]  /*2c50*/  MOV R4, R28 ;  /* 0x0000001c00047202 */ /* 0x000fe40000000f00 */
[----:B------:R-:W-:Y:S01]  /*2c60*/  MOV R5, R43 ;  /* 0x0000002b00057202 */ /* 0x000fe20000000f00 */
[----:B------:R0:W-:Y:S01]  /*2c70*/  STG.E desc[UR10][R2.64], R23 ;  /* 0x0000001702007986 */ /* 0x0001e2000c10190a */
[----:B------:R-:W-:Y:S02]  /*2c80*/  MOV R6, R26 ;  /* 0x0000001a00067202 */ /* 0x000fe40000000f00 */
[----:B------:R-:W-:Y:S01]  /*2c90*/  MOV R7, R41 ;  /* 0x0000002900077202 */ /* 0x000fe20000000f00 */
[----:B------:R1:W-:Y:S01]  /*2ca0*/  STG.E desc[UR10][R4.64], R11 ;  /* 0x0000000b04007986 */ /* 0x0003e2000c10190a */
[----:B------:R-:W-:-:S02]  /*2cb0*/  IADD3 R30, P1, PT, R30, 0x200, RZ ;  /* 0x000002001e1e7810 */ /* 0x000fc40007f3e0ff */
[----:B------:R-:W-:Y:S01]  /*2cc0*/  IADD3 R28, P2, PT, R28, 0x200, RZ ;  /* 0x000002001c1c7810 */ /* 0x000fe20007f5e0ff */
[----:B------:R1:W-:Y:S01]  /*2cd0*/  STG.E desc[UR10][R6.64], R27 ;  /* 0x0000001b06007986 */ /* 0x0003e2000c10190a */
[----:B------:R-:W-:Y:S02]  /*2ce0*/  IADD3 R26, P3, PT, R26, 0x200, RZ ;  /* 0x000002001a1a7810 */ /* 0x000fe40007f7e0ff */
[----:B------:R-:W-:Y:S02]  /*2cf0*/  IADD3.X R45, PT, PT, RZ, R45, RZ, P1, !PT ;  /* 0x0000002dff2d7210 */ /* 0x000fe40000ffe4ff */
[----:B0-----:R-:W-:Y:S02]  /*2d00*/  MOV R2, R24 ;  /* 0x0000001800027202 */ /* 0x001fe40000000f00 */
[----:B------:R-:W-:Y:S02]  /*2d10*/  MOV R3, R39 ;  /* 0x0000002700037202 */ /* 0x000fe40000000f00 */
[----:B------:R-:W-:-:S02]  /*2d20*/  IADD3 R24, P4, PT, R24, 0x200, RZ ;  /* 0x0000020018187810 */ /* 0x000fc40007f9e0ff */
[----:B------:R-:W-:Y:S01]  /*2d30*/  IADD3.X R43, PT, PT, RZ, R43, RZ, P2, !PT ;  /* 0x0000002bff2b7210 */ /* 0x000fe200017fe4ff */
[----:B------:R1:W-:Y:S01]  /*2d40*/  STG.E desc[UR10][R2.64], R35 ;  /* 0x0000002302007986 */ /* 0x0003e2000c10190a */
[----:B------:R-:W-:Y:S02]  /*2d50*/  IADD3.X R41, PT, PT, RZ, R41, RZ, P3, !PT ;  /* 0x00000029ff297210 */ /* 0x000fe40001ffe4ff */
[----:B------:R-:W-:-:S07]  /*2d60*/  IADD3.X R39, PT, PT, RZ, R39, RZ, P4, !PT ;  /* 0x00000027ff277210 */ /* 0x000fce00027fe4ff */
.L_x_17:
[----:B------:R-:W-:Y:S05]  /*2d70*/  BSYNC.RECONVERGENT B0 ;  /* 0x0000000000007941 */ /* 0x000fea0003800200 */
.L_x_16:
[----:B-1----:R-:W-:Y:S02]  /*2d80*/  MOV R2, R30 ;  /* 0x0000001e00027202 */ /* 0x002fe40000000f00 */
[----:B------:R-:W-:Y:S01]  /*2d90*/  MOV R3, R45 ;  /* 0x0000002d00037202 */ /* 0x000fe20000000f00 */
[----:B------:R-:W-:Y:S06]  /*2da0*/  @!P0 EXIT ;  /* 0x000000000000894d */ /* 0x000fec0003800000 */
[----:B------:R0:W-:Y:S01]  /*2db0*/  STG.E desc[UR10][R2.64], R13 ;  /* 0x0000000d02007986 */ /* 0x0001e2000c10190a */
[----:B------:R-:W-:Y:S01]  /*2dc0*/  FADD.FTZ R31, R0, R31 ;  /* 0x0000001f001f7221 */ /* 0x000fe20000010000 */
[----:B------:R-:W-:Y:S02]  /*2dd0*/  MOV R4, R24 ;  /* 0x0000001800047202 */ /* 0x000fe40000000f00 */
[----:B------:R-:W-:Y:S02]  /*2de0*/  MOV R5, R39 ;  /* 0x0000002700057202 */ /* 0x000fe40000000f00 */
[----:B0-----:R-:W-:Y:S02]  /*2df0*/  MOV R2, R28 ;  /* 0x0000001c00027202 */ /* 0x001fe40000000f00 */
[----:B------:R-:W-:-:S05]  /*2e00*/  MOV R3, R43 ;  /* 0x0000002b00037202 */ /* 0x000fca0000000f00 */
[----:B------:R0:W-:Y:S02]  /*2e10*/  STG.E desc[UR10][R2.64], R9 ;  /* 0x0000000902007986 */ /* 0x0001e4000c10190a */
[----:B0-----:R-:W-:Y:S02]  /*2e20*/  MOV R2, R26 ;  /* 0x0000001a00027202 */ /* 0x001fe40000000f00 */
[----:B------:R-:W-:-:S05]  /*2e30*/  MOV R3, R41 ;  /* 0x0000002900037202 */ /* 0x000fca0000000f00 */
[----:B------:R-:W-:Y:S04]  /*2e40*/  STG.E desc[UR10][R2.64], R31 ;  /* 0x0000001f02007986 */ /* 0x000fe8000c10190a */
[----:B------:R-:W-:Y:S01]  /*2e50*/  STG.E desc[UR10][R4.64], R17 ;  /* 0x0000001104007986 */ /* 0x000fe2000c10190a */
[----:B------:R-:W-:Y:S05]  /*2e60*/  EXIT ;  /* 0x000000000000794d */ /* 0x000fea0003800000 */
.L_x_4:
[----:B------:R-:W-:Y:S01]  /*2e70*/  HFMA2 R84, -RZ, RZ, 0, 5.9604644775390625e-08 ;  /* 0x00000001ff547431 */ /* 0x000fe200000001ff */
[----:B------:R-:W-:Y:S01]  /*2e80*/  BSSY B1, `(.L_x_18) ;  /* 0x0000007000017945 */ /* 0x000fe20003800000 */
[----:B------:R-:W-:Y:S02]  /*2e90*/  MOV R82, R22 ;  /* 0x0000001600527202 */ /* 0x000fe40000000f00 */
[----:B------:R-:W-:Y:S02]  /*2ea0*/  MOV R85, 0x1f ;  /* 0x0000001f00557802 */ /* 0x000fe40000000f00 */
[----:B------:R-:W-:-:S07]  /*2eb0*/  MOV R77, 0xffffffff ;  /* 0xffffffff004d7802 */ /* 0x000fce0000000f00 */
[----:B0----5:R-:W-:Y:S05]  /*2ec0*/  WARPSYNC.COLLECTIVE R77, `(.L_x_19) ;  /* 0x000000004d087348 */ /* 0x021fea0003c00000 */
[----:B------:R1:W2:Y:S02]  /*2ed0*/  SHFL.BFLY P0, R80, R82, R84, R85 ;  /* 0x0c00005452507389 */ /* 0x0002a40000000055 */
[----:B012--5:R-:W-:Y:S05]  /*2ee0*/  ENDCOLLECTIVE ;  /* 0x000000000000791b */ /* 0x027fea0003800000 */
.L_x_19:
[----:B------:R-:W-:Y:S05]  /*2ef0*/  BSYNC B1 ;  /* 0x0000000000017941 */ /* 0x000fea0003800000 */
.L_x_18:
[----:B------:R-:W-:Y:S01]  /*2f00*/  MOV R82, R23 ;  /* 0x0000001700527202 */ /* 0x000fe20000000f00 */
[----:B------:R-:W-:Y:S01]  /*2f10*/  HFMA2 R84, -RZ, RZ, 0, 5.9604644775390625e-08 ;  /* 0x00000001ff547431 */ /* 0x000fe200000001ff */
[----:B------:R-:W-:Y:S02]  /*2f20*/  MOV R85, 0x1f ;  /* 0x0000001f00557802 */ /* 0x000fe40000000f00 */
[----:B------:R-:W-:Y:S02]  /*2f30*/  MOV R77, 0xffffffff ;  /* 0xffffffff004d7802 */ /* 0x000fe40000000f00 */
[----:B------:R-:W-:-:S07]  /*2f40*/  MOV R21, R80 ;  /* 0x0000005000157202 */ /* 0x000fce0000000f00 */
[----:B------:R-:W-:Y:S05]  /*2f50*/  WARPSYNC.COLLECTIVE R77, `(.L_x_20) ;  /* 0x000000004d087348 */ /* 0x000fea0003c00000 */
[----:B------:R0:W1:Y:S02]  /*2f60*/  SHFL.BFLY P0, R80, R82, R84, R85 ;  /* 0x0c00005452507389 */ /* 0x0000640000000055 */
[----:B01----:R-:W-:Y:S05]  /*2f70*/  ENDCOLLECTIVE ;  /* 0x000000000000791b */ /* 0x003fea0003800000 */
.L_x_20:
[----:B------:R-:W-:-:S05]  /*2f80*/  FADD.FTZ R21, R21, R22 ;  /* 0x0000001615157221 */ /* 0x000fca0000010000 */
[----:B------:R-:W-:Y:S01]  /*2f90*/  MOV R82, R21 ;  /* 0x0000001500527202 */ /* 0x000fe20000000f00 */
[----:B------:R-:W-:Y:S01]  /*2fa0*/  HFMA2 R84, -RZ, RZ, 0, 1.1920928955078125e-07 ;  /* 0x00000002ff547431 */ /* 0x000fe200000001ff */
[----:B------:R-:W-:-:S07]  /*2fb0*/  MOV R20, R80 ;  /* 0x0000005000147202 */ /* 0x000fce0000000f00 */
[----:B------:R-:W-:Y:S05]  /*2fc0*/  WARPSYNC.COLLECTIVE R77, `(.L_x_21) ;  /* 0x000000004d087348 */ /* 0x000fea0003c00000 */
[----:B------:R0:W1:Y:S02]  /*2fd0*/  SHFL.BFLY P0, R80, R82, R84, R85 ;  /* 0x0c00005452507389 */ /* 0x0000640000000055 */
[----:B01----:R-:W-:Y:S05]  /*2fe0*/  ENDCOLLECTIVE ;  /* 0x000000000000791b */ /* 0x003fea0003800000 */
.L_x_21:
[----:B------:R-:W-:-:S05]  /*2ff0*/  FADD.FTZ R20, R20, R23 ;  /* 0x0000001714147221 */ /* 0x000fca0000010000 */
[----:B------:R-:W-:Y:S02]  /*3000*/  MOV R82, R20 ;  /* 0x0000001400527202 */ /* 0x000fe40000000f00 */
[----:B------:R-:W-:-:S07]  /*3010*/  MOV R70, R80 ;  /* 0x0000005000467202 */ /* 0x000fce0000000f00 */
[----:B------:R-:W-:Y:S05]  /*3020*/  WARPSYNC.COLLECTIVE R77, `(.L_x_22) ;  /* 0x000000004d087348 */ /* 0x000fea0003c00000 */
[----:B------:R0:W1:Y:S02]  /*3030*/  SHFL.BFLY P0, R80, R82, R84, R85 ;  /* 0x0c00005452507389 */ /* 0x0000640000000055 */
[----:B01----:R-:W-:Y:S05]  /*3040*/  ENDCOLLECTIVE ;  /* 0x000000000000791b */ /* 0x003fea0003800000 */
.L_x_22:
[----:B------:R-:W-:-:S05]  /*3050*/  FADD.FTZ R70, R21, R70 ;  /* 0x0000004615467221 */ /* 0x000fca0000010000 */
[----:B------:R-:W-:Y:S01]  /*3060*/  MOV R82, R70 ;  /* 0x0000004600527202 */ /* 0x000fe20000000f00 */
[----:B------:R-:W-:Y:S01]  /*3070*/  HFMA2 R84, -RZ, RZ, 0, 2.384185791015625e-07 ;  /* 0x00000004ff547431 */ /* 0x000fe200000001ff */
[----:B------:R-:W-:-:S07]  /*3080*/  MOV R69, R80 ;  /* 0x0000005000457202 */ /* 0x000fce0000000f00 */
[----:B------:R-:W-:Y:S05]  /*3090*/  WARPSYNC.COLLECTIVE R77, `(.L_x_23) ;  /* 0x000000004d087348 */ /* 0x000fea0003c00000 */
[----:B------:R0:W1:Y:S02]  /*30a0*/  SHFL.BFLY P0, R80, R82, R84, R85 ;  /* 0x0c00005452507389 */ /* 0x0000640000000055 */
[----:B01----:R-:W-:Y:S05]  /*30b0*/  ENDCOLLECTIVE ;  /* 0x000000000000791b */ /* 0x003fea0003800000 */
.L_x_23:
[----:B------:R-:W-:-:S05]  /*30c0*/  FADD.FTZ R69, R20, R69 ;  /* 0x0000004514457221 */ /* 0x000fca0000010000 */
[----:B------:R-:W-:Y:S02]  /*30d0*/  MOV R82, R69 ;  /* 0x0000004500527202 */ /* 0x000fe40000000f00 */
[----:B------:R-:W-:-:S07]  /*30e0*/  MOV R71, R80 ;  /* 0x0000005000477202 */ /* 0x000fce0000000f00 */
[----:B------:R-:W-:Y:S05]  /*30f0*/  WARPSYNC.COLLECTIVE R77, `(.L_x_24) ;  /* 0x000000004d087348 */ /* 0x000fea0003c00000 */
[----:B------:R0:W1:Y:S02]  /*3100*/  SHFL.BFLY P0, R80, R82, R84, R85 ;  /* 0x0c00005452507389 */ /* 0x0000640000000055 */
[----:B01----:R-:W-:Y:S05]  /*3110*/  ENDCOLLECTIVE ;  /* 0x000000000000791b */ /* 0x003fea0003800000 */
.L_x_24:
[----:B------:R-:W-:-:S05]  /*3120*/  FADD.FTZ R71, R70, R71 ;  /* 0x0000004746477221 */ /* 0x000fca0000010000 */
[----:B------:R-:W-:Y:S01]  /*3130*/  MOV R82, R71 ;  /* 0x0000004700527202 */ /* 0x000fe20000000f00 */
[----:B------:R-:W-:Y:S01]  /*3140*/  HFMA2 R84, -RZ, RZ, 0, 4.76837158203125e-07 ;  /* 0x00000008ff547431 */ /* 0x000fe200000001ff */
[----:B------:R-:W-:-:S07]  /*3150*/  MOV R76, R80 ;  /* 0x00000050004c7202 */ /* 0x000fce0000000f00 */
[----:B------:R-:W-:Y:S05]  /*3160*/  WARPSYNC.COLLECTIVE R77, `(.L_x_25) ;  /* 0x000000004d087348 */ /* 0x000fea0003c00000 */
[----:B------:R0:W1:Y:S02]  /*3170*/  SHFL.BFLY P0, R80, R82, R84, R85 ;  /* 0x0c00005452507389 */ /* 0x0000640000000055 */
[----:B01----:R-:W-:Y:S05]  /*3180*/  ENDCOLLECTIVE ;  /* 0x000000000000791b */ /* 0x003fea0003800000 */
.L_x_25:
[----:B------:R-:W-:-:S05]  /*3190*/  FADD.FTZ R76, R69, R76 ;  /* 0x0000004c454c7221 */ /* 0x000fca0000010000 */
[----:B------:R-:W-:Y:S02]  /*31a0*/  MOV R82, R76 ;  /* 0x0000004c00527202 */ /* 0x000fe40000000f00 */
[----:B------:R-:W-:-:S07]  /*31b0*/  MOV R22, R80 ;  /* 0x0000005000167202 */ /* 0x000fce0000000f00 */
[----:B------:R-:W-:Y:S05]  /*31c0*/  WARPSYNC.COLLECTIVE R77, `(.L_x_26) ;  /* 0x000000004d087348 */ /* 0x000fea0003c00000 */
[----:B------:R0:W1:Y:S02]  /*31d0*/  SHFL.BFLY P0, R80, R82, R84, R85 ;  /* 0x0c00005452507389 */ /* 0x0000640000000055 */
[----:B01----:R-:W-:Y:S05]  /*31e0*/  ENDCOLLECTIVE ;  /* 0x000000000000791b */ /* 0x003fea0003800000 */
.L_x_26:
[----:B------:R-:W-:-:S05]  /*31f0*/  FADD.FTZ R22, R71, R22 ;  /* 0x0000001647167221 */ /* 0x000fca0000010000 */
[----:B------:R-:W-:Y:S01]  /*3200*/  MOV R82, R22 ;  /* 0x0000001600527202 */ /* 0x000fe20000000f00 */
[----:B------:R-:W-:Y:S01]  /*3210*/  HFMA2 R84, -RZ, RZ, 0, 9.5367431640625e-07 ;  /* 0x00000010ff547431 */ /* 0x000fe200000001ff */
[----:B------:R-:W-:-:S07]  /*3220*/  MOV R23, R80 ;  /* 0x0000005000177202 */ /* 0x000fce0000000f00 */
[----:B------:R-:W-:Y:S05]  /*3230*/  WARPSYNC.COLLECTIVE R77, `(.L_x_27) ;  /* 0x000000004d087348 */ /* 0x000fea0003c00000 */
[----:B------:R0:W1:Y:S02]  /*3240*/  SHFL.BFLY P0, R80, R82, R84, R85 ;  /* 0x0c00005452507389 */ /* 0x0000640000000055 */
[----:B01----:R-:W-:Y:S05]  /*3250*/  ENDCOLLECTIVE ;  /* 0x000000000000791b */ /* 0x003fea0003800000 */
.L_x_27:
[----:B------:R-:W-:-:S05]  /*3260*/  FADD.FTZ R23, R76, R23 ;  /* 0x000000174c177221 */ /* 0x000fca0000010000 */
[----:B------:R-:W-:Y:S02]  /*3270*/  MOV R82, R23 ;  /* 0x0000001700527202 */ /* 0x000fe40000000f00 */
[----:B------:R-:W-:-:S07]  /*3280*/  MOV R21, R80 ;  /* 0x0000005000157202 */ /* 0x000fce0000000f00 */
[----:B------:R-:W-:Y:S05]  /*3290*/  WARPSYNC.COLLECTIVE R77, `(.L_x_28) ;  /* 0x000000004d087348 */ /* 0x000fea0003c00000 */
[----:B------:R0:W1:Y:S02]  /*32a0*/  SHFL.BFLY P0, R80, R82, R84, R85 ;  /* 0x0c00005452507389 */ /* 0x0000640000000055 */
[----:B01----:R-:W-:Y:S05]  /*32b0*/  ENDCOLLECTIVE ;  /* 0x000000000000791b */ /* 0x003fea0003800000 */
.L_x_28:
[----:B------:R-:W-:Y:S01]  /*32c0*/  MOV R20, R80 ;  /* 0x0000005000147202 */ /* 0x000fe20000000f00 */
[----:B------:R-:W-:Y:S06]  /*32d0*/  BRA `(.L_x_29) ;  /* 0xffffffdc00087947 */ /* 0x000fec000383ffff */
.L_x_30:
[----:B------:R-:W-:-:S00]  /*32e0*/  BRA `(.L_x_30) ;  /* 0xfffffffc00fc7947 */ /* 0x000fc0000383ffff */
[----:B------:R-:W-:-:S00]  /*32f0*/  NOP ;  /* 0x0000000000007918 */ /* 0x000fc00000000000 */
        /* <DEDUP_REMOVED lines=8> */
.L_x_2800:


//--------------------- .text._ZN10layer_norm31ln_parallel_residual_bwd_kernelINS_13Kernel_traitsI13__nv_bfloat16S2_S2_S2_fjLj256ELj1ELj4ELj1ELj16ENS_18Kernel_traits_baseILj256ES2_S2_S2_S2_fjLj128EEEEELb0ELb0ELb1EEEvNS_9BwdParamsE --------------------------
	.section	.text._ZN10layer_norm31ln_parallel_residual_bwd_kernelINS_13Kernel_traitsI13__nv_bfloat16S2_S2_S2_fjLj256ELj1ELj4ELj1ELj16ENS_18Kernel_traits_baseILj256ES2_S2_S2_S2_fjLj128EEEEELb0ELb0ELb1EEEvNS_9BwdParamsE,"ax",@progbits
	.align	128
        .global         _ZN10layer_norm31ln_parallel_residual_bwd_kernelINS_13Kernel_traitsI13__nv_bfloat16S2_S2_S2_fjLj256ELj1ELj4ELj1ELj16ENS_18Kernel_traits_baseILj256ES2_S2_S2_S2_fjLj128EEEEELb0ELb0ELb1EEEvNS_9BwdParamsE
        .type           _ZN10layer_norm31ln_parallel_residual_bwd_kernelINS_13Kernel_traitsI13__nv_bfloat16S2_S2_S2_fjLj256ELj1ELj4ELj1ELj16ENS_18Kernel_traits_baseILj256ES2_S2_S2_S2_fjLj128EEEEELb0ELb0ELb1EEEvNS_9BwdParamsE,@function
        .size           _ZN10layer_norm31ln_parallel_residual_bwd_kernelINS_13Kernel_traitsI13__nv_bfloat16S2_S2_S2_fjLj256ELj1ELj4ELj1ELj16ENS_18Kernel_traits_baseILj256ES2_S2_S2_S2_fjLj128EEEEELb0ELb0ELb1EEEvNS_9BwdParamsE,(.L_x_2801 - _ZN10layer_norm31ln_parallel_residual_bwd_kernelINS_13Kernel_traitsI13__nv_bfloat16S2_S2_S2_fjLj256ELj1ELj4ELj1ELj16ENS_18Kernel_traits_baseILj256ES2_S2_S2_S2_fjLj128EEEEELb0ELb0ELb1EEEvNS_9BwdParamsE)
        .other          _ZN10layer_norm31ln_parallel_residual_bwd_kernelINS_13Kernel_traitsI13__nv_bfloat16S2_S2_S2_fjLj256ELj1ELj4ELj1ELj16ENS_18Kernel_traits_baseILj256ES2_S2_S2_S2_fjLj128EEEEELb0ELb0ELb1EEEvNS_9BwdParamsE,@"STO_CUDA_ENTRY STV_DEFAULT"
_ZN10layer_norm31ln_parallel_residual_bwd_kernelINS_13Kernel_traitsI13__nv_bfloat16S2_S2_S2_fjLj256ELj1ELj4ELj1ELj16ENS_18Kernel_traits_baseILj256ES2_S2_S2_S2_fjLj128EEEEELb0ELb0ELb1EEEvNS_9BwdParamsE:
.text._ZN10layer_norm31ln_parallel_residual_bwd_kernelINS_13Kernel_traitsI13__nv_bfloat16S2_S2_S2_fjLj256ELj1ELj4ELj1ELj16ENS_18Kernel_traits_baseILj256ES2_S2_S2_S2_fjLj128EEEEELb0ELb0ELb1EEEvNS_9BwdParamsE:
[----:B------:R-:W-:Y:S01]  /*0000*/  LDC R1, c[0x0][0x37c] ;  /* 0x0000df00ff017b82 */ /* 0x000fe20000000800 */
[----:B------:R-:W0:Y:S07]  /*0010*/  S2R R77, SR_TID.X ;  /* 0x00000000004d7919 */ /* 0x000e2e0000002100 */
[----:B------:R-:W1:Y:S01]  /*0020*/  S2UR UR9, SR_CTAID.X ;  /* 0x00000000000979c3 */ /* 0x000e620000002500 */
[----:B------:R-:W2:Y:S01]  /*0030*/  LDCU UR12, c[0x0][0x384] ;  /* 0x00007080ff0c77ac */ /* 0x000ea20008000800 */
[----:B------:R-:W-:Y:S01]  /*0040*/  BSSY B0, `(.L_x_31) ;  /* 0x0000274000007945 */ /* 0x000fe20003800000 */
[----:B------:R-:W-:-:S02]  /*0050*/  CS2R R50, SRZ ;  /* 0x0000000000327805 */ /* 0x000fc4000001ff00 */
[----:B------:R-:W-:Y:S01]  /*0060*/  CS2R R48, SRZ ;  /* 0x0000000000307805 */ /* 0x000fe2000001ff00 */
[----:B------:R-:W3:Y:S01]  /*0070*/  LDCU.64 UR10, c[0x0][0x358] ;  /* 0x00006b00ff0a77ac */ /* 0x000ee20008000a00 */
[----:B------:R-:W-:Y:S02]  /*0080*/  CS2R R34, SRZ ;  /* 0x0000000000227805 */ /* 0x000fe4000001ff00 */
[----:B------:R-:W-:Y:S02]  /*0090*/  CS2R R32, SRZ ;  /* 0x0000000000207805 */ /* 0x000fe4000001ff00 */
[----:B------:R-:W-:Y:S01]  /*00a0*/  CS2R R46, SRZ ;  /* 0x00000000002e7805 */ /* 0x000fe2000001ff00 */
[----:B------:R-:W4:Y:S01]  /*00b0*/  LDCU UR14, c[0x0][0x388] ;  /* 0x00007100ff0e77ac */ /* 0x000f220008000800 */
[----:B------:R-:W-:Y:S02]  /*00c0*/  CS2R R44, SRZ ;  /* 0x00000000002c7805 */ /* 0x000fe4000001ff00 */
[----:B------:R-:W-:-:S02]  /*00d0*/  CS2R R30, SRZ ;  /* 0x00000000001e7805 */ /* 0x000fc4000001ff00 */
[----:B------:R-:W-:Y:S01]  /*00e0*/  CS2R R28, SRZ ;  /* 0x00000000001c7805 */ /* 0x000fe2000001ff00 */
[----:B------:R-:W0:Y:S01]  /*00f0*/  LDCU UR15, c[0x0][0x400] ;  /* 0x00008000ff0f77ac */ /* 0x000e220008000800 */
[----:B------:R-:W-:Y:S02]  /*0100*/  CS2R R42, SRZ ;  /* 0x00000000002a7805 */ /* 0x000fe4000001ff00 */
[----:B------:R-:W-:Y:S02]  /*0110*/  CS2R R40, SRZ ;  /* 0x0000000000287805 */ /* 0x000fe4000001ff00 */
[----:B------:R-:W-:Y:S01]  /*0120*/  CS2R R26, SRZ ;  /* 0x00000000001a7805 */ /* 0x000fe2000001ff00 */
[----:B------:R-:W2:Y:S01]  /*0130*/  LDCU.64 UR6, c[0x0][0x470] ;  /* 0x00008e00ff0677ac */ /* 0x000ea20008000a00 */
[----:B------:R-:W-:Y:S02]  /*0140*/  CS2R R24, SRZ ;  /* 0x0000000000187805 */ /* 0x000fe4000001ff00 */
[----:B------:R-:W-:-:S02]  /*0150*/  CS2R R38, SRZ ;  /* 0x0000000000267805 */ /* 0x000fc4000001ff00 */
[----:B------:R-:W-:Y:S01]  /*0160*/  CS2R R36, SRZ ;  /* 0x0000000000247805 */ /* 0x000fe2000001ff00 */
[----:B------:R-:W3:Y:S01]  /*0170*/  LDCU.64 UR24, c[0x0][0x438] ;  /* 0x00008700ff1877ac */ /* 0x000ee20008000a00 */
[----:B------:R-:W-:Y:S02]  /*0180*/  CS2R R22, SRZ ;  /* 0x0000000000167805 */ /* 0x000fe4000001ff00 */
[----:B------:R-:W-:Y:S01]  /*0190*/  CS2R R20, SRZ ;  /* 0x0000000000147805 */ /* 0x000fe2000001ff00 */
[----:B-1----:R-:W-:Y:S01]  /*01a0*/  USHF.L.U32 UR8, UR9, 0x2, URZ ;  /* 0x0000000209087899 */ /* 0x002fe200080006ff */
[----:B------:R-:W1:Y:S01]  /*01b0*/  LDCU.64 UR4, c[0x0][0x478] ;  /* 0x00008f00ff0477ac */ /* 0x000e620008000a00 */
[----:B0-----:R-:W-:-:S04]  /*01c0*/  SHF.R.U32.HI R0, RZ, 0x5, R77 ;  /* 0x00000005ff007819 */ /* 0x001fc8000001164d */
[----:B------:R-:W-:-:S04]  /*01d0*/  LOP3.LUT R68, R0, UR8, RZ, 0xfc, !PT ;  /* 0x0000000800447c12 */ /* 0x000fc8000f8efcff */
[----:B--2---:R-:W-:-:S13]  /*01e0*/  ISETP.GE.AND P0, PT, R68, UR12, PT ;  /* 0x0000000c44007c0c */ /* 0x004fda000bf06270 */
[----:B-1-34-:R-:W-:Y:S05]  /*01f0*/  @P0 BRA `(.L_x_32) ;  /* 0x0000002400600947 */ /* 0x01afea0003800000 */
[----:B------:R-:W0:Y:S01]  /*0200*/  LDC.64 R4, c[0x0][0x3d0] ;  /* 0x0000f400ff047b82 */ /* 0x000e220000000a00 */
[----:B------:R-:W-:Y:S01]  /*0210*/  LOP3.LUT R77, R77, 0x1f, RZ, 0xc0, !PT ;  /* 0x0000001f4d4d7812 */ /* 0x000fe200078ec0ff */
[----:B------:R-:W1:Y:S06]  /*0220*/  LDCU.64 UR12, c[0x0][0x438] ;  /* 0x00008700ff0c77ac */ /* 0x000e6c0008000a00 */
[----:B------:R-:W2:Y:S08]  /*0230*/  LDC.64 R2, c[0x0][0x3d8] ;  /* 0x0000f600ff027b82 */ /* 0x000eb00000000a00 */
[----:B------:R-:W3:Y:S01]  /*0240*/  LDC.U8 R66, c[0x0][0x410] ;  /* 0x00010400ff427b82 */ /* 0x000ee20000000000 */
[----:B0-----:R-:W-:-:S06]  /*0250*/  IMAD.WIDE.U32 R4, R77, 0x10, R4 ;  /* 0x000000104d047825 */ /* 0x001fcc00078e0004 */
[----:B------:R-:W4:Y:S01]  /*0260*/  LDG.E.128 R4, desc[UR10][R4.64] ;  /* 0x0000000a04047981 */ /* 0x000f22000c1e1d00 */
[----:B--2---:R-:W-:-:S05]  /*0270*/  IMAD.WIDE.U32 R2, R77, 0x10, R2 ;  /* 0x000000104d027825 */ /* 0x004fca00078e0002 */
[----:B------:R0:W2:Y:S01]  /*0280*/  LDG.E.128 R8, desc[UR10][R2.64] ;  /* 0x0000000a02087981 */ /* 0x0000a2000c1e1d00 */
[----:B-1----:R-:W-:Y:S01]  /*0290*/  ISETP.NE.U32.AND P0, PT, RZ, UR12, PT ;  /* 0x0000000cff007c0c */ /* 0x002fe2000bf05070 */
[----:B------:R-:W-:Y:S01]  /*02a0*/  HFMA2 R56, -RZ, RZ, 0, 0 ;  /* 0x00000000ff387431 */ /* 0x000fe200000001ff */
[----:B------:R-:W-:Y:S01]  /*02b0*/  BSSY B1, `(.L_x_33) ;  /* 0x000022c000017945 */ /* 0x000fe20003800000 */
[----:B------:R-:W-:Y:S02]  /*02c0*/  CS2R R18, SRZ ;  /* 0x0000000000127805 */ /* 0x000fe4000001ff00 */
[----:B------:R-:W-:Y:S02]  /*02d0*/  ISETP.NE.AND.EX P0, PT, RZ, UR13, PT, P0 ;  /* 0x0000000dff007c0c */ /* 0x000fe4000bf05300 */
[----:B------:R-:W-:Y:S02]  /*02e0*/  CS2R R46, SRZ ;  /* 0x00000000002e7805 */ /* 0x000fe4000001ff00 */
[----:B------:R-:W-:-:S02]  /*02f0*/  CS2R R50, SRZ ;  /* 0x0000000000327805 */ /* 0x000fc4000001ff00 */
[----:B------:R-:W-:Y:S02]  /*0300*/  CS2R R54, SRZ ;  /* 0x0000000000367805 */ /* 0x000fe4000001ff00 */
[----:B------:R-:W-:Y:S02]  /*0310*/  CS2R R12, SRZ ;  /* 0x00000000000c7805 */ /* 0x000fe4000001ff00 */
[----:B0-----:R-:W-:Y:S02]  /*0320*/  CS2R R2, SRZ ;  /* 0x0000000000027805 */ /* 0x001fe4000001ff00 */
[----:B------:R-:W-:Y:S02]  /*0330*/  CS2R R44, SRZ ;  /* 0x00000000002c7805 */ /* 0x000fe4000001ff00 */
[----:B------:R-:W-:Y:S02]  /*0340*/  CS2R R48, SRZ ;  /* 0x0000000000307805 */ /* 0x000fe4000001ff00 */
[----:B------:R-:W-:-:S02]  /*0350*/  CS2R R52, SRZ ;  /* 0x0000000000347805 */ /* 0x000fc4000001ff00 */
[----:B------:R-:W-:Y:S02]  /*0360*/  CS2R R14, SRZ ;  /* 0x00000000000e7805 */ /* 0x000fe4000001ff00 */
[----:B------:R-:W-:Y:S02]  /*0370*/  CS2R R16, SRZ ;  /* 0x0000000000107805 */ /* 0x000fe4000001ff00 */
[----:B------:R-:W-:Y:S02]  /*0380*/  MOV R67, RZ ;  /* 0x000000ff00437202 */ /* 0x000fe40000000f00 */
[----:B----4-:R-:W-:Y:S02]  /*0390*/  PRMT R65, R4, 0x7632, R65 ;  /* 0x0000763204417816 */ /* 0x010fe40000000041 */
[----:B------:R-:W-:Y:S02]  /*03a0*/  PRMT R64, R5, 0x7632, R64 ;  /* 0x0000763205407816 */ /* 0x000fe40000000040 */
[----:B------:R-:W-:-:S02]  /*03b0*/  PRMT R63, R6, 0x7632, R63 ;  /* 0x00007632063f7816 */ /* 0x000fc4000000003f */
[----:B------:R-:W-:Y:S02]  /*03c0*/  PRMT R62, R7, 0x7632, R62 ;  /* 0x00007632073e7816 */ /* 0x000fe4000000003e */
[----:B--2---:R-:W-:Y:S02]  /*03d0*/  PRMT R61, R8, 0x7632, R61 ;  /* 0x00007632083d7816 */ /* 0x004fe4000000003d */
[----:B------:R-:W-:Y:S02]  /*03e0*/  PRMT R60, R9, 0x7632, R60 ;  /* 0x00007632093c7816 */ /* 0x000fe4000000003c */
[----:B------:R-:W-:Y:S02]  /*03f0*/  PRMT R59, R10, 0x7632, R59 ;  /* 0x000076320a3b7816 */ /* 0x000fe4000000003b */
[----:B------:R-:W-:Y:S02]  /*0400*/  PRMT R58, R11, 0x7632, R58 ;  /* 0x000076320b3a7816 */ /* 0x000fe4000000003a */
[----:B------:R-:W-:-:S02]  /*0410*/  SHF.L.U32 R76, R4, 0x10, RZ ;  /* 0x00000010044c7819 */ /* 0x000fc400000006ff */
[----:B------:R-:W-:Y:S02]  /*0420*/  SHF.L.U32 R75, R5, 0x10, RZ ;  /* 0x00000010054b7819 */ /* 0x000fe400000006ff */
[----:B------:R-:W-:Y:S02]  /*0430*/  CS2R R4, SRZ ;  /* 0x0000000000047805 */ /* 0x000fe4000001ff00 */
[----:B------:R-:W-:Y:S02]  /*0440*/  SHF.L.U32 R74, R6, 0x10, RZ ;  /* 0x00000010064a7819 */ /* 0x000fe400000006ff */
[----:B------:R-:W-:Y:S02]  /*0450*/  SHF.L.U32 R73, R7, 0x10, RZ ;  /* 0x0000001007497819 */ /* 0x000fe400000006ff */
[----:B------:R-:W-:Y:S02]  /*0460*/  CS2R R6, SRZ ;  /* 0x0000000000067805 */ /* 0x000fe4000001ff00 */
        /* <DEDUP_REMOVED lines=8> */
[----:B------:R-:W-:Y:S02]  /*04f0*/  SHF.L.U32 R63, R63, 0x10, RZ ;  /* 0x000000103f3f7819 */ /* 0x000fe400000006ff */
[----:B------:R-:W-:Y:S02]  /*0500*/  SHF.L.U32 R62, R62, 0x10, RZ ;  /* 0x000000103e3e7819 */ /* 0x000fe400000006ff */
[----:B------:R-:W-:Y:S02]  /*0510*/  SHF.L.U32 R61, R61, 0x10, RZ ;  /* 0x000000103d3d7819 */ /* 0x000fe400000006ff */
[----:B------:R-:W-:Y:S02]  /*0520*/  SHF.L.U32 R60, R60, 0x10, RZ ;  /* 0x000000103c3c7819 */ /* 0x000fe400000006ff */
[----:B------:R-:W-:-:S02]  /*0530*/  SHF.L.U32 R59, R59, 0x10, RZ ;  /* 0x000000103b3b7819 */ /* 0x000fc400000006ff */
[----:B---3--:R-:W-:-:S07]  /*0540*/  SHF.L.U32 R58, R58, 0x10, RZ ;  /* 0x000000103a3a7819 */ /* 0x008fce00000006ff */
.L_x_43:
[----:B0-----:R-:W0:Y:S01]  /*0550*/  LDC.64 R40, c[0x0][0x3a8] ;  /* 0x0000ea00ff287b82 */ /* 0x001e220000000a00 */
[----:B------:R-:W-:-:S05]  /*0560*/  IMAD R0, R68, UR14, RZ ;  /* 0x0000000e44007c24 */ /* 0x000fca000f8e02ff */
[----:B------:R-:W-:Y:S02]  /*0570*/  SHF.R.S32.HI R35, RZ, 0x1f, R0 ;  /* 0x0000001fff237819 */ /* 0x000fe40000011400 */
[----:B------:R-:W1:Y:S02]  /*0580*/  LDC.64 R82, c[0x0][0x3c0] ;  /* 0x0000f000ff527b82 */ /* 0x000e640000000a00 */
[----:B------:R-:W-:-:S04]  /*0590*/  LEA.HI R0, R35, R0, RZ, 0x3 ;  /* 0x0000000023007211 */ /* 0x000fc800078f18ff */
[----:B------:R-:W-:Y:S02]  /*05a0*/  LEA.HI.SX32 R57, R0, R77, 0x1d ;  /* 0x0000004d00397211 */ /* 0x000fe400078feaff */
[----:B------:R-:W2:Y:S08]  /*05b0*/  LDC.64 R32, c[0x0][0x430] ;  /* 0x00010c00ff207b82 */ /* 0x000eb00000000a00 */
[----:B------:R-:W3:Y:S01]  /*05c0*/  LDC.64 R78, c[0x0][0x3c8] ;  /* 0x0000f200ff4e7b82 */ /* 0x000ee20000000a00 */
[----:B0-----:R-:W-:-:S06]  /*05d0*/  IMAD.WIDE.U32 R40, R57, 0x10, R40 ;  /* 0x0000001039287825 */ /* 0x001fcc00078e0028 */
[----:B------:R-:W4:Y:S01]  /*05e0*/  LDG.E.128 R40, desc[UR10][R40.64] ;  /* 0x0000000a28287981 */ /* 0x000f22000c1e1d00 */
[----:B------:R-:W0:Y:S01]  /*05f0*/  LDC.64 R36, c[0x0][0x428] ;  /* 0x00010a00ff247b82 */ /* 0x000e220000000a00 */
[----:B-1----:R-:W-:-:S05]  /*0600*/  IMAD.WIDE R82, R68, 0x4, R82 ;  /* 0x0000000444527825 */ /* 0x002fca00078e0252 */
[----:B------:R4:W4:Y:S01]  /*0610*/  LDG.E R0, desc[UR10][R82.64] ;  /* 0x0000000a52007981 */ /* 0x000922000c1e1900 */
[----:B--2---:R-:W-:Y:S01]  /*0620*/  IMAD.WIDE.U32 R32, R57, 0x10, R32 ;  /* 0x0000001039207825 */ /* 0x004fe200078e0020 */
[----:B------:R-:W1:Y:S05]  /*0630*/  @P0 LDC.64 R80, c[0x0][0x438] ;  /* 0x00010e00ff500b82 */ /* 0x000e6a0000000a00 */
[----:B------:R-:W2:Y:S01]  /*0640*/  LDG.E.128 R32, desc[UR10][R32.64] ;  /* 0x0000000a20207981 */ /* 0x000ea2000c1e1d00 */
[----:B---3--:R-:W-:-:S06]  /*0650*/  IMAD.WIDE R78, R68, 0x4, R78 ;  /* 0x00000004444e7825 */ /* 0x008fcc00078e024e */
[----:B------:R3:W2:Y:S01]  /*0660*/  LDG.E R78, desc[UR10][R78.64] ;  /* 0x0000000a4e4e7981 */ /* 0x0006a2000c1e1900 */
[----:B0-----:R-:W-:-:S06]  /*0670*/  IMAD.WIDE.U32 R36, R57, 0x10, R36 ;  /* 0x0000001039247825 */ /* 0x001fcc00078e0024 */
[----:B------:R-:W2:Y:S01]  /*0680*/  LDG.E.128 R36, desc[UR10][R36.64] ;  /* 0x0000000a24247981 */ /* 0x000ea2000c1e1d00 */
[----:B------:R-:W-:Y:S01]  /*0690*/  ISETP.NE.AND P2, PT, R66, RZ, PT ;  /* 0x000000ff4200720c */ /* 0x000fe20003f45270 */
[----:B-1----:R-:W-:-:S05]  /*06a0*/  @P0 IMAD.WIDE.U32 R80, R57, 0x10, R80 ;  /* 0x0000001039500825 */ /* 0x002fca00078e0050 */
[----:B-----5:R0:W5:Y:S01]  /*06b0*/  @P0 LDG.E.128 R20, desc[UR10][R80.64] ;  /* 0x0000000a50140981 */ /* 0x020162000c1e1d00 */
[----:B------:R-:W-:Y:S01]  /*06c0*/  UMOV UR8, 0xffffffff ;  /* 0xffffffff00087882 */ /* 0x000fe20000000000 */
[----:B------:R-:W-:-:S04]  /*06d0*/  ISETP.NE.U32.AND P1, PT, RZ, UR24, PT ;  /* 0x00000018ff007c0c */ /* 0x000fc8000bf25070 */
[----:B------:R-:W-:Y:S02]  /*06e0*/  ISETP.NE.AND.EX P1, PT, RZ, UR25, PT, P1 ;  /* 0x00000019ff007c0c */ /* 0x000fe4000bf25310 */
[----:B----4-:R-:W-:Y:S02]  /*06f0*/  SHF.L.U32 R83, R40, 0x10, RZ ;  /* 0x0000001028537819 */ /* 0x010fe400000006ff */
[C---:B------:R-:W-:Y:S02]  /*0700*/  PRMT R85, R42.reuse, 0x7632, R85 ;  /* 0x000076322a557816 */ /* 0x040fe40000000055 */
[----:B------:R-:W-:Y:S02]  /*0710*/  SHF.L.U32 R89, R42, 0x10, RZ ;  /* 0x000000102a597819 */ /* 0x000fe400000006ff */
[----:B------:R-:W-:Y:S02]  /*0720*/  FSEL R0, R0, RZ, !P2 ;  /* 0x000000ff00007208 */ /* 0x000fe40005000000 */
[----:B------:R-:W-:-:S02]  /*0730*/  PRMT R82, R40, 0x7632, R82 ;  /* 0x0000763228527816 */ /* 0x000fc40000000052 */
[----:B------:R-:W-:Y:S02]  /*0740*/  PRMT R84, R41, 0x7632, R84 ;  /* 0x0000763229547816 */ /* 0x000fe40000000054 */
[----:B------:R-:W-:Y:S01]  /*0750*/  PRMT R42, R43, 0x7632, R42 ;  /* 0x000076322b2a7816 */ /* 0x000fe2000000002a */
[----:B---3--:R-:W-:Y:S01]  /*0760*/  FADD.FTZ R79, -R0, R83 ;  /* 0x00000053004f7221 */ /* 0x008fe20000010100 */
[----:B------:R-:W-:Y:S02]  /*0770*/  SHF.L.U32 R41, R41, 0x10, RZ ;  /* 0x0000001029297819 */ /* 0x000fe400000006ff */
[----:B------:R-:W-:Y:S02]  /*0780*/  SHF.L.U32 R91, R43, 0x10, RZ ;  /* 0x000000102b5b7819 */ /* 0x000fe400000006ff */
[----:B------:R-:W-:Y:S02]  /*0790*/  SHF.L.U32 R83, R82, 0x10, RZ ;  /* 0x0000001052537819 */ /* 0x000fe400000006ff */
[----:B------:R-:W-:-:S02]  /*07a0*/  SHF.L.U32 R87, R84, 0x10, RZ ;  /* 0x0000001054577819 */ /* 0x000fc400000006ff */
[----:B------:R-:W-:Y:S02]  /*07b0*/  SHF.L.U32 R85, R85, 0x10, RZ ;  /* 0x0000001055557819 */ /* 0x000fe400000006ff */
[----:B0-----:R-:W-:Y:S01]  /*07c0*/  SHF.L.U32 R81, R42, 0x10, RZ ;  /* 0x000000102a517819 */ /* 0x001fe200000006ff */
[C---:B------:R-:W-:Y:S01]  /*07d0*/  FADD.FTZ R43, -R0.reuse, R41 ;  /* 0x00000029002b7221 */ /* 0x040fe20000010100 */
[----:B------:R-:W-:Y:S01]  /*07e0*/  FADD.FTZ R41, -R0, R89 ;  /* 0x0000005900297221 */ /* 0x000fe20000010100 */
[----:B--2---:R-:W-:Y:S01]  /*07f0*/  SHF.L.U32 R40, R32, 0x10, RZ ;  /* 0x0000001020287819 */ /* 0x004fe200000006ff */
[C---:B------:R-:W-:Y:S01]  /*0800*/  FADD.FTZ R89, -R0.reuse, R91 ;  /* 0x0000005b00597221 */ /* 0x040fe20000010100 */
[C---:B------:R-:W-:Y:S01]  /*0810*/  FADD.FTZ R83, -R0.reuse, R83 ;  /* 0x0000005300537221 */ /* 0x040fe20000010100 */
[C---:B------:R-:W-:Y:S01]  /*0820*/  FADD.FTZ R87, -R0.reuse, R87 ;  /* 0x0000005700577221 */ /* 0x040fe20000010100 */
[C---:B------:R-:W-:Y:S01]  /*0830*/  FADD.FTZ R85, -R0.reuse, R85 ;  /* 0x0000005500557221 */ /* 0x040fe20000010100 */
[----:B------:R-:W-:Y:S01]  /*0840*/  FADD.FTZ R81, -R0, R81 ;  /* 0x0000005100517221 */ /* 0x000fe20000010100 */
[----:B------:R-:W-:Y:S01]  /*0850*/  FMUL.FTZ R0, R78, R79 ;  /* 0x0000004f4e007220 */ /* 0x000fe20000410000 */
[----:B------:R-:W-:Y:S01]  /*0860*/  SHF.L.U32 R42, R33, 0x10, RZ ;  /* 0x00000010212a7819 */ /* 0x000fe200000006ff */
[-C--:B------:R-:W-:Y:S01]  /*0870*/  FMUL.FTZ R79, R72, R40.reuse ;  /* 0x00000028484f7220 */ /* 0x080fe20000410000 */
[----:B------:R-:W-:Y:S01]  /*0880*/  FADD.FTZ R54, R40, R54 ;  /* 0x0000003628367221 */ /* 0x000fe20000010000 */
[----:B------:R-:W-:Y:S01]  /*0890*/  FFMA.FTZ R55, R0, R40, R55 ;  /* 0x0000002800377223 */ /* 0x000fe20000010037 */
[----:B------:R-:W-:Y:S01]  /*08a0*/  FMUL.FTZ R82, R78, R43 ;  /* 0x0000002b4e527220 */ /* 0x000fe20000410000 */
[----:B------:R-:W-:Y:S01]  /*08b0*/  SHF.L.U32 R40, R37, 0x10, RZ ;  /* 0x0000001025287819 */ /* 0x000fe200000006ff */
[-C--:B------:R-:W-:Y:S01]  /*08c0*/  FMUL.FTZ R80, R71, R42.reuse ;  /* 0x0000002a47507220 */ /* 0x080fe20000410000 */
[----:B------:R-:W-:Y:S01]  /*08d0*/  FADD.FTZ R46, R42, R46 ;  /* 0x0000002e2a2e7221 */ /* 0x000fe20000010000 */
[----:B------:R-:W-:Y:S01]  /*08e0*/  FFMA.FTZ R47, R82, R42, R47 ;  /* 0x0000002a522f7223 */ /* 0x000fe2000001002f */
[----:B------:R-:W-:Y:S01]  /*08f0*/  SHF.L.U32 R42, R34, 0x10, RZ ;  /* 0x00000010222a7819 */ /* 0x000fe200000006ff */
[-C--:B------:R-:W-:Y:S01]  /*0900*/  FFMA.FTZ R43, R75, R40.reuse, R80 ;  /* 0x000000284b2b7223 */ /* 0x080fe20000010050 */
[----:B------:R-:W-:Y:S01]  /*0910*/  FMUL.FTZ R80, R78, R41 ;  /* 0x000000294e507220 */ /* 0x000fe20000410000 */
[----:B------:R-:W-:Y:S01]  /*0920*/  FADD.FTZ R48, R40, R48 ;  /* 0x0000003028307221 */ /* 0x000fe20000010000 */
[----:B------:R-:W-:Y:S01]  /*0930*/  FFMA.FTZ R49, R82, R40, R49 ;  /* 0x0000002852317223 */ /* 0x000fe20000010031 */
[----:B------:R-:W-:Y:S01]  /*0940*/  SHF.L.U32 R40, R38, 0x10, RZ ;  /* 0x0000001026287819 */ /* 0x000fe200000006ff */
[-C--:B------:R-:W-:Y:S01]  /*0950*/  FMUL.FTZ R41, R70, R42.reuse ;  /* 0x0000002a46297220 */ /* 0x080fe20000410000 */
[----:B------:R-:W-:Y:S01]  /*0960*/  FADD.FTZ R5, R42, R5 ;  /* 0x000000052a057221 */ /* 0x000fe20000010000 */
[----:B------:R-:W-:Y:S01]  /*0970*/  FFMA.FTZ R9, R80, R42, R9 ;  /* 0x0000002a50097223 */ /* 0x000fe20000010009 */
[----:B------:R-:W-:Y:S01]  /*0980*/  SHF.L.U32 R84, R35, 0x10, RZ ;  /* 0x0000001023547819 */ /* 0x000fe200000006ff */
[----:B------:R-:W-:Y:S01]  /*0990*/  FMUL.FTZ R42, R78, R89 ;  /* 0x000000594e2a7220 */ /* 0x000fe20000410000 */
[----:B------:R-:W-:Y:S01]  /*09a0*/  PRMT R32, R32, 0x7632, R32 ;  /* 0x0000763220207816 */ /* 0x000fe20000000020 */
[----:B------:R-:W-:Y:S01]  /*09b0*/  FADD.FTZ R13, R40, R13 ;  /* 0x0000000d280d7221 */ /* 0x000fe20000010000 */
[-C--:B------:R-:W-:Y:S01]  /*09c0*/  FFMA.FTZ R17, R80, R40.reuse, R17 ;  /* 0x0000002850117223 */ /* 0x080fe20000010011 */
[----:B------:R-:W-:Y:S01]  /*09d0*/  FFMA.FTZ R41, R74, R40, R41 ;  /* 0x000000284a297223 */ /* 0x000fe20000010029 */
[----:B------:R-:W-:Y:S01]  /*09e0*/  SHF.L.U32 R40, R39, 0x10, RZ ;  /* 0x0000001027287819 */ /* 0x000fe200000006ff */
[-C--:B------:R-:W-:Y:S01]  /*09f0*/  FMUL.FTZ R86, R69, R84.reuse ;  /* 0x0000005445567220 */ /* 0x080fe20000410000 */
[----:B------:R-:W-:Y:S01]  /*0a00*/  SHF.L.U32 R91, R36, 0x10, RZ ;  /* 0x00000010245b7819 */ /* 0x000fe200000006ff */
[----:B------:R-:W-:Y:S01]  /*0a10*/  FADD.FTZ R3, R84, R3 ;  /* 0x0000000354037221 */ /* 0x000fe20000010000 */
[----:B------:R-:W-:Y:S01]  /*0a20*/  FFMA.FTZ R7, R42, R84, R7 ;  /* 0x000000542a077223 */ /* 0x000fe20000010007 */
[----:B------:R-:W-:-:S02]  /*0a30*/  PRMT R36, R36, 0x7632, R36 ;  /* 0x0000763224247816 */ /* 0x000fc40000000024 */
[----:B------:R-:W-:Y:S01]  /*0a40*/  SHF.L.U32 R84, R32, 0x10, RZ ;  /* 0x0000001020547819 */ /* 0x000fe200000006ff */
[----:B------:R-:W-:Y:S01]  /*0a50*/  FADD.FTZ R11, R40, R11 ;  /* 0x0000000b280b7221 */ /* 0x000fe20000010000 */
[-C--:B------:R-:W-:Y:S01]  /*0a60*/  FFMA.FTZ R15, R42, R40.reuse, R15 ;  /* 0x000000282a0f7223 */ /* 0x080fe2000001000f */
[----:B------:R-:W-:Y:S01]  /*0a70*/  FFMA.FTZ R40, R73, R40, R86 ;  /* 0x0000002849287223 */ /* 0x000fe20000010056 */
[----:B------:R-:W-:Y:S01]  /*0a80*/  SHF.L.U32 R36, R36, 0x10, RZ ;  /* 0x0000001024247819 */ /* 0x000fe200000006ff */
[----:B------:R-:W-:Y:S01]  /*0a90*/  FMUL.FTZ R32, R78, R83 ;  /* 0x000000534e207220 */ /* 0x000fe20000410000 */
[-C--:B------:R-:W-:Y:S01]  /*0aa0*/  FMUL.FTZ R86, R61, R84.reuse ;  /* 0x000000543d567220 */ /* 0x080fe20000410000 */
[----:B------:R-:W-:Y:S01]  /*0ab0*/  PRMT R33, R33, 0x7632, R33 ;  /* 0x0000763221217816 */ /* 0x000fe20000000021 */
[----:B------:R-:W-:Y:S01]  /*0ac0*/  FADD.FTZ R50, R84, R50 ;  /* 0x0000003254327221 */ /* 0x000fe20000010000 */
[----:B------:R-:W-:Y:S01]  /*0ad0*/  FFMA.FTZ R51, R32, R84, R51 ;  /* 0x0000005420337223 */ /* 0x000fe20000010033 */
[----:B------:R-:W-:Y:S01]  /*0ae0*/  FADD.FTZ R52, R36, R52 ;  /* 0x0000003424347221 */ /* 0x000fe20000010000 */
[-C--:B------:R-:W-:Y:S01]  /*0af0*/  FFMA.FTZ R53, R32, R36.reuse, R53 ;  /* 0x0000002420357223 */ /* 0x080fe20000010035 */
[----:B------:R-:W-:Y:S01]  /*0b00*/  FFMA.FTZ R83, R65, R36, R86 ;  /* 0x0000002441537223 */ /* 0x000fe20000010056 */
[----:B------:R-:W-:Y:S01]  /*0b10*/  SHF.L.U32 R84, R33, 0x10, RZ ;  /* 0x0000001021547819 */ /* 0x000fe200000006ff */
[----:B------:R-:W-:Y:S01]  /*0b20*/  FMUL.FTZ R36, R78, R87 ;  /* 0x000000574e247220 */ /* 0x000fe20000410000 */
[----:B------:R-:W-:-:S02]  /*0b30*/  PRMT R37, R37, 0x7632, R37 ;  /* 0x0000763225257816 */ /* 0x000fc40000000025 */
[----:B------:R-:W-:Y:S01]  /*0b40*/  PRMT R34, R34, 0x7632, R34 ;  /* 0x0000763222227816 */ /* 0x000fe20000000022 */
[-C--:B------:R-:W-:Y:S01]  /*0b50*/  FMUL.FTZ R33, R60, R84.reuse ;  /* 0x000000543c217220 */ /* 0x080fe20000410000 */
[----:B------:R-:W-:Y:S01]  /*0b60*/  SHF.L.U32 R37, R37, 0x10, RZ ;  /* 0x0000001025257819 */ /* 0x000fe200000006ff */
[----:B------:R-:W-:Y:S01]  /*0b70*/  FADD.FTZ R18, R84, R18 ;  /* 0x0000001254127221 */ /* 0x000fe20000010000 */
[----:B------:R-:W-:Y:S01]  /*0b80*/  FFMA.FTZ R19, R36, R84, R19 ;  /* 0x0000005424137223 */ /* 0x000fe20000010013 */
[----:B------:R-:W-:Y:S02]  /*0b90*/  PRMT R38, R38, 0x7632, R38 ;  /* 0x0000763226267816 */ /* 0x000fe40000000026 */
[----:B------:R-:W-:Y:S01]  /*0ba0*/  SHF.L.U32 R84, R34, 0x10, RZ ;  /* 0x0000001022547819 */ /* 0x000fe200000006ff */
[----:B------:R-:W-:Y:S01]  /*0bb0*/  FADD.FTZ R44, R37, R44 ;  /* 0x0000002c252c7221 */ /* 0x000fe20000010000 */
[-C--:B------:R-:W-:Y:S01]  /*0bc0*/  FFMA.FTZ R45, R36, R37.reuse, R45 ;  /* 0x00000025242d7223 */ /* 0x080fe2000001002d */
[----:B------:R-:W-:Y:S01]  /*0bd0*/  FFMA.FTZ R33, R64, R37, R33 ;  /* 0x0000002540217223 */ /* 0x000fe20000010021 */
[----:B------:R-:W-:Y:S01]  /*0be0*/  SHF.L.U32 R38, R38, 0x10, RZ ;  /* 0x0000001026267819 */ /* 0x000fe200000006ff */
[----:B------:R-:W-:Y:S01]  /*0bf0*/  FMUL.FTZ R37, R78, R85 ;  /* 0x000000554e257220 */ /* 0x000fe20000410000 */
[----:B------:R-:W-:Y:S01]  /*0c00*/  FMUL.FTZ R34, R59, R84 ;  /* 0x000000543b227220 */ /* 0x000fe20000410000 */
[----:B------:R-:W-:Y:S01]  /*0c10*/  FFMA.FTZ R79, R76, R91, R79 ;  /* 0x0000005b4c4f7223 */ /* 0x000fe2000001004f */
[----:B------:R-:W-:Y:S01]  /*0c20*/  PRMT R35, R39, 0x7632, R35 ;  /* 0x0000763227237816 */ /* 0x000fe20000000023 */
[----:B------:R-:W-:Y:S01]  /*0c30*/  FADD.FTZ R12, R38, R12 ;  /* 0x0000000c260c7221 */ /* 0x000fe20000010000 */
[-C--:B------:R-:W-:Y:S01]  /*0c40*/  FFMA.FTZ R16, R37, R38.reuse, R16 ;  /* 0x0000002625107223 */ /* 0x080fe20000010010 */
[----:B------:R-:W-:Y:S01]  /*0c50*/  FFMA.FTZ R34, R63, R38, R34 ;  /* 0x000000263f227223 */ /* 0x000fe20000010022 */
[----:B------:R-:W-:Y:S01]  /*0c60*/  FADD.FTZ R38, RZ, R79 ;  /* 0x0000004fff267221 */ /* 0x000fe20000010000 */
[----:B------:R-:W-:Y:S01]  /*0c70*/  FFMA.FTZ R85, R0, R79, RZ ;  /* 0x0000004f00557223 */ /* 0x000fe200000100ff */
[----:B------:R-:W-:-:S02]  /*0c80*/  PRMT R39, R35, 0x7632, R39 ;  /* 0x0000763223277816 */ /* 0x000fc40000000027 */
[----:B------:R-:W-:Y:S01]  /*0c90*/  FADD.FTZ R38, R38, R83 ;  /* 0x0000005326267221 */ /* 0x000fe20000010000 */
[----:B------:R-:W-:Y:S01]  /*0ca0*/  FFMA.FTZ R85, R32, R83, R85 ;  /* 0x0000005320557223 */ /* 0x000fe20000010055 */
[----:B------:R-:W-:Y:S02]  /*0cb0*/  SHF.L.U32 R39, R39, 0x10, RZ ;  /* 0x0000001027277819 */ /* 0x000fe400000006ff */
[----:B------:R-:W-:Y:S01]  /*0cc0*/  FADD.FTZ R38, R38, R43 ;  /* 0x0000002b26267221 */ /* 0x000fe20000010000 */
[----:B------:R-:W-:Y:S01]  /*0cd0*/  SHF.L.U32 R35, R35, 0x10, RZ ;  /* 0x0000001023237819 */ /* 0x000fe200000006ff */
[----:B------:R-:W-:Y:S01]  /*0ce0*/  FFMA.FTZ R85, R82, R43, R85 ;  /* 0x0000002b52557223 */ /* 0x000fe20000010055 */
[----:B------:R-:W-:Y:S01]  /*0cf0*/  FMUL.FTZ R81, R78, R81 ;  /* 0x000000514e517220 */ /* 0x000fe20000410000 */
[----:B------:R-:W-:Y:S01]  /*0d00*/  FMUL.FTZ R87, R58, R39 ;  /* 0x000000273a577220 */ /* 0x000fe20000410000 */
[----:B------:R-:W-:Y:S01]  /*0d10*/  FADD.FTZ R38, R38, R33 ;  /* 0x0000002126267221 */ /* 0x000fe20000010000 */
[----:B------:R-:W-:Y:S01]  /*0d20*/  FFMA.FTZ R85, R36, R33, R85 ;  /* 0x0000002124557223 */ /* 0x000fe20000010055 */
[----:B------:R-:W-:Y:S01]  /*0d30*/  FADD.FTZ R10, R35, R10 ;  /* 0x0000000a230a7221 */ /* 0x000fe20000010000 */
[-C--:B------:R-:W-:Y:S01]  /*0d40*/  FFMA.FTZ R14, R81, R35.reuse, R14 ;  /* 0x00000023510e7223 */ /* 0x080fe2000001000e */
[----:B------:R-:W-:Y:S01]  /*0d50*/  FFMA.FTZ R35, R62, R35, R87 ;  /* 0x000000233e237223 */ /* 0x000fe20000010057 */
[----:B------:R-:W-:Y:S01]  /*0d60*/  FADD.FTZ R87, R38, R41 ;  /* 0x0000002926577221 */ /* 0x000fe20000010000 */
[----:B------:R-:W-:-:S03]  /*0d70*/  FFMA.FTZ R38, R80, R41, R85 ;  /* 0x0000002950267223 */ /* 0x000fc60000010055 */
[----:B------:R-:W-:Y:S01]  /*0d80*/  FADD.FTZ R87, R87, R34 ;  /* 0x0000002257577221 */ /* 0x000fe20000010000 */
[C---:B------:R-:W-:Y:S01]  /*0d90*/  FFMA.FTZ R85, R37.reuse, R34, R38 ;  /* 0x0000002225557223 */ /* 0x040fe20000010026 */
[----:B------:R-:W-:Y:S01]  /*0da0*/  FADD.FTZ R4, R84, R4 ;  /* 0x0000000454047221 */ /* 0x000fe20000010000 */
[----:B------:R-:W-:Y:S01]  /*0db0*/  FFMA.FTZ R8, R37, R84, R8 ;  /* 0x0000005425087223 */ /* 0x000fe20000010008 */
[----:B------:R-:W-:Y:S01]  /*0dc0*/  FADD.FTZ R38, R87, R40 ;  /* 0x0000002857267221 */ /* 0x000fe20000010000 */
[----:B------:R-:W-:Y:S01]  /*0dd0*/  FFMA.FTZ R84, R42, R40, R85 ;  /* 0x000000282a547223 */ /* 0x000fe20000010055 */
[----:B------:R-:W-:Y:S01]  /*0de0*/  FADD.FTZ R56, R91, R56 ;  /* 0x000000385b387221 */ /* 0x000fe20000010000 */
[----:B------:R-:W-:Y:S01]  /*0df0*/  FFMA.FTZ R67, R0, R91, R67 ;  /* 0x0000005b00437223 */ /* 0x000fe20000010043 */
[----:B------:R-:W-:Y:S01]  /*0e00*/  FADD.FTZ R86, R38, R35 ;  /* 0x0000002326567221 */ /* 0x000fe20000010000 */
[----:B------:R-:W-:Y:S01]  /*0e10*/  FADD.FTZ R2, R39, R2 ;  /* 0x0000000227027221 */ /* 0x000fe20000010000 */
[C---:B------:R-:W-:Y:S01]  /*0e20*/  FFMA.FTZ R6, R81.reuse, R39, R6 ;  /* 0x0000002751067223 */ /* 0x040fe20000010006 */
[----:B------:R-:W-:Y:S01]  /*0e30*/  FFMA.FTZ R38, R81, R35, R84 ;  /* 0x0000002351267223 */ /* 0x000fe20000010054 */
[----:B------:R-:W-:Y:S06]  /*0e40*/  BRA.DIV UR8, `(.L_x_34) ;  /* 0x00000022080c7947 */ /* 0x000fec000b800000 */
[----:B------:R-:W0:Y:S04]  /*0e50*/  SHFL.BFLY PT, R89, R86, 0x1, 0x1f ;  /* 0x0c201f0056597f89 */ /* 0x000e2800000e0000 */
[----:B------:R-:W1:Y:S01]  /*0e60*/  SHFL.BFLY PT, R39, R38, 0x1, 0x1f ;  /* 0x0c201f0026277f89 */ /* 0x000e6200000e0000 */
[----:B0-----:R-:W-:Y:S01]  /*0e70*/  FADD.FTZ R88, R86, R89 ;  /* 0x0000005956587221 */ /* 0x001fe20000010000 */
[----:B-1----:R-:W-:-:S04]  /*0e80*/  FADD.FTZ R90, R38, R39 ;  /* 0x00000027265a7221 */ /* 0x002fc80000010000 */
        /* <DEDUP_REMOVED lines=12> */
[----:B------:R0:W1:Y:S04]  /*0f50*/  SHFL.BFLY PT, R88, R39, 0x10, 0x1f ;  /* 0x0e001f0027587f89 */ /* 0x00006800000e0000 */
[----:B------:R0:W2:Y:S02]  /*0f60*/  SHFL.BFLY PT, R89, R38, 0x10, 0x1f ;  /* 0x0e001f0026597f89 */ /* 0x0000a400000e0000 */
.L_x_55:
[----:B-1----:R-:W-:Y:S01]  /*0f70*/  FADD.FTZ R88, R39, R88 ;  /* 0x0000005827587221 */ /* 0x002fe20000010000 */
[----:B0-2---:R-:W-:-:S03]  /*0f80*/  FADD.FTZ R39, R38, R89 ;  /* 0x0000005926277221 */ /* 0x005fc60000010000 */
[----:B------:R-:W-:Y:S01]  /*0f90*/  FMUL.FTZ R85, R88, UR15 ;  /* 0x0000000f58557c20 */ /* 0x000fe20008410000 */
[----:B------:R-:W-:-:S04]  /*0fa0*/  FMUL.FTZ R39, R39, UR15 ;  /* 0x0000000f27277c20 */ /* 0x000fc80008410000 */
[----:B------:R-:W-:Y:S01]  /*0fb0*/  FSEL R85, R85, RZ, !P2 ;  /* 0x000000ff55557208 */ /* 0x000fe20005000000 */
[----:B------:R-:W-:Y:S06]  /*0fc0*/  @P1 BRA `(.L_x_35) ;  /* 0x0000000800341947 */ /* 0x000fec0003800000 */
[----:B------:R-:W-:-:S04]  /*0fd0*/  UISETP.NE.U32.AND UP0, UPT, UR4, URZ, UPT ;  /* 0x000000ff0400728c */ /* 0x000fc8000bf05070 */
[----:B------:R-:W-:-:S09]  /*0fe0*/  UISETP.NE.AND.EX UP0, UPT, UR5, URZ, UPT, UP0 ;  /* 0x000000ff0500728c */ /* 0x000fd2000bf05300 */
[----:B------:R-:W-:Y:S05]  /*0ff0*/  BRA.U UP0, `(.L_x_36) ;  /* 0x0000000500047547 */ /* 0x000fea000b800000 */
[----:B------:R-:W-:-:S04]  /*1000*/  UISETP.NE.U32.AND UP0, UPT, UR6, URZ, UPT ;  /* 0x000000ff0600728c */ /* 0x000fc8000bf05070 */
[----:B------:R-:W-:-:S09]  /*1010*/  UISETP.NE.AND.EX UP0, UPT, UR7, URZ, UPT, UP0 ;  /* 0x000000ff0700728c */ /* 0x000fd2000bf05300 */
[----:B------:R-:W-:Y:S05]  /*1020*/  BRA.U UP0, `(.L_x_37) ;  /* 0x0000000100747547 */ /* 0x000fea000b800000 */
[-CC-:B------:R-:W-:Y:S01]  /*1030*/  FFMA.FTZ R0, R0, R39.reuse, R85.reuse ;  /* 0x0000002700007223 */ /* 0x180fe20000010055 */
        /* <DEDUP_REMOVED lines=15> */
[C---:B------:R-:W-:Y:S01]  /*1130*/  FMUL.FTZ R32, R78.reuse, R79 ;  /* 0x0000004f4e207220 */ /* 0x040fe20000410000 */
        /* <DEDUP_REMOVED lines=12> */
.L_x_37:
        /* <DEDUP_REMOVED lines=33> */
.L_x_36:
        /* <DEDUP_REMOVED lines=36> */
.L_x_39:
        /* <DEDUP_REMOVED lines=37> */
.L_x_35:
        /* <DEDUP_REMOVED lines=10> */
[--C-:B------:R-:W-:Y:S01]  /*1940*/  FADD.FTZ R79, R79, -R0.reuse ;  /* 0x800000004f4f7221 */ /* 0x100fe20000010000 */
[----:B-----5:R-:W-:Y:S01]  /*1950*/  PRMT R0, R23, 0x7632, R0 ;  /* 0x0000763217007816 */ /* 0x020fe20000000000 */
[-CC-:B------:R-:W-:Y:S01]  /*1960*/  FFMA.FTZ R87, R42, R39.reuse, R85.reuse ;  /* 0x000000272a577223 */ /* 0x180fe20000010055 */
[----:B------:R-:W-:Y:S01]  /*1970*/  FADD.FTZ R80, R41, -R80 ;  /* 0x8000005029507221 */ /* 0x000fe20000010000 */
[-CC-:B------:R-:W-:Y:S01]  /*1980*/  FFMA.FTZ R82, R82, R39.reuse, R85.reuse ;  /* 0x0000002752527223 */ /* 0x180fe20000010055 */
[-CC-:B------:R-:W-:Y:S01]  /*1990*/  FFMA.FTZ R36, R36, R39.reuse, R85.reuse ;  /* 0x0000002724247223 */ /* 0x180fe20000010055 */
[----:B------:R-:W-:Y:S01]  /*19a0*/  FFMA.FTZ R37, R37, R39, R85 ;  /* 0x0000002725257223 */ /* 0x000fe20000010055 */
        /* <DEDUP_REMOVED lines=8> */
[----:B------:R-:W-:Y:S01]  /*1a30*/  FFMA.FTZ R39, R78, R0, R39 ;  /* 0x000000004e277223 */ /* 0x000fe20000010027 */
[----:B------:R-:W-:Y:S01]  /*1a40*/  PRMT R34, R22, 0x7632, R34 ;  /* 0x0000763216227816 */ /* 0x000fe20000000022 */
[----:B------:R-:W-:Y:S01]  /*1a50*/  FADD.FTZ R33, R33, -R36 ;  /* 0x8000002421217221 */ /* 0x000fe20000010000 */
[----:B------:R-:W-:Y:S01]  /*1a60*/  PRMT R32, R21, 0x7632, R32 ;  /* 0x0000763215207816 */ /* 0x000fe20000000020 */
[----:B------:R-:W-:Y:S01]  /*1a70*/  FFMA.FTZ R37, R78, R80, R35 ;  /* 0x000000504e257223 */ /* 0x000fe20000010023 */
[----:B------:R-:W-:Y:S01]  /*1a80*/  PRMT R0, R20, 0x7632, R0 ;  /* 0x0000763214007816 */ /* 0x000fe20000000000 */
[----:B------:R-:W-:Y:S01]  /*1a90*/  FADD.FTZ R43, R43, -R82 ;  /* 0x800000522b2b7221 */ /* 0x000fe20000010000 */
[----:B------:R-:W-:-:S02]  /*1aa0*/  SHF.L.U32 R35, R34, 0x10, RZ ;  /* 0x0000001022237819 */ /* 0x000fc400000006ff */
[----:B------:R-:W-:Y:S02]  /*1ab0*/  SHF.L.U32 R36, R32, 0x10, RZ ;  /* 0x0000001020247819 */ /* 0x000fe400000006ff */
[----:B------:R-:W-:Y:S01]  /*1ac0*/  SHF.L.U32 R34, R21, 0x10, RZ ;  /* 0x0000001015227819 */ /* 0x000fe200000006ff */
[----:B------:R-:W-:Y:S01]  /*1ad0*/  FFMA.FTZ R38, R78, R38, R35 ;  /* 0x000000264e267223 */ /* 0x000fe20000010023 */
[----:B------:R-:W-:Y:S01]  /*1ae0*/  SHF.L.U32 R32, R20, 0x10, RZ ;  /* 0x0000001014207819 */ /* 0x000fe200000006ff */
[----:B------:R-:W-:Y:S01]  /*1af0*/  FFMA.FTZ R36, R78, R33, R36 ;  /* 0x000000214e247223 */ /* 0x000fe20000010024 */
[----:B------:R-:W-:Y:S01]  /*1b00*/  SHF.L.U32 R0, R0, 0x10, RZ ;  /* 0x0000001000007819 */ /* 0x000fe200000006ff */
[----:B------:R-:W-:Y:S01]  /*1b10*/  FFMA.FTZ R43, R78, R43, R34 ;  /* 0x0000002b4e2b7223 */ /* 0x000fe20000010022 */
[----:B------:R-:W-:Y:S01]  /*1b20*/  F2FP.BF16.F32.PACK_AB R35, R40, R39 ;  /* 0x000000272823723e */ /* 0x000fe200000010ff */
[----:B------:R-:W-:Y:S01]  /*1b30*/  FFMA.FTZ R32, R78, R79, R32 ;  /* 0x0000004f4e207223 */ /* 0x000fe20000010020 */
[----:B------:R-:W-:Y:S01]  /*1b40*/  F2FP.BF16.F32.PACK_AB R34, R38, R37 ;  /* 0x000000252622723e */ /* 0x000fe200000010ff */
[----:B------:R-:W-:Y:S01]  /*1b50*/  FFMA.FTZ R83, R78, R83, R0 ;  /* 0x000000534e537223 */ /* 0x000fe20000010000 */
[----:B------:R-:W-:-:S04]  /*1b60*/  F2FP.BF16.F32.PACK_AB R33, R36, R43 ;  /* 0x0000002b2421723e */ /* 0x000fc800000010ff */
[----:B------:R-:W-:Y:S01]  /*1b70*/  F2FP.BF16.F32.PACK_AB R32, R83, R32 ;  /* 0x000000205320723e */ /* 0x000fe200000010ff */
[----:B------:R-:W-:Y:S06]  /*1b80*/  BRA `(.L_x_38) ;  /* 0x0000000800347947 */ /* 0x000fec0003800000 */
.L_x_41:
[-CC-:B------:R-:W-:Y:S01]  /*1b90*/  FFMA.FTZ R0, R0, R39.reuse, R85.reuse ;  /* 0x0000002700007223 */ /* 0x180fe20000010055 */
[-CC-:B------:R-:W-:Y:S01]  /*1ba0*/  FFMA.FTZ R82, R82, R39.reuse, R85.reuse ;  /* 0x0000002752527223 */ /* 0x180fe20000010055 */
[-CC-:B------:R-:W-:Y:S01]  /*1bb0*/  FFMA.FTZ R80, R80, R39.reuse, R85.reuse ;  /* 0x0000002750507223 */ /* 0x180fe20000010055 */
[-CC-:B------:R-:W-:Y:S01]  /*1bc0*/  FFMA.FTZ R32, R32, R39.reuse, R85.reuse ;  /* 0x0000002720207223 */ /* 0x180fe20000010055 */
[----:B------:R-:W-:Y:S01]  /*1bd0*/  FADD.FTZ R79, R79, -R0 ;  /* 0x800000004f4f7221 */ /* 0x000fe20000010000 */
[-CC-:B------:R-:W-:Y:S01]  /*1be0*/  FFMA.FTZ R37, R37, R39.reuse, R85.reuse ;  /* 0x0000002725257223 */ /* 0x180fe20000010055 */
[----:B-----5:R-:W-:Y:S01]  /*1bf0*/  SHF.L.U32 R0, R21, 0x10, RZ ;  /* 0x0000001015007819 */ /* 0x020fe200000006ff */
[----:B------:R-:W-:Y:S01]  /*1c00*/  FFMA.FTZ R30, R81, R39, R85 ;  /* 0x00000027511e7223 */ /* 0x000fe20000010055 */
[----:B------:R-:W-:Y:S01]  /*1c10*/  SHF.L.U32 R28, R22, 0x10, RZ ;  /* 0x00000010161c7819 */ /* 0x000fe200000006ff */
[----:B------:R-:W-:Y:S01]  /*1c20*/  FADD.FTZ R43, R43, -R82 ;  /* 0x800000522b2b7221 */ /* 0x000fe20000010000 */
[----:B------:R-:W-:Y:S01]  /*1c30*/  FADD.FTZ R41, R41, -R80 ;  /* 0x8000005029297221 */ /* 0x000fe20000010000 */
[----:B------:R-:W-:Y:S01]  /*1c40*/  FADD.FTZ R83, R83, -R32 ;  /* 0x8000002053537221 */ /* 0x000fe20000010000 */
[----:B------:R-:W-:Y:S01]  /*1c50*/  FADD.FTZ R37, R34, -R37 ;  /* 0x8000002522257221 */ /* 0x000fe20000010000 */
[----:B------:R-:W-:Y:S01]  /*1c60*/  FADD.FTZ R35, R35, -R30 ;  /* 0x8000001e23237221 */ /* 0x000fe20000010000 */
[C---:B------:R-:W-:Y:S01]  /*1c70*/  FFMA.FTZ R43, R78.reuse, R43, R0 ;  /* 0x0000002b4e2b7223 */ /* 0x040fe20000010000 */
[----:B------:R-:W-:Y:S01]  /*1c80*/  FFMA.FTZ R34, R78, R41, R28 ;  /* 0x000000294e227223 */ /* 0x000fe2000001001c */
[----:B------:R-:W-:Y:S01]  /*1c90*/  PRMT R32, R23, 0x7632, R32 ;  /* 0x0000763217207816 */ /* 0x000fe20000000020 */
[-CC-:B------:R-:W-:Y:S01]  /*1ca0*/  FFMA.FTZ R36, R36, R39.reuse, R85.reuse ;  /* 0x0000002724247223 */ /* 0x180fe20000010055 */
[----:B------:R-:W-:Y:S01]  /*1cb0*/  PRMT R0, R20, 0x7632, R0 ;  /* 0x0000763214007816 */ /* 0x000fe20000000000 */
[----:B------:R-:W-:Y:S01]  /*1cc0*/  FFMA.FTZ R31, R42, R39, R85 ;  /* 0x000000272a1f7223 */ /* 0x000fe20000010055 */
[----:B------:R-:W-:Y:S01]  /*1cd0*/  PRMT R30, R22, 0x7632, R30 ;  /* 0x00007632161e7816 */ /* 0x000fe2000000001e */
[----:B------:R-:W-:Y:S01]  /*1ce0*/  FADD.FTZ R33, R33, -R36 ;  /* 0x8000002421217221 */ /* 0x000fe20000010000 */
        /* <DEDUP_REMOVED lines=10> */
[----:B------:R-:W-:Y:S01]  /*1d90*/  SHF.L.U32 R0, R0, 0x10, RZ ;  /* 0x0000001000007819 */ /* 0x000fe200000006ff */
[C---:B------:R-:W-:Y:S02]  /*1da0*/  FFMA.FTZ R37, R78.reuse, R37, R30 ;  /* 0x000000254e257223 */ /* 0x040fe4000001001e */
[----:B------:R-:W-:Y:S01]  /*1db0*/  FFMA.FTZ R28, R78, R33, R28 ;  /* 0x000000214e1c7223 */ /* 0x000fe2000001001c */
[----:B------:R-:W-:Y:S01]  /*1dc0*/  F2FP.BF16.F32.PACK_AB R35, R36, R31 ;  /* 0x0000001f2423723e */ /* 0x000fe200000010ff */
[----:B------:R-:W-:Y:S01]  /*1dd0*/  FFMA.FTZ R0, R78, R83, R0 ;  /* 0x000000534e007223 */ /* 0x000fe20000010000 */
[----:B------:R-:W-:-:S02]  /*1de0*/  F2FP.BF16.F32.PACK_AB R34, R37, R34 ;  /* 0x000000222522723e */ /* 0x000fc400000010ff */
[----:B------:R-:W-:Y:S02]  /*1df0*/  F2FP.BF16.F32.PACK_AB R33, R28, R43 ;  /* 0x0000002b1c21723e */ /* 0x000fe400000010ff */
[----:B------:R-:W-:Y:S02]  /*1e00*/  F2FP.BF16.F32.PACK_AB R32, R0, R29 ;  /* 0x0000001d0020723e */ /* 0x000fe400000010ff */
[----:B------:R-:W-:Y:S02]  /*1e10*/  MOV R31, R35 ;  /* 0x00000023001f7202 */ /* 0x000fe40000000f00 */
[----:B------:R-:W-:Y:S02]  /*1e20*/  MOV R30, R34 ;  /* 0x00000022001e7202 */ /* 0x000fe40000000f00 */
[----:B------:R-:W-:Y:S02]  /*1e30*/  MOV R29, R33 ;  /* 0x00000021001d7202 */ /* 0x000fe40000000f00 */
[----:B------:R-:W-:Y:S01]  /*1e40*/  MOV R28, R32 ;  /* 0x00000020001c7202 */ /* 0x000fe20000000f00 */
[----:B------:R-:W-:Y:S06]  /*1e50*/  BRA `(.L_x_38) ;  /* 0x0000000400807947 */ /* 0x000fec0003800000 */
.L_x_40:
[----:B------:R-:W-:-:S04]  /*1e60*/  UISETP.NE.U32.AND UP0, UPT, UR6, URZ, UPT ;  /* 0x000000ff0600728c */ /* 0x000fc8000bf05070 */
[----:B------:R-:W-:-:S09]  /*1e70*/  UISETP.NE.AND.EX UP0, UPT, UR7, URZ, UPT, UP0 ;  /* 0x000000ff0700728c */ /* 0x000fd2000bf05300 */
[----:B------:R-:W-:Y:S05]  /*1e80*/  BRA.U UP0, `(.L_x_42) ;  /* 0x0000000100b47547 */ /* 0x000fea000b800000 */
        /* <DEDUP_REMOVED lines=45> */
.L_x_42:
        /* <DEDUP_REMOVED lines=34> */
[C---:B------:R-:W-:Y:S01]  /*2380*/  FFMA.FTZ R24, R78.reuse, R27, R24 ;  /* 0x0000001b4e187223 */ /* 0x040fe20000010018 */
        /* <DEDUP_REMOVED lines=8> */
[----:B------:R-:W-:-:S02]  /*2410*/  MOV R28, R32 ;  /* 0x00000020001c7202 */ /* 0x000fc40000000f00 */
[----:B------:R-:W-:Y:S02]  /*2420*/  MOV R27, R35 ;  /* 0x00000023001b7202 */ /* 0x000fe40000000f00 */
[----:B------:R-:W-:Y:S02]  /*2430*/  MOV R26, R34 ;  /* 0x00000022001a7202 */ /* 0x000fe40000000f00 */
[----:B------:R-:W-:Y:S02]  /*2440*/  MOV R25, R33 ;  /* 0x0000002100197202 */ /* 0x000fe40000000f00 */
[----:B------:R-:W-:-:S07]  /*2450*/  MOV R24, R32 ;  /* 0x0000002000187202 */ /* 0x000fce0000000f00 */
.L_x_38:
[----:B------:R-:W-:Y:S01]  /*2460*/  ISETP.NE.U32.AND P1, PT, RZ, UR4, PT ;  /* 0x00000004ff007c0c */ /* 0x000fe2000bf25070 */
[----:B------:R-:W0:Y:S01]  /*2470*/  LDC.64 R40, c[0x0][0x468] ;  /* 0x00011a00ff287b82 */ /* 0x000e220000000a00 */
[----:B------:R-:W-:Y:S02]  /*2480*/  ISETP.NE.U32.AND P2, PT, RZ, UR6, PT ;  /* 0x00000006ff007c0c */ /* 0x000fe4000bf45070 */
[----:B------:R-:W-:Y:S02]  /*2490*/  ISETP.NE.AND.EX P1, PT, RZ, UR5, PT, P1 ;  /* 0x00000005ff007c0c */ /* 0x000fe4000bf25310 */
[----:B------:R-:W-:-:S03]  /*24a0*/  ISETP.NE.AND.EX P2, PT, RZ, UR7, PT, P2 ;  /* 0x00000007ff007c0c */ /* 0x000fc6000bf45320 */
[----:B------:R-:W1:Y:S08]  /*24b0*/  LDC.64 R36, c[0x0][0x380] ;  /* 0x0000e000ff247b82 */ /* 0x000e700000000a00 */
[----:B------:R-:W2:Y:S08]  /*24c0*/  @P1 LDC.64 R42, c[0x0][0x478] ;  /* 0x00011e00ff2a1b82 */ /* 0x000eb00000000a00 */
[----:B------:R-:W3:Y:S01]  /*24d0*/  @P2 LDC.64 R38, c[0x0][0x470] ;  /* 0x00011c00ff262b82 */ /* 0x000ee20000000a00 */
[----:B0-----:R-:W-:Y:S01]  /*24e0*/  IMAD.WIDE.U32 R40, R57, 0x10, R40 ;  /* 0x0000001039287825 */ /* 0x001fe200078e0028 */
[----:B-1----:R-:W-:-:S03]  /*24f0*/  LEA R68, R36, R68, 0x2 ;  /* 0x0000004424447211 */ /* 0x002fc600078e10ff */
[----:B--2---:R-:W-:-:S05]  /*2500*/  @P1 IMAD.WIDE.U32 R42, R57, 0x10, R42 ;  /* 0x00000010392a1825 */ /* 0x004fca00078e002a */
[----:B------:R0:W-:Y:S01]  /*2510*/  @P1 STG.E.128 desc[UR10][R42.64], R24 ;  /* 0x000000182a001986 */ /* 0x0001e2000c101d0a */
[----:B------:R-:W-:Y:S01]  /*2520*/  ISETP.GE.AND P1, PT, R68, R37, PT ;  /* 0x000000254400720c */ /* 0x000fe20003f26270 */
[----:B---3--:R-:W-:Y:S02]  /*2530*/  @P2 IMAD.WIDE.U32 R38, R57, 0x10, R38 ;  /* 0x0000001039262825 */ /* 0x008fe400078e0026 */
[----:B------:R0:W-:Y:S04]  /*2540*/  STG.E.128 desc[UR10][R40.64], R32 ;  /* 0x0000002028007986 */ /* 0x0001e8000c101d0a */
[----:B------:R0:W-:Y:S06]  /*2550*/  @P2 STG.E.128 desc[UR10][R38.64], R28 ;  /* 0x0000001c26002986 */ /* 0x0001ec000c101d0a */
[----:B------:R-:W-:Y:S05]  /*2560*/  @!P1 BRA `(.L_x_43) ;  /* 0xffffffdc00f89947 */ /* 0x000fea000383ffff */
[----:B------:R-:W-:Y:S05]  /*2570*/  BSYNC B1 ;  /* 0x0000000000017941 */ /* 0x000fea0003800000 */
.L_x_33:
[----:B0-----:R-:W-:Y:S02]  /*2580*/  MOV R29, R51 ;  /* 0x00000033001d7202 */ /* 0x001fe40000000f00 */
[----:B------:R-:W-:Y:S02]  /*2590*/  MOV R33, R50 ;  /* 0x0000003200217202 */ /* 0x000fe40000000f00 */
[----:B-----5:R-:W-:Y:S02]  /*25a0*/  MOV R22, R49 ;  /* 0x0000003100167202 */ /* 0x020fe40000000f00 */
[----:B------:R-:W-:Y:S02]  /*25b0*/  MOV R26, R48 ;  /* 0x00000030001a7202 */ /* 0x000fe40000000f00 */
[----:B------:R-:W-:Y:S02]  /*25c0*/  MOV R30, R47 ;  /* 0x0000002f001e7202 */ /* 0x000fe40000000f00 */
[----:B------:R-:W-:-:S02]  /*25d0*/  MOV R34, R46 ;  /* 0x0000002e00227202 */ /* 0x000fc40000000f00 */
[----:B------:R-:W-:Y:S02]  /*25e0*/  MOV R23, R45 ;  /* 0x0000002d00177202 */ /* 0x000fe40000000f00 */
[----:B------:R-:W-:Y:S02]  /*25f0*/  MOV R27, R44 ;  /* 0x0000002c001b7202 */ /* 0x000fe40000000f00 */
[----:B------:R-:W-:Y:S02]  /*2600*/  MOV R20, R67 ;  /* 0x0000004300147202 */ /* 0x000fe40000000f00 */
        /* <DEDUP_REMOVED lines=22> */
[----:B------:R-:W-:-:S07]  /*2770*/  MOV R51, R2 ;  /* 0x0000000200337202 */ /* 0x000fce0000000f00 */
.L_x_32:
[----:B------:R-:W-:Y:S05]  /*2780*/  BSYNC B0 ;  /* 0x0000000000007941 */ /* 0x000fea0003800000 */
.L_x_31:
[----:B------:R-:W0:Y:S01]  /*2790*/  S2R R3, SR_CgaCtaId ;  /* 0x0000000000037919 */ /* 0x000e220000008800 */
[----:B------:R-:W-:Y:S01]  /*27a0*/  MOV R2, 0x400 ;  /* 0x0000040000027802 */ /* 0x000fe20000000f00 */
[----:B------:R-:W-:Y:S05]  /*27b0*/  WARPSYNC.ALL ;  /* 0x0000000000007948 */ /* 0x000fea0003800000 */
[----:B------:R-:W1:Y:S01]  /*27c0*/  S2R R0, SR_TID.X ;  /* 0x0000000000007919 */ /* 0x000e620000002100 */
[----:B------:R-:W2:Y:S01]  /*27d0*/  LDCU.128 UR16, c[0x0][0x440] ;  /* 0x00008800ff1077ac */ /* 0x000ea20008000c00 */
[----:B------:R-:W3:Y:S01]  /*27e0*/  LDCU.128 UR20, c[0x0][0x450] ;  /* 0x00008a00ff1477ac */ /* 0x000ee20008000c00 */
[----:B0-----:R-:W-:-:S04]  /*27f0*/  LEA R3, R3, R2, 0x18 ;  /* 0x0000000203037211 */ /* 0x001fc800078ec0ff */
[CC--:B-1----:R-:W-:Y:S02]  /*2800*/  LEA R2, R0.reuse, R3.reuse, 0x5 ;  /* 0x0000000300027211 */ /* 0x0c2fe400078e28ff */
[----:B------:R-:W-:-:S03]  /*2810*/  LEA R3, R0, R3, 0x2 ;  /* 0x0000000300037211 */ /* 0x000fc600078e10ff */
[----:B------:R-:W-:Y:S04]  /*2820*/  STS.128 [R2], R24 ;  /* 0x0000001802007388 */ /* 0x000fe80000000c00 */
[----:B------:R-:W-:Y:S01]  /*2830*/  STS.128 [R2+0x10], R40 ;  /* 0x0000102802007388 */ /* 0x000fe20000000c00 */
[----:B------:R-:W-:Y:S06]  /*2840*/  BAR.SYNC.DEFER_BLOCKING 0x0 ;  /* 0x0000000000007b1d */ /* 0x000fec0000010000 */
[----:B------:R-:W0:Y:S04]  /*2850*/  LDS R4, [R3] ;  /* 0x0000000003047984 */ /* 0x000e280000000800 */
[----:B------:R-:W1:Y:S04]  /*2860*/  LDS R7, [R3+0x400] ;  /* 0x0004000003077984 */ /* 0x000e680000000800 */
[----:B------:R-:W4:Y:S04]  /*2870*/  LDS R5, [R3+0x200] ;  /* 0x0002000003057984 */ /* 0x000f280000000800 */
[----:B------:R-:W5:Y:S04]  /*2880*/  LDS R6, [R3+0x600] ;  /* 0x0006000003067984 */ /* 0x000f680000000800 */
[----:B------:R-:W2:Y:S04]  /*2890*/  LDS R9, [R3+0x800] ;  /* 0x0008000003097984 */ /* 0x000ea80000000800 */
[----:B------:R-:W3:Y:S04]  /*28a0*/  LDS R8, [R3+0xa00] ;  /* 0x000a000003087984 */ /* 0x000ee80000000800 */
[----:B------:R-:W3:Y:S04]  /*28b0*/  LDS R11, [R3+0xc00] ;  /* 0x000c0000030b7984 */ /* 0x000ee80000000800 */
[----:B------:R-:W-:Y:S01]  /*28c0*/  LDS R10, [R3+0xe00] ;  /* 0x000e0000030a7984 */ /* 0x000fe20000000800 */
[----:B------:R-:W-:Y:S01]  /*28d0*/  BAR.SYNC.DEFER_BLOCKING 0x0 ;  /* 0x0000000000007b1d */ /* 0x000fe20000010000 */
[----:B0-----:R-:W-:-:S04]  /*28e0*/  FADD.FTZ R4, RZ, R4 ;  /* 0x00000004ff047221 */ /* 0x001fc80000010000 */
[----:B-1----:R-:W-:Y:S01]  /*28f0*/  FADD.FTZ R4, R4, R7 ;  /* 0x0000000704047221 */ /* 0x002fe20000010000 */
[----:B----4-:R-:W-:-:S04]  /*2900*/  FADD.FTZ R5, RZ, R5 ;  /* 0x00000005ff057221 */ /* 0x010fc80000010000 */
[----:B-----5:R-:W-:Y:S01]  /*2910*/  FADD.FTZ R5, R5, R6 ;  /* 0x0000000605057221 */ /* 0x020fe20000010000 */
[----:B------:R0:W-:Y:S01]  /*2920*/  STS.128 [R2], R20 ;  /* 0x0000001402007388 */ /* 0x0001e20000000c00 */
[----:B--2---:R-:W-:-:S03]  /*2930*/  FADD.FTZ R4, R4, R9 ;  /* 0x0000000904047221 */ /* 0x004fc60000010000 */
[----:B------:R-:W-:Y:S01]  /*2940*/  STS.128 [R2+0x10], R36 ;  /* 0x0000102402007388 */ /* 0x000fe20000000c00 */
[----:B---3--:R-:W-:Y:S01]  /*2950*/  FADD.FTZ R5, R5, R8 ;  /* 0x0000000805057221 */ /* 0x008fe20000010000 */
[----:B------:R-:W-:Y:S01]  /*2960*/  BAR.SYNC.DEFER_BLOCKING 0x0 ;  /* 0x0000000000007b1d */ /* 0x000fe20000010000 */
[----:B------:R-:W-:-:S07]  /*2970*/  FADD.FTZ R11, R4, R11 ;  /* 0x0000000b040b7221 */ /* 0x000fce0000010000 */
[----:B0-----:R-:W0:Y:S01]  /*2980*/  LDC R22, c[0x0][0x388] ;  /* 0x0000e200ff167b82 */ /* 0x001e220000000800 */
[----:B------:R-:W1:Y:S04]  /*2990*/  LDS R12, [R3] ;  /* 0x00000000030c7984 */ /* 0x000e680000000800 */
[----:B------:R-:W2:Y:S04]  /*29a0*/  LDS R15, [R3+0x400] ;  /* 0x00040000030f7984 */ /* 0x000ea80000000800 */
[----:B------:R-:W-:Y:S04]  /*29b0*/  LDS R13, [R3+0x200] ;  /* 0x00020000030d7984 */ /* 0x000fe80000000800 */
[----:B------:R-:W-:Y:S04]  /*29c0*/  LDS R17, [R3+0x600] ;  /* 0x0006000003117984 */ /* 0x000fe80000000800 */
[----:B------:R-:W3:Y:S04]  /*29d0*/  LDS R19, [R3+0x800] ;  /* 0x0008000003137984 */ /* 0x000ee80000000800 */
[----:B------:R-:W-:Y:S04]  /*29e0*/  LDS R25, [R3+0xa00] ;  /* 0x000a000003197984 */ /* 0x000fe80000000800 */
[----:B------:R-:W4:Y:S04]  /*29f0*/  LDS R27, [R3+0xc00] ;  /* 0x000c0000031b7984 */ /* 0x000f280000000800 */
[----:B------:R-:W-:Y:S01]  /*2a00*/  LDS R41, [R3+0xe00] ;  /* 0x000e000003297984 */ /* 0x000fe20000000800 */
[----:B------:R-:W-:Y:S01]  /*2a10*/  BAR.SYNC.DEFER_BLOCKING 0x0 ;  /* 0x0000000000007b1d */ /* 0x000fe20000010000 */
[----:B-1----:R-:W-:-:S04]  /*2a20*/  FADD.FTZ R12, RZ, R12 ;  /* 0x0000000cff0c7221 */ /* 0x002fc80000010000 */
[----:B--2---:R-:W-:Y:S01]  /*2a30*/  FADD.FTZ R12, R12, R15 ;  /* 0x0000000f0c0c7221 */ /* 0x004fe20000010000 */
[----:B------:R-:W-:Y:S03]  /*2a40*/  STS.128 [R2], R32 ;  /* 0x0000002002007388 */ /* 0x000fe60000000c00 */
[----:B---3--:R-:W-:Y:S01]  /*2a50*/  FADD.FTZ R12, R12, R19 ;  /* 0x000000130c0c7221 */ /* 0x008fe20000010000 */
[----:B------:R-:W-:Y:S01]  /*2a60*/  STS.128 [R2+0x10], R48 ;  /* 0x0000103002007388 */ /* 0x000fe20000000c00 */
[----:B------:R-:W-:Y:S02]  /*2a70*/  BAR.SYNC.DEFER_BLOCKING 0x0 ;  /* 0x0000000000007b1d */ /* 0x000fe40000010000 */
[----:B----4-:R-:W-:-:S04]  /*2a80*/  FADD.FTZ R27, R12, R27 ;  /* 0x0000001b0c1b7221 */ /* 0x010fc80000010000 */
[----:B------:R-:W1:Y:S04]  /*2a90*/  LDS R14, [R3] ;  /* 0x00000000030e7984 */ /* 0x000e680000000800 */
[----:B------:R-:W2:Y:S04]  /*2aa0*/  LDS R21, [R3+0x400] ;  /* 0x0004000003157984 */ /* 0x000ea80000000800 */
[----:B------:R-:W3:Y:S04]  /*2ab0*/  LDS R16, [R3+0x200] ;  /* 0x0002000003107984 */ /* 0x000ee80000000800 */
[----:B------:R-:W4:Y:S04]  /*2ac0*/  LDS R23, [R3+0x600] ;  /* 0x0006000003177984 */ /* 0x000f280000000800 */
[----:B------:R-:W5:Y:S04]  /*2ad0*/  LDS R37, [R3+0x800] ;  /* 0x0008000003257984 */ /* 0x000f680000000800 */
[----:B------:R-:W0:Y:S04]  /*2ae0*/  LDS R39, [R3+0xa00] ;  /* 0x000a000003277984 */ /* 0x000e280000000800 */
[----:B------:R-:W0:Y:S04]  /*2af0*/  LDS R43, [R3+0xc00] ;  /* 0x000c0000032b7984 */ /* 0x000e280000000800 */
[----:B------:R-:W0:Y:S01]  /*2b00*/  LDS R53, [R3+0xe00] ;  /* 0x000e000003357984 */ /* 0x000e220000000800 */
[----:B------:R-:W-:Y:S01]  /*2b10*/  BAR.SYNC.DEFER_BLOCKING 0x0 ;  /* 0x0000000000007b1d */ /* 0x000fe20000010000 */
[----:B-1----:R-:W-:-:S04]  /*2b20*/  FADD.FTZ R14, RZ, R14 ;  /* 0x0000000eff0e7221 */ /* 0x002fc80000010000 */
[----:B--2---:R-:W-:Y:S01]  /*2b30*/  FADD.FTZ R14, R14, R21 ;  /* 0x000000150e0e7221 */ /* 0x004fe20000010000 */
[----:B---3--:R-:W-:-:S04]  /*2b40*/  FADD.FTZ R16, RZ, R16 ;  /* 0x00000010ff107221 */ /* 0x008fc80000010000 */
[----:B----4-:R-:W-:Y:S01]  /*2b50*/  FADD.FTZ R16, R16, R23 ;  /* 0x0000001710107221 */ /* 0x010fe20000010000 */
[----:B------:R-:W-:Y:S01]  /*2b60*/  STS.128 [R2], R28 ;  /* 0x0000001c02007388 */ /* 0x000fe20000000c00 */
[----:B-----5:R-:W-:-:S03]  /*2b70*/  FADD.FTZ R14, R14, R37 ;  /* 0x000000250e0e7221 */ /* 0x020fc60000010000 */
[----:B------:R1:W-:Y:S01]  /*2b80*/  STS.128 [R2+0x10], R44 ;  /* 0x0000102c02007388 */ /* 0x0003e20000000c00 */
[----:B0-----:R-:W-:Y:S01]  /*2b90*/  FADD.FTZ R16, R16, R39 ;  /* 0x0000002710107221 */ /* 0x001fe20000010000 */
[----:B------:R-:W-:Y:S01]  /*2ba0*/  BAR.SYNC.DEFER_BLOCKING 0x0 ;  /* 0x0000000000007b1d */ /* 0x000fe20000010000 */
[----:B------:R-:W-:Y:S02]  /*2bb0*/  FADD.FTZ R43, R14, R43 ;  /* 0x0000002b0e2b7221 */ /* 0x000fe40000010000 */
[----:B------:R-:W-:Y:S01]  /*2bc0*/  FADD.FTZ R53, R16, R53 ;  /* 0x0000003510357221 */ /* 0x000fe20000010000 */
[----:B-1----:R-:W-:Y:S01]  /*2bd0*/  FADD.FTZ R2, RZ, R13 ;  /* 0x0000000dff027221 */ /* 0x002fe20000010000 */
[----:B------:R-:W-:Y:S01]  /*2be0*/  FADD.FTZ R13, R5, R10 ;  /* 0x0000000a050d7221 */ /* 0x000fe20000010000 */
[----:B------:R-:W-:Y:S02]  /*2bf0*/  IMAD R5, R22, UR9, RZ ;  /* 0x0000000916057c24 */ /* 0x000fe4000f8e02ff */
[----:B------:R-:W-:-:S03]  /*2c00*/  FADD.FTZ R2, R2, R17 ;  /* 0x0000001102027221 */ /* 0x000fc60000010000 */
[----:B------:R-:W-:Y:S01]  /*2c10*/  IADD3 R0, P0, PT, R5, R0, RZ ;  /* 0x0000000005007210 */ /* 0x000fe20007f1e0ff */
[----:B------:R-:W-:-:S03]  /*2c20*/  FADD.FTZ R2, R2, R25 ;  /* 0x0000001902027221 */ /* 0x000fc60000010000 */
[----:B------:R-:W-:Y:S01]  /*2c30*/  SHF.L.U32 R8, R0, 0x2, RZ ;  /* 0x0000000200087819 */ /* 0x000fe200000006ff */
[----:B------:R-:W0:Y:S01]  /*2c40*/  LDS R18, [R3] ;  /* 0x0000000003127984 */ /* 0x000e220000000800 */
[----:B------:R-:W-:Y:S02]  /*2c50*/  FADD.FTZ R41, R2, R41 ;  /* 0x0000002902297221 */ /* 0x000fe40000010000 */
[C---:B------:R-:W-:Y:S01]  /*2c60*/  IADD3 R4, P1, PT, R8.reuse, UR16, RZ ;  /* 0x0000001008047c10 */ /* 0x040fe2000ff3e0ff */
[----:B------:R-:W1:Y:S01]  /*2c70*/  LDS R33, [R3+0x400] ;  /* 0x0004000003217984 */ /* 0x000e620000000800 */
[----:B------:R-:W-:-:S03]  /*2c80*/  IADD3 R6, P2, PT, R8, UR22, RZ ;  /* 0x0000001608067c10 */ /* 0x000fc6000ff5e0ff */
[----:B------:R-:W2:Y:S04]  /*2c90*/  LDS R20, [R3+0x200] ;  /* 0x0002000003147984 */ /* 0x000ea80000000800 */
[----:B------:R-:W3:Y:S04]  /*2ca0*/  LDS R35, [R3+0x800] ;  /* 0x0008000003237984 */ /* 0x000ee80000000800 */
[----:B------:R-:W4:Y:S04]  /*2cb0*/  LDS R7, [R3+0x600] ;  /* 0x0006000003077984 */ /* 0x000f280000000800 */
[----:B------:R-:W5:Y:S04]  /*2cc0*/  LDS R49, [R3+0xc00] ;  /* 0x000c000003317984 */ /* 0x000f680000000800 */
[----:B------:R-:W5:Y:S04]  /*2cd0*/  LDS R15, [R3+0xa00] ;  /* 0x000a0000030f7984 */ /* 0x000f680000000800 */
[----:B------:R0:W5:Y:S02]  /*2ce0*/  LDS R10, [R3+0xe00] ;  /* 0x000e0000030a7984 */ /* 0x0001640000000800 */
[----:B0-----:R-:W-:-:S02]  /*2cf0*/  IADD3.X R3, PT, PT, RZ, RZ, RZ, P0, !PT ;  /* 0x000000ffff037210 */ /* 0x001fc400007fe4ff */
[----:B------:R-:W-:Y:S01]  /*2d00*/  IADD3 R2, P0, PT, R8, UR18, RZ ;  /* 0x0000001208027c10 */ /* 0x000fe2000ff1e0ff */
[----:B------:R-:W-:Y:S01]  /*2d10*/  FADD.FTZ R18, RZ, R18 ;  /* 0x00000012ff127221 */ /* 0x000fe20000010000 */
[----:B------:R-:W-:Y:S02]  /*2d20*/  SHF.L.U64.HI R0, R0, 0x2, R3 ;  /* 0x0000000200007819 */ /* 0x000fe40000010203 */
[----:B------:R-:W-:Y:S01]  /*2d30*/  IADD3 R8, P3, PT, R8, UR20, RZ ;  /* 0x0000001408087c10 */ /* 0x000fe2000ff7e0ff */
[----:B-1----:R-:W-:Y:S01]  /*2d40*/  FADD.FTZ R18, R18, R33 ;  /* 0x0000002112127221 */ /* 0x002fe20000010000 */
[C---:B------:R-:W-:Y:S02]  /*2d50*/  IADD3.X R3, PT, PT, R0.reuse, UR19, RZ, P0, !PT ;  /* 0x0000001300037c10 */ /* 0x040fe400087fe4ff */
[C---:B------:R-:W-:Y:S01]  /*2d60*/  IADD3.X R5, PT, PT, R0.reuse, UR17, RZ, P1, !PT ;  /* 0x0000001100057c10 */ /* 0x040fe20008ffe4ff */
[----:B--2---:R-:W-:Y:S01]  /*2d70*/  FADD.FTZ R20, RZ, R20 ;  /* 0x00000014ff147221 */ /* 0x004fe20000010000 */
[----:B------:R-:W-:Y:S01]  /*2d80*/  IADD3.X R9, PT, PT, R0, UR21, RZ, P3, !PT ;  /* 0x0000001500097c10 */ /* 0x000fe20009ffe4ff */
[----:B------:R-:W-:Y:S01]  /*2d90*/  STG.E desc[UR10][R2.64], R27 ;  /* 0x0000001b02007986 */ /* 0x000fe2000c10190a */
[----:B---3--:R-:W-:-:S03]  /*2da0*/  FADD.FTZ R18, R18, R35 ;  /* 0x0000002312127221 */ /* 0x008fc60000010000 */
[----:B------:R-:W-:Y:S01]  /*2db0*/  STG.E desc[UR10][R4.64], R11 ;  /* 0x0000000b04007986 */ /* 0x000fe2000c10190a */
[----:B----4-:R-:W-:Y:S01]  /*2dc0*/  FADD.FTZ R20, R20, R7 ;  /* 0x0000000714147221 */ /* 0x010fe20000010000 */
[----:B------:R-:W-:Y:S01]  /*2dd0*/  IADD3.X R7, PT, PT, R0, UR23, RZ, P2, !PT ;  /* 0x0000001700077c10 */ /* 0x000fe200097fe4ff */
[----:B-----5:R-:W-:Y:S02]  /*2de0*/  FADD.FTZ R49, R18, R49 ;  /* 0x0000003112317221 */ /* 0x020fe40000010000 */
[----:B------:R-:W-:-:S03]  /*2df0*/  FADD.FTZ R15, R20, R15 ;  /* 0x0000000f140f7221 */ /* 0x000fc60000010000 */
[----:B------:R-:W-:Y:S01]  /*2e00*/  STG.E desc[UR10][R6.64], R49 ;  /* 0x0000003106007986 */ /* 0x000fe2000c10190a */
[----:B------:R-:W-:-:S03]  /*2e10*/  FADD.FTZ R15, R15, R10 ;  /* 0x0000000a0f0f7221 */ /* 0x000fc60000010000 */
[----:B------:R-:W-:Y:S04]  /*2e20*/  STG.E desc[UR10][R8.64], R43 ;  /* 0x0000002b08007986 */ /* 0x000fe8000c10190a */
[----:B------:R-:W-:Y:S04]  /*2e30*/  STG.E desc[UR10][R2.64+0x200], R41 ;  /* 0x0002002902007986 */ /* 0x000fe8000c10190a */
[----:B------:R-:W-:Y:S04]  /*2e40*/  STG.E desc[UR10][R4.64+0x200], R13 ;  /* 0x0002000d04007986 */ /* 0x000fe8000c10190a */
[----:B------:R-:W-:Y:S04]  /*2e50*/  STG.E desc[UR10][R6.64+0x200], R15 ;  /* 0x0002000f06007986 */ /* 0x000fe8000c10190a */
[----:B------:R-:W-:Y:S01]  /*2e60*/  STG.E desc[UR10][R8.64+0x200], R53 ;  /* 0x0002003508007986 */ /* 0x000fe2000c10190a */
[----:B------:R-:W-:Y:S05]  /*2e70*/  EXIT ;  /* 0x000000000000794d */ /* 0x000fea0003800000 */
.L_x_34:
[----:B------:R-:W-:Y:S01]  /*2e80*/  HFMA2 R85, -RZ, RZ, 0, 5.9604644775390625e-08 ;  /* 0x00000001ff557431 */ /* 0x000fe200000001ff */
[----:B------:R-:W-:Y:S01]  /*2e90*/  BSSY B2, `(.L_x_44) ;  /* 0x0000006000027945 */ /* 0x000fe20003800000 */
[----:B------:R-:W-:Y:S02]  /*2ea0*/  MOV R84, 0x1f ;  /* 0x0000001f00547802 */ /* 0x000fe40000000f00 */
[----:B------:R-:W-:-:S07]  /*2eb0*/  MOV R87, 0xffffffff ;  /* 0xffffffff00577802 */ /* 0x000fce0000000f00 */
[----:B-----5:R-:W-:Y:S05]  /*2ec0*/  WARPSYNC.COLLECTIVE R87, `(.L_x_45) ;  /* 0x0000000057087348 */ /* 0x020fea0003c00000 */
[----:B------:R0:W1:Y:S02]  /*2ed0*/  SHFL.BFLY P3, R89, R86, R85, R84 ;  /* 0x0c00005556597389 */ /* 0x0000640000060054 */
[----:B01---5:R-:W-:Y:S05]  /*2ee0*/  ENDCOLLECTIVE ;  /* 0x000000000000791b */ /* 0x023fea0003800000 */
.L_x_45:
[----:B------:R-:W-:Y:S05]  /*2ef0*/  BSYNC B2 ;  /* 0x0000000000027941 */ /* 0x000fea0003800000 */
.L_x_44:
[----:B------:R-:W-:Y:S01]  /*2f00*/  FADD.FTZ R88, R86, R89 ;  /* 0x0000005956587221 */ /* 0x000fe20000010000 */
[----:B------:R-:W-:Y:S01]  /*2f10*/  MOV R86, R38 ;  /* 0x0000002600567202 */ /* 0x000fe20000000f00 */
[----:B------:R-:W-:Y:S01]  /*2f20*/  HFMA2 R85, -RZ, RZ, 0, 5.9604644775390625e-08 ;  /* 0x00000001ff557431 */ /* 0x000fe200000001ff */
[----:B------:R-:W-:Y:S02]  /*2f30*/  MOV R84, 0x1f ;  /* 0x0000001f00547802 */ /* 0x000fe40000000f00 */
[----:B------:R-:W-:-:S07]  /*2f40*/  MOV R87, 0xffffffff ;  /* 0xffffffff00577802 */ /* 0x000fce0000000f00 */
[----:B------:R-:W-:Y:S05]  /*2f50*/  WARPSYNC.COLLECTIVE R87, `(.L_x_46) ;  /* 0x0000000057087348 */ /* 0x000fea0003c00000 */
[----:B------:R0:W1:Y:S02]  /*2f60*/  SHFL.BFLY P3, R89, R86, R85, R84 ;  /* 0x0c00005556597389 */ /* 0x0000640000060054 */
[----:B01----:R-:W-:Y:S05]  /*2f70*/  ENDCOLLECTIVE ;  /* 0x000000000000791b */ /* 0x003fea0003800000 */
.L_x_46:
[----:B------:R-:W-:Y:S01]  /*2f80*/  MOV R86, R88 ;  /* 0x0000005800567202 */ /* 0x000fe20000000f00 */
[----:B------:R-:W-:Y:S01]  /*2f90*/  HFMA2 R85, -RZ, RZ, 0, 1.1920928955078125e-07 ;  /* 0x00000002ff557431 */ /* 0x000fe200000001ff */
[----:B------:R-:W-:-:S07]  /*2fa0*/  MOV R39, R89 ;  /* 0x0000005900277202 */ /* 0x000fce0000000f00 */
[----:B------:R-:W-:Y:S05]  /*2fb0*/  WARPSYNC.COLLECTIVE R87, `(.L_x_47) ;  /* 0x0000000057087348 */ /* 0x000fea0003c00000 */
[----:B------:R0:W1:Y:S02]  /*2fc0*/  SHFL.BFLY P3, R89, R86, R85, R84 ;  /* 0x0c00005556597389 */ /* 0x0000640000060054 */
[----:B01----:R-:W-:Y:S05]  /*2fd0*/  ENDCOLLECTIVE ;  /* 0x000000000000791b */ /* 0x003fea0003800000 */
.L_x_47:
[----:B------:R-:W-:-:S05]  /*2fe0*/  FADD.FTZ R90, R38, R39 ;  /* 0x00000027265a7221 */ /* 0x000fca0000010000 */
[----:B------:R-:W-:Y:S01]  /*2ff0*/  MOV R86, R90 ;  /* 0x0000005a00567202 */ /* 0x000fe20000000f00 */
[----:B------:R-:W-:-:S07]  /*3000*/  FADD.FTZ R91, R88, R89 ;  /* 0x00000059585b7221 */ /* 0x000fce0000010000 */
[----:B------:R-:W-:Y:S05]  /*3010*/  WARPSYNC.COLLECTIVE R87, `(.L_x_48) ;  /* 0x0000000057087348 */ /* 0x000fea0003c00000 */
[----:B------:R0:W1:Y:S02]  /*3020*/  SHFL.BFLY P3, R89, R86, R85, R84 ;  /* 0x0c00005556597389 */ /* 0x0000640000060054 */
[----:B01----:R-:W-:Y:S05]  /*3030*/  ENDCOLLECTIVE ;  /* 0x000000000000791b */ /* 0x003fea0003800000 */
.L_x_48:
[----:B------:R-:W-:Y:S01]  /*3040*/  MOV R86, R91 ;  /* 0x0000005b00567202 */ /* 0x000fe20000000f00 */
[----:B------:R-:W-:Y:S01]  /*3050*/  HFMA2 R85, -RZ, RZ, 0, 2.384185791015625e-07 ;  /* 0x00000004ff557431 */ /* 0x000fe200000001ff */
[----:B------:R-:W-:-:S07]  /*3060*/  MOV R39, R89 ;  /* 0x0000005900277202 */ /* 0x000fce0000000f00 */
[----:B------:R-:W-:Y:S05]  /*3070*/  WARPSYNC.COLLECTIVE R87, `(.L_x_49) ;  /* 0x0000000057087348 */ /* 0x000fea0003c00000 */
[----:B------:R0:W1:Y:S02]  /*3080*/  SHFL.BFLY P3, R89, R86, R85, R84 ;  /* 0x0c00005556597389 */ /* 0x0000640000060054 */
[----:B01----:R-:W-:Y:S05]  /*3090*/  ENDCOLLECTIVE ;  /* 0x000000000000791b */ /* 0x003fea0003800000 */
.L_x_49:
[----:B------:R-:W-:-:S05]  /*30a0*/  FADD.FTZ R92, R90, R39 ;  /* 0x000000275a5c7221 */ /* 0x000fca0000010000 */
[----:B------:R-:W-:Y:S01]  /*30b0*/  MOV R86, R92 ;  /* 0x0000005c00567202 */ /* 0x000fe20000000f00 */
[----:B------:R-:W-:-:S07]  /*30c0*/  FADD.FTZ R93, R91, R89 ;  /* 0x000000595b5d7221 */ /* 0x000fce0000010000 */
[----:B------:R-:W-:Y:S05]  /*30d0*/  WARPSYNC.COLLECTIVE R87, `(.L_x_50) ;  /* 0x0000000057087348 */ /* 0x000fea0003c00000 */
[----:B------:R0:W1:Y:S02]  /*30e0*/  SHFL.BFLY P3, R89, R86, R85, R84 ;  /* 0x0c00005556597389 */ /* 0x0000640000060054 */
[----:B01----:R-:W-:Y:S05]  /*30f0*/  ENDCOLLECTIVE ;  /* 0x000000000000791b */ /* 0x003fea0003800000 */
.L_x_50:
[----:B------:R-:W-:Y:S01]  /*3100*/  MOV R86, R93 ;  /* 0x0000005d00567202 */ /* 0x000fe20000000f00 */
[----:B------:R-:W-:Y:S01]  /*3110*/  HFMA2 R85, -RZ, RZ, 0, 4.76837158203125e-07 ;  /* 0x00000008ff557431 */ /* 0x000fe200000001ff */
[----:B------:R-:W-:-:S07]  /*3120*/  MOV R39, R89 ;  /* 0x0000005900277202 */ /* 0x000fce0000000f00 */
[----:B------:R-:W-:Y:S05]  /*3130*/  WARPSYNC.COLLECTIVE R87, `(.L_x_51) ;  /* 0x0000000057087348 */ /* 0x000fea0003c00000 */
[----:B------:R0:W1:Y:S02]  /*3140*/  SHFL.BFLY P3, R89, R86, R85, R84 ;  /* 0x0c00005556597389 */ /* 0x0000640000060054 */
[----:B01----:R-:W-:Y:S05]  /*3150*/  ENDCOLLECTIVE ;  /* 0x000000000000791b */ /* 0x003fea0003800000 */
.L_x_51:
[----:B------:R-:W-:-:S05]  /*3160*/  FADD.FTZ R92, R92, R39 ;  /* 0x000000275c5c7221 */ /* 0x000fca0000010000 */
[----:B------:R-:W-:Y:S01]  /*3170*/  MOV R86, R92 ;  /* 0x0000005c00567202 */ /* 0x000fe20000000f00 */
[----:B------:R-:W-:-:S07]  /*3180*/  FADD.FTZ R39, R93, R89 ;  /* 0x000000595d277221 */ /* 0x000fce0000010000 */
[----:B------:R-:W-:Y:S05]  /*3190*/  WARPSYNC.COLLECTIVE R87, `(.L_x_52) ;  /* 0x0000000057087348 */ /* 0x000fea0003c00000 */
[----:B------:R0:W1:Y:S02]  /*31a0*/  SHFL.BFLY P3, R89, R86, R85, R84 ;  /* 0x0c00005556597389 */ /* 0x0000640000060054 */
[----:B01----:R-:W-:Y:S05]  /*31b0*/  ENDCOLLECTIVE ;  /* 0x000000000000791b */ /* 0x003fea0003800000 */
.L_x_52:
[----:B------:R-:W-:Y:S01]  /*31c0*/  MOV R86, R39 ;  /* 0x0000002700567202 */ /* 0x000fe20000000f00 */
[----:B------:R-:W-:Y:S01]  /*31d0*/  HFMA2 R85, -RZ, RZ, 0, 9.5367431640625e-07 ;  /* 0x00000010ff557431 */ /* 0x000fe200000001ff */
[----:B------:R-:W-:-:S07]  /*31e0*/  MOV R38, R89 ;  /* 0x0000005900267202 */ /* 0x000fce0000000f00 */
[----:B------:R-:W-:Y:S05]  /*31f0*/  WARPSYNC.COLLECTIVE R87, `(.L_x_53) ;  /* 0x0000000057087348 */ /* 0x000fea0003c00000 */
[----:B------:R0:W1:Y:S02]  /*3200*/  SHFL.BFLY P3, R89, R86, R85, R84 ;  /* 0x0c00005556597389 */ /* 0x0000640000060054 */
[----:B01----:R-:W-:Y:S05]  /*3210*/  ENDCOLLECTIVE ;  /* 0x000000000000791b */ /* 0x003fea0003800000 */
.L_x_53:
[----:B------:R-:W-:-:S05]  /*3220*/  FADD.FTZ R38, R92, R38 ;  /* 0x000000265c267221 */ /* 0x000fca0000010000 */
[----:B------:R-:W-:Y:S02]  /*3230*/  MOV R86, R38 ;  /* 0x0000002600567202 */ /* 0x000fe40000000f00 */
[----:B------:R-:W-:-:S07]  /*3240*/  MOV R88, R89 ;  /* 0x0000005900587202 */ /* 0x000fce0000000f00 */
[----:B------:R-:W-:Y:S05]  /*3250*/  WARPSYNC.COLLECTIVE R87, `(.L_x_54) ;  /* 0x0000000057087348 */ /* 0x000fea0003c00000 */
[----:B------:R0:W1:Y:S02]  /*3260*/  SHFL.BFLY P3, R89, R86, R85, R84 ;  /* 0x0c00005556597389 */ /* 0x0000640000060054 */
[----:B01----:R-:W-:Y:S05]  /*3270*/  ENDCOLLECTIVE ;  /* 0x000000000000791b */ /* 0x003fea0003800000 */
.L_x_54:
[----:B------:R-:W-:Y:S05]  /*3280*/  BRA `(.L_x_55) ;  /* 0xffffffdc00387947 */ /* 0x000fea000383ffff */
.L_x_56:
        /* <DEDUP_REMOVED lines=15> */
.L_x_2801:


//--------------------- .text._ZN10layer_norm31ln_parallel_residual_bwd_kernelINS_13Kernel_traitsI13__nv_bfloat16S2_S2_S2_fjLj256ELj1ELj4ELj1ELj16ENS_18Kernel_traits_baseILj256ES2_S2_S2_S2_fjLj128EEEEELb0ELb1ELb0EEEvNS_9BwdParamsE --------------------------
	.section	.text._ZN10layer_norm31ln_parallel_residual_bwd_kernelINS_13Kernel_traitsI13__nv_bfloat16S2_S2_S2_fjLj256ELj1ELj4ELj1ELj16ENS_18Kernel_traits_baseILj256ES2_S2_S2_S2_fjLj128EEEEELb0ELb1ELb0EEEvNS_9BwdParamsE,"ax",@progbits
	.align	128
        .global         _ZN10layer_norm31ln_parallel_residual_bwd_kernelINS_13Kernel_traitsI13__nv_bfloat16S2_S2_S2_fjLj256ELj1ELj4ELj1ELj16ENS_18Kernel_traits_baseILj256ES2_S2_S2_S2_fjLj128EEEEELb0ELb1ELb0EEEvNS_9BwdParamsE
        .type           _ZN10layer_norm31ln_parallel_residual_bwd_kernelINS_13Kernel_traitsI13__nv_bfloat16S2_S2_S2_fjLj256ELj1ELj4ELj1ELj16ENS_18Kernel_traits_baseILj256ES2_S2_S2_S2_fjLj128EEEEELb0ELb1ELb0EEEvNS_9BwdParamsE,@function
        .size           _ZN10layer_norm31ln_parallel_residual_bwd_kernelINS_13Kernel_traitsI13__nv_bfloat16S2_S2_S2_fjLj256ELj1ELj4ELj1ELj16ENS_18Kernel_traits_baseILj256ES2_S2_S2_S2_fjLj128EEEEELb0ELb1ELb0EEEvNS_9BwdParamsE,(.L_x_2802 - _ZN10layer_norm31ln_parallel_residual_bwd_kernelINS_13Kernel_traitsI13__nv_bfloat16S2_S2_S2_fjLj256ELj1ELj4ELj1ELj16ENS_18Kernel_traits_baseILj256ES2_S2_S2_S2_fjLj128EEEEELb0ELb1ELb0EEEvNS_9BwdParamsE)
        .other          _ZN10layer_norm31ln_parallel_residual_bwd_kernelINS_13Kernel_traitsI13__nv_bfloat16S2_S2_S2_fjLj256ELj1ELj4ELj1ELj16ENS_18Kernel_traits_baseILj256ES2_S2_S2_S2_fjLj128EEEEELb0ELb1ELb0EEEvNS_9BwdParamsE,@"STO_CUDA_ENTRY STV_DEFAULT"
_ZN10layer_norm31ln_parallel_residual_bwd_kernelINS_13Kernel_traitsI13__nv_bfloat16S2_S2_S2_fjLj256ELj1ELj4ELj1ELj16ENS_18Kernel_traits_baseILj256ES2_S2_S2_S2_fjLj128EEEEELb0ELb1ELb0EEEvNS_9BwdParamsE:
.text._ZN10layer_norm31ln_parallel_residual_bwd_kernelINS_13Kernel_traitsI13__nv_bfloat16S2_S2_S2_fjLj256ELj1ELj4ELj1ELj16ENS_18Kernel_traits_baseILj256ES2_S2_S2_S2_fjLj128EEEEELb0ELb1ELb0EEEvNS_9BwdParamsE:
[----:B------:R-:W-:Y:S01]  /*0000*/  LDC R1, c[0x0][0x37c] ;  /* 0x0000df00ff017b82 */ /* 0x000fe20000000800 */
[----:B------:R-:W0:Y:S01]  /*0010*/  S2R R0, SR_TID.X ;  /* 0x0000000000007919 */ /* 0x000e220000002100 */
[----:B------:R-:W1:Y:S01]  /*0020*/  LDCU UR4, c[0x0][0x388] ;  /* 0x00007100ff0477ac */ /* 0x000e620008000800 */
[----:B------:R-:W2:Y:S05]  /*0030*/  LDCU.64 UR10, c[0x0][0x358] ;  /* 0x00006b00ff0a77ac */ /* 0x000eaa0008000a00 */
[----:B------:R-:W3:Y:S01]  /*0040*/  S2UR UR9, SR_CTAID.X ;  /* 0x00000000000979c3 */ /* 0x000ee20000002500 */
[----:B------:R-:W4:Y:S01]  /*0050*/  LDCU UR12, c[0x0][0x384] ;  /* 0x00007080ff0c77ac */ /* 0x000f220008000800 */
[----:B------:R-:W0:Y:S01]  /*0060*/  LDCU UR17, c[0x0][0x388] ;  /* 0x00007100ff1177ac */ /* 0x000e220008000800 */
[----:B------:R-:W0:Y:S01]  /*0070*/  LDCU.U8 UR13, c[0x0][0x410] ;  /* 0x00008200ff0d77ac */ /* 0x000e220008000000 */
[----:B-1----:R-:W-:Y:S01]  /*0080*/  MOV R2, UR4 ;  /* 0x0000000400027c02 */ /* 0x002fe20008000f00 */
[----:B------:R-:W-:Y:S01]  /*0090*/  BSSY B0, `(.L_x_57) ;  /* 0x0000211000007945 */ /* 0x000fe20003800000 */
[----:B------:R-:W1:Y:S02]  /*00a0*/  LDCU UR16, c[0x0][0x400] ;  /* 0x00008000ff1077ac */ /* 0x000e640008000800 */
[----:B------:R-:W-:Y:S01]  /*00b0*/  SHF.R.S32.HI R3, RZ, 0x1f, R2 ;  /* 0x0000001fff037819 */ /* 0x000fe20000011402 */
[----:B------:R-:W1:Y:S03]  /*00c0*/  LDCU.64 UR6, c[0x0][0x470] ;  /* 0x00008e00ff0677ac */ /* 0x000e660008000a00 */
[----:B------:R-:W-:Y:S01]  /*00d0*/  LEA.HI R4, R3, R2, RZ, 0x3 ;  /* 0x0000000203047211 */ /* 0x000fe200078f18ff */
[----:B------:R-:W1:Y:S03]  /*00e0*/  LDCU.64 UR14, c[0x0][0x438] ;  /* 0x00008700ff0e77ac */ /* 0x000e660008000a00 */
[----:B------:R-:W-:-:S02]  /*00f0*/  SHF.R.S32.HI R4, RZ, 0x3, R4 ;  /* 0x00000003ff047819 */ /* 0x000fc40000011404 */
[----:B0-----:R-:W-:Y:S01]  /*0100*/  LOP3.LUT R3, R0, 0x1f, RZ, 0xc0, !PT ;  /* 0x0000001f00037812 */ /* 0x001fe200078ec0ff */
[----:B---3--:R-:W-:Y:S01]  /*0110*/  USHF.L.U32 UR8, UR9, 0x2, URZ ;  /* 0x0000000209087899 */ /* 0x008fe200080006ff */
[----:B------:R-:W-:Y:S01]  /*0120*/  SHF.R.U32.HI R5, RZ, 0x5, R0 ;  /* 0x00000005ff057819 */ /* 0x000fe20000011600 */
[----:B------:R-:W0:Y:S01]  /*0130*/  LDCU.64 UR4, c[0x0][0x478] ;  /* 0x00008f00ff0477ac */ /* 0x000e220008000a00 */
[----:B------:R-:W-:-:S04]  /*0140*/  IADD3 R4, PT, PT, R3, -R4, RZ ;  /* 0x8000000403047210 */ /* 0x000fc80007ffe0ff */
[----:B------:R-:W-:-:S13]  /*0150*/  ISETP.GE.U32.AND P2, PT, R4, 0x20, PT ;  /* 0x000000200400780c */ /* 0x000fda0003f46070 */
[----:B------:R-:W3:Y:S02]  /*0160*/  @P2 LDC.64 R6, c[0x0][0x3d0] ;  /* 0x0000f400ff062b82 */ /* 0x000ee40000000a00 */
[----:B---3--:R-:W-:-:S05]  /*0170*/  @P2 IMAD.WIDE.U32 R6, R3, 0x10, R6 ;  /* 0x0000001003062825 */ /* 0x008fca00078e0006 */
[----:B--2---:R2:W5:Y:S01]  /*0180*/  @P2 LDG.E.128 R28, desc[UR10][R6.64] ;  /* 0x0000000a061c2981 */ /* 0x004562000c1e1d00 */
[----:B------:R-:W-:Y:S02]  /*0190*/  LOP3.LUT R5, R5, UR8, RZ, 0xfc, !PT ;  /* 0x0000000805057c12 */ /* 0x000fe4000f8efcff */
[----:B------:R-:W-:Y:S02]  /*01a0*/  CS2R R24, SRZ ;  /* 0x0000000000187805 */ /* 0x000fe4000001ff00 */
[----:B------:R-:W-:Y:S02]  /*01b0*/  CS2R R26, SRZ ;  /* 0x00000000001a7805 */ /* 0x000fe4000001ff00 */
[----:B------:R-:W-:Y:S02]  /*01c0*/  CS2R R20, SRZ ;  /* 0x0000000000147805 */ /* 0x000fe4000001ff00 */
[----:B----4-:R-:W-:Y:S02]  /*01d0*/  ISETP.GE.AND P0, PT, R5, UR12, PT ;  /* 0x0000000c05007c0c */ /* 0x010fe4000bf06270 */
[----:B------:R-:W-:-:S02]  /*01e0*/  CS2R R22, SRZ ;  /* 0x0000000000167805 */ /* 0x000fc4000001ff00 */
[----:B------:R-:W-:Y:S02]  /*01f0*/  CS2R R18, SRZ ;  /* 0x0000000000127805 */ /* 0x000fe4000001ff00 */
[----:B------:R-:W-:Y:S02]  /*0200*/  CS2R R16, SRZ ;  /* 0x0000000000107805 */ /* 0x000fe4000001ff00 */
[----:B------:R-:W-:Y:S02]  /*0210*/  CS2R R14, SRZ ;  /* 0x00000000000e7805 */ /* 0x000fe4000001ff00 */
[----:B------:R-:W-:-:S03]  /*0220*/  CS2R R12, SRZ ;  /* 0x00000000000c7805 */ /* 0x000fc6000001ff00 */
[----:B012---:R-:W-:Y:S05]  /*0230*/  @P0 BRA `(.L_x_58) ;  /* 0x0000001c00d80947 */ /* 0x007fea0003800000 */
[----:B------:R-:W-:-:S07]  /*0240*/  HFMA2 R24, -RZ, RZ, 0, 0 ;  /* 0x00000000ff187431 */ /* 0x000fce00000001ff */
.L_x_72:
[----:B------:R-:W0:Y:S02]  /*0250*/  LDC.64 R32, c[0x0][0x3c8] ;  /* 0x0000f200ff207b82 */ /* 0x000e240000000a00 */
[----:B0-----:R-:W-:-:S05]  /*0260*/  IMAD.WIDE R34, R5, 0x4, R32 ;  /* 0x0000000405227825 */ /* 0x001fca00078e0220 */
[----:B-----5:R0:W5:Y:S01]  /*0270*/  LDG.E R52, desc[UR10][R34.64] ;  /* 0x0000000a22347981 */ /* 0x020162000c1e1900 */
[----:B------:R-:W-:Y:S01]  /*0280*/  MOV R2, UR17 ;  /* 0x0000001100027c02 */ /* 0x000fe20008000f00 */
[----:B------:R-:W-:Y:S01]  /*0290*/  BSSY.RECONVERGENT B1, `(.L_x_59) ;  /* 0x0000075000017945 */ /* 0x000fe20003800200 */
[----:B------:R-:W-:Y:S02]  /*02a0*/  LOP3.LUT R54, R0, 0x1f, RZ, 0xc0, !PT ;  /* 0x0000001f00367812 */ /* 0x000fe400078ec0ff */
[----:B------:R-:W-:Y:S01]  /*02b0*/  MOV R53, RZ ;  /* 0x000000ff00357202 */ /* 0x000fe20000000f00 */
[----:B------:R-:W-:-:S05]  /*02c0*/  IMAD R32, R5, R2, RZ ;  /* 0x0000000205207224 */ /* 0x000fca00078e02ff */
[----:B------:R-:W-:-:S04]  /*02d0*/  SHF.R.S32.HI R33, RZ, 0x1f, R32 ;  /* 0x0000001fff217819 */ /* 0x000fc80000011420 */
[----:B------:R-:W-:Y:S02]  /*02e0*/  LEA.HI R63, R33, R32, RZ, 0x3 ;  /* 0x00000020213f7211 */ /* 0x000fe400078f18ff */
[----:B------:R-:W1:Y:S02]  /*02f0*/  LDC.64 R32, c[0x0][0x3c0] ;  /* 0x0000f000ff207b82 */ /* 0x000e640000000a00 */
[----:B------:R-:W-:Y:S02]  /*0300*/  LEA.HI.SX32 R63, R63, R54, 0x1d ;  /* 0x000000363f3f7211 */ /* 0x000fe400078feaff */
[----:B------:R-:W-:Y:S01]  /*0310*/  MOV R54, RZ ;  /* 0x000000ff00367202 */ /* 0x000fe20000000f00 */
[----:B0-----:R-:W-:Y:S06]  /*0320*/  @!P2 BRA `(.L_x_60) ;  /* 0x0000000400aca947 */ /* 0x001fec0003800000 */
[----:B------:R-:W0:Y:S01]  /*0330*/  LDC.64 R44, c[0x0][0x3a8] ;  /* 0x0000ea00ff2c7b82 */ /* 0x000e220000000a00 */
[----:B-1----:R-:W-:-:S06]  /*0340*/  IMAD.WIDE R6, R5, 0x4, R32 ;  /* 0x0000000405067825 */ /* 0x002fcc00078e0220 */
[----:B------:R-:W2:Y:S01]  /*0350*/  LDG.E R6, desc[UR10][R6.64] ;  /* 0x0000000a06067981 */ /* 0x000ea2000c1e1900 */
[----:B------:R-:W1:Y:S01]  /*0360*/  LDC.64 R34, c[0x0][0x428] ;  /* 0x00010a00ff227b82 */ /* 0x000e620000000a00 */
[----:B0-----:R-:W-:-:S06]  /*0370*/  IMAD.WIDE.U32 R44, R63, 0x10, R44 ;  /* 0x000000103f2c7825 */ /* 0x001fcc00078e002c */
[----:B------:R-:W3:Y:S01]  /*0380*/  LDG.E.128 R44, desc[UR10][R44.64] ;  /* 0x0000000a2c2c7981 */ /* 0x000ee2000c1e1d00 */
[----:B-1----:R-:W-:-:S06]  /*0390*/  IMAD.WIDE.U32 R32, R63, 0x10, R34 ;  /* 0x000000103f207825 */ /* 0x002fcc00078e0022 */
[----:B------:R-:W4:Y:S01]  /*03a0*/  LDG.E.128 R32, desc[UR10][R32.64] ;  /* 0x0000000a20207981 */ /* 0x000f22000c1e1d00 */
[----:B------:R-:W-:-:S04]  /*03b0*/  ISETP.NE.U32.AND P0, PT, RZ, UR14, PT ;  /* 0x0000000eff007c0c */ /* 0x000fc8000bf05070 */
[----:B------:R-:W-:-:S13]  /*03c0*/  ISETP.NE.AND.EX P0, PT, RZ, UR15, PT, P0 ;  /* 0x0000000fff007c0c */ /* 0x000fda000bf05300 */
[----:B------:R-:W0:Y:S02]  /*03d0*/  @P0 LDC.64 R48, c[0x0][0x438] ;  /* 0x00010e00ff300b82 */ /* 0x000e240000000a00 */
[----:B0-----:R-:W-:-:S05]  /*03e0*/  @P0 IMAD.WIDE.U32 R48, R63, 0x10, R48 ;  /* 0x000000103f300825 */ /* 0x001fca00078e0030 */
[----:B------:R0:W5:Y:S01]  /*03f0*/  @P0 LDG.E.128 R8, desc[UR10][R48.64] ;  /* 0x0000000a30080981 */ /* 0x000162000c1e1d00 */
[----:B------:R-:W-:-:S04]  /*0400*/  ISETP.NE.AND P0, PT, RZ, UR13, PT ;  /* 0x0000000dff007c0c */ /* 0x000fc8000bf05270 */
[----:B--2---:R-:W-:Y:S02]  /*0410*/  FSEL R53, R6, RZ, !P0 ;  /* 0x000000ff06357208 */ /* 0x004fe40004000000 */
[C---:B---3--:R-:W-:Y:S02]  /*0420*/  PRMT R6, R44.reuse, 0x7632, R6 ;  /* 0x000076322c067816 */ /* 0x048fe40000000006 */
[----:B------:R-:W-:Y:S02]  /*0430*/  SHF.L.U32 R44, R44, 0x10, RZ ;  /* 0x000000102c2c7819 */ /* 0x000fe400000006ff */
[----:B------:R-:W-:Y:S02]  /*0440*/  PRMT R50, R45, 0x7632, R50 ;  /* 0x000076322d327816 */ /* 0x000fe40000000032 */
[----:B------:R-:W-:Y:S01]  /*0450*/  SHF.L.U32 R6, R6, 0x10, RZ ;  /* 0x0000001006067819 */ /* 0x000fe200000006ff */
[----:B------:R-:W-:Y:S01]  /*0460*/  FADD.FTZ R3, -R53, R44 ;  /* 0x0000002c35037221 */ /* 0x000fe20000010100 */
[----:B------:R-:W-:-:S02]  /*0470*/  PRMT R51, R46, 0x7632, R51 ;  /* 0x000076322e337816 */ /* 0x000fc40000000033 */
[----:B------:R-:W-:Y:S02]  /*0480*/  SHF.L.U32 R56, R47, 0x10, RZ ;  /* 0x000000102f387819 */ /* 0x000fe400000006ff */
[----:B------:R-:W-:Y:S01]  /*0490*/  SHF.L.U32 R50, R50, 0x10, RZ ;  /* 0x0000001032327819 */ /* 0x000fe200000006ff */
[----:B0-----:R-:W-:Y:S01]  /*04a0*/  FADD.FTZ R49, -R53, R6 ;  /* 0x0000000635317221 */ /* 0x001fe20000010100 */
[----:B------:R-:W-:Y:S01]  /*04b0*/  PRMT R55, R47, 0x7632, R55 ;  /* 0x000076322f377816 */ /* 0x000fe20000000037 */
[----:B------:R-:W-:Y:S01]  /*04c0*/  FADD.FTZ R47, -R53, R56 ;  /* 0x00000038352f7221 */ /* 0x000fe20000010100 */
[----:B------:R-:W-:Y:S01]  /*04d0*/  SHF.L.U32 R44, R51, 0x10, RZ ;  /* 0x00000010332c7819 */ /* 0x000fe200000006ff */
[----:B------:R-:W-:Y:S01]  /*04e0*/  FADD.FTZ R51, -R53, R50 ;  /* 0x0000003235337221 */ /* 0x000fe20000010100 */
[----:B------:R-:W-:Y:S01]  /*04f0*/  SHF.L.U32 R6, R28, 0x10, RZ ;  /* 0x000000101c067819 */ /* 0x000fe200000006ff */
[----:B-----5:R-:W-:Y:S01]  /*0500*/  FMUL.FTZ R3, R52, R3 ;  /* 0x0000000334037220 */ /* 0x020fe20000410000 */
[----:B----4-:R-:W-:-:S02]  /*0510*/  SHF.L.U32 R57, R32, 0x10, RZ ;  /* 0x0000001020397819 */ /* 0x010fc400000006ff */
[----:B------:R-:W-:Y:S02]  /*0520*/  SHF.L.U32 R54, R45, 0x10, RZ ;  /* 0x000000102d367819 */ /* 0x000fe400000006ff */
[C---:B------:R-:W-:Y:S02]  /*0530*/  PRMT R50, R33.reuse, 0x7632, R50 ;  /* 0x0000763221327816 */ /* 0x040fe40000000032 */
[----:B------:R-:W-:Y:S02]  /*0540*/  SHF.L.U32 R59, R33, 0x10, RZ ;  /* 0x00000010213b7819 */ /* 0x000fe400000006ff */
[----:B------:R-:W-:Y:S02]  /*0550*/  PRMT R48, R32, 0x7632, R48 ;  /* 0x0000763220307816 */ /* 0x000fe40000000030 */
[----:B------:R-:W-:Y:S01]  /*0560*/  PRMT R33, R35, 0x7632, R33 ;  /* 0x0000763223217816 */ /* 0x000fe20000000021 */
[-C--:B------:R-:W-:Y:S01]  /*0570*/  FMUL.FTZ R6, R6, R57.reuse ;  /* 0x0000003906067220 */ /* 0x080fe20000410000 */
[----:B------:R-:W-:Y:S01]  /*0580*/  PRMT R32, R34, 0x7632, R32 ;  /* 0x0000763222207816 */ /* 0x000fe20000000020 */
[----:B------:R-:W-:Y:S01]  /*0590*/  FADD.FTZ R24, R24, R57 ;  /* 0x0000003918187221 */ /* 0x000fe20000010000 */
[----:B------:R-:W-:Y:S01]  /*05a0*/  SHF.L.U32 R61, R34, 0x10, RZ ;  /* 0x00000010223d7819 */ /* 0x000fe200000006ff */
[----:B------:R-:W-:Y:S01]  /*05b0*/  FFMA.FTZ R12, R3, R57, R12 ;  /* 0x00000039030c7223 */ /* 0x000fe2000001000c */
[----:B------:R-:W-:Y:S01]  /*05c0*/  SHF.L.U32 R35, R35, 0x10, RZ ;  /* 0x0000001023237819 */ /* 0x000fe200000006ff */
[----:B------:R-:W-:Y:S01]  /*05d0*/  FMUL.FTZ R47, R52, R47 ;  /* 0x0000002f342f7220 */ /* 0x000fe20000410000 */
[----:B------:R-:W-:-:S02]  /*05e0*/  SHF.L.U32 R56, R31, 0x10, RZ ;  /* 0x000000101f387819 */ /* 0x000fc400000006ff */
[----:B------:R-:W-:Y:S01]  /*05f0*/  PRMT R34, R28, 0x7632, R34 ;  /* 0x000076321c227816 */ /* 0x000fe20000000022 */
[----:B------:R-:W-:Y:S01]  /*0600*/  FADD.FTZ R7, -R53, R54 ;  /* 0x0000003635077221 */ /* 0x000fe20000010100 */
[----:B------:R-:W-:Y:S02]  /*0610*/  SHF.L.U32 R46, R46, 0x10, RZ ;  /* 0x000000102e2e7819 */ /* 0x000fe400000006ff */
[----:B------:R-:W-:Y:S01]  /*0620*/  PRMT R57, R29, 0x7632, R57 ;  /* 0x000076321d397816 */ /* 0x000fe20000000039 */
[----:B------:R-:W-:Y:S01]  /*0630*/  FADD.FTZ R22, R22, R35 ;  /* 0x0000002316167221 */ /* 0x000fe20000010000 */
[----:B------:R-:W-:Y:S01]  /*0640*/  SHF.L.U32 R54, R48, 0x10, RZ ;  /* 0x0000001030367819 */ /* 0x000fe200000006ff */
[-C--:B------:R-:W-:Y:S01]  /*0650*/  FMUL.FTZ R48, R56, R35.reuse ;  /* 0x0000002338307220 */ /* 0x080fe20000410000 */
[----:B------:R-:W-:Y:S01]  /*0660*/  SHF.L.U32 R34, R34, 0x10, RZ ;  /* 0x0000001022227819 */ /* 0x000fe200000006ff */
[----:B------:R-:W-:Y:S01]  /*0670*/  FFMA.FTZ R18, R47, R35, R18 ;  /* 0x000000232f127223 */ /* 0x000fe20000010012 */
[----:B------:R-:W-:Y:S01]  /*0680*/  SHF.L.U32 R35, R57, 0x10, RZ ;  /* 0x0000001039237819 */ /* 0x000fe200000006ff */
[----:B------:R-:W-:Y:S01]  /*0690*/  FADD.FTZ R45, -R53, R46 ;  /* 0x0000002e352d7221 */ /* 0x000fe20000010100 */
[----:B------:R-:W-:Y:S01]  /*06a0*/  SHF.L.U32 R56, R50, 0x10, RZ ;  /* 0x0000001032387819 */ /* 0x000fe200000006ff */
[----:B------:R-:W-:Y:S01]  /*06b0*/  FMUL.FTZ R50, R52, R49 ;  /* 0x0000003134327220 */ /* 0x000fe20000410000 */
[----:B------:R-:W-:Y:S01]  /*06c0*/  SHF.L.U32 R46, R55, 0x10, RZ ;  /* 0x00000010372e7819 */ /* 0x000fe200000006ff */
[----:B------:R-:W-:Y:S01]  /*06d0*/  FADD.FTZ R55, -R53, R44 ;  /* 0x0000002c35377221 */ /* 0x000fe20000010100 */
[----:B------:R-:W-:Y:S01]  /*06e0*/  SHF.L.U32 R44, R29, 0x10, RZ ;  /* 0x000000101d2c7819 */ /* 0x000fe200000006ff */
[----:B------:R-:W-:Y:S01]  /*06f0*/  FMUL.FTZ R49, R34, R54 ;  /* 0x0000003622317220 */ /* 0x000fe20000410000 */
[C---:B------:R-:W-:Y:S01]  /*0700*/  FMUL.FTZ R58, R52.reuse, R51 ;  /* 0x00000033343a7220 */ /* 0x040fe20000410000 */
[----:B------:R-:W-:Y:S01]  /*0710*/  FMUL.FTZ R51, R35, R56 ;  /* 0x0000003823337220 */ /* 0x000fe20000410000 */
[----:B------:R-:W-:Y:S01]  /*0720*/  FADD.FTZ R34, RZ, R6 ;  /* 0x00000006ff227221 */ /* 0x000fe20000010000 */
[----:B------:R-:W-:Y:S01]  /*0730*/  FFMA.FTZ R35, R3, R6, RZ ;  /* 0x0000000603237223 */ /* 0x000fe200000100ff */
[----:B------:R-:W-:Y:S01]  /*0740*/  FMUL.FTZ R7, R52, R7 ;  /* 0x0000000734077220 */ /* 0x000fe20000410000 */
[----:B------:R-:W-:Y:S01]  /*0750*/  FMUL.FTZ R44, R44, R59 ;  /* 0x0000003b2c2c7220 */ /* 0x000fe20000410000 */
[----:B------:R-:W-:Y:S01]  /*0760*/  FADD.FTZ R57, R34, R49 ;  /* 0x0000003122397221 */ /* 0x000fe20000010000 */
[----:B------:R-:W-:Y:S01]  /*0770*/  FFMA.FTZ R34, R50, R49, R35 ;  /* 0x0000003132227223 */ /* 0x000fe20000010023 */
[----:B------:R-:W-:Y:S01]  /*0780*/  FADD.FTZ R53, -R53, R46 ;  /* 0x0000002e35357221 */ /* 0x000fe20000010100 */
[----:B------:R-:W-:Y:S01]  /*0790*/  FADD.FTZ R26, R26, R59 ;  /* 0x0000003b1a1a7221 */ /* 0x000fe20000010000 */
[----:B------:R-:W-:Y:S01]  /*07a0*/  FFMA.FTZ R14, R7, R59, R14 ;  /* 0x0000003b070e7223 */ /* 0x000fe2000001000e */
[----:B------:R-:W-:Y:S01]  /*07b0*/  SHF.L.U32 R46, R30, 0x10, RZ ;  /* 0x000000101e2e7819 */ /* 0x000fe200000006ff */
[----:B------:R-:W-:Y:S01]  /*07c0*/  FADD.FTZ R25, R25, R54 ;  /* 0x0000003619197221 */ /* 0x000fe20000010000 */
[----:B------:R-:W-:Y:S01]  /*07d0*/  FFMA.FTZ R13, R50, R54, R13 ;  /* 0x00000036320d7223 */ /* 0x000fe2000001000d */
[----:B------:R-:W-:Y:S01]  /*07e0*/  PRMT R59, R30, 0x7632, R59 ;  /* 0x000076321e3b7816 */ /* 0x000fe2000000003b */
[----:B------:R-:W-:Y:S01]  /*07f0*/  FADD.FTZ R54, R57, R44 ;  /* 0x0000002c39367221 */ /* 0x000fe20000010000 */
[----:B------:R-:W-:Y:S01]  /*0800*/  FADD.FTZ R27, R27, R56 ;  /* 0x000000381b1b7221 */ /* 0x000fe20000010000 */
[----:B------:R-:W-:Y:S01]  /*0810*/  FFMA.FTZ R15, R58, R56, R15 ;  /* 0x000000383a0f7223 */ /* 0x000fe2000001000f */
[----:B------:R-:W-:Y:S01]  /*0820*/  FFMA.FTZ R35, R7, R44, R34 ;  /* 0x0000002c07237223 */ /* 0x000fe20000010022 */
[----:B------:R-:W-:Y:S01]  /*0830*/  FMUL.FTZ R45, R52, R45 ;  /* 0x0000002d342d7220 */ /* 0x000fe20000410000 */
[----:B------:R-:W-:Y:S01]  /*0840*/  SHF.L.U32 R56, R32, 0x10, RZ ;  /* 0x0000001020387819 */ /* 0x000fe200000006ff */
[----:B------:R-:W-:Y:S01]  /*0850*/  FMUL.FTZ R46, R46, R61 ;  /* 0x0000003d2e2e7220 */ /* 0x000fe20000410000 */
[----:B------:R-:W-:-:S02]  /*0860*/  SHF.L.U32 R59, R59, 0x10, RZ ;  /* 0x000000103b3b7819 */ /* 0x000fc400000006ff */
[----:B------:R-:W-:Y:S01]  /*0870*/  SHF.L.U32 R32, R33, 0x10, RZ ;  /* 0x0000001021207819 */ /* 0x000fe200000006ff */
[----:B------:R-:W-:Y:S01]  /*0880*/  FADD.FTZ R33, R54, R51 ;  /* 0x0000003336217221 */ /* 0x000fe20000010000 */
[----:B------:R-:W-:Y:S01]  /*0890*/  FFMA.FTZ R34, R58, R51, R35 ;  /* 0x000000333a227223 */ /* 0x000fe20000010023 */
[--C-:B------:R-:W-:Y:S01]  /*08a0*/  FADD.FTZ R20, R20, R61.reuse ;  /* 0x0000003d14147221 */ /* 0x100fe20000010000 */
[----:B------:R-:W-:Y:S01]  /*08b0*/  FFMA.FTZ R16, R45, R61, R16 ;  /* 0x0000003d2d107223 */ /* 0x000fe20000010010 */
[----:B------:R-:W-:Y:S01]  /*08c0*/  PRMT R61, R31, 0x7632, R61 ;  /* 0x000076321f3d7816 */ /* 0x000fe2000000003d */
[----:B------:R-:W-:Y:S01]  /*08d0*/  FMUL.FTZ R59, R59, R56 ;  /* 0x000000383b3b7220 */ /* 0x000fe20000410000 */
[----:B------:R-:W-:Y:S01]  /*08e0*/  FADD.FTZ R54, R33, R46 ;  /* 0x0000002e21367221 */ /* 0x000fe20000010000 */
[----:B------:R-:W-:Y:S01]  /*08f0*/  FMUL.FTZ R60, R52, R55 ;  /* 0x00000037343c7220 */ /* 0x000fe20000410000 */
[----:B------:R-:W-:Y:S01]  /*0900*/  FFMA.FTZ R34, R45, R46, R34 ;  /* 0x0000002e2d227223 */ /* 0x000fe20000010022 */
[----:B------:R-:W-:Y:S01]  /*0910*/  SHF.L.U32 R61, R61, 0x10, RZ ;  /* 0x000000103d3d7819 */ /* 0x000fe200000006ff */
[----:B------:R-:W-:-:S02]  /*0920*/  FADD.FTZ R33, R54, R59 ;  /* 0x0000003b36217221 */ /* 0x000fc40000010000 */
[----:B------:R-:W-:Y:S01]  /*0930*/  FFMA.FTZ R34, R60, R59, R34 ;  /* 0x0000003b3c227223 */ /* 0x000fe20000010022 */
[----:B------:R-:W-:Y:S01]  /*0940*/  FMUL.FTZ R62, R52, R53 ;  /* 0x00000035343e7220 */ /* 0x000fe20000410000 */
[----:B------:R-:W-:Y:S01]  /*0950*/  FMUL.FTZ R61, R61, R32 ;  /* 0x000000203d3d7220 */ /* 0x000fe20000410000 */
[----:B------:R-:W-:Y:S01]  /*0960*/  FADD.FTZ R54, R33, R48 ;  /* 0x0000003021367221 */ /* 0x000fe20000010000 */
[----:B------:R-:W-:Y:S01]  /*0970*/  FFMA.FTZ R34, R47, R48, R34 ;  /* 0x000000302f227223 */ /* 0x000fe20000010022 */
[----:B------:R-:W-:Y:S01]  /*0980*/  FADD.FTZ R21, R21, R56 ;  /* 0x0000003815157221 */ /* 0x000fe20000010000 */
[----:B------:R-:W-:Y:S01]  /*0990*/  FFMA.FTZ R17, R60, R56, R17 ;  /* 0x000000383c117223 */ /* 0x000fe20000010011 */
[----:B------:R-:W-:Y:S01]  /*09a0*/  FADD.FTZ R53, R54, R61 ;  /* 0x0000003d36357221 */ /* 0x000fe20000010000 */
[----:B------:R-:W-:Y:S01]  /*09b0*/  FADD.FTZ R23, R23, R32 ;  /* 0x0000002017177221 */ /* 0x000fe20000010000 */
[C---:B------:R-:W-:Y:S01]  /*09c0*/  FFMA.FTZ R19, R62.reuse, R32, R19 ;  /* 0x000000203e137223 */ /* 0x040fe20000010013 */
[----:B------:R-:W-:-:S07]  /*09d0*/  FFMA.FTZ R54, R62, R61, R34 ;  /* 0x0000003d3e367223 */ /* 0x000fce0000010022 */
.L_x_60:
[----:B------:R-:W-:Y:S05]  /*09e0*/  BSYNC.RECONVERGENT B1 ;  /* 0x0000000000017941 */ /* 0x000fea0003800200 */
.L_x_59:
[----:B------:R-:W-:Y:S01]  /*09f0*/  UMOV UR8, 0xffffffff ;  /* 0xffffffff00087882 */ /* 0x000fe20000000000 */
[----:B------:R-:W-:Y:S02]  /*0a00*/  ISETP.GE.U32.AND P2, PT, R4, 0x20, PT ;  /* 0x000000200400780c */ /* 0x000fe40003f46070 */
[----:B------:R-:W-:Y:S11]  /*0a10*/  BRA.DIV UR8, `(.L_x_61) ;  /* 0x0000001e08207947 */ /* 0x000ff6000b800000 */
[----:B-1----:R-:W0:Y:S04]  /*0a20*/  SHFL.BFLY PT, R32, R53, 0x1, 0x1f ;  /* 0x0c201f0035207f89 */ /* 0x002e2800000e0000 */
        /* <DEDUP_REMOVED lines=17> */
.L_x_84:
[----:B------:R-:W-:Y:S01]  /*0b40*/  BSSY.RECONVERGENT B1, `(.L_x_62) ;  /* 0x0000161000017945 */ /* 0x000fe20003800200 */
[----:B01----:R-:W-:Y:S01]  /*0b50*/  FADD.FTZ R53, R53, R32 ;  /* 0x0000002035357221 */ /* 0x003fe20000010000 */
[----:B--2---:R-:W-:Y:S02]  /*0b60*/  FADD.FTZ R32, R54, R33 ;  /* 0x0000002136207221 */ /* 0x004fe40000010000 */
[----:B------:R-:W-:Y:S05]  /*0b70*/  @!P2 BRA `(.L_x_63) ;  /* 0x000000140074a947 */ /* 0x000fea0003800000 */
[----:B------:R-:W-:Y:S01]  /*0b80*/  UISETP.NE.U32.AND UP0, UPT, UR14, URZ, UPT ;  /* 0x000000ff0e00728c */ /* 0x000fe2000bf05070 */
[----:B------:R-:W-:Y:S01]  /*0b90*/  FMUL.FTZ R33, R53, UR16 ;  /* 0x0000001035217c20 */ /* 0x000fe20008410000 */
[----:B------:R-:W-:Y:S01]  /*0ba0*/  ISETP.NE.AND P0, PT, RZ, UR13, PT ;  /* 0x0000000dff007c0c */ /* 0x000fe2000bf05270 */
        /* <DEDUP_REMOVED lines=33> */
[----:B------:R-:W-:Y:S01]  /*0dc0*/  FMUL.FTZ R53, R52, R33 ;  /* 0x0000002134357220 */ /* 0x000fe20000410000 */
[----:B------:R-:W-:-:S02]  /*0dd0*/  F2FP.BF16.F32.PACK_AB R33, R55, R54 ;  /* 0x000000363721723e */ /* 0x000fc400000010ff */
[----:B------:R-:W-:Y:S02]  /*0de0*/  F2FP.BF16.F32.PACK_AB R35, R56, R35 ;  /* 0x000000233823723e */ /* 0x000fe400000010ff */
[----:B------:R-:W-:Y:S02]  /*0df0*/  F2FP.BF16.F32.PACK_AB R34, R67, R34 ;  /* 0x000000224322723e */ /* 0x000fe400000010ff */
[----:B------:R-:W-:Y:S01]  /*0e00*/  F2FP.BF16.F32.PACK_AB R32, R53, R32 ;  /* 0x000000203520723e */ /* 0x000fe200000010ff */
[----:B------:R-:W-:Y:S06]  /*0e10*/  BRA `(.L_x_67) ;  /* 0x0000001000987947 */ /* 0x000fec0003800000 */
.L_x_66:
        /* <DEDUP_REMOVED lines=33> */
.L_x_65:
        /* <DEDUP_REMOVED lines=36> */
.L_x_68:
        /* <DEDUP_REMOVED lines=37> */
.L_x_64:
        /* <DEDUP_REMOVED lines=12> */
[-CC-:B------:R-:W-:Y:S01]  /*1580*/  FFMA.FTZ R53, R45, R32.reuse, R33.reuse ;  /* 0x000000202d357223 */ /* 0x180fe20000010021 */
[-CC-:B------:R-:W-:Y:S01]  /*1590*/  FFMA.FTZ R56, R60, R32.reuse, R33.reuse ;  /* 0x000000203c387223 */ /* 0x180fe20000010021 */
[--C-:B------:R-:W-:Y:S01]  /*15a0*/  FFMA.FTZ R65, R47, R32, R33.reuse ;  /* 0x000000202f417223 */ /* 0x100fe20000010021 */
        /* <DEDUP_REMOVED lines=8> */
[----:B------:R-:W-:Y:S01]  /*1630*/  PRMT R35, R11, 0x7632, R35 ;  /* 0x000076320b237816 */ /* 0x000fe20000000023 */
[----:B-----5:R-:W-:Y:S01]  /*1640*/  FFMA.FTZ R32, R52, R56, R67 ;  /* 0x0000003834207223 */ /* 0x020fe20000010043 */
[----:B------:R-:W-:Y:S01]  /*1650*/  FADD.FTZ R56, R46, -R53 ;  /* 0x800000352e387221 */ /* 0x000fe20000010000 */
[----:B------:R-:W-:Y:S01]  /*1660*/  SHF.L.U32 R53, R10, 0x10, RZ ;  /* 0x000000100a357819 */ /* 0x000fe200000006ff */
[----:B------:R-:W-:Y:S01]  /*1670*/  FFMA.FTZ R33, R52, R54, R33 ;  /* 0x0000003634217223 */ /* 0x000fe20000010021 */
[----:B------:R-:W-:Y:S01]  /*1680*/  FADD.FTZ R54, R48, -R65 ;  /* 0x8000004130367221 */ /* 0x000fe20000010000 */
[----:B------:R-:W-:-:S02]  /*1690*/  SHF.L.U32 R35, R35, 0x10, RZ ;  /* 0x0000001023237819 */ /* 0x000fc400000006ff */
[----:B------:R-:W-:Y:S01]  /*16a0*/  SHF.L.U32 R65, R11, 0x10, RZ ;  /* 0x000000100b417819 */ /* 0x000fe200000006ff */
[----:B------:R-:W-:Y:S01]  /*16b0*/  FFMA.FTZ R53, R52, R56, R53 ;  /* 0x0000003834357223 */ /* 0x000fe20000010035 */
[----:B------:R-:W-:Y:S01]  /*16c0*/  PRMT R56, R8, 0x7632, R56 ;  /* 0x0000763208387816 */ /* 0x000fe20000000038 */
[----:B------:R-:W-:Y:S01]  /*16d0*/  FFMA.FTZ R35, R52, R64, R35 ;  /* 0x0000004034237223 */ /* 0x000fe20000010023 */
[----:B------:R-:W-:Y:S01]  /*16e0*/  FADD.FTZ R64, R6, -R57 ;  /* 0x8000003906407221 */ /* 0x000fe20000010000 */
[----:B------:R-:W-:Y:S01]  /*16f0*/  FFMA.FTZ R54, R52, R54, R65 ;  /* 0x0000003634367223 */ /* 0x000fe20000010041 */
[----:B------:R-:W-:Y:S02]  /*1700*/  SHF.L.U32 R65, R9, 0x10, RZ ;  /* 0x0000001009417819 */ /* 0x000fe400000006ff */
[----:B------:R-:W-:Y:S02]  /*1710*/  SHF.L.U32 R55, R8, 0x10, RZ ;  /* 0x0000001008377819 */ /* 0x000fe400000006ff */
[----:B------:R-:W-:Y:S01]  /*1720*/  SHF.L.U32 R57, R56, 0x10, RZ ;  /* 0x0000001038397819 */ /* 0x000fe200000006ff */
[C---:B------:R-:W-:Y:S01]  /*1730*/  FFMA.FTZ R56, R52.reuse, R66, R65 ;  /* 0x0000004234387223 */ /* 0x040fe20000010041 */
[----:B------:R-:W-:Y:S01]  /*1740*/  F2FP.BF16.F32.PACK_AB R35, R35, R54 ;  /* 0x000000362323723e */ /* 0x000fe200000010ff */
[----:B------:R-:W-:-:S02]  /*1750*/  FFMA.FTZ R55, R52, R64, R55 ;  /* 0x0000004034377223 */ /* 0x000fc40000010037 */
[----:B------:R-:W-:Y:S01]  /*1760*/  FFMA.FTZ R52, R52, R34, R57 ;  /* 0x0000002234347223 */ /* 0x000fe20000010039 */
[----:B------:R-:W-:Y:S02]  /*1770*/  F2FP.BF16.F32.PACK_AB R34, R32, R53 ;  /* 0x000000352022723e */ /* 0x000fe400000010ff */
[----:B------:R-:W-:Y:S02]  /*1780*/  F2FP.BF16.F32.PACK_AB R33, R33, R56 ;  /* 0x000000382121723e */ /* 0x000fe400000010ff */
[----:B------:R-:W-:Y:S01]  /*1790*/  F2FP.BF16.F32.PACK_AB R32, R52, R55 ;  /* 0x000000373420723e */ /* 0x000fe200000010ff */
[----:B------:R-:W-:Y:S06]  /*17a0*/  BRA `(.L_x_67) ;  /* 0x0000000800347947 */ /* 0x000fec0003800000 */
.L_x_70:
[-CC-:B------:R-:W-:Y:S01]  /*17b0*/  FFMA.FTZ R37, R3, R32.reuse, R33.reuse ;  /* 0x0000002003257223 */ /* 0x180fe20000010021 */
[----:B------:R-:W-:Y:S01]  /*17c0*/  SHF.L.U32 R53, R8, 0x10, RZ ;  /* 0x0000001008357819 */ /* 0x000fe200000006ff */
[-C--:B------:R-:W-:Y:S01]  /*17d0*/  FFMA.FTZ R55, R7, R32.reuse, R33 ;  /* 0x0000002007377223 */ /* 0x080fe20000010021 */
[----:B------:R-:W-:Y:S01]  /*17e0*/  PRMT R38, R10, 0x7632, R38 ;  /* 0x000076320a267816 */ /* 0x000fe20000000026 */
[----:B------:R-:W-:Y:S01]  /*17f0*/  FADD.FTZ R37, R6, -R37 ;  /* 0x8000002506257221 */ /* 0x000fe20000010000 */
[-CC-:B------:R-:W-:Y:S01]  /*1800*/  FFMA.FTZ R34, R50, R32.reuse, R33.reuse ;  /* 0x0000002032227223 */ /* 0x180fe20000010021 */
[-CC-:B------:R-:W-:Y:S01]  /*1810*/  FFMA.FTZ R36, R58, R32.reuse, R33.reuse ;  /* 0x000000203a247223 */ /* 0x180fe20000010021 */
[-CC-:B------:R-:W-:Y:S01]  /*1820*/  FFMA.FTZ R35, R45, R32.reuse, R33.reuse ;  /* 0x000000202d237223 */ /* 0x180fe20000010021 */
[-CC-:B------:R-:W-:Y:S01]  /*1830*/  FFMA.FTZ R54, R60, R32.reuse, R33.reuse ;  /* 0x000000203c367223 */ /* 0x180fe20000010021 */
[-CC-:B------:R-:W-:Y:S01]  /*1840*/  FFMA.FTZ R39, R47, R32.reuse, R33.reuse ;  /* 0x000000202f277223 */ /* 0x180fe20000010021 */
[----:B------:R-:W-:Y:S01]  /*1850*/  FFMA.FTZ R64, R62, R32, R33 ;  /* 0x000000203e407223 */ /* 0x000fe20000010021 */
[----:B------:R-:W-:Y:S01]  /*1860*/  PRMT R56, R11, 0x7632, R56 ;  /* 0x000076320b387816 */ /* 0x000fe20000000038 */
[----:B-----5:R-:W-:Y:S01]  /*1870*/  FFMA.FTZ R32, R52, R37, R53 ;  /* 0x0000002534207223 */ /* 0x020fe20000010035 */
[----:B------:R-:W-:Y:S01]  /*1880*/  SHF.L.U32 R37, R9, 0x10, RZ ;  /* 0x0000001009257819 */ /* 0x000fe200000006ff */
[----:B------:R-:W-:Y:S01]  /*1890*/  FADD.FTZ R33, R44, -R55 ;  /* 0x800000372c217221 */ /* 0x000fe20000010000 */
[----:B------:R-:W-:Y:S01]  /*18a0*/  SHF.L.U32 R38, R38, 0x10, RZ ;  /* 0x0000001026267819 */ /* 0x000fe200000006ff */
[----:B------:R-:W-:Y:S01]  /*18b0*/  FADD.FTZ R53, R59, -R54 ;  /* 0x800000363b357221 */ /* 0x000fe20000010000 */
[----:B------:R-:W-:Y:S01]  /*18c0*/  SHF.L.U32 R56, R56, 0x10, RZ ;  /* 0x0000001038387819 */ /* 0x000fe200000006ff */
[----:B------:R-:W-:Y:S01]  /*18d0*/  FADD.FTZ R55, R61, -R64 ;  /* 0x800000403d377221 */ /* 0x000fe20000010000 */
[C---:B------:R-:W-:Y:S01]  /*18e0*/  FFMA.FTZ R33, R52.reuse, R33, R37 ;  /* 0x0000002134217223 */ /* 0x040fe20000010025 */
[C---:B------:R-:W-:Y:S01]  /*18f0*/  FFMA.FTZ R37, R52.reuse, R53, R38 ;  /* 0x0000003534257223 */ /* 0x040fe20000010026 */
[----:B------:R-:W-:Y:S01]  /*1900*/  SHF.L.U32 R57, R11, 0x10, RZ ;  /* 0x000000100b397819 */ /* 0x000fe200000006ff */
[----:B------:R-:W-:Y:S01]  /*1910*/  FFMA.FTZ R38, R52, R55, R56 ;  /* 0x0000003734267223 */ /* 0x000fe20000010038 */
[--C-:B------:R-:W-:Y:S01]  /*1920*/  FADD.FTZ R55, R48, -R39.reuse ;  /* 0x8000002730377221 */ /* 0x100fe20000010000 */
        /* <DEDUP_REMOVED lines=8> */
[----:B------:R-:W-:Y:S02]  /*19b0*/  FADD.FTZ R35, R49, -R34 ;  /* 0x8000002231237221 */ /* 0x000fe40000010000 */
        /* <DEDUP_REMOVED lines=12> */
.L_x_69:
[----:B------:R-:W-:-:S04]  /*1a80*/  UISETP.NE.U32.AND UP0, UPT, UR6, URZ, UPT ;  /* 0x000000ff0600728c */ /* 0x000fc8000bf05070 */
[----:B------:R-:W-:-:S09]  /*1a90*/  UISETP.NE.AND.EX UP0, UPT, UR7, URZ, UPT, UP0 ;  /* 0x000000ff0700728c */ /* 0x000fd2000bf05300 */
[----:B------:R-:W-:Y:S05]  /*1aa0*/  BRA.U UP0, `(.L_x_71) ;  /* 0x0000000100b47547 */ /* 0x000fea000b800000 */
        /* <DEDUP_REMOVED lines=45> */
.L_x_71:
        /* <DEDUP_REMOVED lines=8> */
[----:B------:R-:W-:Y:S01]  /*1e00*/  PRMT R32, R11, 0x7632, R32 ;  /* 0x000076320b207816 */ /* 0x000fe20000000020 */
[----:B------:R-:W-:Y:S01]  /*1e10*/  FADD.FTZ R37, R6, -R37 ;  /* 0x8000002506257221 */ /* 0x000fe20000010000 */
[----:B------:R-:W-:Y:S01]  /*1e20*/  SHF.L.U32 R33, R8, 0x10, RZ ;  /* 0x0000001008217819 */ /* 0x000fe200000006ff */
[----:B------:R-:W-:Y:S01]  /*1e30*/  FADD.FTZ R39, R44, -R39 ;  /* 0x800000272c277221 */ /* 0x000fe20000010000 */
[----:B------:R-:W-:Y:S01]  /*1e40*/  SHF.L.U32 R40, R9, 0x10, RZ ;  /* 0x0000001009287819 */ /* 0x000fe200000006ff */
[----:B------:R-:W-:Y:S01]  /*1e50*/  FADD.FTZ R41, R46, -R41 ;  /* 0x800000292e297221 */ /* 0x000fe20000010000 */
[----:B------:R-:W-:Y:S01]  /*1e60*/  SHF.L.U32 R42, R10, 0x10, RZ ;  /* 0x000000100a2a7819 */ /* 0x000fe200000006ff */
[----:B------:R-:W-:Y:S01]  /*1e70*/  FADD.FTZ R43, R61, -R54 ;  /* 0x800000363d2b7221 */ /* 0x000fe20000010000 */
[----:B------:R-:W-:Y:S01]  /*1e80*/  SHF.L.U32 R56, R32, 0x10, RZ ;  /* 0x0000001020387819 */ /* 0x000fe200000006ff */
[C---:B-----5:R-:W-:Y:S01]  /*1e90*/  FFMA.FTZ R32, R52.reuse, R37, R33 ;  /* 0x0000002534207223 */ /* 0x060fe20000010021 */
[C---:B------:R-:W-:Y:S01]  /*1ea0*/  FFMA.FTZ R33, R52.reuse, R39, R40 ;  /* 0x0000002734217223 */ /* 0x040fe20000010028 */
[----:B------:R-:W-:Y:S01]  /*1eb0*/  FFMA.FTZ R37, R52, R41, R42 ;  /* 0x0000002934257223 */ /* 0x000fe2000001002a */
[----:B------:R-:W-:Y:S01]  /*1ec0*/  PRMT R39, R8, 0x7632, R39 ;  /* 0x0000763208277816 */ /* 0x000fe20000000027 */
[----:B------:R-:W-:Y:S01]  /*1ed0*/  FFMA.FTZ R56, R52, R43, R56 ;  /* 0x0000002b34387223 */ /* 0x000fe20000010038 */
[----:B------:R-:W-:-:S02]  /*1ee0*/  PRMT R41, R9, 0x7632, R41 ;  /* 0x0000763209297816 */ /* 0x000fc40000000029 */
[----:B------:R-:W-:Y:S02]  /*1ef0*/  PRMT R43, R10, 0x7632, R43 ;  /* 0x000076320a2b7816 */ /* 0x000fe4000000002b */
        /* <DEDUP_REMOVED lines=24> */
.L_x_67:
        /* <DEDUP_REMOVED lines=13> */
.L_x_63:
[----:B------:R-:W-:Y:S05]  /*2150*/  BSYNC.RECONVERGENT B1 ;  /* 0x0000000000017941 */ /* 0x000fea0003800200 */
.L_x_62:
[----:B0-----:R-:W0:Y:S02]  /*2160*/  LDC.64 R32, c[0x0][0x380] ;  /* 0x0000e000ff207b82 */ /* 0x001e240000000a00 */
[----:B0-----:R-:W-:-:S04]  /*2170*/  LEA R5, R32, R5, 0x2 ;  /* 0x0000000520057211 */ /* 0x001fc800078e10ff */
[----:B------:R-:W-:-:S13]  /*2180*/  ISETP.GE.AND P0, PT, R5, R33, PT ;  /* 0x000000210500720c */ /* 0x000fda0003f06270 */
[----:B------:R-:W-:Y:S05]  /*2190*/  @!P0 BRA `(.L_x_72) ;  /* 0xffffffe0002c8947 */ /* 0x000fea000383ffff */
.L_x_58:
[----:B------:R-:W-:Y:S05]  /*21a0*/  BSYNC B0 ;  /* 0x0000000000007941 */ /* 0x000fea0003800000 */
.L_x_57:
[----:B------:R-:W0:Y:S01]  /*21b0*/  S2R R5, SR_CgaCtaId ;  /* 0x0000000000057919 */ /* 0x000e220000008800 */
[----:B------:R-:W-:Y:S01]  /*21c0*/  MOV R4, 0x400 ;  /* 0x0000040000047802 */ /* 0x000fe20000000f00 */
[----:B------:R-:W-:Y:S05]  /*21d0*/  WARPSYNC.ALL ;  /* 0x0000000000007948 */ /* 0x000fea0003800000 */
[C---:B------:R-:W-:Y:S01]  /*21e0*/  LOP3.LUT R3, R0.reuse, 0x60, RZ, 0xc0, !PT ;  /* 0x0000006000037812 */ /* 0x040fe200078ec0ff */
[----:B------:R-:W1:Y:S01]  /*21f0*/  LDCU.128 UR20, c[0x0][0x440] ;  /* 0x00008800ff1477ac */ /* 0x000e620008000c00 */
[----:B-----5:R-:W-:Y:S02]  /*2200*/  LOP3.LUT R29, R0, 0x7f, RZ, 0x3c, !PT ;  /* 0x0000007f001d7812 */ /* 0x020fe400078e3cff */
[----:B------:R-:W-:-:S02]  /*2210*/  LOP3.LUT R3, R3, 0x1f, R0, 0xf8, !PT ;  /* 0x0000001f03037812 */ /* 0x000fc400078ef800 */
[----:B------:R-:W-:-:S04]  /*2220*/  IADD3 R29, PT, PT, R29, R2, RZ ;  /* 0x000000021d1d7210 */ /* 0x000fc80007ffe0ff */
[----:B------:R-:W-:Y:S02]  /*2230*/  ISETP.GE.U32.AND P0, PT, R29, 0x80, PT ;  /* 0x000000801d00780c */ /* 0x000fe40003f06070 */
[----:B0-----:R-:W-:-:S04]  /*2240*/  LEA R4, R5, R4, 0x18 ;  /* 0x0000000405047211 */ /* 0x001fc800078ec0ff */
[-C--:B------:R-:W-:Y:S02]  /*2250*/  LEA R3, R3, R4.reuse, 0x5 ;  /* 0x0000000403037211 */ /* 0x080fe400078e28ff */
[----:B------:R-:W-:-:S03]  /*2260*/  LEA R4, R0, R4, 0x2 ;  /* 0x0000000400047211 */ /* 0x000fc600078e10ff */
[----:B------:R-:W-:Y:S04]  /*2270*/  STS.128 [R3], R24 ;  /* 0x0000001803007388 */ /* 0x000fe80000000c00 */
[----:B------:R-:W-:Y:S01]  /*2280*/  STS.128 [R3+0x10], R20 ;  /* 0x0000101403007388 */ /* 0x000fe20000000c00 */
[----:B------:R-:W-:Y:S06]  /*2290*/  BAR.SYNC.DEFER_BLOCKING 0x0 ;  /* 0x0000000000007b1d */ /* 0x000fec0000010000 */
[----:B------:R-:W0:Y:S04]  /*22a0*/  LDS R5, [R4] ;  /* 0x0000000004057984 */ /* 0x000e280000000800 */
[----:B------:R-:W2:Y:S04]  /*22b0*/  LDS R8, [R4+0x400] ;  /* 0x0004000004087984 */ /* 0x000ea80000000800 */
[----:B------:R-:W3:Y:S04]  /*22c0*/  LDS R6, [R4+0x200] ;  /* 0x0002000004067984 */ /* 0x000ee80000000800 */
[----:B------:R-:W4:Y:S04]  /*22d0*/  LDS R7, [R4+0x600] ;  /* 0x0006000004077984 */ /* 0x000f280000000800 */
[----:B------:R-:W1:Y:S04]  /*22e0*/  LDS R10, [R4+0x800] ;  /* 0x00080000040a7984 */ /* 0x000e680000000800 */
[----:B------:R-:W1:Y:S04]  /*22f0*/  LDS R9, [R4+0xa00] ;  /* 0x000a000004097984 */ /* 0x000e680000000800 */
[----:B------:R-:W1:Y:S04]  /*2300*/  LDS R28, [R4+0xc00] ;  /* 0x000c0000041c7984 */ /* 0x000e680000000800 */
[----:B------:R-:W1:Y:S01]  /*2310*/  LDS R11, [R4+0xe00] ;  /* 0x000e0000040b7984 */ /* 0x000e620000000800 */
[----:B------:R-:W-:Y:S01]  /*2320*/  BAR.SYNC.DEFER_BLOCKING 0x0 ;  /* 0x0000000000007b1d */ /* 0x000fe20000010000 */
[----:B0-----:R-:W-:-:S04]  /*2330*/  FADD.FTZ R5, RZ, R5 ;  /* 0x00000005ff057221 */ /* 0x001fc80000010000 */
[----:B--2---:R-:W-:Y:S01]  /*2340*/  FADD.FTZ R5, R5, R8 ;  /* 0x0000000805057221 */ /* 0x004fe20000010000 */
[----:B---3--:R-:W-:-:S04]  /*2350*/  FADD.FTZ R6, RZ, R6 ;  /* 0x00000006ff067221 */ /* 0x008fc80000010000 */
[----:B----4-:R-:W-:Y:S01]  /*2360*/  FADD.FTZ R6, R6, R7 ;  /* 0x0000000706067221 */ /* 0x010fe20000010000 */
[----:B------:R0:W-:Y:S01]  /*2370*/  STS.128 [R3], R12 ;  /* 0x0000000c03007388 */ /* 0x0001e20000000c00 */
[----:B-1----:R-:W-:-:S03]  /*2380*/  FADD.FTZ R5, R5, R10 ;  /* 0x0000000a05057221 */ /* 0x002fc60000010000 */
[----:B------:R1:W-:Y:S01]  /*2390*/  STS.128 [R3+0x10], R16 ;  /* 0x0000101003007388 */ /* 0x0003e20000000c00 */
[----:B------:R-:W-:Y:S01]  /*23a0*/  FADD.FTZ R6, R6, R9 ;  /* 0x0000000906067221 */ /* 0x000fe20000010000 */
[----:B------:R-:W-:Y:S01]  /*23b0*/  BAR.SYNC.DEFER_BLOCKING 0x0 ;  /* 0x0000000000007b1d */ /* 0x000fe20000010000 */
[----:B------:R-:W-:Y:S02]  /*23c0*/  FADD.FTZ R7, R5, R28 ;  /* 0x0000001c05077221 */ /* 0x000fe40000010000 */
[----:B------:R-:W-:Y:S01]  /*23d0*/  FADD.FTZ R11, R6, R11 ;  /* 0x0000000b060b7221 */ /* 0x000fe20000010000 */
[----:B0-----:R-:W-:-:S05]  /*23e0*/  IMAD R13, R2, UR9, RZ ;  /* 0x00000009020d7c24 */ /* 0x001fca000f8e02ff */
[----:B------:R-:W-:-:S04]  /*23f0*/  IADD3 R13, P1, PT, R13, R0, RZ ;  /* 0x000000000d0d7210 */ /* 0x000fc80007f3e0ff */
[----:B------:R-:W-:Y:S02]  /*2400*/  IADD3.X R2, PT, PT, RZ, RZ, RZ, P1, !PT ;  /* 0x000000ffff027210 */ /* 0x000fe40000ffe4ff */
[C---:B------:R-:W-:Y:S02]  /*2410*/  SHF.L.U32 R0, R13.reuse, 0x2, RZ ;  /* 0x000000020d007819 */ /* 0x040fe400000006ff */
[----:B------:R-:W-:Y:S02]  /*2420*/  SHF.L.U64.HI R13, R13, 0x2, R2 ;  /* 0x000000020d0d7819 */ /* 0x000fe40000010202 */
[C---:B------:R-:W-:Y:S01]  /*2430*/  IADD3 R8, P2, PT, R0.reuse, UR22, RZ ;  /* 0x0000001600087c10 */ /* 0x040fe2000ff5e0ff */
[----:B------:R-:W0:Y:S01]  /*2440*/  LDS R20, [R4] ;  /* 0x0000000004147984 */ /* 0x000e220000000800 */
[----:B------:R-:W-:Y:S02]  /*2450*/  IADD3 R0, P3, PT, R0, UR20, RZ ;  /* 0x0000001400007c10 */ /* 0x000fe4000ff7e0ff */
[----:B------:R-:W-:Y:S01]  /*2460*/  ISETP.GE.U32.AND P1, PT, R29, 0x100, PT ;  /* 0x000001001d00780c */ /* 0x000fe20003f26070 */
[----:B------:R-:W2:Y:S01]  /*2470*/  LDS R23, [R4+0x400] ;  /* 0x0004000004177984 */ /* 0x000ea20000000800 */
[----:B------:R-:W-:-:S02]  /*2480*/  IADD3.X R15, PT, PT, R13, UR23, RZ, P2, !PT ;  /* 0x000000170d0f7c10 */ /* 0x000fc400097fe4ff */
[----:B------:R-:W-:Y:S01]  /*2490*/  IADD3.X R13, PT, PT, R13, UR21, RZ, P3, !PT ;  /* 0x000000150d0d7c10 */ /* 0x000fe20009ffe4ff */
[----:B------:R-:W3:Y:S01]  /*24a0*/  LDS R25, [R4+0x800] ;  /* 0x0008000004197984 */ /* 0x000ee20000000800 */
[----:B------:R-:W-:Y:S02]  /*24b0*/  @P0 MOV R2, R8 ;  /* 0x0000000800020202 */ /* 0x000fe40000000f00 */
[----:B-1----:R-:W-:Y:S01]  /*24c0*/  @P0 MOV R3, R15 ;  /* 0x0000000f00030202 */ /* 0x002fe20000000f00 */
[----:B------:R-:W1:Y:S01]  /*24d0*/  LDS R21, [R4+0x200] ;  /* 0x0002000004157984 */ /* 0x000e620000000800 */
[----:B------:R-:W-:Y:S02]  /*24e0*/  @P0 MOV R5, R13 ;  /* 0x0000000d00050202 */ /* 0x000fe40000000f00 */
[----:B------:R-:W-:Y:S01]  /*24f0*/  @P0 IADD3 R8, P2, PT, R8, 0x200, RZ ;  /* 0x0000020008080810 */ /* 0x000fe20007f5e0ff */
[----:B------:R-:W4:Y:S03]  /*2500*/  LDS R27, [R4+0xc00] ;  /* 0x000c0000041b7984 */ /* 0x000f260000000800 */
[----:B------:R-:W-:Y:S01]  /*2510*/  @P0 IADD3.X R15, PT, PT, RZ, R15, RZ, P2, !PT ;  /* 0x0000000fff0f0210 */ /* 0x000fe200017fe4ff */
[----:B------:R-:W4:Y:S04]  /*2520*/  LDS R22, [R4+0x600] ;  /* 0x0006000004167984 */ /* 0x000f280000000800 */
[----:B------:R-:W4:Y:S04]  /*2530*/  LDS R24, [R4+0xa00] ;  /* 0x000a000004187984 */ /* 0x000f280000000800 */
[----:B------:R0:W4:Y:S02]  /*2540*/  LDS R12, [R4+0xe00] ;  /* 0x000e0000040c7984 */ /* 0x0001240000000800 */
[----:B0-----:R-:W-:-:S02]  /*2550*/  @P0 MOV R4, R0 ;  /* 0x0000000000040202 */ /* 0x001fc40000000f00 */
[----:B------:R-:W-:Y:S01]  /*2560*/  @P0 IADD3 R0, P3, PT, R0, 0x200, RZ ;  /* 0x0000020000000810 */ /* 0x000fe20007f7e0ff */
[----:B------:R-:W-:-:S03]  /*2570*/  FADD.FTZ R20, RZ, R20 ;  /* 0x00000014ff147221 */ /* 0x000fc60000010000 */
[----:B------:R-:W-:Y:S01]  /*2580*/  @P0 IADD3.X R13, PT, PT, RZ, R13, RZ, P3, !PT ;  /* 0x0000000dff0d0210 */ /* 0x000fe20001ffe4ff */
[----:B--2---:R-:W-:-:S04]  /*2590*/  FADD.FTZ R20, R20, R23 ;  /* 0x0000001714147221 */ /* 0x004fc80000010000 */
[----:B---3--:R-:W-:Y:S01]  /*25a0*/  FADD.FTZ R20, R20, R25 ;  /* 0x0000001914147221 */ /* 0x008fe20000010000 */
[----:B-1----:R-:W-:-:S03]  /*25b0*/  FADD.FTZ R21, RZ, R21 ;  /* 0x00000015ff157221 */ /* 0x002fc60000010000 */
[----:B----4-:R-:W-:Y:S01]  /*25c0*/  FADD.FTZ R27, R20, R27 ;  /* 0x0000001b141b7221 */ /* 0x010fe20000010000 */
[----:B------:R-:W-:-:S04]  /*25d0*/  FADD.FTZ R21, R21, R22 ;  /* 0x0000001615157221 */ /* 0x000fc80000010000 */
[----:B------:R0:W-:Y:S01]  /*25e0*/  @P0 STG.E desc[UR10][R2.64], R27 ;  /* 0x0000001b02000986 */ /* 0x0001e2000c10190a */
[----:B------:R-:W-:-:S03]  /*25f0*/  FADD.FTZ R21, R21, R24 ;  /* 0x0000001815157221 */ /* 0x000fc60000010000 */
[----:B------:R1:W-:Y:S01]  /*2600*/  @P0 STG.E desc[UR10][R4.64], R7 ;  /* 0x0000000704000986 */ /* 0x0003e2000c10190a */
[----:B------:R-:W-:Y:S01]  /*2610*/  FADD.FTZ R21, R21, R12 ;  /* 0x0000000c15157221 */ /* 0x000fe20000010000 */
[----:B0-----:R-:W-:Y:S02]  /*2620*/  MOV R2, R8 ;  /* 0x0000000800027202 */ /* 0x001fe40000000f00 */
[----:B------:R-:W-:Y:S02]  /*2630*/  MOV R3, R15 ;  /* 0x0000000f00037202 */ /* 0x000fe40000000f00 */
[----:B-1----:R-:W-:Y:S02]  /*2640*/  MOV R4, R0 ;  /* 0x0000000000047202 */ /* 0x002fe40000000f00 */
[----:B------:R-:W-:Y:S01]  /*2650*/  MOV R5, R13 ;  /* 0x0000000d00057202 */ /* 0x000fe20000000f00 */
[----:B------:R-:W-:Y:S06]  /*2660*/  @!P1 EXIT ;  /* 0x000000000000994d */ /* 0x000fec0003800000 */
[----:B------:R-:W-:Y:S04]  /*2670*/  STG.E desc[UR10][R2.64], R21 ;  /* 0x0000001502007986 */ /* 0x000fe8000c10190a */
[----:B------:R-:W-:Y:S01]  /*2680*/  STG.E desc[UR10][R4.64], R11 ;  /* 0x0000000b04007986 */ /* 0x000fe2000c10190a */
[----:B------:R-:W-:Y:S05]  /*2690*/  EXIT ;  /* 0x000000000000794d */ /* 0x000fea0003800000 */
.L_x_61:
[----:B------:R-:W-:Y:S01]  /*26a0*/  HFMA2 R65, -RZ, RZ, 0, 5.9604644775390625e-08 ;  /* 0x00000001ff417431 */ /* 0x000fe200000001ff */
[----:B------:R-:W-:Y:S01]  /*26b0*/  BSSY B1, `(.L_x_73) ;  /* 0x0000007000017945 */ /* 0x000fe20003800000 */
[----:B------:R-:W-:Y:S02]  /*26c0*/  MOV R66, R53 ;  /* 0x0000003500427202 */ /* 0x000fe40000000f00 */
[----:B------:R-:W-:Y:S02]  /*26d0*/  MOV R68, 0x1f ;  /* 0x0000001f00447802 */ /* 0x000fe40000000f00 */
[----:B------:R-:W-:-:S07]  /*26e0*/  MOV R57, 0xffffffff ;  /* 0xffffffff00397802 */ /* 0x000fce0000000f00 */
[----:B-1---5:R-:W-:Y:S05]  /*26f0*/  WARPSYNC.COLLECTIVE R57, `(.L_x_74) ;  /* 0x0000000039087348 */ /* 0x022fea0003c00000 */
[----:B------:R0:W2:Y:S02]  /*2700*/  SHFL.BFLY P0, R64, R66, R65, R68 ;  /* 0x0c00004142407389 */ /* 0x0000a40000000044 */
[----:B012--5:R-:W-:Y:S05]  /*2710*/  ENDCOLLECTIVE ;  /* 0x000000000000791b */ /* 0x027fea0003800000 */
.L_x_74:
[----:B------:R-:W-:Y:S05]  /*2720*/  BSYNC B1 ;  /* 0x0000000000017941 */ /* 0x000fea0003800000 */
.L_x_73:
        /* <DEDUP_REMOVED lines=8> */
.L_x_75:
[----:B------:R-:W-:-:S05]  /*27b0*/  FADD.FTZ R32, R32, R53 ;  /* 0x0000003520207221 */ /* 0x000fca0000010000 */
[----:B------:R-:W-:Y:S01]  /*27c0*/  MOV R66, R32 ;  /* 0x0000002000427202 */ /* 0x000fe20000000f00 */
[----:B------:R-:W-:Y:S01]  /*27d0*/  HFMA2 R65, -RZ, RZ, 0, 1.1920928955078125e-07 ;  /* 0x00000002ff417431 */ /* 0x000fe200000001ff */
[----:B------:R-:W-:-:S07]  /*27e0*/  MOV R33, R64 ;  /* 0x0000004000217202 */ /* 0x000fce0000000f00 */
[----:B------:R-:W-:Y:S05]  /*27f0*/  WARPSYNC.COLLECTIVE R57, `(.L_x_76) ;  /* 0x0000000039087348 */ /* 0x000fea0003c00000 */
[----:B------:R0:W1:Y:S02]  /*2800*/  SHFL.BFLY P0, R64, R66, R65, R68 ;  /* 0x0c00004142407389 */ /* 0x0000640000000044 */
[----:B01----:R-:W-:Y:S05]  /*2810*/  ENDCOLLECTIVE ;  /* 0x000000000000791b */ /* 0x003fea0003800000 */
.L_x_76:
[----:B------:R-:W-:-:S05]  /*2820*/  FADD.FTZ R33, R33, R54 ;  /* 0x0000003621217221 */ /* 0x000fca0000010000 */
[----:B------:R-:W-:Y:S02]  /*2830*/  MOV R66, R33 ;  /* 0x0000002100427202 */ /* 0x000fe40000000f00 */
[----:B------:R-:W-:-:S07]  /*2840*/  MOV R35, R64 ;  /* 0x0000004000237202 */ /* 0x000fce0000000f00 */
[----:B------:R-:W-:Y:S05]  /*2850*/  WARPSYNC.COLLECTIVE R57, `(.L_x_77) ;  /* 0x0000000039087348 */ /* 0x000fea0003c00000 */
[----:B------:R0:W1:Y:S02]  /*2860*/  SHFL.BFLY P0, R64, R66, R65, R68 ;  /* 0x0c00004142407389 */ /* 0x0000640000000044 */
[----:B01----:R-:W-:Y:S05]  /*2870*/  ENDCOLLECTIVE ;  /* 0x000000000000791b */ /* 0x003fea0003800000 */
.L_x_77:
[----:B------:R-:W-:-:S05]  /*2880*/  FADD.FTZ R35, R32, R35 ;  /* 0x0000002320237221 */ /* 0x000fca0000010000 */
[----:B------:R-:W-:Y:S01]  /*2890*/  MOV R66, R35 ;  /* 0x0000002300427202 */ /* 0x000fe20000000f00 */
[----:B------:R-:W-:Y:S01]  /*28a0*/  HFMA2 R65, -RZ, RZ, 0, 2.384185791015625e-07 ;  /* 0x00000004ff417431 */ /* 0x000fe200000001ff */
[----:B------:R-:W-:-:S07]  /*28b0*/  MOV R34, R64 ;  /* 0x0000004000227202 */ /* 0x000fce0000000f00 */
[----:B------:R-:W-:Y:S05]  /*28c0*/  WARPSYNC.COLLECTIVE R57, `(.L_x_78) ;  /* 0x0000000039087348 */ /* 0x000fea0003c00000 */
[----:B------:R0:W1:Y:S02]  /*28d0*/  SHFL.BFLY P0, R64, R66, R65, R68 ;  /* 0x0c00004142407389 */ /* 0x0000640000000044 */
[----:B01----:R-:W-:Y:S05]  /*28e0*/  ENDCOLLECTIVE ;  /* 0x000000000000791b */ /* 0x003fea0003800000 */
.L_x_78:
[----:B------:R-:W-:-:S05]  /*28f0*/  FADD.FTZ R34, R33, R34 ;  /* 0x0000002221227221 */ /* 0x000fca0000010000 */
[----:B------:R-:W-:Y:S02]  /*2900*/  MOV R66, R34 ;  /* 0x0000002200427202 */ /* 0x000fe40000000f00 */
[----:B------:R-:W-:-:S07]  /*2910*/  MOV R56, R64 ;  /* 0x0000004000387202 */ /* 0x000fce0000000f00 */
[----:B------:R-:W-:Y:S05]  /*2920*/  WARPSYNC.COLLECTIVE R57, `(.L_x_79) ;  /* 0x0000000039087348 */ /* 0x000fea0003c00000 */
[----:B------:R0:W1:Y:S02]  /*2930*/  SHFL.BFLY P0, R64, R66, R65, R68 ;  /* 0x0c00004142407389 */ /* 0x0000640000000044 */
[----:B01----:R-:W-:Y:S05]  /*2940*/  ENDCOLLECTIVE ;  /* 0x000000000000791b */ /* 0x003fea0003800000 */
.L_x_79:
[----:B------:R-:W-:-:S05]  /*2950*/  FADD.FTZ R56, R35, R56 ;  /* 0x0000003823387221 */ /* 0x000fca0000010000 */
[----:B------:R-:W-:Y:S01]  /*2960*/  MOV R66, R56 ;  /* 0x0000003800427202 */ /* 0x000fe20000000f00 */
[----:B------:R-:W-:Y:S01]  /*2970*/  HFMA2 R65, -RZ, RZ, 0, 4.76837158203125e-07 ;  /* 0x00000008ff417431 */ /* 0x000fe200000001ff */
[----:B------:R-:W-:-:S07]  /*2980*/  MOV R55, R64 ;  /* 0x0000004000377202 */ /* 0x000fce0000000f00 */
[----:B------:R-:W-:Y:S05]  /*2990*/  WARPSYNC.COLLECTIVE R57, `(.L_x_80) ;  /* 0x0000000039087348 */ /* 0x000fea0003c00000 */
[----:B------:R0:W1:Y:S02]  /*29a0*/  SHFL.BFLY P0, R64, R66, R65, R68 ;  /* 0x0c00004142407389 */ /* 0x0000640000000044 */
[----:B01----:R-:W-:Y:S05]  /*29b0*/  ENDCOLLECTIVE ;  /* 0x000000000000791b */ /* 0x003fea0003800000 */
.L_x_80:
[----:B------:R-:W-:-:S05]  /*29c0*/  FADD.FTZ R55, R34, R55 ;  /* 0x0000003722377221 */ /* 0x000fca0000010000 */
[----:B------:R-:W-:Y:S02]  /*29d0*/  MOV R66, R55 ;  /* 0x0000003700427202 */ /* 0x000fe40000000f00 */
[----:B------:R-:W-:-:S07]  /*29e0*/  MOV R53, R64 ;  /* 0x0000004000357202 */ /* 0x000fce0000000f00 */
[----:B------:R-:W-:Y:S05]  /*29f0*/  WARPSYNC.COLLECTIVE R57, `(.L_x_81) ;  /* 0x0000000039087348 */ /* 0x000fea0003c00000 */
[----:B------:R0:W1:Y:S02]  /*2a00*/  SHFL.BFLY P0, R64, R66, R65, R68 ;  /* 0x0c00004142407389 */ /* 0x0000640000000044 */
[----:B01----:R-:W-:Y:S05]  /*2a10*/  ENDCOLLECTIVE ;  /* 0x000000000000791b */ /* 0x003fea0003800000 */
.L_x_81:
[----:B------:R-:W-:-:S05]  /*2a20*/  FADD.FTZ R53, R56, R53 ;  /* 0x0000003538357221 */ /* 0x000fca0000010000 */
[----:B------:R-:W-:Y:S01]  /*2a30*/  MOV R66, R53 ;  /* 0x0000003500427202 */ /* 0x000fe20000000f00 */
[----:B------:R-:W-:Y:S01]  /*2a40*/  HFMA2 R65, -RZ, RZ, 0, 9.5367431640625e-07 ;  /* 0x00000010ff417431 */ /* 0x000fe200000001ff */
[----:B------:R-:W-:-:S07]  /*2a50*/  MOV R54, R64 ;  /* 0x0000004000367202 */ /* 0x000fce0000000f00 */
[----:B------:R-:W-:Y:S05]  /*2a60*/  WARPSYNC.COLLECTIVE R57, `(.L_x_82) ;  /* 0x0000000039087348 */ /* 0x000fea0003c00000 */
[----:B------:R0:W1:Y:S02]  /*2a70*/  SHFL.BFLY P0, R64, R66, R65, R68 ;  /* 0x0c00004142407389 */ /* 0x0000640000000044 */
[----:B01----:R-:W-:Y:S05]  /*2a80*/  ENDCOLLECTIVE ;  /* 0x000000000000791b */ /* 0x003fea0003800000 */
.L_x_82:
[----:B------:R-:W-:-:S05]  /*2a90*/  FADD.FTZ R54, R55, R54 ;  /* 0x0000003637367221 */ /* 0x000fca0000010000 */
[----:B------:R-:W-:Y:S02]  /*2aa0*/  MOV R66, R54 ;  /* 0x0000003600427202 */ /* 0x000fe40000000f00 */
[----:B------:R-:W-:-:S07]  /*2ab0*/  MOV R32, R64 ;  /* 0x0000004000207202 */ /* 0x000fce0000000f00 */
[----:B------:R-:W-:Y:S05]  /*2ac0*/  WARPSYNC.COLLECTIVE R57, `(.L_x_83) ;  /* 0x0000000039087348 */ /* 0x000fea0003c00000 */
[----:B------:R0:W1:Y:S02]  /*2ad0*/  SHFL.BFLY P0, R64, R66, R65, R68 ;  /* 0x0c00004142407389 */ /* 0x0000640000000044 */
[----:B01----:R-:W-:Y:S05]  /*2ae0*/  ENDCOLLECTIVE ;  /* 0x000000000000791b */ /* 0x003fea0003800000 */
.L_x_83:
[----:B------:R-:W-:Y:S01]  /*2af0*/  MOV R33, R64 ;  /* 0x0000004000217202 */ /* 0x000fe20000000f00 */
[----:B------:R-:W-:Y:S06]  /*2b00*/  BRA `(.L_x_84) ;  /* 0xffffffe0000c7947 */ /* 0x000fec000383ffff */
.L_x_85:
        /* <DEDUP_REMOVED lines=15> */
.L_x_2802:


//--------------------- .text._ZN10layer_norm31ln_parallel_residual_bwd_kernelINS_13Kernel_traitsI13__nv_bfloat16S2_S2_S2_fjLj256ELj1ELj4ELj1ELj16ENS_18Kernel_traits_baseILj256ES2_S2_S2_S2_fjLj128EEEEELb0ELb1ELb1EEEvNS_9BwdParamsE --------------------------
	.section	.text._ZN10layer_norm31ln_parallel_residual_bwd_kernelINS_13Kernel_traitsI13__nv_bfloat16S2_S2_S2_fjLj256ELj1ELj4ELj1ELj16ENS_18Kernel_traits_baseILj256ES2_S2_S2_S2_fjLj128EEEEELb0ELb1ELb1EEEvNS_9BwdParamsE,"ax",@progbits
	.align	128
        .global         _ZN10layer_norm31ln_parallel_residual_bwd_kernelINS_13Kernel_traitsI13__nv_bfloat16S2_S2_S2_fjLj256ELj1ELj4ELj1ELj16ENS_18Kernel_traits_baseILj256ES2_S2_S2_S2_fjLj128EEEEELb0ELb1ELb1EEEvNS_9BwdParamsE
        .type           _ZN10layer_norm31ln_parallel_residual_bwd_kernelINS_13Kernel_traitsI13__nv_bfloat16S2_S2_S2_fjLj256ELj1ELj4ELj1ELj16ENS_18Kernel_traits_baseILj256ES2_S2_S2_S2_fjLj128EEEEELb0ELb1ELb1EEEvNS_9BwdParamsE,@function
        .size           _ZN10layer_norm31ln_parallel_residual_bwd_kernelINS_13Kernel_traitsI13__nv_bfloat16S2_S2_S2_fjLj256ELj1ELj4ELj1ELj16ENS_18Kernel_traits_baseILj256ES2_S2_S2_S2_fjLj128EEEEELb0ELb1ELb1EEEvNS_9BwdParamsE,(.L_x_2803 - _ZN10layer_norm31ln_parallel_residual_bwd_kernelINS_13Kernel_traitsI13__nv_bfloat16S2_S2_S2_fjLj256ELj1ELj4ELj1ELj16ENS_18Kernel_traits_baseILj256ES2_S2_S2_S2_fjLj128EEEEELb0ELb1ELb1EEEvNS_9BwdParamsE)
        .other          _ZN10layer_norm31ln_parallel_residual_bwd_kernelINS_13Kernel_traitsI13__nv_bfloat16S2_S2_S2_fjLj256ELj1ELj4ELj1ELj16ENS_18Kernel_traits_baseILj256ES2_S2_S2_S2_fjLj128EEEEELb0ELb1ELb1EEEvNS_9BwdParamsE,@"STO_CUDA_ENTRY STV_DEFAULT"
_ZN10layer_norm31ln_parallel_residual_bwd_kernelINS_13Kernel_traitsI13__nv_bfloat16S2_S2_S2_fjLj256ELj1ELj4ELj1ELj16ENS_18Kernel_traits_baseILj256ES2_S2_S2_S2_fjLj128EEEEELb0ELb1ELb1EEEvNS_9BwdParamsE:
.text._ZN10layer_norm31ln_parallel_residual_bwd_kernelINS_13Kernel_traitsI13__nv_bfloat16S2_S2_S2_fjLj256ELj1ELj4ELj1ELj16ENS_18Kernel_traits_baseILj256ES2_S2_S2_S2_fjLj128EEEEELb0ELb1ELb1EEEvNS_9BwdParamsE:
        /* <DEDUP_REMOVED lines=15> */
[----:B------:R-:W3:Y:S01]  /*00f0*/  LDCU.U8 UR15, c[0x0][0x410] ;  /* 0x00008200ff0f77ac */ /* 0x000ee20008000000 */
[----:B------:R-:W3:Y:S01]  /*0100*/  LDCU UR16, c[0x0][0x400] ;  /* 0x00008000ff1077ac */ /* 0x000ee20008000800 */
[----:B------:R-:W3:Y:S01]  /*0110*/  LDCU.64 UR6, c[0x0][0x470] ;  /* 0x00008e00ff0677ac */ /* 0x000ee20008000a00 */
[----:B-1----:R-:W-:Y:S01]  /*0120*/  USHF.L.U32 UR8, UR9, 0x2, URZ ;  /* 0x0000000209087899 */ /* 0x002fe200080006ff */
[----:B------:R-:W1:Y:S01]  /*0130*/  LDCU.64 UR18, c[0x0][0x438] ;  /* 0x00008700ff1277ac */ /* 0x000e620008000a00 */
[----:B0-----:R-:W-:Y:S01]  /*0140*/  SHF.R.U32.HI R0, RZ, 0x5, R48 ;  /* 0x00000005ff007819 */ /* 0x001fe20000011630 */
[----:B------:R-:W0:Y:S03]  /*0150*/  LDCU.64 UR4, c[0x0][0x478] ;  /* 0x00008f00ff0477ac */ /* 0x000e260008000a00 */
[----:B------:R-:W-:-:S04]  /*0160*/  LOP3.LUT R43, R0, UR8, RZ, 0xfc, !PT ;  /* 0x00000008002b7c12 */ /* 0x000fc8000f8efcff */
[----:B--2---:R-:W-:-:S13]  /*0170*/  ISETP.GE.AND P0, PT, R43, UR12, PT ;  /* 0x0000000c2b007c0c */ /* 0x004fda000bf06270 */
[----:B01-34-:R-:W-:Y:S05]  /*0180*/  @P0 BRA `(.L_x_87) ;  /* 0x0000002000240947 */ /* 0x01bfea0003800000 */
[----:B------:R-:W0:Y:S01]  /*0190*/  LDC.64 R2, c[0x0][0x3d0] ;  /* 0x0000f400ff027b82 */ /* 0x000e220000000a00 */
[----:B------:R-:W-:Y:S01]  /*01a0*/  LOP3.LUT R48, R48, 0x1f, RZ, 0xc0, !PT ;  /* 0x0000001f30307812 */ /* 0x000fe200078ec0ff */
[----:B------:R-:W1:Y:S04]  /*01b0*/  LDCU.64 UR12, c[0x0][0x438] ;  /* 0x00008700ff0c77ac */ /* 0x000e680008000a00 */
[----:B0-----:R-:W-:-:S05]  /*01c0*/  IMAD.WIDE.U32 R2, R48, 0x10, R2 ;  /* 0x0000001030027825 */ /* 0x001fca00078e0002 */
[----:B------:R-:W2:Y:S01]  /*01d0*/  LDG.E.128 R4, desc[UR10][R2.64] ;  /* 0x0000000a02047981 */ /* 0x000ea2000c1e1d00 */
        /* <DEDUP_REMOVED lines=9> */
[----:B------:R-:W-:Y:S02]  /*0270*/  CS2R R10, SRZ ;  /* 0x00000000000a7805 */ /* 0x000fe4000001ff00 */
[----:B------:R-:W-:Y:S02]  /*0280*/  CS2R R8, SRZ ;  /* 0x0000000000087805 */ /* 0x000fe4000001ff00 */
[C---:B--2---:R-:W-:Y:S02]  /*0290*/  PRMT R0, R4.reuse, 0x7632, R0 ;  /* 0x0000763204007816 */ /* 0x044fe40000000000 */
[----:B------:R-:W-:-:S02]  /*02a0*/  SHF.L.U32 R47, R4, 0x10, RZ ;  /* 0x00000010042f7819 */ /* 0x000fc400000006ff */
[----:B------:R-:W-:Y:S02]  /*02b0*/  PRMT R4, R5, 0x7632, R4 ;  /* 0x0000763205047816 */ /* 0x000fe40000000004 */
[C---:B------:R-:W-:Y:S02]  /*02c0*/  PRMT R16, R6.reuse, 0x7632, R16 ;  /* 0x0000763206107816 */ /* 0x040fe40000000010 */
[----:B------:R-:W-:Y:S02]  /*02d0*/  PRMT R17, R7, 0x7632, R17 ;  /* 0x0000763207117816 */ /* 0x000fe40000000011 */
[----:B------:R-:W-:Y:S02]  /*02e0*/  SHF.L.U32 R46, R5, 0x10, RZ ;  /* 0x00000010052e7819 */ /* 0x000fe400000006ff */
[----:B------:R-:W-:Y:S02]  /*02f0*/  SHF.L.U32 R45, R6, 0x10, RZ ;  /* 0x00000010062d7819 */ /* 0x000fe400000006ff */
[----:B------:R-:W-:-:S02]  /*0300*/  SHF.L.U32 R44, R7, 0x10, RZ ;  /* 0x00000010072c7819 */ /* 0x000fc400000006ff */
[----:B------:R-:W-:Y:S02]  /*0310*/  SHF.L.U32 R5, R4, 0x10, RZ ;  /* 0x0000001004057819 */ /* 0x000fe400000006ff */
[----:B------:R-:W-:Y:S02]  /*0320*/  MOV R7, RZ ;  /* 0x000000ff00077202 */ /* 0x000fe40000000f00 */
[----:B------:R-:W-:Y:S02]  /*0330*/  SHF.L.U32 R6, R0, 0x10, RZ ;  /* 0x0000001000067819 */ /* 0x000fe400000006ff */
[----:B------:R-:W-:Y:S02]  /*0340*/  SHF.L.U32 R4, R16, 0x10, RZ ;  /* 0x0000001010047819 */ /* 0x000fe400000006ff */
[----:B------:R-:W-:-:S07]  /*0350*/  SHF.L.U32 R3, R17, 0x10, RZ ;  /* 0x0000001011037819 */ /* 0x000fce00000006ff */
.L_x_98:
        /* <DEDUP_REMOVED lines=8> */
[----:B0-----:R-:W-:-:S06]  /*03e0*/  IMAD.WIDE R54, R43, 0x4, R54 ;  /* 0x000000042b367825 */ /* 0x001fcc00078e0236 */
[----:B------:R-:W4:Y:S01]  /*03f0*/  LDG.E R54, desc[UR10][R54.64] ;  /* 0x0000000a36367981 */ /* 0x000f22000c1e1900 */
[----:B-1----:R-:W-:-:S06]  /*0400*/  IMAD.WIDE.U32 R28, R2, 0x10, R28 ;  /* 0x00000010021c7825 */ /* 0x002fcc00078e001c */
[----:B------:R-:W4:Y:S01]  /*0410*/  LDG.E.128 R28, desc[UR10][R28.64] ;  /* 0x0000000a1c1c7981 */ /* 0x000f22000c1e1d00 */
[----:B--2---:R-:W-:-:S06]  /*0420*/  IMAD.WIDE.U32 R32, R2, 0x10, R32 ;  /* 0x0000001002207825 */ /* 0x004fcc00078e0020 */
[----:B------:R-:W2:Y:S01]  /*0430*/  LDG.E.128 R32, desc[UR10][R32.64] ;  /* 0x0000000a20207981 */ /* 0x000ea2000c1e1d00 */
[----:B---3--:R-:W-:Y:S02]  /*0440*/  IMAD.WIDE R52, R43, 0x4, R50 ;  /* 0x000000042b347825 */ /* 0x008fe400078e0232 */
[----:B------:R-:W0:Y:S03]  /*0450*/  @P0 LDC.64 R50, c[0x0][0x438] ;  /* 0x00010e00ff320b82 */ /* 0x000e260000000a00 */
[----:B------:R1:W3:Y:S01]  /*0460*/  LDG.E R49, desc[UR10][R52.64] ;  /* 0x0000000a34317981 */ /* 0x0002e2000c1e1900 */
[----:B------:R-:W-:Y:S01]  /*0470*/  ISETP.NE.AND P2, PT, RZ, UR15, PT ;  /* 0x0000000fff007c0c */ /* 0x000fe2000bf45270 */
[----:B0-----:R-:W-:-:S05]  /*0480*/  @P0 IMAD.WIDE.U32 R50, R2, 0x10, R50 ;  /* 0x0000001002320825 */ /* 0x001fca00078e0032 */
[----:B-----5:R0:W5:Y:S01]  /*0490*/  @P0 LDG.E.128 R16, desc[UR10][R50.64] ;  /* 0x0000000a32100981 */ /* 0x020162000c1e1d00 */
[----:B------:R-:W-:Y:S01]  /*04a0*/  UMOV UR8, 0xffffffff ;  /* 0xffffffff00087882 */ /* 0x000fe20000000000 */
[----:B------:R-:W-:-:S04]  /*04b0*/  ISETP.NE.U32.AND P1, PT, RZ, UR18, PT ;  /* 0x00000012ff007c0c */ /* 0x000fc8000bf25070 */
[----:B------:R-:W-:Y:S02]  /*04c0*/  ISETP.NE.AND.EX P1, PT, RZ, UR19, PT, P1 ;  /* 0x00000013ff007c0c */ /* 0x000fe4000bf25310 */
[----:B----4-:R-:W-:Y:S02]  /*04d0*/  FSEL R58, R54, RZ, !P2 ;  /* 0x000000ff363a7208 */ /* 0x010fe40005000000 */
[C---:B------:R-:W-:Y:S02]  /*04e0*/  PRMT R54, R28.reuse, 0x7632, R54 ;  /* 0x000076321c367816 */ /* 0x040fe40000000036 */
[----:B------:R-:W-:Y:S02]  /*04f0*/  SHF.L.U32 R55, R28, 0x10, RZ ;  /* 0x000000101c377819 */ /* 0x000fe400000006ff */
[----:B------:R-:W-:Y:S02]  /*0500*/  PRMT R28, R29, 0x7632, R28 ;  /* 0x000076321d1c7816 */ /* 0x000fe4000000001c */
[----:B------:R-:W-:-:S02]  /*0510*/  PRMT R59, R30, 0x7632, R59 ;  /* 0x000076321e3b7816 */ /* 0x000fc4000000003b */
[----:B-1----:R-:W-:Y:S02]  /*0520*/  SHF.L.U32 R53, R30, 0x10, RZ ;  /* 0x000000101e357819 */ /* 0x002fe400000006ff */
[----:B------:R-:W-:Y:S02]  /*0530*/  PRMT R30, R31, 0x7632, R30 ;  /* 0x000076321f1e7816 */ /* 0x000fe4000000001e */
[----:B------:R-:W-:Y:S02]  /*0540*/  SHF.L.U32 R57, R29, 0x10, RZ ;  /* 0x000000101d397819 */ /* 0x000fe400000006ff */
[----:B------:R-:W-:Y:S02]  /*0550*/  SHF.L.U32 R61, R31, 0x10, RZ ;  /* 0x000000101f3d7819 */ /* 0x000fe400000006ff */
[----:B------:R-:W-:Y:S02]  /*0560*/  SHF.L.U32 R29, R54, 0x10, RZ ;  /* 0x00000010361d7819 */ /* 0x000fe400000006ff */
[----:B------:R-:W-:-:S02]  /*0570*/  SHF.L.U32 R31, R28, 0x10, RZ ;  /* 0x000000101c1f7819 */ /* 0x000fc400000006ff */
[----:B------:R-:W-:Y:S02]  /*0580*/  SHF.L.U32 R59, R59, 0x10, RZ ;  /* 0x000000103b3b7819 */ /* 0x000fe400000006ff */
[----:B0-----:R-:W-:Y:S01]  /*0590*/  SHF.L.U32 R51, R30, 0x10, RZ ;  /* 0x000000101e337819 */ /* 0x001fe200000006ff */
[C---:B------:R-:W-:Y:S01]  /*05a0*/  FADD.FTZ R0, -R58.reuse, R55 ;  /* 0x000000373a007221 */ /* 0x040fe20000010100 */
[C---:B------:R-:W-:Y:S01]  /*05b0*/  FADD.FTZ R56, -R58.reuse, R57 ;  /* 0x000000393a387221 */ /* 0x040fe20000010100 */
[C---:B------:R-:W-:Y:S01]  /*05c0*/  FADD.FTZ R60, -R58.reuse, R29 ;  /* 0x0000001d3a3c7221 */ /* 0x040fe20000010100 */
[C---:B------:R-:W-:Y:S01]  /*05d0*/  FADD.FTZ R54, -R58.reuse, R53 ;  /* 0x000000353a367221 */ /* 0x040fe20000010100 */
[C---:B------:R-:W-:Y:S01]  /*05e0*/  FADD.FTZ R50, -R58.reuse, R61 ;  /* 0x0000003d3a327221 */ /* 0x040fe20000010100 */
[C---:B------:R-:W-:Y:S01]  /*05f0*/  FADD.FTZ R30, -R58.reuse, R31 ;  /* 0x0000001f3a1e7221 */ /* 0x040fe20000010100 */
[----:B------:R-:W-:Y:S01]  /*0600*/  FADD.FTZ R28, -R58, R59 ;  /* 0x0000003b3a1c7221 */ /* 0x000fe20000010100 */
[----:B--2---:R-:W-:Y:S01]  /*0610*/  PRMT R29, R32, 0x7632, R29 ;  /* 0x00007632201d7816 */ /* 0x004fe2000000001d */
[----:B------:R-:W-:Y:S01]  /*0620*/  FADD.FTZ R58, -R58, R51 ;  /* 0x000000333a3a7221 */ /* 0x000fe20000010100 */
[----:B------:R-:W-:Y:S01]  /*0630*/  SHF.L.U32 R52, R32, 0x10, RZ ;  /* 0x0000001020347819 */ /* 0x000fe200000006ff */
[----:B---3--:R-:W-:Y:S01]  /*0640*/  FMUL.FTZ R0, R49, R0 ;  /* 0x0000000031007220 */ /* 0x008fe20000410000 */
[----:B------:R-:W-:Y:S01]  /*0650*/  SHF.L.U32 R51, R33, 0x10, RZ ;  /* 0x0000001021337819 */ /* 0x000fe200000006ff */
[----:B------:R-:W-:Y:S01]  /*0660*/  FMUL.FTZ R56, R49, R56 ;  /* 0x0000003831387220 */ /* 0x000fe20000410000 */
[----:B------:R-:W-:Y:S01]  /*0670*/  PRMT R31, R33, 0x7632, R31 ;  /* 0x00007632211f7816 */ /* 0x000fe2000000001f */
[----:B------:R-:W-:Y:S01]  /*0680*/  FMUL.FTZ R54, R49, R54 ;  /* 0x0000003631367220 */ /* 0x000fe20000410000 */
[----:B------:R-:W-:-:S02]  /*0690*/  PRMT R57, R34, 0x7632, R57 ;  /* 0x0000763222397816 */ /* 0x000fc40000000039 */
[----:B------:R-:W-:Y:S02]  /*06a0*/  SHF.L.U32 R32, R34, 0x10, RZ ;  /* 0x0000001022207819 */ /* 0x000fe400000006ff */
[C---:B------:R-:W-:Y:S02]  /*06b0*/  PRMT R55, R35.reuse, 0x7632, R55 ;  /* 0x0000763223377816 */ /* 0x040fe40000000037 */
[----:B------:R-:W-:Y:S01]  /*06c0*/  SHF.L.U32 R34, R35, 0x10, RZ ;  /* 0x0000001023227819 */ /* 0x000fe200000006ff */
[----:B------:R-:W-:Y:S01]  /*06d0*/  FMUL.FTZ R35, R49, R60 ;  /* 0x0000003c31237220 */ /* 0x000fe20000410000 */
[----:B------:R-:W-:Y:S01]  /*06e0*/  SHF.L.U32 R33, R29, 0x10, RZ ;  /* 0x000000101d217819 */ /* 0x000fe200000006ff */
[----:B------:R-:W-:Y:S01]  /*06f0*/  FADD.FTZ R15, R52, R15 ;  /* 0x0000000f340f7221 */ /* 0x000fe20000010000 */
[-C--:B------:R-:W-:Y:S01]  /*0700*/  FFMA.FTZ R7, R0, R52.reuse, R7 ;  /* 0x0000003400077223 */ /* 0x080fe20000010007 */
[----:B------:R-:W-:Y:S01]  /*0710*/  FMUL.FTZ R53, R47, R52 ;  /* 0x000000342f357220 */ /* 0x000fe20000410000 */
[----:B------:R-:W-:Y:S01]  /*0720*/  FADD.FTZ R37, R51, R37 ;  /* 0x0000002533257221 */ /* 0x000fe20000010000 */
[-C--:B------:R-:W-:Y:S01]  /*0730*/  FFMA.FTZ R9, R56, R51.reuse, R9 ;  /* 0x0000003338097223 */ /* 0x080fe20000010009 */
[----:B------:R-:W-:Y:S01]  /*0740*/  FMUL.FTZ R52, R46, R51 ;  /* 0x000000332e347220 */ /* 0x000fe20000410000 */
[----:B------:R-:W-:Y:S01]  /*0750*/  FADD.FTZ R39, R32, R39 ;  /* 0x0000002720277221 */ /* 0x000fe20000010000 */
[-C--:B------:R-:W-:Y:S01]  /*0760*/  FFMA.FTZ R11, R54, R32.reuse, R11 ;  /* 0x00000020360b7223 */ /* 0x080fe2000001000b */
[----:B------:R-:W-:Y:S01]  /*0770*/  FMUL.FTZ R51, R45, R32 ;  /* 0x000000202d337220 */ /* 0x000fe20000410000 */
[----:B------:R-:W-:Y:S01]  /*0780*/  SHF.L.U32 R29, R57, 0x10, RZ ;  /* 0x00000010391d7819 */ /* 0x000fe200000006ff */
[----:B------:R-:W-:Y:S01]  /*0790*/  FADD.FTZ R36, R33, R36 ;  /* 0x0000002421247221 */ /* 0x000fe20000010000 */
[-C--:B------:R-:W-:Y:S01]  /*07a0*/  FFMA.FTZ R8, R35, R33.reuse, R8 ;  /* 0x0000002123087223 */ /* 0x080fe20000010008 */
[----:B------:R-:W-:Y:S01]  /*07b0*/  FMUL.FTZ R32, R6, R33 ;  /* 0x0000002106207220 */ /* 0x000fe20000410000 */
[----:B------:R-:W-:Y:S01]  /*07c0*/  FMUL.FTZ R33, R49, R30 ;  /* 0x0000001e31217220 */ /* 0x000fe20000410000 */
[----:B------:R-:W-:Y:S01]  /*07d0*/  FADD.FTZ R57, RZ, R53 ;  /* 0x00000035ff397221 */ /* 0x000fe20000010000 */
[----:B------:R-:W-:Y:S01]  /*07e0*/  FFMA.FTZ R30, R0, R53, RZ ;  /* 0x00000035001e7223 */ /* 0x000fe200000100ff */
[----:B------:R-:W-:-:S02]  /*07f0*/  SHF.L.U32 R31, R31, 0x10, RZ ;  /* 0x000000101f1f7819 */ /* 0x000fc400000006ff */
[----:B------:R-:W-:Y:S01]  /*0800*/  FADD.FTZ R57, R57, R32 ;  /* 0x0000002039397221 */ /* 0x000fe20000010000 */
[----:B------:R-:W-:Y:S02]  /*0810*/  FFMA.FTZ R59, R35, R32, R30 ;  /* 0x00000020233b7223 */ /* 0x000fe4000001001e */
[----:B------:R-:W-:Y:S01]  /*0820*/  FMUL.FTZ R30, R5, R31 ;  /* 0x0000001f051e7220 */ /* 0x000fe20000410000 */
[----:B------:R-:W-:Y:S01]  /*0830*/  FADD.FTZ R57, R57, R52 ;  /* 0x0000003439397221 */ /* 0x000fe20000010000 */
[----:B------:R-:W-:-:S03]  /*0840*/  FFMA.FTZ R60, R56, R52, R59 ;  /* 0x00000034383c7223 */ /* 0x000fc6000001003b */
[----:B------:R-:W-:Y:S01]  /*0850*/  FADD.FTZ R62, R57, R30 ;  /* 0x0000001e393e7221 */ /* 0x000fe20000010000 */
[----:B------:R-:W-:Y:S01]  /*0860*/  FFMA.FTZ R57, R33, R30, R60 ;  /* 0x0000001e21397223 */ /* 0x000fe2000001003c */
[----:B------:R-:W-:Y:S01]  /*0870*/  FADD.FTZ R38, R31, R38 ;  /* 0x000000261f267221 */ /* 0x000fe20000010000 */
[----:B------:R-:W-:Y:S01]  /*0880*/  FFMA.FTZ R10, R33, R31, R10 ;  /* 0x0000001f210a7223 */ /* 0x000fe2000001000a */
[C---:B------:R-:W-:Y:S01]  /*0890*/  FMUL.FTZ R50, R49.reuse, R50 ;  /* 0x0000003231327220 */ /* 0x040fe20000410000 */
[----:B------:R-:W-:Y:S01]  /*08a0*/  FMUL.FTZ R31, R49, R28 ;  /* 0x0000001c311f7220 */ /* 0x000fe20000410000 */
[----:B------:R-:W-:Y:S01]  /*08b0*/  FMUL.FTZ R28, R4, R29 ;  /* 0x0000001d041c7220 */ /* 0x000fe20000410000 */
[----:B------:R-:W-:Y:S01]  /*08c0*/  FADD.FTZ R59, R62, R51 ;  /* 0x000000333e3b7221 */ /* 0x000fe20000010000 */
[----:B------:R-:W-:Y:S01]  /*08d0*/  FFMA.FTZ R60, R54, R51, R57 ;  /* 0x00000033363c7223 */ /* 0x000fe20000010039 */
[----:B------:R-:W-:Y:S01]  /*08e0*/  SHF.L.U32 R55, R55, 0x10, RZ ;  /* 0x0000001037377819 */ /* 0x000fe200000006ff */
[----:B------:R-:W-:Y:S01]  /*08f0*/  FADD.FTZ R41, R34, R41 ;  /* 0x0000002922297221 */ /* 0x000fe20000010000 */
[-C--:B------:R-:W-:Y:S01]  /*0900*/  FFMA.FTZ R13, R50, R34.reuse, R13 ;  /* 0x00000022320d7223 */ /* 0x080fe2000001000d */
[----:B------:R-:W-:Y:S01]  /*0910*/  FMUL.FTZ R34, R44, R34 ;  /* 0x000000222c227220 */ /* 0x000fe20000410000 */
[----:B------:R-:W-:Y:S01]  /*0920*/  FADD.FTZ R59, R59, R28 ;  /* 0x0000001c3b3b7221 */ /* 0x000fe20000010000 */
[----:B------:R-:W-:Y:S01]  /*0930*/  FFMA.FTZ R57, R31, R28, R60 ;  /* 0x0000001c1f397223 */ /* 0x000fe2000001003c */
[----:B------:R-:W-:Y:S01]  /*0940*/  FADD.FTZ R40, R29, R40 ;  /* 0x000000281d287221 */ /* 0x000fe20000010000 */
[----:B------:R-:W-:Y:S01]  /*0950*/  FFMA.FTZ R12, R31, R29, R12 ;  /* 0x0000001d1f0c7223 */ /* 0x000fe2000001000c */
[----:B------:R-:W-:Y:S01]  /*0960*/  FMUL.FTZ R29, R49, R58 ;  /* 0x0000003a311d7220 */ /* 0x000fe20000410000 */
[-C--:B------:R-:W-:Y:S01]  /*0970*/  FMUL.FTZ R58, R3, R55.reuse ;  /* 0x00000037033a7220 */ /* 0x080fe20000410000 */
[----:B------:R-:W-:Y:S01]  /*0980*/  FADD.FTZ R59, R59, R34 ;  /* 0x000000223b3b7221 */ /* 0x000fe20000010000 */
[----:B------:R-:W-:Y:S01]  /*0990*/  FFMA.FTZ R60, R50, R34, R57 ;  /* 0x00000022323c7223 */ /* 0x000fe20000010039 */
[----:B------:R-:W-:Y:S01]  /*09a0*/  FADD.FTZ R42, R55, R42 ;  /* 0x0000002a372a7221 */ /* 0x000fe20000010000 */
[----:B------:R-:W-:Y:S01]  /*09b0*/  FFMA.FTZ R14, R29, R55, R14 ;  /* 0x000000371d0e7223 */ /* 0x000fe2000001000e */
[----:B------:R-:W-:Y:S01]  /*09c0*/  FADD.FTZ R66, R59, R58 ;  /* 0x0000003a3b427221 */ /* 0x000fe20000010000 */
[----:B------:R-:W-:Y:S01]  /*09d0*/  FFMA.FTZ R60, R29, R58, R60 ;  /* 0x0000003a1d3c7223 */ /* 0x000fe2000001003c */
[----:B------:R-:W-:Y:S06]  /*09e0*/  BRA.DIV UR8, `(.L_x_89) ;  /* 0x0000001e08087947 */ /* 0x000fec000b800000 */
[----:B------:R-:W0:Y:S02]  /*09f0*/  SHFL.BFLY PT, R55, R66, 0x1, 0x1f ;  /* 0x0c201f0042377f89 */ /* 0x000e2400000e0000 */
[----:B0-----:R-:W-:Y:S02]  /*0a00*/  FADD.FTZ R57, R66, R55 ;  /* 0x0000003742397221 */ /* 0x001fe40000010000 */
[----:B------:R-:W0:Y:S04]  /*0a10*/  SHFL.BFLY PT, R55, R60, 0x1, 0x1f ;  /* 0x0c201f003c377f89 */ /* 0x000e2800000e0000 */
[----:B------:R-:W1:Y:S01]  /*0a20*/  SHFL.BFLY PT, R68, R57, 0x2, 0x1f ;  /* 0x0c401f0039447f89 */ /* 0x000e6200000e0000 */
[----:B0-----:R-:W-:Y:S01]  /*0a30*/  FADD.FTZ R62, R60, R55 ;  /* 0x000000373c3e7221 */ /* 0x001fe20000010000 */
[----:B-1----:R-:W-:-:S04]  /*0a40*/  FADD.FTZ R68, R57, R68 ;  /* 0x0000004439447221 */ /* 0x002fc80000010000 */
[----:B------:R-:W0:Y:S02]  /*0a50*/  SHFL.BFLY PT, R55, R62, 0x2, 0x1f ;  /* 0x0c401f003e377f89 */ /* 0x000e2400000e0000 */
[----:B0-----:R-:W-:Y:S02]  /*0a60*/  FADD.FTZ R63, R62, R55 ;  /* 0x000000373e3f7221 */ /* 0x001fe40000010000 */
[----:B------:R-:W0:Y:S02]  /*0a70*/  SHFL.BFLY PT, R55, R68, 0x4, 0x1f ;  /* 0x0c801f0044377f89 */ /* 0x000e2400000e0000 */
[----:B0-----:R-:W-:Y:S02]  /*0a80*/  FADD.FTZ R65, R68, R55 ;  /* 0x0000003744417221 */ /* 0x001fe40000010000 */
[----:B------:R-:W0:Y:S02]  /*0a90*/  SHFL.BFLY PT, R55, R63, 0x4, 0x1f ;  /* 0x0c801f003f377f89 */ /* 0x000e2400000e0000 */
[----:B0-----:R-:W-:-:S02]  /*0aa0*/  FADD.FTZ R67, R63, R55 ;  /* 0x000000373f437221 */ /* 0x001fc40000010000 */
[----:B------:R-:W0:Y:S04]  /*0ab0*/  SHFL.BFLY PT, R55, R65, 0x8, 0x1f ;  /* 0x0d001f0041377f89 */ /* 0x000e2800000e0000 */
[----:B------:R-:W1:Y:S01]  /*0ac0*/  SHFL.BFLY PT, R60, R67, 0x8, 0x1f ;  /* 0x0d001f00433c7f89 */ /* 0x000e6200000e0000 */
[----:B0-----:R-:W-:Y:S01]  /*0ad0*/  FADD.FTZ R55, R65, R55 ;  /* 0x0000003741377221 */ /* 0x001fe20000010000 */
[----:B-1----:R-:W-:-:S04]  /*0ae0*/  FADD.FTZ R57, R67, R60 ;  /* 0x0000003c43397221 */ /* 0x002fc80000010000 */
[----:B------:R0:W1:Y:S04]  /*0af0*/  SHFL.BFLY PT, R60, R55, 0x10, 0x1f ;  /* 0x0e001f00373c7f89 */ /* 0x00006800000e0000 */
[----:B------:R0:W2:Y:S02]  /*0b00*/  SHFL.BFLY PT, R62, R57, 0x10, 0x1f ;  /* 0x0e001f00393e7f89 */ /* 0x0000a400000e0000 */
.L_x_110:
        /* <DEDUP_REMOVED lines=41> */
.L_x_92:
        /* <DEDUP_REMOVED lines=33> */
.L_x_91:
        /* <DEDUP_REMOVED lines=36> */
.L_x_94:
        /* <DEDUP_REMOVED lines=37> */
.L_x_90:
        /* <DEDUP_REMOVED lines=14> */
[----:B-----5:R-:W-:Y:S01]  /*1520*/  PRMT R29, R19, 0x7632, R29 ;  /* 0x00007632131d7816 */ /* 0x020fe2000000001d */
[----:B------:R-:W-:Y:S01]  /*1530*/  FADD.FTZ R51, R51, -R54 ;  /* 0x8000003633337221 */ /* 0x000fe20000010000 */
[----:B------:R-:W-:Y:S01]  /*1540*/  FADD.FTZ R0, R53, -R0 ;  /* 0x8000000035007221 */ /* 0x000fe20000010000 */
[----:B------:R-:W-:Y:S01]  /*1550*/  FADD.FTZ R58, R58, -R55 ;  /* 0x800000373a3a7221 */ /* 0x000fe20000010000 */
[----:B------:R-:W-:Y:S01]  /*1560*/  SHF.L.U32 R54, R29, 0x10, RZ ;  /* 0x000000101d367819 */ /* 0x000fe200000006ff */
[----:B------:R-:W-:Y:S01]  /*1570*/  FADD.FTZ R53, R34, -R59 ;  /* 0x8000003b22357221 */ /* 0x000fe20000010000 */
[----:B------:R-:W-:Y:S01]  /*1580*/  SHF.L.U32 R50, R19, 0x10, RZ ;  /* 0x0000001013327819 */ /* 0x000fe200000006ff */
[----:B------:R-:W-:Y:S01]  /*1590*/  FADD.FTZ R55, R28, -R31 ;  /* 0x8000001f1c377221 */ /* 0x000fe20000010000 */
[----:B------:R-:W-:Y:S01]  /*15a0*/  PRMT R29, R17, 0x7632, R29 ;  /* 0x00007632111d7816 */ /* 0x000fe2000000001d */
[----:B------:R-:W-:Y:S01]  /*15b0*/  FADD.FTZ R32, R32, -R35 ;  /* 0x8000002320207221 */ /* 0x000fe20000010000 */
[----:B------:R-:W-:Y:S01]  /*15c0*/  PRMT R31, R18, 0x7632, R31 ;  /* 0x00007632121f7816 */ /* 0x000fe2000000001f */
[----:B------:R-:W-:Y:S01]  /*15d0*/  FADD.FTZ R30, R30, -R33 ;  /* 0x800000211e1e7221 */ /* 0x000fe20000010000 */
[----:B------:R-:W-:Y:S01]  /*15e0*/  PRMT R28, R16, 0x7632, R28 ;  /* 0x00007632101c7816 */ /* 0x000fe2000000001c */
[----:B------:R-:W-:Y:S01]  /*15f0*/  FFMA.FTZ R53, R49, R53, R50 ;  /* 0x0000003531357223 */ /* 0x000fe20000010032 */
[----:B------:R-:W-:Y:S01]  /*1600*/  SHF.L.U32 R34, R18, 0x10, RZ ;  /* 0x0000001012227819 */ /* 0x000fe200000006ff */
[----:B------:R-:W-:Y:S01]  /*1610*/  FADD.FTZ R52, R52, -R57 ;  /* 0x8000003934347221 */ /* 0x000fe20000010000 */
[----:B------:R-:W-:Y:S01]  /*1620*/  SHF.L.U32 R35, R29, 0x10, RZ ;  /* 0x000000101d237819 */ /* 0x000fe200000006ff */
[----:B------:R-:W-:Y:S01]  /*1630*/  FFMA.FTZ R54, R49, R58, R54 ;  /* 0x0000003a31367223 */ /* 0x000fe20000010036 */
[----:B------:R-:W-:Y:S01]  /*1640*/  SHF.L.U32 R50, R31, 0x10, RZ ;  /* 0x000000101f327819 */ /* 0x000fe200000006ff */
[----:B------:R-:W-:Y:S01]  /*1650*/  FFMA.FTZ R34, R49, R51, R34 ;  /* 0x0000003331227223 */ /* 0x000fe20000010022 */
[----:B------:R-:W-:-:S02]  /*1660*/  SHF.L.U32 R33, R17, 0x10, RZ ;  /* 0x0000001011217819 */ /* 0x000fc400000006ff */
[----:B------:R-:W-:Y:S01]  /*1670*/  SHF.L.U32 R29, R16, 0x10, RZ ;  /* 0x00000010101d7819 */ /* 0x000fe200000006ff */
[C---:B------:R-:W-:Y:S01]  /*1680*/  FFMA.FTZ R51, R49.reuse, R55, R50 ;  /* 0x0000003731337223 */ /* 0x040fe20000010032 */
[----:B------:R-:W-:Y:S01]  /*1690*/  SHF.L.U32 R31, R28, 0x10, RZ ;  /* 0x000000101c1f7819 */ /* 0x000fe200000006ff */
[C---:B------:R-:W-:Y:S01]  /*16a0*/  FFMA.FTZ R33, R49.reuse, R52, R33 ;  /* 0x0000003431217223 */ /* 0x040fe20000010021 */
[C---:B------:R-:W-:Y:S01]  /*16b0*/  FFMA.FTZ R28, R49.reuse, R30, R35 ;  /* 0x0000001e311c7223 */ /* 0x040fe20000010023 */
[----:B------:R-:W-:Y:S01]  /*16c0*/  FFMA.FTZ R0, R49, R0, R29 ;  /* 0x0000000031007223 */ /* 0x000fe2000001001d */
[----:B------:R-:W-:Y:S01]  /*16d0*/  F2FP.BF16.F32.PACK_AB R30, R51, R34 ;  /* 0x00000022331e723e */ /* 0x000fe200000010ff */
[----:B------:R-:W-:Y:S01]  /*16e0*/  FFMA.FTZ R49, R49, R32, R31 ;  /* 0x0000002031317223 */ /* 0x000fe2000001001f */
[----:B------:R-:W-:Y:S02]  /*16f0*/  F2FP.BF16.F32.PACK_AB R31, R54, R53 ;  /* 0x00000035361f723e */ /* 0x000fe400000010ff */
[----:B------:R-:W-:-:S02]  /*1700*/  F2FP.BF16.F32.PACK_AB R29, R28, R33 ;  /* 0x000000211c1d723e */ /* 0x000fc400000010ff */
[----:B------:R-:W-:Y:S01]  /*1710*/  F2FP.BF16.F32.PACK_AB R28, R49, R0 ;  /* 0x00000000311c723e */ /* 0x000fe200000010ff */
[----:B------:R-:W-:Y:S06]  /*1720*/  BRA `(.L_x_93) ;  /* 0x0000000800347947 */ /* 0x000fec0003800000 */
.L_x_96:
[-CC-:B------:R-:W-:Y:S01]  /*1730*/  FFMA.FTZ R21, R56, R55.reuse, R60.reuse ;  /* 0x0000003738157223 */ /* 0x180fe2000001003c */
[-CC-:B------:R-:W-:Y:S01]  /*1740*/  FFMA.FTZ R54, R54, R55.reuse, R60.reuse ;  /* 0x0000003736367223 */ /* 0x180fe2000001003c */
[-CC-:B------:R-:W-:Y:S01]  /*1750*/  FFMA.FTZ R0, R0, R55.reuse, R60.reuse ;  /* 0x0000003700007223 */ /* 0x180fe2000001003c */
[----:B-----5:R-:W-:Y:S01]  /*1760*/  SHF.L.U32 R23, R18, 0x10, RZ ;  /* 0x0000001012177819 */ /* 0x020fe200000006ff */
[----:B------:R-:W-:Y:S01]  /*1770*/  FADD.FTZ R52, R52, -R21 ;  /* 0x8000001534347221 */ /* 0x000fe20000010000 */
[-C--:B------:R-:W-:Y:S01]  /*1780*/  FFMA.FTZ R29, R29, R55.reuse, R60 ;  /* 0x000000371d1d7223 */ /* 0x080fe2000001003c */
[----:B------:R-:W-:Y:S01]  /*1790*/  FADD.FTZ R54, R51, -R54 ;  /* 0x8000003633367221 */ /* 0x000fe20000010000 */
[----:B------:R-:W-:Y:S01]  /*17a0*/  SHF.L.U32 R21, R17, 0x10, RZ ;  /* 0x0000001011157819 */ /* 0x000fe200000006ff */
[----:B------:R-:W-:Y:S01]  /*17b0*/  FADD.FTZ R0, R53, -R0 ;  /* 0x8000000035007221 */ /* 0x000fe20000010000 */
[----:B------:R-:W-:Y:S01]  /*17c0*/  SHF.L.U32 R20, R16, 0x10, RZ ;  /* 0x0000001010147819 */ /* 0x000fe200000006ff */
[----:B------:R-:W-:Y:S01]  /*17d0*/  FADD.FTZ R58, R58, -R29 ;  /* 0x8000001d3a3a7221 */ /* 0x000fe20000010000 */
[----:B------:R-:W-:Y:S01]  /*17e0*/  FFMA.FTZ R54, R49, R54, R23 ;  /* 0x0000003631367223 */ /* 0x000fe20000010017 */
[-CC-:B------:R-:W-:Y:S01]  /*17f0*/  FFMA.FTZ R33, R33, R55.reuse, R60.reuse ;  /* 0x0000003721217223 */ /* 0x180fe2000001003c */
[----:B------:R-:W-:Y:S01]  /*1800*/  FFMA.FTZ R29, R49, R52, R21 ;  /* 0x00000034311d7223 */ /* 0x000fe20000010015 */
[----:B------:R-:W-:Y:S01]  /*1810*/  PRMT R23, R19, 0x7632, R23 ;  /* 0x0000763213177816 */ /* 0x000fe20000000017 */
[-C--:B------:R-:W-:Y:S01]  /*1820*/  FFMA.FTZ R31, R31, R55.reuse, R60 ;  /* 0x000000371f1f7223 */ /* 0x080fe2000001003c */
[----:B------:R-:W-:Y:S01]  /*1830*/  FFMA.FTZ R20, R49, R0, R20 ;  /* 0x0000000031147223 */ /* 0x000fe20000010014 */
[----:B------:R-:W-:Y:S01]  /*1840*/  PRMT R21, R17, 0x7632, R21 ;  /* 0x0000763211157816 */ /* 0x000fe20000000015 */
[-C--:B------:R-:W-:Y:S01]  /*1850*/  FFMA.FTZ R57, R50, R55.reuse, R60 ;  /* 0x0000003732397223 */ /* 0x080fe2000001003c */
[----:B------:R-:W-:Y:S01]  /*1860*/  PRMT R0, R16, 0x7632, R0 ;  /* 0x0000763210007816 */ /* 0x000fe20000000000 */
        /* <DEDUP_REMOVED lines=10> */
[C---:B------:R-:W-:Y:S01]  /*1910*/  FFMA.FTZ R34, R49.reuse, R34, R33 ;  /* 0x0000002231227223 */ /* 0x040fe20000010021 */
[----:B------:R-:W-:Y:S01]  /*1920*/  SHF.L.U32 R21, R0, 0x10, RZ ;  /* 0x0000001000157819 */ /* 0x000fe200000006ff */
[C---:B------:R-:W-:Y:S01]  /*1930*/  FFMA.FTZ R35, R49.reuse, R58, R50 ;  /* 0x0000003a31237223 */ /* 0x040fe20000010032 */
[C---:B------:R-:W-:Y:S01]  /*1940*/  FFMA.FTZ R0, R49.reuse, R30, R23 ;  /* 0x0000001e31007223 */ /* 0x040fe20000010017 */
[----:B------:R-:W-:-:S02]  /*1950*/  FFMA.FTZ R33, R49, R28, R31 ;  /* 0x0000001c31217223 */ /* 0x000fc4000001001f */
[----:B------:R-:W-:Y:S01]  /*1960*/  FFMA.FTZ R21, R49, R32, R21 ;  /* 0x0000002031157223 */ /* 0x000fe20000010015 */
        /* <DEDUP_REMOVED lines=9> */
.L_x_95:
[----:B------:R-:W-:-:S04]  /*1a00*/  UISETP.NE.U32.AND UP0, UPT, UR6, URZ, UPT ;  /* 0x000000ff0600728c */ /* 0x000fc8000bf05070 */
[----:B------:R-:W-:-:S09]  /*1a10*/  UISETP.NE.AND.EX UP0, UPT, UR7, URZ, UPT, UP0 ;  /* 0x000000ff0700728c */ /* 0x000fd2000bf05300 */
[----:B------:R-:W-:Y:S05]  /*1a20*/  BRA.U UP0, `(.L_x_97) ;  /* 0x0000000100b47547 */ /* 0x000fea000b800000 */
        /* <DEDUP_REMOVED lines=45> */
.L_x_97:
        /* <DEDUP_REMOVED lines=14> */
[-C--:B------:R-:W-:Y:S01]  /*1de0*/  FFMA.FTZ R25, R50, R55.reuse, R60 ;  /* 0x0000003732197223 */ /* 0x080fe2000001003c */
[----:B------:R-:W-:Y:S01]  /*1df0*/  FFMA.FTZ R20, R49, R0, R20 ;  /* 0x0000000031147223 */ /* 0x000fe20000010014 */
[----:B------:R-:W-:Y:S01]  /*1e00*/  PRMT R21, R17, 0x7632, R21 ;  /* 0x0000763211157816 */ /* 0x000fe20000000015 */
[-C--:B------:R-:W-:Y:S01]  /*1e10*/  FFMA.FTZ R35, R35, R55.reuse, R60 ;  /* 0x0000003723237223 */ /* 0x080fe2000001003c */
[----:B------:R-:W-:Y:S01]  /*1e20*/  PRMT R0, R16, 0x7632, R0 ;  /* 0x0000763210007816 */ /* 0x000fe20000000000 */
[-C--:B------:R-:W-:Y:S01]  /*1e30*/  FFMA.FTZ R33, R33, R55.reuse, R60 ;  /* 0x0000003721217223 */ /* 0x080fe2000001003c */
        /* <DEDUP_REMOVED lines=12> */
[C---:B------:R-:W-:Y:S01]  /*1f00*/  FFMA.FTZ R27, R49.reuse, R34, R27 ;  /* 0x00000022311b7223 */ /* 0x040fe2000001001b */
[C---:B------:R-:W-:Y:S01]  /*1f10*/  FFMA.FTZ R25, R49.reuse, R28, R25 ;  /* 0x0000001c31197223 */ /* 0x040fe20000010019 */
[C---:B------:R-:W-:Y:S01]  /*1f20*/  FFMA.FTZ R0, R49.reuse, R30, R23 ;  /* 0x0000001e31007223 */ /* 0x040fe20000010017 */
[----:B------:R-:W-:-:S02]  /*1f30*/  FFMA.FTZ R21, R49, R32, R21 ;  /* 0x0000002031157223 */ /* 0x000fc40000010015 */
        /* <DEDUP_REMOVED lines=11> */
[----:B------:R-:W-:-:S07]  /*1ff0*/  MOV R24, R28 ;  /* 0x0000001c00187202 */ /* 0x000fce0000000f00 */
.L_x_93:
        /* <DEDUP_REMOVED lines=18> */
.L_x_88:
[----:B------:R-:W-:Y:S02]  /*2120*/  MOV R4, R7 ;  /* 0x0000000700047202 */ /* 0x000fe40000000f00 */
[----:B------:R-:W-:Y:S02]  /*2130*/  MOV R5, R8 ;  /* 0x0000000800057202 */ /* 0x000fe40000000f00 */
[----:B------:R-:W-:Y:S02]  /*2140*/  MOV R6, R9 ;  /* 0x0000000900067202 */ /* 0x000fe40000000f00 */
[----:B------:R-:W-:Y:S02]  /*2150*/  MOV R7, R10 ;  /* 0x0000000a00077202 */ /* 0x000fe40000000f00 */
[----:B------:R-:W-:Y:S02]  /*2160*/  MOV R8, R11 ;  /* 0x0000000b00087202 */ /* 0x000fe40000000f00 */
[----:B-----5:R-:W-:-:S02]  /*2170*/  MOV R16, R15 ;  /* 0x0000000f00107202 */ /* 0x020fc40000000f00 */
[----:B------:R-:W-:Y:S02]  /*2180*/  MOV R17, R36 ;  /* 0x0000002400117202 */ /* 0x000fe40000000f00 */
[----:B------:R-:W-:Y:S02]  /*2190*/  MOV R18, R37 ;  /* 0x0000002500127202 */ /* 0x000fe40000000f00 */
[----:B------:R-:W-:Y:S02]  /*21a0*/  MOV R19, R38 ;  /* 0x0000002600137202 */ /* 0x000fe40000000f00 */
[----:B0-----:R-:W-:Y:S02]  /*21b0*/  MOV R20, R39 ;  /* 0x0000002700147202 */ /* 0x001fe40000000f00 */
[----:B------:R-:W-:Y:S02]  /*21c0*/  MOV R9, R12 ;  /* 0x0000000c00097202 */ /* 0x000fe40000000f00 */
[----:B------:R-:W-:-:S02]  /*21d0*/  MOV R21, R40 ;  /* 0x0000002800157202 */ /* 0x000fc40000000f00 */
[----:B------:R-:W-:Y:S02]  /*21e0*/  MOV R10, R13 ;  /* 0x0000000d000a7202 */ /* 0x000fe40000000f00 */
[----:B------:R-:W-:Y:S02]  /*21f0*/  MOV R22, R41 ;  /* 0x0000002900167202 */ /* 0x000fe40000000f00 */
[----:B------:R-:W-:Y:S02]  /*2200*/  MOV R11, R14 ;  /* 0x0000000e000b7202 */ /* 0x000fe40000000f00 */
[----:B------:R-:W-:-:S07]  /*2210*/  MOV R23, R42 ;  /* 0x0000002a00177202 */ /* 0x000fce0000000f00 */
.L_x_87:
[----:B------:R-:W-:Y:S05]  /*2220*/  BSYNC B0 ;  /* 0x0000000000007941 */ /* 0x000fea0003800000 */
.L_x_86:
[----:B------:R-:W0:Y:S01]  /*2230*/  S2R R3, SR_CgaCtaId ;  /* 0x0000000000037919 */ /* 0x000e220000008800 */
[----:B------:R-:W-:Y:S01]  /*2240*/  MOV R0, 0x400 ;  /* 0x0000040000007802 */ /* 0x000fe20000000f00 */
[----:B------:R-:W-:Y:S05]  /*2250*/  WARPSYNC.ALL ;  /* 0x0000000000007948 */ /* 0x000fea0003800000 */
[----:B------:R-:W1:Y:S01]  /*2260*/  S2R R31, SR_TID.X ;  /* 0x00000000001f7919 */ /* 0x000e620000002100 */
[----:B------:R-:W2:Y:S01]  /*2270*/  LDCU.128 UR20, c[0x0][0x440] ;  /* 0x00008800ff1477ac */ /* 0x000ea20008000c00 */
[----:B0-----:R-:W-:-:S04]  /*2280*/  LEA R0, R3, R0, 0x18 ;  /* 0x0000000003007211 */ /* 0x001fc800078ec0ff */
[CC--:B-1----:R-:W-:Y:S02]  /*2290*/  LEA R2, R31.reuse, R0.reuse, 0x5 ;  /* 0x000000001f027211 */ /* 0x0c2fe400078e28ff */
[----:B------:R-:W-:-:S03]  /*22a0*/  LEA R0, R31, R0, 0x2 ;  /* 0x000000001f007211 */ /* 0x000fc600078e10ff */
[----:B------:R-:W-:Y:S04]  /*22b0*/  STS.128 [R2], R16 ;  /* 0x0000001002007388 */ /* 0x000fe80000000c00 */
[----:B------:R0:W-:Y:S01]  /*22c0*/  STS.128 [R2+0x10], R20 ;  /* 0x0000101402007388 */ /* 0x0001e20000000c00 */
[----:B------:R-:W-:Y:S08]  /*22d0*/  BAR.SYNC.DEFER_BLOCKING 0x0 ;  /* 0x0000000000007b1d */ /* 0x000ff00000010000 */
[----:B0-----:R-:W0:Y:S01]  /*22e0*/  LDC R20, c[0x0][0x388] ;  /* 0x0000e200ff147b82 */ /* 0x001e220000000800 */
[----:B------:R-:W1:Y:S04]  /*22f0*/  LDS R3, [R0] ;  /* 0x0000000000037984 */ /* 0x000e680000000800 */
[----:B------:R-:W3:Y:S04]  /*2300*/  LDS R12, [R0+0x200] ;  /* 0x00020000000c7984 */ /* 0x000ee80000000800 */
[----:B------:R-:W4:Y:S04]  /*2310*/  LDS R14, [R0+0x400] ;  /* 0x00040000000e7984 */ /* 0x000f280000000800 */
[----:B------:R-:W5:Y:S04]  /*2320*/  LDS R13, [R0+0x600] ;  /* 0x00060000000d7984 */ /* 0x000f680000000800 */
[----:B------:R-:W2:Y:S04]  /*2330*/  LDS R24, [R0+0x800] ;  /* 0x0008000000187984 */ /* 0x000ea80000000800 */
[----:B------:R-:W0:Y:S04]  /*2340*/  LDS R15, [R0+0xa00] ;  /* 0x000a0000000f7984 */ /* 0x000e280000000800 */
[----:B------:R-:W-:Y:S04]  /*2350*/  LDS R26, [R0+0xc00] ;  /* 0x000c0000001a7984 */ /* 0x000fe80000000800 */
[----:B------:R-:W0:Y:S01]  /*2360*/  LDS R17, [R0+0xe00] ;  /* 0x000e000000117984 */ /* 0x000e220000000800 */
[----:B------:R-:W-:Y:S01]  /*2370*/  BAR.SYNC.DEFER_BLOCKING 0x0 ;  /* 0x0000000000007b1d */ /* 0x000fe20000010000 */
[----:B-1----:R-:W-:Y:S01]  /*2380*/  FADD.FTZ R3, RZ, R3 ;  /* 0x00000003ff037221 */ /* 0x002fe20000010000 */
[----:B---3--:R-:W-:-:S03]  /*2390*/  FADD.FTZ R12, RZ, R12 ;  /* 0x0000000cff0c7221 */ /* 0x008fc60000010000 */
[----:B----4-:R-:W-:Y:S01]  /*23a0*/  FADD.FTZ R3, R3, R14 ;  /* 0x0000000e03037221 */ /* 0x010fe20000010000 */
[----:B-----5:R-:W-:Y:S01]  /*23b0*/  FADD.FTZ R12, R12, R13 ;  /* 0x0000000d0c0c7221 */ /* 0x020fe20000010000 */
[----:B------:R1:W-:Y:S02]  /*23c0*/  STS.128 [R2], R4 ;  /* 0x0000000402007388 */ /* 0x0003e40000000c00 */
[----:B--2---:R-:W-:Y:S02]  /*23d0*/  FADD.FTZ R3, R3, R24 ;  /* 0x0000001803037221 */ /* 0x004fe40000010000 */
[----:B------:R2:W-:Y:S01]  /*23e0*/  STS.128 [R2+0x10], R8 ;  /* 0x0000100802007388 */ /* 0x0005e20000000c00 */
[----:B0-----:R-:W-:Y:S01]  /*23f0*/  FADD.FTZ R12, R12, R15 ;  /* 0x0000000f0c0c7221 */ /* 0x001fe20000010000 */
[----:B------:R-:W-:Y:S03]  /*2400*/  BAR.SYNC.DEFER_BLOCKING 0x0 ;  /* 0x0000000000007b1d */ /* 0x000fe60000010000 */
[----:B------:R-:W-:Y:S01]  /*2410*/  FADD.FTZ R17, R12, R17 ;  /* 0x000000110c117221 */ /* 0x000fe20000010000 */
[----:B-1----:R-:W-:Y:S01]  /*2420*/  FADD.FTZ R7, R3, R26 ;  /* 0x0000001a03077221 */ /* 0x002fe20000010000 */
[----:B--2---:R-:W-:-:S05]  /*2430*/  IMAD R2, R20, UR9, RZ ;  /* 0x0000000914027c24 */ /* 0x004fca000f8e02ff */
[----:B------:R-:W-:-:S04]  /*2440*/  IADD3 R2, P0, PT, R2, R31, RZ ;  /* 0x0000001f02027210 */ /* 0x000fc80007f1e0ff */
[----:B------:R-:W-:Y:S02]  /*2450*/  IADD3.X R3, PT, PT, RZ, RZ, RZ, P0, !PT ;  /* 0x000000ffff037210 */ /* 0x000fe400007fe4ff */
[C---:B------:R-:W-:Y:S01]  /*2460*/  SHF.L.U32 R4, R2.reuse, 0x2, RZ ;  /* 0x0000000202047819 */ /* 0x040fe200000006ff */
[----:B------:R-:W0:Y:S04]  /*2470*/  LDS R16, [R0] ;  /* 0x0000000000107984 */ /* 0x000e280000000800 */
[----:B------:R-:W1:Y:S04]  /*2480*/  LDS R18, [R0+0x200] ;  /* 0x0002000000127984 */ /* 0x000e680000000800 */
[----:B------:R-:W2:Y:S04]  /*2490*/  LDS R19, [R0+0x400] ;  /* 0x0004000000137984 */ /* 0x000ea80000000800 */
[----:B------:R-:W3:Y:S04]  /*24a0*/  LDS R21, [R0+0x600] ;  /* 0x0006000000157984 */ /* 0x000ee80000000800 */
[----:B------:R-:W4:Y:S04]  /*24b0*/  LDS R23, [R0+0x800] ;  /* 0x0008000000177984 */ /* 0x000f280000000800 */
[----:B------:R-:W5:Y:S04]  /*24c0*/  LDS R25, [R0+0xa00] ;  /* 0x000a000000197984 */ /* 0x000f680000000800 */
[----:B------:R-:W5:Y:S04]  /*24d0*/  LDS R27, [R0+0xc00] ;  /* 0x000c0000001b7984 */ /* 0x000f680000000800 */
[----:B------:R0:W5:Y:S02]  /*24e0*/  LDS R29, [R0+0xe00] ;  /* 0x000e0000001d7984 */ /* 0x0001640000000800 */
[----:B0-----:R-:W-:-:S02]  /*24f0*/  SHF.L.U64.HI R0, R2, 0x2, R3 ;  /* 0x0000000202007819 */ /* 0x001fc40000010203 */
[C---:B------:R-:W-:Y:S01]  /*2500*/  IADD3 R2, P0, PT, R4.reuse, UR22, RZ ;  /* 0x0000001604027c10 */ /* 0x040fe2000ff1e0ff */
[----:B------:R-:W-:Y:S01]  /*2510*/  FADD.FTZ R16, RZ, R16 ;  /* 0x00000010ff107221 */ /* 0x000fe20000010000 */
[----:B------:R-:W-:Y:S02]  /*2520*/  IADD3 R4, P1, PT, R4, UR20, RZ ;  /* 0x0000001404047c10 */ /* 0x000fe4000ff3e0ff */
[C---:B------:R-:W-:Y:S01]  /*2530*/  IADD3.X R3, PT, PT, R0.reuse, UR23, RZ, P0, !PT ;  /* 0x0000001700037c10 */ /* 0x040fe200087fe4ff */
[----:B-1----:R-:W-:Y:S01]  /*2540*/  FADD.FTZ R18, RZ, R18 ;  /* 0x00000012ff127221 */ /* 0x002fe20000010000 */
[----:B------:R-:W-:Y:S01]  /*2550*/  IADD3.X R5, PT, PT, R0, UR21, RZ, P1, !PT ;  /* 0x0000001500057c10 */ /* 0x000fe20008ffe4ff */
[----:B--2---:R-:W-:Y:S02]  /*2560*/  FADD.FTZ R16, R16, R19 ;  /* 0x0000001310107221 */ /* 0x004fe40000010000 */
[----:B---3--:R-:W-:Y:S02]  /*2570*/  FADD.FTZ R18, R18, R21 ;  /* 0x0000001512127221 */ /* 0x008fe40000010000 */
[----:B----4-:R-:W-:-:S02]  /*2580*/  FADD.FTZ R16, R16, R23 ;  /* 0x0000001710107221 */ /* 0x010fc40000010000 */
[----:B-----5:R-:W-:Y:S02]  /*2590*/  FADD.FTZ R18, R18, R25 ;  /* 0x0000001912127221 */ /* 0x020fe40000010000 */
[----:B------:R-:W-:Y:S02]  /*25a0*/  FADD.FTZ R27, R16, R27 ;  /* 0x0000001b101b7221 */ /* 0x000fe40000010000 */
[----:B------:R-:W-:-:S03]  /*25b0*/  FADD.FTZ R29, R18, R29 ;  /* 0x0000001d121d7221 */ /* 0x000fc60000010000 */
[----:B------:R-:W-:Y:S04]  /*25c0*/  STG.E desc[UR10][R2.64], R27 ;  /* 0x0000001b02007986 */ /* 0x000fe8000c10190a */
[----:B------:R-:W-:Y:S04]  /*25d0*/  STG.E desc[UR10][R4.64], R7 ;  /* 0x0000000704007986 */ /* 0x000fe8000c10190a */
[----:B------:R-:W-:Y:S04]  /*25e0*/  STG.E desc[UR10][R2.64+0x200], R29 ;  /* 0x0002001d02007986 */ /* 0x000fe8000c10190a */
[----:B------:R-:W-:Y:S01]  /*25f0*/  STG.E desc[UR10][R4.64+0x200], R17 ;  /* 0x0002001104007986 */ /* 0x000fe2000c10190a */
[----:B------:R-:W-:Y:S05]  /*2600*/  EXIT ;  /* 0x000000000000794d */ /* 0x000fea0003800000 */
.L_x_89:
[----:B------:R-:W-:Y:S01]  /*2610*/  HFMA2 R61, -RZ, RZ, 0, 5.9604644775390625e-08 ;  /* 0x00000001ff3d7431 */ /* 0x000fe200000001ff */
[----:B------:R-:W-:Y:S01]  /*2620*/  BSSY B2, `(.L_x_99) ;  /* 0x0000006000027945 */ /* 0x000fe20003800000 */
[----:B------:R-:W-:Y:S02]  /*2630*/  MOV R64, 0x1f ;  /* 0x0000001f00407802 */ /* 0x000fe40000000f00 */
[----:B------:R-:W-:-:S07]  /*2640*/  MOV R59, 0xffffffff ;  /* 0xffffffff003b7802 */ /* 0x000fce0000000f00 */
[----:B-----5:R-:W-:Y:S05]  /*2650*/  WARPSYNC.COLLECTIVE R59, `(.L_x_100) ;  /* 0x000000003b087348 */ /* 0x020fea0003c00000 */
[----:B------:R0:W1:Y:S02]  /*2660*/  SHFL.BFLY P3, R69, R66, R61, R64 ;  /* 0x0c00003d42457389 */ /* 0x0000640000060040 */
[----:B01---5:R-:W-:Y:S05]  /*2670*/  ENDCOLLECTIVE ;  /* 0x000000000000791b */ /* 0x023fea0003800000 */
.L_x_100:
[----:B------:R-:W-:Y:S05]  /*2680*/  BSYNC B2 ;  /* 0x0000000000027941 */ /* 0x000fea0003800000 */
.L_x_99:
[----:B------:R-:W-:Y:S01]  /*2690*/  MOV R55, R69 ;  /* 0x0000004500377202 */ /* 0x000fe20000000f00 */
[----:B------:R-:W-:Y:S01]  /*26a0*/  HFMA2 R61, -RZ, RZ, 0, 5.9604644775390625e-08 ;  /* 0x00000001ff3d7431 */ /* 0x000fe200000001ff */
[----:B------:R-:W-:Y:S02]  /*26b0*/  MOV R64, 0x1f ;  /* 0x0000001f00407802 */ /* 0x000fe40000000f00 */
[----:B------:R-:W-:Y:S01]  /*26c0*/  MOV R59, 0xffffffff ;  /* 0xffffffff003b7802 */ /* 0x000fe20000000f00 */
[----:B------:R-:W-:Y:S01]  /*26d0*/  FADD.FTZ R57, R66, R55 ;  /* 0x0000003742397221 */ /* 0x000fe20000010000 */
[----:B------:R-:W-:-:S07]  /*26e0*/  MOV R66, R60 ;  /* 0x0000003c00427202 */ /* 0x000fce0000000f00 */
[----:B------:R-:W-:Y:S05]  /*26f0*/  WARPSYNC.COLLECTIVE R59, `(.L_x_101) ;  /* 0x000000003b087348 */ /* 0x000fea0003c00000 */
[----:B------:R0:W1:Y:S02]  /*2700*/  SHFL.BFLY P3, R69, R66, R61, R64 ;  /* 0x0c00003d42457389 */ /* 0x0000640000060040 */
[----:B01----:R-:W-:Y:S05]  /*2710*/  ENDCOLLECTIVE ;  /* 0x000000000000791b */ /* 0x003fea0003800000 */
.L_x_101:
[----:B------:R-:W-:Y:S01]  /*2720*/  MOV R66, R57 ;  /* 0x0000003900427202 */ /* 0x000fe20000000f00 */
[----:B------:R-:W-:Y:S01]  /*2730*/  HFMA2 R61, -RZ, RZ, 0, 1.1920928955078125e-07 ;  /* 0x00000002ff3d7431 */ /* 0x000fe200000001ff */
[----:B------:R-:W-:-:S07]  /*2740*/  MOV R55, R69 ;  /* 0x0000004500377202 */ /* 0x000fce0000000f00 */
[----:B------:R-:W-:Y:S05]  /*2750*/  WARPSYNC.COLLECTIVE R59, `(.L_x_102) ;  /* 0x000000003b087348 */ /* 0x000fea0003c00000 */
[----:B------:R0:W1:Y:S02]  /*2760*/  SHFL.BFLY P3, R69, R66, R61, R64 ;  /* 0x0c00003d42457389 */ /* 0x0000640000060040 */
[----:B01----:R-:W-:Y:S05]  /*2770*/  ENDCOLLECTIVE ;  /* 0x000000000000791b */ /* 0x003fea0003800000 */
.L_x_102:
[----:B------:R-:W-:-:S05]  /*2780*/  FADD.FTZ R62, R60, R55 ;  /* 0x000000373c3e7221 */ /* 0x000fca0000010000 */
[----:B------:R-:W-:Y:S02]  /*2790*/  MOV R66, R62 ;  /* 0x0000003e00427202 */ /* 0x000fe40000000f00 */
[----:B------:R-:W-:-:S07]  /*27a0*/  MOV R68, R69 ;  /* 0x0000004500447202 */ /* 0x000fce0000000f00 */
[----:B------:R-:W-:Y:S05]  /*27b0*/  WARPSYNC.COLLECTIVE R59, `(.L_x_103) ;  /* 0x000000003b087348 */ /* 0x000fea0003c00000 */
[----:B------:R0:W1:Y:S02]  /*27c0*/  SHFL.BFLY P3, R69, R66, R61, R64 ;  /* 0x0c00003d42457389 */ /* 0x0000640000060040 */
[----:B01----:R-:W-:Y:S05]  /*27d0*/  ENDCOLLECTIVE ;  /* 0x000000000000791b */ /* 0x003fea0003800000 */
.L_x_103:
[----:B------:R-:W-:-:S05]  /*27e0*/  FADD.FTZ R68, R57, R68 ;  /* 0x0000004439447221 */ /* 0x000fca0000010000 */
[----:B------:R-:W-:Y:S01]  /*27f0*/  MOV R66, R68 ;  /* 0x0000004400427202 */ /* 0x000fe20000000f00 */
[----:B------:R-:W-:Y:S01]  /*2800*/  HFMA2 R61, -RZ, RZ, 0, 2.384185791015625e-07 ;  /* 0x00000004ff3d7431 */ /* 0x000fe200000001ff */
[----:B------:R-:W-:-:S07]  /*2810*/  MOV R55, R69 ;  /* 0x0000004500377202 */ /* 0x000fce0000000f00 */
[----:B------:R-:W-:Y:S05]  /*2820*/  WARPSYNC.COLLECTIVE R59, `(.L_x_104) ;  /* 0x000000003b087348 */ /* 0x000fea0003c00000 */
[----:B------:R0:W1:Y:S02]  /*2830*/  SHFL.BFLY P3, R69, R66, R61, R64 ;  /* 0x0c00003d42457389 */ /* 0x0000640000060040 */
[----:B01----:R-:W-:Y:S05]  /*2840*/  ENDCOLLECTIVE ;  /* 0x000000000000791b */ /* 0x003fea0003800000 */
.L_x_104:
[----:B------:R-:W-:-:S05]  /*2850*/  FADD.FTZ R63, R62, R55 ;  /* 0x000000373e3f7221 */ /* 0x000fca0000010000 */
[----:B------:R-:W-:Y:S02]  /*2860*/  MOV R66, R63 ;  /* 0x0000003f00427202 */ /* 0x000fe40000000f00 */
[----:B------:R-:W-:-:S07]  /*2870*/  MOV R55, R69 ;  /* 0x0000004500377202 */ /* 0x000fce0000000f00 */
[----:B------:R-:W-:Y:S05]  /*2880*/  WARPSYNC.COLLECTIVE R59, `(.L_x_105) ;  /* 0x000000003b087348 */ /* 0x000fea0003c00000 */
[----:B------:R0:W1:Y:S02]  /*2890*/  SHFL.BFLY P3, R69, R66, R61, R64 ;  /* 0x0c00003d42457389 */ /* 0x0000640000060040 */
[----:B01----:R-:W-:Y:S05]  /*28a0*/  ENDCOLLECTIVE ;  /* 0x000000000000791b */ /* 0x003fea0003800000 */
.L_x_105:
[----:B------:R-:W-:-:S05]  /*28b0*/  FADD.FTZ R65, R68, R55 ;  /* 0x0000003744417221 */ /* 0x000fca0000010000 */
[----:B------:R-:W-:Y:S01]  /*28c0*/  MOV R66, R65 ;  /* 0x0000004100427202 */ /* 0x000fe20000000f00 */
[----:B------:R-:W-:Y:S01]  /*28d0*/  HFMA2 R61, -RZ, RZ, 0, 4.76837158203125e-07 ;  /* 0x00000008ff3d7431 */ /* 0x000fe200000001ff */
[----:B------:R-:W-:-:S07]  /*28e0*/  MOV R55, R69 ;  /* 0x0000004500377202 */ /* 0x000fce0000000f00 */
[----:B------:R-:W-:Y:S05]  /*28f0*/  WARPSYNC.COLLECTIVE R59, `(.L_x_106) ;  /* 0x000000003b087348 */ /* 0x000fea0003c00000 */
[----:B------:R0:W1:Y:S02]  /*2900*/  SHFL.BFLY P3, R69, R66, R61, R64 ;  /* 0x0c00003d42457389 */ /* 0x0000640000060040 */
[----:B01----:R-:W-:Y:S05]  /*2910*/  ENDCOLLECTIVE ;  /* 0x000000000000791b */ /* 0x003fea0003800000 */
.L_x_106:
[----:B------:R-:W-:-:S05]  /*2920*/  FADD.FTZ R67, R63, R55 ;  /* 0x000000373f437221 */ /* 0x000fca0000010000 */
[----:B------:R-:W-:Y:S02]  /*2930*/  MOV R66, R67 ;  /* 0x0000004300427202 */ /* 0x000fe40000000f00 */
[----:B------:R-:W-:-:S07]  /*2940*/  MOV R55, R69 ;  /* 0x0000004500377202 */ /* 0x000fce0000000f00 */
[----:B------:R-:W-:Y:S05]  /*2950*/  WARPSYNC.COLLECTIVE R59, `(.L_x_107) ;  /* 0x000000003b087348 */ /* 0x000fea0003c00000 */
[----:B------:R0:W1:Y:S02]  /*2960*/  SHFL.BFLY P3, R69, R66, R61, R64 ;  /* 0x0c00003d42457389 */ /* 0x0000640000060040 */
[----:B01----:R-:W-:Y:S05]  /*2970*/  ENDCOLLECTIVE ;  /* 0x000000000000791b */ /* 0x003fea0003800000 */
.L_x_107:
[----:B------:R-:W-:-:S05]  /*2980*/  FADD.FTZ R55, R65, R55 ;  /* 0x0000003741377221 */ /* 0x000fca0000010000 */
[----:B------:R-:W-:Y:S01]  /*2990*/  MOV R66, R55 ;  /* 0x0000003700427202 */ /* 0x000fe20000000f00 */
[----:B------:R-:W-:Y:S01]  /*29a0*/  HFMA2 R61, -RZ, RZ, 0, 9.5367431640625e-07 ;  /* 0x00000010ff3d7431 */ /* 0x000fe200000001ff */
[----:B------:R-:W-:-:S07]  /*29b0*/  MOV R60, R69 ;  /* 0x00000045003c7202 */ /* 0x000fce0000000f00 */
[----:B------:R-:W-:Y:S05]  /*29c0*/  WARPSYNC.COLLECTIVE R59, `(.L_x_108) ;  /* 0x000000003b087348 */ /* 0x000fea0003c00000 */
[----:B------:R0:W1:Y:S02]  /*29d0*/  SHFL.BFLY P3, R69, R66, R61, R64 ;  /* 0x0c00003d42457389 */ /* 0x0000640000060040 */
[----:B01----:R-:W-:Y:S05]  /*29e0*/  ENDCOLLECTIVE ;  /* 0x000000000000791b */ /* 0x003fea0003800000 */
.L_x_108:
[----:B------:R-:W-:-:S05]  /*29f0*/  FADD.FTZ R57, R67, R60 ;  /* 0x0000003c43397221 */ /* 0x000fca0000010000 */
[----:B------:R-:W-:Y:S02]  /*2a00*/  MOV R66, R57 ;  /* 0x0000003900427202 */ /* 0x000fe40000000f00 */
[----:B------:R-:W-:-:S07]  /*2a10*/  MOV R60, R69 ;  /* 0x00000045003c7202 */ /* 0x000fce0000000f00 */
[----:B------:R-:W-:Y:S05]  /*2a20*/  WARPSYNC.COLLECTIVE R59, `(.L_x_109) ;  /* 0x000000003b087348 */ /* 0x000fea0003c00000 */
[----:B------:R0:W1:Y:S02]  /*2a30*/  SHFL.BFLY P3, R69, R66, R61, R64 ;  /* 0x0c00003d42457389 */ /* 0x0000640000060040 */
[----:B01----:R-:W-:Y:S05]  /*2a40*/  ENDCOLLECTIVE ;  /* 0x000000000000791b */ /* 0x003fea0003800000 */
.L_x_109:
[----:B------:R-:W-:Y:S01]  /*2a50*/  MOV R62, R69 ;  /* 0x00000045003e7202 */ /* 0x000fe20000000f00 */
[----:B------:R-:W-:Y:S06]  /*2a60*/  BRA `(.L_x_110) ;  /* 0xffffffe000287947 */ /* 0x000fec000383ffff */
.L_x_111:
        /* <DEDUP_REMOVED lines=9> */
.L_x_2803:


//--------------------- .text._ZN10layer_norm31ln_parallel_residual_bwd_kernelINS_13Kernel_traitsI13__nv_bfloat16S2_S2_S2_fjLj256ELj1ELj4ELj1ELj16ENS_18Kernel_traits_baseILj256ES2_S2_S2_S2_fjLj128EEEEELb1ELb0ELb0EEEvNS_9BwdParamsE --------------------------
	.section	.text._ZN10layer_norm31ln_parallel_residual_bwd_kernelINS_13Kernel_traitsI13__nv_bfloat16S2_S2_S2_fjLj256ELj1ELj4ELj1ELj16ENS_18Kernel_traits_baseILj256ES2_S2_S2_S2_fjLj128EEEEELb1ELb0ELb0EEEvNS_9BwdParamsE,"ax",@progbits
	.align	128
        .global         _ZN10layer_norm31ln_parallel_residual_bwd_kernelINS_13Kernel_traitsI13__nv_bfloat16S2_S2_S2_fjLj256ELj1ELj4ELj1ELj16ENS_18Kernel_traits_baseILj256ES2_S2_S2_S2_fjLj128EEEEELb1ELb0ELb0EEEvNS_9BwdParamsE
        .type           _ZN10layer_norm31ln_parallel_residual_bwd_kernelINS_13Kernel_traitsI13__nv_bfloat16S2_S2_S2_fjLj256ELj1ELj4ELj1ELj16ENS_18Kernel_traits_baseILj256ES2_S2_S2_S2_fjLj128EEEEELb1ELb0ELb0EEEvNS_9BwdParamsE,@function
        .size           _ZN10layer_norm31ln_parallel_residual_bwd_kernelINS_13Kernel_traitsI13__nv_bfloat16S2_S2_S2_fjLj256ELj1ELj4ELj1ELj16ENS_18Kernel_traits_baseILj256ES2_S2_S2_S2_fjLj128EEEEELb1ELb0ELb0EEEvNS_9BwdParamsE,(.L_x_2804 - _ZN10layer_norm31ln_parallel_residual_bwd_kernelINS_13Kernel_traitsI13__nv_bfloat16S2_S2_S2_fjLj256ELj1ELj4ELj1ELj16ENS_18Kernel_traits_baseILj256ES2_S2_S2_S2_fjLj128EEEEELb1ELb0ELb0EEEvNS_9BwdParamsE)
        .other          _ZN10layer_norm31ln_parallel_residual_bwd_kernelINS_13Kernel_traitsI13__nv_bfloat16S2_S2_S2_fjLj256ELj1ELj4ELj1ELj16ENS_18Kernel_traits_baseILj256ES2_S2_S2_S2_fjLj128EEEEELb1ELb0ELb0EEEvNS_9BwdParamsE,@"STO_CUDA_ENTRY STV_DEFAULT"
_ZN10layer_norm31ln_parallel_residual_bwd_kernelINS_13Kernel_traitsI13__nv_bfloat16S2_S2_S2_fjLj256ELj1ELj4ELj1ELj16ENS_18Kernel_traits_baseILj256ES2_S2_S2_S2_fjLj128EEEEELb1ELb0ELb0EEEvNS_9BwdParamsE:
.text._ZN10layer_norm31ln_parallel_residual_bwd_kernelINS_13Kernel_traitsI13__nv_bfloat16S2_S2_S2_fjLj256ELj1ELj4ELj1ELj16ENS_18Kernel_traits_baseILj256ES2_S2_S2_S2_fjLj128EEEEELb1ELb0ELb0EEEvNS_9BwdParamsE:
[----:B------:R-:W-:Y:S01]  /*0000*/  LDC R1, c[0x0][0x37c] ;  /* 0x0000df00ff017b82 */ /* 0x000fe20000000800 */
[----:B------:R-:W0:Y:S01]  /*0010*/  S2R R67, SR_TID.X ;  /* 0x0000000000437919 */ /* 0x000e220000002100 */
[----:B------:R-:W1:Y:S06]  /*0020*/  LDCU UR4, c[0x0][0x388] ;  /* 0x00007100ff0477ac */ /* 0x000e6c0008000800 */
[----:B------:R-:W2:Y:S01]  /*0030*/  LDC.64 R10, c[0x0][0x3d8] ;  /* 0x0000f600ff0a7b82 */ /* 0x000ea20000000a00 */
[----:B------:R-:W3:Y:S01]  /*0040*/  LDCU.64 UR8, c[0x0][0x358] ;  /* 0x00006b00ff0877ac */ /* 0x000ee20008000a00 */
[----:B------:R-:W4:Y:S01]  /*0050*/  LDCU UR5, c[0x0][0x384] ;  /* 0x00007080ff0577ac */ /* 0x000f220008000800 */
[----:B------:R-:W0:Y:S01]  /*0060*/  LDCU UR14, c[0x0][0x408] ;  /* 0x00008100ff0e77ac */ /* 0x000e220008000800 */
[----:B------:R-:W0:Y:S01]  /*0070*/  LDCU UR15, c[0x0][0x388] ;  /* 0x00007100ff0f77ac */ /* 0x000e220008000800 */
[----:B-1----:R-:W-:Y:S01]  /*0080*/  MOV R72, UR4 ;  /* 0x0000000400487c02 */ /* 0x002fe20008000f00 */
[----:B------:R-:W1:Y:S03]  /*0090*/  LDCU.U8 UR12, c[0x0][0x410] ;  /* 0x00008200ff0c77ac */ /* 0x000e660008000000 */
[----:B------:R-:W-:Y:S01]  /*00a0*/  SHF.R.S32.HI R3, RZ, 0x1f, R72 ;  /* 0x0000001fff037819 */ /* 0x000fe20000011448 */
[----:B------:R-:W1:Y:S03]  /*00b0*/  LDCU UR13, c[0x0][0x400] ;  /* 0x00008000ff0d77ac */ /* 0x000e660008000800 */
[----:B------:R-:W-:-:S02]  /*00c0*/  LEA.HI R0, R3, R72, RZ, 0x3 ;  /* 0x0000004803007211 */ /* 0x000fc400078f18ff */
[----:B------:R-:W3:Y:S01]  /*00d0*/  LDC.64 R2, c[0x0][0x3d0] ;  /* 0x0000f400ff027b82 */ /* 0x000ee20000000a00 */
[----:B------:R-:W1:Y:S01]  /*00e0*/  LDCU.64 UR6, c[0x0][0x478] ;  /* 0x00008f00ff0677ac */ /* 0x000e620008000a00 */
[----:B------:R-:W-:Y:S02]  /*00f0*/  SHF.R.S32.HI R9, RZ, 0x3, R0 ;  /* 0x00000003ff097819 */ /* 0x000fe40000011400 */
[----:B0-----:R-:W-:Y:S01]  /*0100*/  LOP3.LUT R66, R67, 0x1f, RZ, 0xc0, !PT ;  /* 0x0000001f43427812 */ /* 0x001fe200078ec0ff */
[----:B------:R-:W0:Y:S04]  /*0110*/  LDCU.64 UR24, c[0x0][0x438] ;  /* 0x00008700ff1877ac */ /* 0x000e280008000a00 */
[----:B------:R-:W-:Y:S01]  /*0120*/  IMAD.IADD R0, R66, 0x1, -R9 ;  /* 0x0000000142007824 */ /* 0x000fe200078e0a09 */
[----:B------:R-:W0:Y:S04]  /*0130*/  LDCU.64 UR10, c[0x0][0x470] ;  /* 0x00008e00ff0a77ac */ /* 0x000e280008000a00 */
[----:B------:R-:W-:-:S13]  /*0140*/  ISETP.GE.U32.AND P2, PT, R0, 0x20, PT ;  /* 0x000000200000780c */ /* 0x000fda0003f46070 */
[C---:B---3--:R-:W-:Y:S01]  /*0150*/  @P2 IMAD.WIDE.U32 R2, R66.reuse, 0x10, R2 ;  /* 0x0000001042022825 */ /* 0x048fe200078e0002 */
[----:B------:R-:W3:Y:S01]  /*0160*/  S2UR UR4, SR_CTAID.X ;  /* 0x00000000000479c3 */ /* 0x000ee20000002500 */
[----:B------:R-:W-:Y:S02]  /*0170*/  SHF.R.U32.HI R67, RZ, 0x5, R67 ;  /* 0x00000005ff437819 */ /* 0x000fe40000011643 */
[----:B--2---:R-:W-:Y:S01]  /*0180*/  @P2 IMAD.WIDE.U32 R10, R66, 0x10, R10 ;  /* 0x00000010420a2825 */ /* 0x004fe200078e000a */
[----:B------:R-:W5:Y:S01]  /*0190*/  @P2 LDG.E.128 R68, desc[UR8][R2.64] ;  /* 0x0000000802442981 */ /* 0x000f62000c1e1d00 */
[----:B------:R-:W-:Y:S01]  /*01a0*/  BSSY B0, `(.L_x_112) ;  /* 0x0000335000007945 */ /* 0x000fe20003800000 */
[----:B------:R-:W-:Y:S02]  /*01b0*/  CS2R R8, SRZ ;  /* 0x0000000000087805 */ /* 0x000fe4000001ff00 */
[----:B------:R-:W-:Y:S01]  /*01c0*/  CS2R R12, SRZ ;  /* 0x00000000000c7805 */ /* 0x000fe2000001ff00 */
[----:B------:R2:W5:Y:S01]  /*01d0*/  @P2 LDG.E.128 R4, desc[UR8][R10.64] ;  /* 0x000000080a042981 */ /* 0x000562000c1e1d00 */
[----:B------:R-:W-:-:S02]  /*01e0*/  CS2R R14, SRZ ;  /* 0x00000000000e7805 */ /* 0x000fc4000001ff00 */
[----:B------:R-:W-:Y:S02]  /*01f0*/  CS2R R16, SRZ ;  /* 0x0000000000107805 */ /* 0x000fe4000001ff00 */
[----:B------:R-:W-:Y:S02]  /*0200*/  CS2R R18, SRZ ;  /* 0x0000000000127805 */ /* 0x000fe4000001ff00 */
[----:B------:R-:W-:Y:S02]  /*0210*/  CS2R R20, SRZ ;  /* 0x0000000000147805 */ /* 0x000fe4000001ff00 */
[----:B------:R-:W-:Y:S02]  /*0220*/  CS2R R22, SRZ ;  /* 0x0000000000167805 */ /* 0x000fe4000001ff00 */
[----:B------:R-:W-:Y:S02]  /*0230*/  CS2R R24, SRZ ;  /* 0x0000000000187805 */ /* 0x000fe4000001ff00 */
[----:B------:R-:W-:-:S02]  /*0240*/  CS2R R26, SRZ ;  /* 0x00000000001a7805 */ /* 0x000fc4000001ff00 */
[----:B------:R-:W-:Y:S02]  /*0250*/  CS2R R30, SRZ ;  /* 0x00000000001e7805 */ /* 0x000fe4000001ff00 */
[----:B------:R-:W-:Y:S02]  /*0260*/  CS2R R28, SRZ ;  /* 0x00000000001c7805 */ /* 0x000fe4000001ff00 */
[----:B--2---:R-:W-:Y:S02]  /*0270*/  CS2R R10, SRZ ;  /* 0x00000000000a7805 */ /* 0x004fe4000001ff00 */
[----:B------:R-:W-:Y:S02]  /*0280*/  CS2R R34, SRZ ;  /* 0x0000000000227805 */ /* 0x000fe4000001ff00 */
[----:B------:R-:W-:Y:S02]  /*0290*/  CS2R R32, SRZ ;  /* 0x0000000000207805 */ /* 0x000fe4000001ff00 */
[----:B------:R-:W-:-:S02]  /*02a0*/  CS2R R38, SRZ ;  /* 0x0000000000267805 */ /* 0x000fc4000001ff00 */
[----:B------:R-:W-:Y:S01]  /*02b0*/  CS2R R36, SRZ ;  /* 0x0000000000247805 */ /* 0x000fe2000001ff00 */
[----:B---3--:R-:W-:-:S06]  /*02c0*/  USHF.L.U32 UR4, UR4, 0x2, URZ ;  /* 0x0000000204047899 */ /* 0x008fcc00080006ff */
[----:B------:R-:W-:-:S04]  /*02d0*/  LOP3.LUT R67, R67, UR4, RZ, 0xfc, !PT ;  /* 0x0000000443437c12 */ /* 0x000fc8000f8efcff */
[----:B----4-:R-:W-:-:S13]  /*02e0*/  ISETP.GE.AND P0, PT, R67, UR5, PT ;  /* 0x0000000543007c0c */ /* 0x010fda000bf06270 */
[----:B01----:R-:W-:Y:S05]  /*02f0*/  @P0 BRA `(.L_x_113) ;  /* 0x00000030007c0947 */ /* 0x003fea0003800000 */
[----:B------:R-:W-:Y:S01]  /*0300*/  HFMA2 R8, -RZ, RZ, 0, 0 ;  /* 0x00000000ff087431 */ /* 0x000fe200000001ff */
[----:B-----5:R-:W-:Y:S02]  /*0310*/  PRMT R97, R7, 0x7632, R97 ;  /* 0x0000763207617816 */ /* 0x020fe40000000061 */
[----:B------:R-:W-:Y:S02]  /*0320*/  PRMT R96, R71, 0x7632, R96 ;  /* 0x0000763247607816 */ /* 0x000fe40000000060 */
[----:B------:R-:W-:Y:S02]  /*0330*/  PRMT R95, R6, 0x7632, R95 ;  /* 0x00007632065f7816 */ /* 0x000fe4000000005f */
[----:B------:R-:W-:Y:S02]  /*0340*/  PRMT R94, R70, 0x7632, R94 ;  /* 0x00007632465e7816 */ /* 0x000fe4000000005e */
[----:B------:R-:W-:Y:S02]  /*0350*/  PRMT R93, R5, 0x7632, R93 ;  /* 0x00007632055d7816 */ /* 0x000fe4000000005d */
[----:B------:R-:W-:-:S02]  /*0360*/  PRMT R92, R69, 0x7632, R92 ;  /* 0x00007632455c7816 */ /* 0x000fc4000000005c */
[----:B------:R-:W-:Y:S02]  /*0370*/  PRMT R91, R4, 0x7632, R91 ;  /* 0x00007632045b7816 */ /* 0x000fe4000000005b */
[----:B------:R-:W-:-:S07]  /*0380*/  PRMT R90, R68, 0x7632, R90 ;  /* 0x00007632445a7816 */ /* 0x000fce000000005a */
.L_x_126:
[----:B0-----:R-:W0:Y:S02]  /*0390*/  LDC.64 R52, c[0x0][0x3c8] ;  /* 0x0000f200ff347b82 */ /* 0x001e240000000a00 */
[----:B0-----:R-:W-:-:S06]  /*03a0*/  IMAD.WIDE R54, R67, 0x4, R52 ;  /* 0x0000000443367825 */ /* 0x001fcc00078e0234 */
[----:B------:R-:W0:Y:S01]  /*03b0*/  LDC.64 R52, c[0x0][0x3c0] ;  /* 0x0000f000ff347b82 */ /* 0x000e220000000a00 */
[----:B-----5:R1:W5:Y:S01]  /*03c0*/  LDG.E R98, desc[UR8][R54.64] ;  /* 0x0000000836627981 */ /* 0x020362000c1e1900 */
[----:B------:R-:W-:Y:S01]  /*03d0*/  IMAD.U32 R72, RZ, RZ, UR15 ;  /* 0x0000000fff487e24 */ /* 0x000fe2000f8e00ff */
[----:B------:R-:W-:Y:S01]  /*03e0*/  BSSY.RECONVERGENT B1, `(.L_x_114) ;  /* 0x00000c3000017945 */ /* 0x000fe20003800200 */
[----:B------:R-:W-:Y:S02]  /*03f0*/  IMAD.MOV.U32 R58, RZ, RZ, RZ ;  /* 0x000000ffff3a7224 */ /* 0x000fe400078e00ff */
[----:B------:R-:W-:-:S05]  /*0400*/  IMAD R56, R67, R72, RZ ;  /* 0x0000004843387224 */ /* 0x000fca00078e02ff */
[----:B------:R-:W-:-:S04]  /*0410*/  SHF.R.S32.HI R57, RZ, 0x1f, R56 ;  /* 0x0000001fff397819 */ /* 0x000fc80000011438 */
[----:B------:R-:W-:Y:S02]  /*0420*/  LEA.HI R57, R57, R56, RZ, 0x3 ;  /* 0x0000003839397211 */ /* 0x000fe400078f18ff */
[----:B------:R-:W-:Y:S02]  /*0430*/  MOV R56, RZ ;  /* 0x000000ff00387202 */ /* 0x000fe40000000f00 */
[----:B------:R-:W-:Y:S01]  /*0440*/  LEA.HI.SX32 R79, R57, R66, 0x1d ;  /* 0x00000042394f7211 */ /* 0x000fe200078feaff */
[----:B-1----:R-:W-:Y:S06]  /*0450*/  @!P2 BRA `(.L_x_115) ;  /* 0x0000000800eca947 */ /* 0x002fec0003800000 */
[----:B------:R-:W1:Y:S08]  /*0460*/  LDC.64 R56, c[0x0][0x428] ;  /* 0x00010a00ff387b82 */ /* 0x000e700000000a00 */
[----:B------:R-:W2:Y:S01]  /*0470*/  LDC.64 R60, c[0x0][0x430] ;  /* 0x00010c00ff3c7b82 */ /* 0x000ea20000000a00 */
[----:B------:R-:W-:-:S04]  /*0480*/  ISETP.NE.U32.AND P1, PT, RZ, UR10, PT ;  /* 0x0000000aff007c0c */ /* 0x000fc8000bf25070 */
[----:B------:R-:W-:-:S03]  /*0490*/  ISETP.NE.AND.EX P1, PT, RZ, UR11, PT, P1 ;  /* 0x0000000bff007c0c */ /* 0x000fc6000bf25310 */
[----:B------:R-:W3:Y:S01]  /*04a0*/  LDC.64 R2, c[0x0][0x3a8] ;  /* 0x0000ea00ff027b82 */ /* 0x000ee20000000a00 */
[----:B-1----:R-:W-:-:S07]  /*04b0*/  IMAD.WIDE.U32 R56, R79, 0x10, R56 ;  /* 0x000000104f387825 */ /* 0x002fce00078e0038 */
[----:B------:R-:W1:Y:S01]  /*04c0*/  LDC.64 R64, c[0x0][0x3b0] ;  /* 0x0000ec00ff407b82 */ /* 0x000e620000000a00 */
[----:B------:R-:W4:Y:S01]  /*04d0*/  LDG.E.128 R56, desc[UR8][R56.64] ;  /* 0x0000000838387981 */ /* 0x000f22000c1e1d00 */
[----:B--2---:R-:W-:-:S06]  /*04e0*/  IMAD.WIDE.U32 R60, R79, 0x10, R60 ;  /* 0x000000104f3c7825 */ /* 0x004fcc00078e003c */
[----:B------:R-:W2:Y:S01]  /*04f0*/  @P1 LDC.64 R76, c[0x0][0x3b8] ;  /* 0x0000ee00ff4c1b82 */ /* 0x000ea20000000a00 */
[----:B------:R-:W4:Y:S01]  /*0500*/  LDG.E.128 R60, desc[UR8][R60.64] ;  /* 0x000000083c3c7981 */ /* 0x000f22000c1e1d00 */
[----:B0-----:R-:W-:-:S04]  /*0510*/  IMAD.WIDE R74, R67, 0x4, R52 ;  /* 0x00000004434a7825 */ /* 0x001fc800078e0234 */
[C---:B---3--:R-:W-:Y:S01]  /*0520*/  IMAD.WIDE.U32 R52, R79.reuse, 0x10, R2 ;  /* 0x000000104f347825 */ /* 0x048fe200078e0002 */
[----:B------:R0:W3:Y:S05]  /*0530*/  LDG.E R105, desc[UR8][R74.64] ;  /* 0x000000084a697981 */ /* 0x0000ea000c1e1900 */
[----:B------:R-:W3:Y:S01]  /*0540*/  LDG.E.128 R52, desc[UR8][R52.64] ;  /* 0x0000000834347981 */ /* 0x000ee2000c1e1d00 */
[----:B--2---:R-:W-:-:S06]  /*0550*/  @P1 IMAD.WIDE.U32 R2, R79, 0x8, R76 ;  /* 0x000000084f021825 */ /* 0x004fcc00078e004c */
[----:B------:R-:W2:Y:S01]  /*0560*/  @P1 LDG.E.64 R2, desc[UR8][R2.64] ;  /* 0x0000000802021981 */ /* 0x000ea2000c1e1b00 */
[----:B-1----:R-:W-:-:S06]  /*0570*/  IMAD.WIDE.U32 R64, R79, 0x8, R64 ;  /* 0x000000084f407825 */ /* 0x002fcc00078e0040 */
[----:B------:R-:W2:Y:S01]  /*0580*/  LDG.E.64 R64, desc[UR8][R64.64] ;  /* 0x0000000840407981 */ /* 0x000ea2000c1e1b00 */
[----:B------:R-:W-:-:S04]  /*0590*/  ISETP.NE.U32.AND P0, PT, RZ, UR24, PT ;  /* 0x00000018ff007c0c */ /* 0x000fc8000bf05070 */
[----:B------:R-:W-:-:S13]  /*05a0*/  ISETP.NE.AND.EX P0, PT, RZ, UR25, PT, P0 ;  /* 0x00000019ff007c0c */ /* 0x000fda000bf05300 */
[----:B------:R-:W1:Y:S01]  /*05b0*/  @P0 LDC.64 R76, c[0x0][0x438] ;  /* 0x00010e00ff4c0b82 */ /* 0x000e620000000a00 */
[----:B0-----:R-:W-:Y:S01]  /*05c0*/  IMAD.U32 R74, R68, 0x10000, RZ ;  /* 0x00010000444a7824 */ /* 0x001fe200078e00ff */
[----:B------:R-:W-:Y:S01]  /*05d0*/  SHF.L.U32 R114, R7, 0x10, RZ ;  /* 0x0000001007727819 */ /* 0x000fe200000006ff */
[----:B------:R-:W-:Y:S01]  /*05e0*/  IMAD.U32 R112, R71, 0x10000, RZ ;  /* 0x0001000047707824 */ /* 0x000fe200078e00ff */
[----:B------:R-:W-:Y:S01]  /*05f0*/  SHF.L.U32 R110, R6, 0x10, RZ ;  /* 0x00000010066e7819 */ /* 0x000fe200000006ff */
[----:B------:R-:W-:Y:S01]  /*0600*/  IMAD.U32 R75, R90, 0x10000, RZ ;  /* 0x000100005a4b7824 */ /* 0x000fe200078e00ff */
[----:B------:R-:W-:Y:S01]  /*0610*/  SHF.L.U32 R111, R95, 0x10, RZ ;  /* 0x000000105f6f7819 */ /* 0x000fe200000006ff */
[----:B------:R-:W-:Y:S02]  /*0620*/  IMAD.U32 R78, R70, 0x10000, RZ ;  /* 0x00010000464e7824 */ /* 0x000fe400078e00ff */
[----:B-1----:R-:W-:-:S05]  /*0630*/  @P0 IMAD.WIDE.U32 R76, R79, 0x10, R76 ;  /* 0x000000104f4c0825 */ /* 0x002fca00078e004c */
[----:B------:R0:W5:Y:S01]  /*0640*/  @P0 LDG.E.128 R40, desc[UR8][R76.64] ;  /* 0x000000084c280981 */ /* 0x000162000c1e1d00 */
[----:B------:R-:W-:Y:S01]  /*0650*/  SHF.L.U32 R115, R97, 0x10, RZ ;  /* 0x0000001061737819 */ /* 0x000fe200000006ff */
[----:B------:R-:W-:Y:S01]  /*0660*/  IMAD.U32 R109, R94, 0x10000, RZ ;  /* 0x000100005e6d7824 */ /* 0x000fe200078e00ff */
[----:B------:R-:W-:Y:S01]  /*0670*/  ISETP.NE.AND P0, PT, RZ, UR12, PT ;  /* 0x0000000cff007c0c */ /* 0x000fe2000bf05270 */
[----:B------:R-:W-:Y:S01]  /*0680*/  IMAD.U32 R113, R96, 0x10000, RZ ;  /* 0x0001000060717824 */ /* 0x000fe200078e00ff */
[----:B0-----:R-:W-:Y:S02]  /*0690*/  SHF.L.U32 R76, R5, 0x10, RZ ;  /* 0x00000010054c7819 */ /* 0x001fe400000006ff */
[C---:B----4-:R-:W-:Y:S01]  /*06a0*/  PRMT R102, R56.reuse, 0x7632, R102 ;  /* 0x0000763238667816 */ /* 0x050fe20000000066 */
[C---:B------:R-:W-:Y:S01]  /*06b0*/  IMAD.U32 R81, R57.reuse, 0x10000, RZ ;  /* 0x0001000039517824 */ /* 0x040fe200078e00ff */
[----:B------:R-:W-:Y:S02]  /*06c0*/  SHF.L.U32 R103, R56, 0x10, RZ ;  /* 0x0000001038677819 */ /* 0x000fe400000006ff */
[----:B------:R-:W-:Y:S01]  /*06d0*/  SHF.L.U32 R56, R4, 0x10, RZ ;  /* 0x0000001004387819 */ /* 0x000fe200000006ff */
[----:B------:R-:W-:Y:S01]  /*06e0*/  IMAD.U32 R102, R102, 0x10000, RZ ;  /* 0x0001000066667824 */ /* 0x000fe200078e00ff */
[----:B------:R-:W-:Y:S01]  /*06f0*/  PRMT R104, R57, 0x7632, R104 ;  /* 0x0000763239687816 */ /* 0x000fe20000000068 */
[----:B------:R-:W-:Y:S01]  /*0700*/  FADD.FTZ R28, R28, R103 ;  /* 0x000000671c1c7221 */ /* 0x000fe20000010000 */
[C---:B------:R-:W-:Y:S01]  /*0710*/  SHF.L.U32 R83, R60.reuse, 0x10, RZ ;  /* 0x000000103c537819 */ /* 0x040fe200000006ff */
[----:B------:R-:W-:Y:S01]  /*0720*/  IMAD.U32 R101, R63, 0x10000, RZ ;  /* 0x000100003f657824 */ /* 0x000fe200078e00ff */
[----:B------:R-:W-:Y:S01]  /*0730*/  PRMT R100, R60, 0x7632, R100 ;  /* 0x000076323c647816 */ /* 0x000fe20000000064 */
[----:B------:R-:W-:Y:S01]  /*0740*/  FADD.FTZ R30, R30, R81 ;  /* 0x000000511e1e7221 */ /* 0x000fe20000010000 */
[C---:B------:R-:W-:Y:S01]  /*0750*/  PRMT R60, R61.reuse, 0x7632, R60 ;  /* 0x000076323d3c7816 */ /* 0x040fe2000000003c */
[----:B------:R-:W-:Y:S01]  /*0760*/  FMUL.FTZ R73, R56, R83 ;  /* 0x0000005338497220 */ /* 0x000fe20000410000 */
[----:B------:R-:W-:Y:S01]  /*0770*/  IMAD.U32 R61, R61, 0x10000, RZ ;  /* 0x000100003d3d7824 */ /* 0x000fe200078e00ff */
[----:B------:R-:W-:Y:S01]  /*0780*/  PRMT R108, R58, 0x7632, R108 ;  /* 0x000076323a6c7816 */ /* 0x000fe2000000006c */
[----:B------:R-:W-:Y:S01]  /*0790*/  FMUL.FTZ R107, R114, R101 ;  /* 0x00000065726b7220 */ /* 0x000fe20000410000 */
[----:B------:R-:W-:Y:S01]  /*07a0*/  SHF.L.U32 R57, R58, 0x10, RZ ;  /* 0x000000103a397819 */ /* 0x000fe200000006ff */
[----:B------:R-:W-:Y:S01]  /*07b0*/  IMAD.U32 R60, R60, 0x10000, RZ ;  /* 0x000100003c3c7824 */ /* 0x000fe200078e00ff */
[----:B------:R-:W-:Y:S01]  /*07c0*/  PRMT R56, R63, 0x7632, R56 ;  /* 0x000076323f387816 */ /* 0x000fe20000000038 */
[----:B---3--:R-:W-:Y:S01]  /*07d0*/  IMAD.U32 R116, R55, 0x10000, RZ ;  /* 0x0001000037747824 */ /* 0x008fe200078e00ff */
[C---:B------:R-:W-:Y:S01]  /*07e0*/  PRMT R58, R62.reuse, 0x7632, R58 ;  /* 0x000076323e3a7816 */ /* 0x040fe2000000003a */
[----:B------:R-:W-:Y:S01]  /*07f0*/  FADD.FTZ R23, R23, R60 ;  /* 0x0000003c17177221 */ /* 0x000fe20000010000 */
[----:B------:R-:W-:Y:S01]  /*0800*/  SHF.L.U32 R99, R62, 0x10, RZ ;  /* 0x000000103e637819 */ /* 0x000fe200000006ff */
[----:B------:R-:W-:Y:S01]  /*0810*/  FFMA.FTZ R62, R74, R103, R73 ;  /* 0x000000674a3e7223 */ /* 0x000fe20000010049 */
[----:B------:R-:W-:Y:S01]  /*0820*/  SHF.L.U32 R63, R91, 0x10, RZ ;  /* 0x000000105b3f7819 */ /* 0x000fe200000006ff */
[----:B------:R-:W-:Y:S01]  /*0830*/  IMAD.U32 R74, R69, 0x10000, RZ ;  /* 0x00010000454a7824 */ /* 0x000fe200078e00ff */
[----:B------:R-:W-:Y:S01]  /*0840*/  SHF.L.U32 R100, R100, 0x10, RZ ;  /* 0x0000001064647819 */ /* 0x000fe200000006ff */
[----:B------:R-:W-:Y:S01]  /*0850*/  FMUL.FTZ R73, R76, R61 ;  /* 0x0000003d4c497220 */ /* 0x000fe20000410000 */
[C---:B------:R-:W-:Y:S01]  /*0860*/  PRMT R106, R59.reuse, 0x7632, R106 ;  /* 0x000076323b6a7816 */ /* 0x040fe2000000006a */
[----:B------:R-:W-:-:S02]  /*0870*/  IMAD.U32 R59, R59, 0x10000, RZ ;  /* 0x000100003b3b7824 */ /* 0x000fc400078e00ff */
[----:B------:R-:W-:Y:S01]  /*0880*/  FMUL.FTZ R77, R110, R99 ;  /* 0x000000636e4d7220 */ /* 0x000fe20000410000 */
[----:B------:R-:W-:Y:S01]  /*0890*/  FMUL.FTZ R76, R63, R100 ;  /* 0x000000643f4c7220 */ /* 0x000fe20000410000 */
[----:B------:R-:W-:Y:S01]  /*08a0*/  FFMA.FTZ R63, R74, R81, R73 ;  /* 0x000000514a3f7223 */ /* 0x000fe20000010049 */
[----:B------:R-:W-:Y:S01]  /*08b0*/  FFMA.FTZ R74, R112, R59, R107 ;  /* 0x0000003b704a7223 */ /* 0x000fe2000001006b */
[----:B------:R-:W-:Y:S01]  /*08c0*/  SHF.L.U32 R107, R93, 0x10, RZ ;  /* 0x000000105d6b7819 */ /* 0x000fe200000006ff */
[----:B------:R-:W-:Y:S01]  /*08d0*/  IMAD.U32 R56, R56, 0x10000, RZ ;  /* 0x0001000038387824 */ /* 0x000fe200078e00ff */
[----:B------:R-:W-:Y:S01]  /*08e0*/  SHF.L.U32 R58, R58, 0x10, RZ ;  /* 0x000000103a3a7819 */ /* 0x000fe200000006ff */
[----:B------:R-:W-:Y:S01]  /*08f0*/  FFMA.FTZ R73, R78, R57, R77 ;  /* 0x000000394e497223 */ /* 0x000fe2000001004d */
[----:B------:R-:W-:Y:S01]  /*0900*/  FFMA.FTZ R75, R75, R102, R76 ;  /* 0x000000664b4b7223 */ /* 0x000fe2000001004c */
[----:B------:R-:W-:Y:S01]  /*0910*/  SHF.L.U32 R104, R104, 0x10, RZ ;  /* 0x0000001068687819 */ /* 0x000fe200000006ff */
[----:B------:R-:W-:Y:S01]  /*0920*/  IMAD.U32 R77, R92, 0x10000, RZ ;  /* 0x000100005c4d7824 */ /* 0x000fe200078e00ff */
[----:B------:R-:W-:Y:S01]  /*0930*/  SHF.L.U32 R108, R108, 0x10, RZ ;  /* 0x000000106c6c7819 */ /* 0x000fe200000006ff */
[----:B------:R-:W-:Y:S01]  /*0940*/  FMUL.FTZ R76, R107, R60 ;  /* 0x0000003c6b4c7220 */ /* 0x000fe20000410000 */
[----:B------:R-:W-:Y:S01]  /*0950*/  FMUL.FTZ R78, R111, R58 ;  /* 0x0000003a6f4e7220 */ /* 0x000fe20000410000 */
[----:B------:R-:W-:-:S02]  /*0960*/  IMAD.U32 R106, R106, 0x10000, RZ ;  /* 0x000100006a6a7824 */ /* 0x000fc400078e00ff */
[----:B------:R-:W-:Y:S01]  /*0970*/  FMUL.FTZ R110, R115, R56 ;  /* 0x00000038736e7220 */ /* 0x000fe20000410000 */
[----:B------:R-:W-:Y:S01]  /*0980*/  FFMA.FTZ R76, R77, R104, R76 ;  /* 0x000000684d4c7223 */ /* 0x000fe2000001004c */
[----:B------:R-:W-:Y:S01]  /*0990*/  FFMA.FTZ R77, R109, R108, R78 ;  /* 0x0000006c6d4d7223 */ /* 0x000fe2000001004e */
[----:B------:R-:W-:Y:S01]  /*09a0*/  PRMT R107, R53, 0x7632, R107 ;  /* 0x00007632356b7816 */ /* 0x000fe2000000006b */
[----:B------:R-:W-:Y:S01]  /*09b0*/  FFMA.FTZ R78, R113, R106, R110 ;  /* 0x0000006a714e7223 */ /* 0x000fe2000001006e */
[C---:B------:R-:W-:Y:S01]  /*09c0*/  SHF.L.U32 R110, R52.reuse, 0x10, RZ ;  /* 0x00000010346e7819 */ /* 0x040fe200000006ff */
[----:B------:R-:W-:Y:S01]  /*09d0*/  IMAD.U32 R112, R53, 0x10000, RZ ;  /* 0x0001000035707824 */ /* 0x000fe200078e00ff */
[----:B------:R-:W-:Y:S01]  /*09e0*/  PRMT R52, R52, 0x7632, R52 ;  /* 0x0000763234347816 */ /* 0x000fe20000000034 */
[----:B------:R-:W-:Y:S01]  /*09f0*/  FADD.FTZ R21, R21, R100 ;  /* 0x0000006415157221 */ /* 0x000fe20000010000 */
[----:B------:R-:W-:Y:S01]  /*0a00*/  FSEL R105, R105, RZ, !P0 ;  /* 0x000000ff69697208 */ /* 0x000fe20004000000 */
[----:B------:R-:W-:Y:S01]  /*0a10*/  FADD.FTZ R8, R8, R57 ;  /* 0x0000003908087221 */ /* 0x000fe20000010000 */
[----:B------:R-:W-:Y:S01]  /*0a20*/  PRMT R109, R54, 0x7632, R109 ;  /* 0x00007632366d7816 */ /* 0x000fe2000000006d */
[----:B------:R-:W-:Y:S01]  /*0a30*/  FADD.FTZ R20, R20, R83 ;  /* 0x0000005314147221 */ /* 0x000fe20000010000 */
[----:B------:R-:W-:Y:S01]  /*0a40*/  SHF.L.U32 R114, R54, 0x10, RZ ;  /* 0x0000001036727819 */ /* 0x000fe200000006ff */
[----:B------:R-:W-:Y:S01]  /*0a50*/  IMAD.U32 R54, R107, 0x10000, RZ ;  /* 0x000100006b367824 */ /* 0x000fe200078e00ff */
[----:B------:R-:W-:Y:S01]  /*0a60*/  SHF.L.U32 R52, R52, 0x10, RZ ;  /* 0x0000001034347819 */ /* 0x000fe200000006ff */
[----:B------:R-:W-:Y:S01]  /*0a70*/  FADD.FTZ R53, -R105, R110 ;  /* 0x0000006e69357221 */ /* 0x000fe20000010100 */
[----:B------:R-:W-:Y:S01]  /*0a80*/  PRMT R115, R55, 0x7632, R115 ;  /* 0x0000763237737816 */ /* 0x000fe20000000073 */
[C---:B------:R-:W-:Y:S01]  /*0a90*/  FADD.FTZ R119, -R105.reuse, R54 ;  /* 0x0000003669777221 */ /* 0x040fe20000010100 */
[C-C-:B--2---:R-:W-:Y:S01]  /*0aa0*/  @P1 SHF.R.U64 R54, R2.reuse, 0x10, R3.reuse ;  /* 0x0000001002361819 */ /* 0x144fe20000001203 */
[C---:B------:R-:W-:Y:S01]  /*0ab0*/  FADD.FTZ R117, -R105.reuse, R52 ;  /* 0x0000003469757221 */ /* 0x040fe20000010100 */
[C-C-:B------:R-:W-:Y:S01]  /*0ac0*/  @P1 SHF.R.U64 R52, R2.reuse, 0x8, R3.reuse ;  /* 0x0000000802341819 */ /* 0x140fe20000001203 */
[C---:B------:R-:W-:Y:S01]  /*0ad0*/  FADD.FTZ R111, -R105.reuse, R112 ;  /* 0x00000070696f7221 */ /* 0x040fe20000010100 */
[C---:B------:R-:W-:Y:S01]  /*0ae0*/  @P1 SHF.R.U64 R55, R2.reuse, 0x18, R3 ;  /* 0x0000001802371819 */ /* 0x040fe20000001203 */
[----:B------:R-:W-:Y:S01]  /*0af0*/  FADD.FTZ R113, -R105, R114 ;  /* 0x0000007269717221 */ /* 0x000fe20000010100 */
[----:B------:R-:W-:Y:S01]  /*0b00*/  @P1 PRMT R89, R2, 0x7610, R89 ;  /* 0x0000761002591816 */ /* 0x000fe20000000059 */
[----:B------:R-:W-:Y:S01]  /*0b10*/  IMAD.U32 R112, R115, 0x10000, RZ ;  /* 0x0001000073707824 */ /* 0x000fe200078e00ff */
[----:B------:R-:W-:Y:S01]  /*0b20*/  @P1 PRMT R88, R52, 0x7610, R88 ;  /* 0x0000761034581816 */ /* 0x000fe20000000058 */
[----:B------:R-:W-:Y:S01]  /*0b30*/  FADD.FTZ R115, -R105, R116 ;  /* 0x0000007469737221 */ /* 0x000fe20000010100 */
[----:B------:R-:W-:Y:S01]  /*0b40*/  @P1 PRMT R87, R54, 0x7610, R87 ;  /* 0x0000761036571816 */ /* 0x000fe20000000057 */
[----:B------:R-:W-:Y:S01]  /*0b50*/  FADD.FTZ R25, R25, R58 ;  /* 0x0000003a19197221 */ /* 0x000fe20000010000 */
[----:B------:R-:W-:Y:S01]  /*0b60*/  SHF.L.U32 R110, R109, 0x10, RZ ;  /* 0x000000106d6e7819 */ /* 0x000fe200000006ff */
[----:B------:R-:W-:Y:S01]  /*0b70*/  FADD.FTZ R29, R29, R102 ;  /* 0x000000661d1d7221 */ /* 0x000fe20000010000 */
[----:B------:R-:W-:Y:S01]  /*0b80*/  @P1 SHF.R.U32.HI R52, RZ, 0x8, R3 ;  /* 0x00000008ff341819 */ /* 0x000fe20000011603 */
[----:B------:R-:W-:Y:S01]  /*0b90*/  FADD.FTZ R10, R10, R59 ;  /* 0x0000003b0a0a7221 */ /* 0x000fe20000010000 */
[----:B------:R-:W-:Y:S01]  /*0ba0*/  @P1 PRMT R85, R3, 0x7610, R85 ;  /* 0x0000761003551816 */ /* 0x000fe20000000055 */
[C---:B------:R-:W-:Y:S01]  /*0bb0*/  FADD.FTZ R121, -R105.reuse, R110 ;  /* 0x0000006e69797221 */ /* 0x040fe20000010100 */
[--C-:B------:R-:W-:Y:S01]  /*0bc0*/  @P1 SHF.R.U32.HI R54, RZ, 0x10, R3.reuse ;  /* 0x00000010ff361819 */ /* 0x100fe20000011603 */
[----:B------:R-:W-:Y:S01]  /*0bd0*/  FADD.FTZ R105, -R105, R112 ;  /* 0x0000007069697221 */ /* 0x000fe20000010100 */
[----:B------:R-:W-:Y:S01]  /*0be0*/  @P1 SHF.R.U32.HI R2, RZ, 0x18, R3 ;  /* 0x00000018ff021819 */ /* 0x000fe20000011603 */
[----:B-----5:R-:W-:Y:S01]  /*0bf0*/  FMUL.FTZ R3, R98, R53 ;  /* 0x0000003562037220 */ /* 0x020fe20000410000 */
[----:B------:R-:W-:Y:S01]  /*0c00*/  @P1 PRMT R86, R55, 0x7610, R86 ;  /* 0x0000761037561816 */ /* 0x000fe20000000056 */
[----:B------:R-:W-:Y:S01]  /*0c10*/  FADD.FTZ R27, R27, R56 ;  /* 0x000000381b1b7221 */ /* 0x000fe20000010000 */
[----:B------:R-:W-:Y:S01]  /*0c20*/  @P1 PRMT R84, R52, 0x7610, R84 ;  /* 0x0000761034541816 */ /* 0x000fe20000000054 */
[C---:B------:R-:W-:Y:S01]  /*0c30*/  FFMA.FTZ R36, R3.reuse, R103, R36 ;  /* 0x0000006703247223 */ /* 0x040fe20000010024 */
[--C-:B------:R-:W-:Y:S01]  /*0c40*/  SHF.R.U32.HI R110, RZ, 0x18, R65.reuse ;  /* 0x00000018ff6e7819 */ /* 0x100fe20000011641 */
[----:B------:R-:W-:Y:S01]  /*0c50*/  FFMA.FTZ R12, R3, R83, R12 ;  /* 0x00000053030c7223 */ /* 0x000fe2000001000c */
[--C-:B------:R-:W-:Y:S01]  /*0c60*/  SHF.R.U32.HI R109, RZ, 0x10, R65.reuse ;  /* 0x00000010ff6d7819 */ /* 0x100fe20000011641 */
[----:B------:R-:W-:Y:S01]  /*0c70*/  FMUL.FTZ R83, R98, R115 ;  /* 0x0000007362537220 */ /* 0x000fe20000410000 */
[--C-:B------:R-:W-:Y:S01]  /*0c80*/  SHF.R.U32.HI R103, RZ, 0x8, R65.reuse ;  /* 0x00000008ff677819 */ /* 0x100fe20000011641 */
[----:B------:R-:W-:Y:S01]  /*0c90*/  FADD.FTZ R11, R11, R106 ;  /* 0x0000006a0b0b7221 */ /* 0x000fe20000010000 */
[----:B------:R-:W-:Y:S01]  /*0ca0*/  MOV R107, R65 ;  /* 0x00000041006b7202 */ /* 0x000fe20000000f00 */
[----:B------:R-:W-:Y:S01]  /*0cb0*/  FFMA.FTZ R34, R83, R59, R34 ;  /* 0x0000003b53227223 */ /* 0x000fe20000010022 */
[C-C-:B------:R-:W-:Y:S01]  /*0cc0*/  SHF.R.U64 R55, R64.reuse, 0x18, R65.reuse ;  /* 0x0000001840377819 */ /* 0x140fe20000001241 */
[----:B------:R-:W-:Y:S01]  /*0cd0*/  FADD.FTZ R31, R31, R104 ;  /* 0x000000681f1f7221 */ /* 0x000fe20000010000 */
[----:B------:R-:W-:Y:S01]  /*0ce0*/  SHF.R.U64 R53, R64, 0x10, R65 ;  /* 0x0000001040357819 */ /* 0x000fe20000001241 */
[----:B------:R-:W-:Y:S01]  /*0cf0*/  FADD.FTZ R24, R24, R99 ;  /* 0x0000006318187221 */ /* 0x000fe20000010000 */
[----:B------:R-:W-:Y:S01]  /*0d00*/  SHF.R.U64 R52, R64, 0x8, R65 ;  /* 0x0000000840347819 */ /* 0x000fe20000001241 */
[----:B------:R-:W-:Y:S01]  /*0d10*/  FMUL.FTZ R65, R98, R111 ;  /* 0x0000006f62417220 */ /* 0x000fe20000410000 */
[----:B------:R-:W-:Y:S01]  /*0d20*/  @P1 PRMT R82, R54, 0x7610, R82 ;  /* 0x0000761036521816 */ /* 0x000fe20000000052 */
[----:B------:R-:W-:Y:S01]  /*0d30*/  IMAD.MOV.U32 R54, RZ, RZ, R64 ;  /* 0x000000ffff367224 */ /* 0x000fe200078e0040 */
[----:B------:R-:W-:Y:S01]  /*0d40*/  @P1 PRMT R80, R2, 0x7610, R80 ;  /* 0x0000761002501816 */ /* 0x000fe20000000050 */
[----:B------:R-:W-:Y:S01]  /*0d50*/  FFMA.FTZ R38, R65, R81, R38 ;  /* 0x0000005141267223 */ /* 0x000fe20000010026 */
[C---:B------:R-:W-:Y:S01]  /*0d60*/  FMUL.FTZ R2, R98.reuse, R117 ;  /* 0x0000007562027220 */ /* 0x040fe20000410000 */
[C---:B------:R-:W-:Y:S01]  /*0d70*/  FMUL.FTZ R64, R98.reuse, R119 ;  /* 0x0000007762407220 */ /* 0x040fe20000410000 */
[----:B------:R-:W-:Y:S01]  /*0d80*/  FMUL.FTZ R81, R98, R113 ;  /* 0x0000007162517220 */ /* 0x000fe20000410000 */
[----:B------:R-:W-:Y:S01]  /*0d90*/  FADD.FTZ R26, R26, R101 ;  /* 0x000000651a1a7221 */ /* 0x000fe20000010000 */
[----:B------:R-:W-:Y:S01]  /*0da0*/  FFMA.FTZ R13, R2, R100, R13 ;  /* 0x00000064020d7223 */ /* 0x000fe2000001000d */
[----:B------:R-:W-:Y:S01]  /*0db0*/  FFMA.FTZ R15, R64, R60, R15 ;  /* 0x0000003c400f7223 */ /* 0x000fe2000001000f */
[----:B------:R-:W-:Y:S01]  /*0dc0*/  FFMA.FTZ R32, R81, R57, R32 ;  /* 0x0000003951207223 */ /* 0x000fe20000010020 */
[----:B------:R-:W-:Y:S01]  /*0dd0*/  FMUL.FTZ R100, R98, R121 ;  /* 0x0000007962647220 */ /* 0x000fe20000410000 */
[----:B------:R-:W-:Y:S01]  /*0de0*/  FADD.FTZ R60, RZ, R62 ;  /* 0x0000003eff3c7221 */ /* 0x000fe20000010000 */
[----:B------:R-:W-:Y:S01]  /*0df0*/  FFMA.FTZ R57, R3, R62, RZ ;  /* 0x0000003e03397223 */ /* 0x000fe200000100ff */
[----:B------:R-:W-:Y:S01]  /*0e00*/  FFMA.FTZ R37, R2, R102, R37 ;  /* 0x0000006602257223 */ /* 0x000fe20000010025 */
[----:B------:R-:W-:Y:S01]  /*0e10*/  FFMA.FTZ R17, R100, R58, R17 ;  /* 0x0000003a64117223 */ /* 0x000fe20000010011 */
[----:B------:R-:W-:Y:S01]  /*0e20*/  FADD.FTZ R60, R60, R75 ;  /* 0x0000004b3c3c7221 */ /* 0x000fe20000010000 */
[----:B------:R-:W-:Y:S01]  /*0e30*/  FFMA.FTZ R58, R2, R75, R57 ;  /* 0x0000004b023a7223 */ /* 0x000fe20000010039 */
[----:B------:R-:W-:Y:S01]  /*0e40*/  FMUL.FTZ R102, R98, R105 ;  /* 0x0000006962667220 */ /* 0x000fe20000410000 */
[----:B------:R-:W-:Y:S01]  /*0e50*/  FFMA.FTZ R39, R64, R104, R39 ;  /* 0x0000006840277223 */ /* 0x000fe20000010027 */
[----:B------:R-:W-:Y:S01]  /*0e60*/  FADD.FTZ R57, R60, R63 ;  /* 0x0000003f3c397221 */ /* 0x000fe20000010000 */
[----:B------:R-:W-:Y:S01]  /*0e70*/  FFMA.FTZ R59, R65, R63, R58 ;  /* 0x0000003f413b7223 */ /* 0x000fe2000001003a */
[C---:B------:R-:W-:Y:S01]  /*0e80*/  FFMA.FTZ R19, R102.reuse, R56, R19 ;  /* 0x0000003866137223 */ /* 0x040fe20000010013 */
[----:B------:R-:W-:Y:S01]  /*0e90*/  FFMA.FTZ R35, R102, R106, R35 ;  /* 0x0000006a66237223 */ /* 0x000fe20000010023 */
[----:B------:R-:W-:Y:S01]  /*0ea0*/  FADD.FTZ R56, R57, R76 ;  /* 0x0000004c39387221 */ /* 0x000fe20000010000 */
[----:B------:R-:W-:Y:S01]  /*0eb0*/  FFMA.FTZ R58, R64, R76, R59 ;  /* 0x0000004c403a7223 */ /* 0x000fe2000001003b */
[----:B------:R-:W-:Y:S01]  /*0ec0*/  PRMT R106, R53, 0x7610, R106 ;  /* 0x00007610356a7816 */ /* 0x000fe2000000006a */
[C---:B------:R-:W-:Y:S01]  /*0ed0*/  FFMA.FTZ R16, R81.reuse, R99, R16 ;  /* 0x0000006351107223 */ /* 0x040fe20000010010 */
[----:B------:R-:W-:Y:S01]  /*0ee0*/  FADD.FTZ R56, R56, R73 ;  /* 0x0000004938387221 */ /* 0x000fe20000010000 */
[----:B------:R-:W-:Y:S01]  /*0ef0*/  FFMA.FTZ R57, R81, R73, R58 ;  /* 0x0000004951397223 */ /* 0x000fe2000001003a */
[----:B------:R-:W-:Y:S01]  /*0f00*/  FFMA.FTZ R18, R83, R101, R18 ;  /* 0x0000006553127223 */ /* 0x000fe20000010012 */
[----:B------:R-:W-:Y:S01]  /*0f10*/  FADD.FTZ R9, R9, R108 ;  /* 0x0000006c09097221 */ /* 0x000fe20000010000 */
[----:B------:R-:W-:Y:S01]  /*0f20*/  FADD.FTZ R59, R56, R77 ;  /* 0x0000004d383b7221 */ /* 0x000fe20000010000 */
[C---:B------:R-:W-:Y:S01]  /*0f30*/  FFMA.FTZ R56, R100.reuse, R77, R57 ;  /* 0x0000004d64387223 */ /* 0x040fe20000010039 */
[----:B------:R-:W-:Y:S01]  /*0f40*/  FFMA.FTZ R33, R100, R108, R33 ;  /* 0x0000006c64217223 */ /* 0x000fe20000010021 */
[----:B------:R-:W-:Y:S01]  /*0f50*/  PRMT R104, R107, 0x7610, R104 ;  /* 0x000076106b687816 */ /* 0x000fe20000000068 */
[----:B------:R-:W-:Y:S01]  /*0f60*/  FADD.FTZ R59, R59, R74 ;  /* 0x0000004a3b3b7221 */ /* 0x000fe20000010000 */
[----:B------:R-:W-:Y:S01]  /*0f70*/  FFMA.FTZ R53, R83, R74, R56 ;  /* 0x0000004a53357223 */ /* 0x000fe20000010038 */
[----:B------:R-:W-:Y:S01]  /*0f80*/  FADD.FTZ R22, R22, R61 ;  /* 0x0000003d16167221 */ /* 0x000fe20000010000 */
[----:B------:R-:W-:Y:S01]  /*0f90*/  FFMA.FTZ R14, R65, R61, R14 ;  /* 0x0000003d410e7223 */ /* 0x000fe2000001000e */
[----:B------:R-:W-:Y:S01]  /*0fa0*/  PRMT R99, R110, 0x7610, R99 ;  /* 0x000076106e637816 */ /* 0x000fe20000000063 */
[----:B------:R-:W-:Y:S01]  /*0fb0*/  FADD.FTZ R56, R59, R78 ;  /* 0x0000004e3b387221 */ /* 0x000fe20000010000 */
[----:B------:R-:W-:Y:S01]  /*0fc0*/  PRMT R101, R109, 0x7610, R101 ;  /* 0x000076106d657816 */ /* 0x000fe20000000065 */
[----:B------:R-:W-:Y:S01]  /*0fd0*/  FFMA.FTZ R58, R102, R78, R53 ;  /* 0x0000004e663a7223 */ /* 0x000fe20000010035 */
[----:B------:R-:W-:-:S02]  /*0fe0*/  PRMT R105, R55, 0x7610, R105 ;  /* 0x0000761037697816 */ /* 0x000fc40000000069 */
[----:B------:R-:W-:Y:S02]  /*0ff0*/  PRMT R107, R52, 0x7610, R107 ;  /* 0x00007610346b7816 */ /* 0x000fe4000000006b */
[----:B------:R-:W-:-:S07]  /*1000*/  PRMT R108, R54, 0x7610, R108 ;  /* 0x00007610366c7816 */ /* 0x000fce000000006c */
.L_x_115:
[----:B------:R-:W-:Y:S05]  /*1010*/  BSYNC.RECONVERGENT B1 ;  /* 0x0000000000017941 */ /* 0x000fea0003800200 */
.L_x_114:
[----:B------:R-:W-:Y:S01]  /*1020*/  UMOV UR4, 0xffffffff ;  /* 0xffffffff00047882 */ /* 0x000fe20000000000 */
[----:B------:R-:W-:Y:S02]  /*1030*/  ISETP.GE.U32.AND P2, PT, R0, 0x20, PT ;  /* 0x000000200000780c */ /* 0x000fe40003f46070 */
[----:B------:R-:W-:Y:S11]  /*1040*/  BRA.DIV UR4, `(.L_x_116) ;  /* 0x0000002e04687947 */ /* 0x000ff6000b800000 */
[----:B0-----:R-:W0:Y:S04]  /*1050*/  SHFL.BFLY PT, R53, R56, 0x1, 0x1f ;  /* 0x0c201f0038357f89 */ /* 0x001e2800000e0000 */
        /* <DEDUP_REMOVED lines=17> */
.L_x_140:
[----:B------:R-:W-:Y:S01]  /*1170*/  BSSY.RECONVERGENT B1, `(.L_x_117) ;  /* 0x0000233000017945 */ /* 0x000fe20003800200 */
[----:B-1----:R-:W-:Y:S01]  /*1180*/  FADD.FTZ R52, R56, R53 ;  /* 0x0000003538347221 */ /* 0x002fe20000010000 */
        /* <DEDUP_REMOVED lines=12> */
[----:B------:R-:W-:Y:S01]  /*1250*/  UMOV UR4, UR6 ;  /* 0x0000000600047c82 */ /* 0x000fe20008000000 */
[----:B------:R-:W-:Y:S01]  /*1260*/  UMOV UR5, UR7 ;  /* 0x0000000700057c82 */ /* 0x000fe20008000000 */
[----:B------:R-:W-:-:S04]  /*1270*/  UISETP.NE.U32.AND UP0, UPT, UR4, URZ, UPT ;  /* 0x000000ff0400728c */ /* 0x000fc8000bf05070 */
[----:B------:R-:W-:-:S09]  /*1280*/  UISETP.NE.AND.EX UP0, UPT, UR5, URZ, UPT, UP0 ;  /* 0x000000ff0500728c */ /* 0x000fd2000bf05300 */
[----:B------:R-:W-:Y:S05]  /*1290*/  BRA.U UP0, `(.L_x_121) ;  /* 0x0000000100d47547 */ /* 0x000fea000b800000 */
[-CC-:B------:R-:W-:Y:S01]  /*12a0*/  FFMA.FTZ R111, R83, R59.reuse, R52.reuse ;  /* 0x0000003b536f7223 */ /* 0x180fe20000010034 */
[-CC-:B------:R-:W-:Y:S01]  /*12b0*/  FFMA.FTZ R113, R102, R59.reuse, R52.reuse ;  /* 0x0000003b66717223 */ /* 0x180fe20000010034 */
[-CC-:B0-----:R-:W-:Y:S01]  /*12c0*/  FFMA.FTZ R56, R65, R59.reuse, R52.reuse ;  /* 0x0000003b41387223 */ /* 0x181fe20000010034 */
[-CC-:B------:R-:W-:Y:S01]  /*12d0*/  FFMA.FTZ R54, R2, R59.reuse, R52.reuse ;  /* 0x0000003b02367223 */ /* 0x180fe20000010034 */
[----:B------:R-:W-:Y:S01]  /*12e0*/  FADD.FTZ R111, R74, -R111 ;  /* 0x8000006f4a6f7221 */ /* 0x000fe20000010000 */
[----:B------:R-:W-:Y:S01]  /*12f0*/  FADD.FTZ R113, R78, -R113 ;  /* 0x800000714e717221 */ /* 0x000fe20000010000 */
[-CC-:B------:R-:W-:Y:S01]  /*1300*/  FFMA.FTZ R61, R64, R59.reuse, R52.reuse ;  /* 0x0000003b403d7223 */ /* 0x180fe20000010034 */
[-CC-:B------:R-:W-:Y:S01]  /*1310*/  FFMA.FTZ R58, R81, R59.reuse, R52.reuse ;  /* 0x0000003b513a7223 */ /* 0x180fe20000010034 */
[-CC-:B------:R-:W-:Y:S01]  /*1320*/  FFMA.FTZ R60, R100, R59.reuse, R52.reuse ;  /* 0x0000003b643c7223 */ /* 0x180fe20000010034 */
[----:B------:R-:W-:Y:S01]  /*1330*/  FFMA.FTZ R53, R3, R59, R52 ;  /* 0x0000003b03357223 */ /* 0x000fe20000010034 */
[----:B------:R-:W-:Y:S01]  /*1340*/  FADD.FTZ R57, R63, -R56 ;  /* 0x800000383f397221 */ /* 0x000fe20000010000 */
[C---:B-----5:R-:W-:Y:S01]  /*1350*/  FMUL.FTZ R111, R98.reuse, R111 ;  /* 0x0000006f626f7220 */ /* 0x060fe20000410000 */
[----:B------:R-:W-:Y:S01]  /*1360*/  FMUL.FTZ R113, R98, R113 ;  /* 0x0000007162717220 */ /* 0x000fe20000410000 */
[----:B------:R-:W-:Y:S01]  /*1370*/  FADD.FTZ R55, R75, -R54 ;  /* 0x800000364b377221 */ /* 0x000fe20000010000 */
[----:B------:R-:W-:Y:S01]  /*1380*/  FADD.FTZ R61, R76, -R61 ;  /* 0x8000003d4c3d7221 */ /* 0x000fe20000010000 */
[----:B------:R-:W-:Y:S01]  /*1390*/  FADD.FTZ R59, R73, -R58 ;  /* 0x8000003a493b7221 */ /* 0x000fe20000010000 */
[----:B------:R-:W-:Y:S01]  /*13a0*/  FADD.FTZ R109, R77, -R60 ;  /* 0x8000003c4d6d7221 */ /* 0x000fe20000010000 */
[----:B------:R-:W-:Y:S01]  /*13b0*/  FADD.FTZ R53, R62, -R53 ;  /* 0x800000353e357221 */ /* 0x000fe20000010000 */
[C---:B------:R-:W-:Y:S01]  /*13c0*/  FMUL.FTZ R57, R98.reuse, R57 ;  /* 0x0000003962397220 */ /* 0x040fe20000410000 */
[----:B------:R-:W-:Y:S01]  /*13d0*/  FMUL.FTZ R111, R111, UR14 ;  /* 0x0000000e6f6f7c20 */ /* 0x000fe20008410000 */
[----:B------:R-:W-:Y:S01]  /*13e0*/  FMUL.FTZ R113, R113, UR14 ;  /* 0x0000000e71717c20 */ /* 0x000fe20008410000 */
[C---:B------:R-:W-:Y:S01]  /*13f0*/  FMUL.FTZ R55, R98.reuse, R55 ;  /* 0x0000003762377220 */ /* 0x040fe20000410000 */
[C---:B------:R-:W-:Y:S01]  /*1400*/  FMUL.FTZ R61, R98.reuse, R61 ;  /* 0x0000003d623d7220 */ /* 0x040fe20000410000 */
[C---:B------:R-:W-:Y:S01]  /*1410*/  FMUL.FTZ R59, R98.reuse, R59 ;  /* 0x0000003b623b7220 */ /* 0x040fe20000410000 */
[C---:B------:R-:W-:Y:S01]  /*1420*/  FMUL.FTZ R109, R98.reuse, R109 ;  /* 0x0000006d626d7220 */ /* 0x040fe20000410000 */
[----:B------:R-:W-:Y:S01]  /*1430*/  FMUL.FTZ R53, R98, R53 ;  /* 0x0000003562357220 */ /* 0x000fe20000410000 */
[----:B------:R-:W-:Y:S01]  /*1440*/  LOP3.LUT P0, RZ, R101, 0xff, RZ, 0xc0, !PT ;  /* 0x000000ff65ff7812 */ /* 0x000fe2000780c0ff */
[----:B------:R-:W-:Y:S01]  /*1450*/  FMUL.FTZ R57, R57, UR14 ;  /* 0x0000000e39397c20 */ /* 0x000fe20008410000 */
[----:B------:R-:W-:Y:S01]  /*1460*/  LOP3.LUT P6, RZ, R99, 0xff, RZ, 0xc0, !PT ;  /* 0x000000ff63ff7812 */ /* 0x000fe200078cc0ff */
[----:B------:R-:W-:Y:S01]  /*1470*/  FMUL.FTZ R55, R55, UR14 ;  /* 0x0000000e37377c20 */ /* 0x000fe20008410000 */
[----:B------:R-:W-:Y:S01]  /*1480*/  LOP3.LUT P3, RZ, R106, 0xff, RZ, 0xc0, !PT ;  /* 0x000000ff6aff7812 */ /* 0x000fe2000786c0ff */
[----:B------:R-:W-:Y:S01]  /*1490*/  FMUL.FTZ R59, R59, UR14 ;  /* 0x0000000e3b3b7c20 */ /* 0x000fe20008410000 */
[----:B------:R-:W-:Y:S01]  /*14a0*/  FSEL R111, R111, RZ, P0 ;  /* 0x000000ff6f6f7208 */ /* 0x000fe20000000000 */
[----:B------:R-:W-:Y:S01]  /*14b0*/  FMUL.FTZ R109, R109, UR14 ;  /* 0x0000000e6d6d7c20 */ /* 0x000fe20008410000 */
[----:B------:R-:W-:Y:S01]  /*14c0*/  FSEL R58, R113, RZ, P6 ;  /* 0x000000ff713a7208 */ /* 0x000fe20003000000 */
[----:B------:R-:W-:Y:S01]  /*14d0*/  FMUL.FTZ R61, R61, UR14 ;  /* 0x0000000e3d3d7c20 */ /* 0x000fe20008410000 */
[----:B------:R-:W-:Y:S01]  /*14e0*/  FMUL.FTZ R53, R53, UR14 ;  /* 0x0000000e35357c20 */ /* 0x000fe20008410000 */
[----:B------:R-:W-:-:S02]  /*14f0*/  LOP3.LUT P5, RZ, R104, 0xff, RZ, 0xc0, !PT ;  /* 0x000000ff68ff7812 */ /* 0x000fc400078ac0ff */
[----:B------:R-:W-:Y:S02]  /*1500*/  LOP3.LUT P4, RZ, R103, 0xff, RZ, 0xc0, !PT ;  /* 0x000000ff67ff7812 */ /* 0x000fe4000788c0ff */
[----:B------:R-:W-:Y:S02]  /*1510*/  LOP3.LUT P1, RZ, R105, 0xff, RZ, 0xc0, !PT ;  /* 0x000000ff69ff7812 */ /* 0x000fe4000782c0ff */
[----:B------:R-:W-:Y:S02]  /*1520*/  LOP3.LUT P0, RZ, R108, 0xff, RZ, 0xc0, !PT ;  /* 0x000000ff6cff7812 */ /* 0x000fe4000780c0ff */
[----:B------:R-:W-:Y:S02]  /*1530*/  LOP3.LUT P6, RZ, R107, 0xff, RZ, 0xc0, !PT ;  /* 0x000000ff6bff7812 */ /* 0x000fe400078cc0ff */
[----:B------:R-:W-:Y:S02]  /*1540*/  FSEL R56, R57, RZ, P3 ;  /* 0x000000ff39387208 */ /* 0x000fe40001800000 */
[----:B------:R-:W-:-:S02]  /*1550*/  FSEL R54, R59, RZ, P5 ;  /* 0x000000ff3b367208 */ /* 0x000fc40002800000 */
[----:B------:R-:W-:Y:S02]  /*1560*/  FSEL R109, R109, RZ, P4 ;  /* 0x000000ff6d6d7208 */ /* 0x000fe40002000000 */
[----:B------:R-:W-:Y:S02]  /*1570*/  FSEL R61, R61, RZ, P1 ;  /* 0x000000ff3d3d7208 */ /* 0x000fe40000800000 */
[----:B------:R-:W-:Y:S02]  /*1580*/  FSEL R52, R53, RZ, P0 ;  /* 0x000000ff35347208 */ /* 0x000fe40000000000 */
[----:B------:R-:W-:Y:S02]  /*1590*/  FSEL R57, R55, RZ, P6 ;  /* 0x000000ff37397208 */ /* 0x000fe40003000000 */
[----:B------:R-:W-:Y:S02]  /*15a0*/  F2FP.BF16.F32.PACK_AB R55, R58, R111 ;  /* 0x0000006f3a37723e */ /* 0x000fe400000010ff */
[----:B------:R-:W-:-:S02]  /*15b0*/  F2FP.BF16.F32.PACK_AB R54, R109, R54 ;  /* 0x000000366d36723e */ /* 0x000fc400000010ff */
[----:B------:R-:W-:Y:S02]  /*15c0*/  F2FP.BF16.F32.PACK_AB R53, R61, R56 ;  /* 0x000000383d35723e */ /* 0x000fe400000010ff */
[----:B------:R-:W-:Y:S01]  /*15d0*/  F2FP.BF16.F32.PACK_AB R52, R57, R52 ;  /* 0x000000343934723e */ /* 0x000fe200000010ff */
[----:B------:R-:W-:Y:S06]  /*15e0*/  BRA `(.L_x_122) ;  /* 0x0000001c00787947 */ /* 0x000fec0003800000 */
.L_x_121:
[-CC-:B------:R-:W-:Y:S01]  /*15f0*/  FFMA.FTZ R44, R2, R59.reuse, R52.reuse ;  /* 0x0000003b022c7223 */ /* 0x180fe20000010034 */
[-CC-:B------:R-:W-:Y:S01]  /*1600*/  FFMA.FTZ R109, R83, R59.reuse, R52.reuse ;  /* 0x0000003b536d7223 */ /* 0x180fe20000010034 */
[-CC-:B------:R-:W-:Y:S01]  /*1610*/  FFMA.FTZ R46, R65, R59.reuse, R52.reuse ;  /* 0x0000003b412e7223 */ /* 0x180fe20000010034 */
[-CC-:B------:R-:W-:Y:S01]  /*1620*/  FFMA.FTZ R53, R64, R59.reuse, R52.reuse ;  /* 0x0000003b40357223 */ /* 0x180fe20000010034 */
[-CC-:B------:R-:W-:Y:S01]  /*1630*/  FFMA.FTZ R54, R81, R59.reuse, R52.reuse ;  /* 0x0000003b51367223 */ /* 0x180fe20000010034 */
[-CC-:B0-----:R-:W-:Y:S01]  /*1640*/  FFMA.FTZ R56, R100, R59.reuse, R52.reuse ;  /* 0x0000003b64387223 */ /* 0x181fe20000010034 */
        /* <DEDUP_REMOVED lines=18> */
[----:B------:R-:W-:Y:S01]  /*1770*/  FMUL.FTZ R45, R47, UR14 ;  /* 0x0000000e2f2d7c20 */ /* 0x000fe20008410000 */
[----:B------:R-:W-:Y:S01]  /*1780*/  LOP3.LUT P0, RZ, R101, 0xff, RZ, 0xc0, !PT ;  /* 0x000000ff65ff7812 */ /* 0x000fe2000780c0ff */
[----:B------:R-:W-:Y:S01]  /*1790*/  FMUL.FTZ R54, R55, UR14 ;  /* 0x0000000e37367c20 */ /* 0x000fe20008410000 */
[----:B------:R-:W-:Y:S01]  /*17a0*/  LOP3.LUT P6, RZ, R99, 0xff, RZ, 0xc0, !PT ;  /* 0x000000ff63ff7812 */ /* 0x000fe200078cc0ff */
[----:B------:R-:W-:Y:S01]  /*17b0*/  FMUL.FTZ R56, R46, UR14 ;  /* 0x0000000e2e387c20 */ /* 0x000fe20008410000 */
[C---:B------:R-:W-:Y:S01]  /*17c0*/  F2FP.BF16.F32.PACK_AB R47, R98.reuse, R47 ;  /* 0x0000002f622f723e */ /* 0x040fe200000010ff */
[----:B------:R-:W-:Y:S01]  /*17d0*/  FMUL.FTZ R98, R98, UR14 ;  /* 0x0000000e62627c20 */ /* 0x000fe20008410000 */
[----:B------:R-:W-:-:S02]  /*17e0*/  FSEL R60, R45, RZ, P0 ;  /* 0x000000ff2d3c7208 */ /* 0x000fc40000000000 */
[C---:B------:R-:W-:Y:S01]  /*17f0*/  F2FP.BF16.F32.PACK_AB R45, R52.reuse, R55 ;  /* 0x00000037342d723e */ /* 0x040fe200000010ff */
[----:B------:R-:W-:Y:S01]  /*1800*/  FMUL.FTZ R55, R52, UR14 ;  /* 0x0000000e34377c20 */ /* 0x000fe20008410000 */
[----:B------:R-:W-:Y:S01]  /*1810*/  FMUL.FTZ R52, R44, UR14 ;  /* 0x0000000e2c347c20 */ /* 0x000fe20008410000 */
[C---:B------:R-:W-:Y:S01]  /*1820*/  F2FP.BF16.F32.PACK_AB R46, R61.reuse, R46 ;  /* 0x0000002e3d2e723e */ /* 0x040fe200000010ff */
[----:B------:R-:W-:Y:S01]  /*1830*/  FMUL.FTZ R61, R61, UR14 ;  /* 0x0000000e3d3d7c20 */ /* 0x000fe20008410000 */
[C---:B------:R-:W-:Y:S01]  /*1840*/  F2FP.BF16.F32.PACK_AB R44, R53.reuse, R44 ;  /* 0x0000002c352c723e */ /* 0x040fe200000010ff */
[----:B------:R-:W-:Y:S01]  /*1850*/  FMUL.FTZ R53, R53, UR14 ;  /* 0x0000000e35357c20 */ /* 0x000fe20008410000 */
[----:B------:R-:W-:Y:S02]  /*1860*/  LOP3.LUT P5, RZ, R104, 0xff, RZ, 0xc0, !PT ;  /* 0x000000ff68ff7812 */ /* 0x000fe400078ac0ff */
[----:B------:R-:W-:Y:S02]  /*1870*/  FSEL R109, R98, RZ, P6 ;  /* 0x000000ff626d7208 */ /* 0x000fe40003000000 */
        /* <DEDUP_REMOVED lines=16> */
.L_x_120:
[-CC-:B------:R-:W-:Y:S01]  /*1980*/  FFMA.FTZ R55, R3, R59.reuse, R52.reuse ;  /* 0x0000003b03377223 */ /* 0x180fe20000010034 */
[-CC-:B0-----:R-:W-:Y:S01]  /*1990*/  FFMA.FTZ R58, R2, R59.reuse, R52.reuse ;  /* 0x0000003b023a7223 */ /* 0x181fe20000010034 */
[-CC-:B------:R-:W-:Y:S01]  /*19a0*/  FFMA.FTZ R60, R65, R59.reuse, R52.reuse ;  /* 0x0000003b413c7223 */ /* 0x180fe20000010034 */
[-CC-:B------:R-:W-:Y:S01]  /*19b0*/  FFMA.FTZ R113, R64, R59.reuse, R52.reuse ;  /* 0x0000003b40717223 */ /* 0x180fe20000010034 */
[-CC-:B------:R-:W-:Y:S01]  /*19c0*/  FFMA.FTZ R110, R81, R59.reuse, R52.reuse ;  /* 0x0000003b516e7223 */ /* 0x180fe20000010034 */
[-CC-:B------:R-:W-:Y:S01]  /*19d0*/  FFMA.FTZ R56, R100, R59.reuse, R52.reuse ;  /* 0x0000003b64387223 */ /* 0x180fe20000010034 */
[-CC-:B------:R-:W-:Y:S01]  /*19e0*/  FFMA.FTZ R57, R83, R59.reuse, R52.reuse ;  /* 0x0000003b53397223 */ /* 0x180fe20000010034 */
[--C-:B------:R-:W-:Y:S01]  /*19f0*/  FFMA.FTZ R59, R102, R59, R52.reuse ;  /* 0x0000003b663b7223 */ /* 0x100fe20000010034 */
[----:B------:R-:W-:Y:S01]  /*1a00*/  PRMT R52, R40, 0x7632, R52 ;  /* 0x0000763228347816 */ /* 0x000fe20000000034 */
[----:B------:R-:W-:Y:S01]  /*1a10*/  UMOV UR4, UR6 ;  /* 0x0000000600047c82 */ /* 0x000fe20008000000 */
[----:B------:R-:W-:Y:S01]  /*1a20*/  FADD.FTZ R54, R62, -R55 ;  /* 0x800000373e367221 */ /* 0x000fe20000010000 */
[----:B------:R-:W-:Y:S01]  /*1a30*/  SHF.L.U32 R53, R40, 0x10, RZ ;  /* 0x0000001028357819 */ /* 0x000fe200000006ff */
[----:B------:R-:W-:Y:S01]  /*1a40*/  IMAD.U32 R61, R41, 0x10000, RZ ;  /* 0x00010000293d7824 */ /* 0x000fe200078e00ff */
[----:B------:R-:W-:Y:S01]  /*1a50*/  ISETP.NE.U32.AND P0, PT, RZ, UR4, PT ;  /* 0x00000004ff007c0c */ /* 0x000fe2000bf05070 */
[----:B------:R-:W-:Y:S01]  /*1a60*/  IMAD.U32 R55, R52, 0x10000, RZ ;  /* 0x0001000034377824 */ /* 0x000fe200078e00ff */
[----:B------:R-:W-:Y:S01]  /*1a70*/  SHF.L.U32 R109, R42, 0x10, RZ ;  /* 0x000000102a6d7819 */ /* 0x000fe200000006ff */
[----:B------:R-:W-:Y:S01]  /*1a80*/  FADD.FTZ R52, R75, -R58 ;  /* 0x8000003a4b347221 */ /* 0x000fe20000010000 */
[----:B------:R-:W-:Y:S01]  /*1a90*/  FADD.FTZ R60, R63, -R60 ;  /* 0x8000003c3f3c7221 */ /* 0x000fe20000010000 */
[----:B------:R-:W-:Y:S01]  /*1aa0*/  FADD.FTZ R110, R73, -R110 ;  /* 0x8000006e496e7221 */ /* 0x000fe20000010000 */
[----:B------:R-:W-:Y:S01]  /*1ab0*/  UMOV UR5, UR7 ;  /* 0x0000000700057c82 */ /* 0x000fe20008000000 */
[C---:B-----5:R-:W-:Y:S01]  /*1ac0*/  FFMA.FTZ R53, R98.reuse, R54, R53 ;  /* 0x0000003662357223 */ /* 0x060fe20000010035 */
[----:B------:R-:W-:Y:S01]  /*1ad0*/  ISETP.NE.AND.EX P0, PT, RZ, UR5, PT, P0 ;  /* 0x00000005ff007c0c */ /* 0x000fe2000bf05300 */
[C---:B------:R-:W-:Y:S01]  /*1ae0*/  FFMA.FTZ R52, R98.reuse, R52, R55 ;  /* 0x0000003462347223 */ /* 0x040fe20000010037 */
[----:B------:R-:W-:Y:S01]  /*1af0*/  PRMT R58, R41, 0x7632, R58 ;  /* 0x00007632293a7816 */ /* 0x000fe2000000003a */
[C---:B------:R-:W-:Y:S01]  /*1b00*/  FFMA.FTZ R54, R98.reuse, R60, R61 ;  /* 0x0000003c62367223 */ /* 0x040fe2000001003d */
[----:B------:R-:W-:Y:S01]  /*1b10*/  FFMA.FTZ R55, R98, R110, R109 ;  /* 0x0000006e62377223 */ /* 0x000fe2000001006d */
[----:B------:R-:W-:Y:S01]  /*1b20*/  PRMT R60, R42, 0x7632, R60 ;  /* 0x000076322a3c7816 */ /* 0x000fe2000000003c */
[----:B------:R-:W-:Y:S01]  /*1b30*/  FADD.FTZ R114, R76, -R113 ;  /* 0x800000714c727221 */ /* 0x000fe20000010000 */
[C---:B------:R-:W-:Y:S01]  /*1b40*/  PRMT R110, R43.reuse, 0x7632, R110 ;  /* 0x000076322b6e7816 */ /* 0x040fe2000000006e */
[----:B------:R-:W-:Y:S01]  /*1b50*/  IMAD.U32 R61, R58, 0x10000, RZ ;  /* 0x000100003a3d7824 */ /* 0x000fe200078e00ff */
[----:B------:R-:W-:Y:S01]  /*1b60*/  SHF.L.U32 R109, R60, 0x10, RZ ;  /* 0x000000103c6d7819 */ /* 0x000fe200000006ff */
[----:B------:R-:W-:Y:S01]  /*1b70*/  FADD.FTZ R58, R74, -R57 ;  /* 0x800000394a3a7221 */ /* 0x000fe20000010000 */
[----:B------:R-:W-:Y:S01]  /*1b80*/  FADD.FTZ R60, R78, -R59 ;  /* 0x8000003b4e3c7221 */ /* 0x000fe20000010000 */
[----:B------:R-:W-:Y:S01]  /*1b90*/  IMAD.U32 R57, R110, 0x10000, RZ ;  /* 0x000100006e397824 */ /* 0x000fe200078e00ff */
[----:B------:R-:W-:Y:S01]  /*1ba0*/  SHF.L.U32 R111, R43, 0x10, RZ ;  /* 0x000000102b6f7819 */ /* 0x000fe200000006ff */
[----:B------:R-:W-:Y:S01]  /*1bb0*/  FADD.FTZ R56, R77, -R56 ;  /* 0x800000384d387221 */ /* 0x000fe20000010000 */
[C---:B------:R-:W-:Y:S01]  /*1bc0*/  FFMA.FTZ R110, R98.reuse, R114, R61 ;  /* 0x00000072626e7223 */ /* 0x040fe2000001003d */
[C---:B------:R-:W-:Y:S01]  /*1bd0*/  FFMA.FTZ R114, R98.reuse, R60, R57 ;  /* 0x0000003c62727223 */ /* 0x040fe20000010039 */
[----:B------:R-:W-:Y:S01]  /*1be0*/  @P0 F2FP.BF16.F32.PACK_AB R60, RZ, R53 ;  /* 0x00000035ff3c023e */ /* 0x000fe200000010ff */
[C---:B------:R-:W-:Y:S01]  /*1bf0*/  FFMA.FTZ R112, R98.reuse, R56, R109 ;  /* 0x0000003862707223 */ /* 0x040fe2000001006d */
[----:B------:R-:W-:Y:S01]  /*1c00*/  FFMA.FTZ R113, R98, R58, R111 ;  /* 0x0000003a62717223 */ /* 0x000fe2000001006f */
[----:B------:R-:W-:Y:S01]  /*1c10*/  @P0 F2FP.BF16.F32.PACK_AB R98, RZ, R55 ;  /* 0x00000037ff62023e */ /* 0x000fe200000010ff */
[----:B------:R-:W-:Y:S01]  /*1c20*/  FMUL.FTZ R55, R55, UR14 ;  /* 0x0000000e37377c20 */ /* 0x000fe20008410000 */
[----:B------:R-:W-:Y:S01]  /*1c30*/  @P0 F2FP.BF16.F32.PACK_AB R61, RZ, R54 ;  /* 0x00000036ff3d023e */ /* 0x000fe200000010ff */
[----:B------:R-:W-:Y:S01]  /*1c40*/  FMUL.FTZ R54, R54, UR14 ;  /* 0x0000000e36367c20 */ /* 0x000fe20008410000 */
[----:B------:R-:W-:Y:S01]  /*1c50*/  @P0 PRMT R44, R60, 0x7610, R44 ;  /* 0x000076103c2c0816 */ /* 0x000fe2000000002c */
[----:B------:R-:W-:Y:S01]  /*1c60*/  FMUL.FTZ R60, R112, UR14 ;  /* 0x0000000e703c7c20 */ /* 0x000fe20008410000 */
[----:B------:R-:W-:Y:S01]  /*1c70*/  LOP3.LUT P3, RZ, R104, 0xff, RZ, 0xc0, !PT ;  /* 0x000000ff68ff7812 */ /* 0x000fe2000786c0ff */
[----:B------:R-:W-:Y:S01]  /*1c80*/  FMUL.FTZ R53, R53, UR14 ;  /* 0x0000000e35357c20 */ /* 0x000fe20008410000 */
[----:B------:R-:W-:-:S02]  /*1c90*/  LOP3.LUT P6, RZ, R103, 0xff, RZ, 0xc0, !PT ;  /* 0x000000ff67ff7812 */ /* 0x000fc400078cc0ff */
[----:B------:R-:W-:Y:S02]  /*1ca0*/  LOP3.LUT P5, RZ, R106, 0xff, RZ, 0xc0, !PT ;  /* 0x000000ff6aff7812 */ /* 0x000fe400078ac0ff */
[----:B------:R-:W-:Y:S02]  /*1cb0*/  @P0 F2FP.BF16.F32.PACK_AB R56, RZ, R112 ;  /* 0x00000070ff38023e */ /* 0x000fe400000010ff */
[----:B------:R-:W-:Y:S02]  /*1cc0*/  @P0 PRMT R46, R98, 0x7610, R46 ;  /* 0x00007610622e0816 */ /* 0x000fe4000000002e */
[----:B------:R-:W-:Y:S01]  /*1cd0*/  FSEL R111, R55, RZ, P3 ;  /* 0x000000ff376f7208 */ /* 0x000fe20001800000 */
[----:B------:R-:W-:Y:S01]  /*1ce0*/  FMUL.FTZ R55, R113, UR14 ;  /* 0x0000000e71377c20 */ /* 0x000fe20008410000 */
[----:B------:R-:W-:Y:S01]  /*1cf0*/  @P0 F2FP.BF16.F32.PACK_AB R58, RZ, R52 ;  /* 0x00000034ff3a023e */ /* 0x000fe200000010ff */
[----:B------:R-:W-:Y:S01]  /*1d00*/  FMUL.FTZ R52, R52, UR14 ;  /* 0x0000000e34347c20 */ /* 0x000fe20008410000 */
[----:B------:R-:W-:Y:S01]  /*1d10*/  FSEL R112, R60, RZ, P6 ;  /* 0x000000ff3c707208 */ /* 0x000fe20003000000 */
[----:B------:R-:W-:Y:S01]  /*1d20*/  FMUL.FTZ R60, R114, UR14 ;  /* 0x0000000e723c7c20 */ /* 0x000fe20008410000 */
[----:B------:R-:W-:Y:S01]  /*1d30*/  FSEL R98, R54, RZ, P5 ;  /* 0x000000ff36627208 */ /* 0x000fe20002800000 */
[----:B------:R-:W-:Y:S01]  /*1d40*/  FMUL.FTZ R54, R110, UR14 ;  /* 0x0000000e6e367c20 */ /* 0x000fe20008410000 */
[----:B------:R-:W-:-:S02]  /*1d50*/  @P0 F2FP.BF16.F32.PACK_AB R109, RZ, R113 ;  /* 0x00000071ff6d023e */ /* 0x000fc400000010ff */
[----:B------:R-:W-:Y:S02]  /*1d60*/  LOP3.LUT P6, RZ, R101, 0xff, RZ, 0xc0, !PT ;  /* 0x000000ff65ff7812 */ /* 0x000fe400078cc0ff */
[----:B------:R-:W-:Y:S02]  /*1d70*/  LOP3.LUT P1, RZ, R105, 0xff, RZ, 0xc0, !PT ;  /* 0x000000ff69ff7812 */ /* 0x000fe4000782c0ff */
[----:B------:R-:W-:Y:S02]  /*1d80*/  LOP3.LUT P4, RZ, R108, 0xff, RZ, 0xc0, !PT ;  /* 0x000000ff6cff7812 */ /* 0x000fe4000788c0ff */
[----:B------:R-:W-:Y:S02]  /*1d90*/  LOP3.LUT P3, RZ, R107, 0xff, RZ, 0xc0, !PT ;  /* 0x000000ff6bff7812 */ /* 0x000fe4000786c0ff */
[----:B------:R-:W-:Y:S02]  /*1da0*/  LOP3.LUT P5, RZ, R99, 0xff, RZ, 0xc0, !PT ;  /* 0x000000ff63ff7812 */ /* 0x000fe400078ac0ff */
[----:B------:R-:W-:-:S02]  /*1db0*/  @P0 F2FP.BF16.F32.PACK_AB R57, RZ, R110 ;  /* 0x0000006eff39023e */ /* 0x000fc400000010ff */
[----:B------:R-:W-:Y:S02]  /*1dc0*/  @P0 PRMT R45, R61, 0x7610, R45 ;  /* 0x000076103d2d0816 */ /* 0x000fe4000000002d */
[----:B------:R-:W-:Y:S02]  /*1dd0*/  @P0 PRMT R47, R109, 0x7610, R47 ;  /* 0x000076106d2f0816 */ /* 0x000fe4000000002f */
[----:B------:R-:W-:Y:S02]  /*1de0*/  FSEL R110, R55, RZ, P6 ;  /* 0x000000ff376e7208 */ /* 0x000fe40003000000 */
[----:B------:R-:W-:Y:S02]  /*1df0*/  @P0 F2FP.BF16.F32.PACK_AB R59, RZ, R114 ;  /* 0x00000072ff3b023e */ /* 0x000fe400000010ff */
[----:B------:R-:W-:Y:S02]  /*1e00*/  FSEL R109, R54, RZ, P1 ;  /* 0x000000ff366d7208 */ /* 0x000fe40000800000 */
[----:B------:R-:W-:-:S02]  /*1e10*/  FSEL R61, R53, RZ, P4 ;  /* 0x000000ff353d7208 */ /* 0x000fc40002000000 */
[----:B------:R-:W-:Y:S02]  /*1e20*/  FSEL R52, R52, RZ, P3 ;  /* 0x000000ff34347208 */ /* 0x000fe40001800000 */
[----:B------:R-:W-:Y:S02]  /*1e30*/  FSEL R55, R60, RZ, P5 ;  /* 0x000000ff3c377208 */ /* 0x000fe40002800000 */
[----:B------:R-:W-:Y:S02]  /*1e40*/  F2FP.BF16.F32.PACK_AB R54, R112, R111 ;  /* 0x0000006f7036723e */ /* 0x000fe400000010ff */
[----:B------:R-:W-:Y:S02]  /*1e50*/  F2FP.BF16.F32.PACK_AB R53, R109, R98 ;  /* 0x000000626d35723e */ /* 0x000fe400000010ff */
[----:B------:R-:W-:Y:S02]  /*1e60*/  F2FP.BF16.F32.PACK_AB R52, R52, R61 ;  /* 0x0000003d3434723e */ /* 0x000fe400000010ff */
[----:B------:R-:W-:-:S02]  /*1e70*/  F2FP.BF16.F32.PACK_AB R55, R55, R110 ;  /* 0x0000006e3737723e */ /* 0x000fc400000010ff */
[----:B------:R-:W-:Y:S02]  /*1e80*/  @P0 PRMT R46, R46, 0x5410, R56 ;  /* 0x000054102e2e0816 */ /* 0x000fe40000000038 */
[----:B------:R-:W-:Y:S02]  /*1e90*/  @P0 PRMT R45, R45, 0x5410, R57 ;  /* 0x000054102d2d0816 */ /* 0x000fe40000000039 */
[----:B------:R-:W-:Y:S02]  /*1ea0*/  @P0 PRMT R44, R44, 0x5410, R58 ;  /* 0x000054102c2c0816 */ /* 0x000fe4000000003a */
[----:B------:R-:W-:Y:S01]  /*1eb0*/  @P0 PRMT R47, R47, 0x5410, R59 ;  /* 0x000054102f2f0816 */ /* 0x000fe2000000003b */
[----:B------:R-:W-:Y:S06]  /*1ec0*/  BRA `(.L_x_122) ;  /* 0x0000001400407947 */ /* 0x000fec0003800000 */
.L_x_119:
        /* <DEDUP_REMOVED lines=10> */
[-CC-:B------:R-:W-:Y:S01]  /*1f70*/  FFMA.FTZ R51, R64, R59.reuse, R52.reuse ;  /* 0x0000003b40337223 */ /* 0x180fe20000010034 */
[-C--:B0-----:R-:W-:Y:S01]  /*1f80*/  FFMA.FTZ R56, R100, R59.reuse, R52 ;  /* 0x0000003b64387223 */ /* 0x081fe20000010034 */
[----:B------:R-:W-:Y:S01]  /*1f90*/  FADD.FTZ R57, R73, -R54 ;  /* 0x8000003649397221 */ /* 0x000fe20000010000 */
[-CC-:B------:R-:W-:Y:S01]  /*1fa0*/  FFMA.FTZ R48, R2, R59.reuse, R52.reuse ;  /* 0x0000003b02307223 */ /* 0x180fe20000010034 */
[-CC-:B------:R-:W-:Y:S01]  /*1fb0*/  FFMA.FTZ R61, R83, R59.reuse, R52.reuse ;  /* 0x0000003b533d7223 */ /* 0x180fe20000010034 */
[--C-:B------:R-:W-:Y:S01]  /*1fc0*/  FFMA.FTZ R49, R3, R59, R52.reuse ;  /* 0x0000003b03317223 */ /* 0x100fe20000010034 */
[----:B-----5:R-:W-:Y:S01]  /*1fd0*/  FMUL.FTZ R57, R98, R57 ;  /* 0x0000003962397220 */ /* 0x020fe20000410000 */
[----:B------:R-:W-:Y:S01]  /*1fe0*/  FFMA.FTZ R109, R102, R59, R52 ;  /* 0x0000003b666d7223 */ /* 0x000fe20000010034 */
[----:B------:R-:W-:Y:S01]  /*1ff0*/  FADD.FTZ R53, R63, -R50 ;  /* 0x800000323f357221 */ /* 0x000fe20000010000 */
[----:B------:R-:W-:Y:S01]  /*2000*/  FADD.FTZ R55, R76, -R51 ;  /* 0x800000334c377221 */ /* 0x000fe20000010000 */
[----:B------:R-:W-:Y:S01]  /*2010*/  FADD.FTZ R59, R77, -R56 ;  /* 0x800000384d3b7221 */ /* 0x000fe20000010000 */
[----:B------:R-:W-:Y:S01]  /*2020*/  FADD.FTZ R51, R75, -R48 ;  /* 0x800000304b337221 */ /* 0x000fe20000010000 */
[----:B------:R-:W-:Y:S01]  /*2030*/  FMUL.FTZ R57, R57, UR14 ;  /* 0x0000000e39397c20 */ /* 0x000fe20008410000 */
[C---:B------:R-:W-:Y:S01]  /*2040*/  FMUL.FTZ R53, R98.reuse, R53 ;  /* 0x0000003562357220 */ /* 0x040fe20000410000 */
[----:B------:R-:W-:Y:S01]  /*2050*/  FMUL.FTZ R48, R98, R55 ;  /* 0x0000003762307220 */ /* 0x000fe20000410000 */
[----:B------:R-:W-:Y:S01]  /*2060*/  LOP3.LUT P6, RZ, R85, 0xff, RZ, 0xc0, !PT ;  /* 0x000000ff55ff7812 */ /* 0x000fe200078cc0ff */
[----:B------:R-:W-:Y:S01]  /*2070*/  FADD.FTZ R49, R62, -R49 ;  /* 0x800000313e317221 */ /* 0x000fe20000010000 */
[----:B------:R-:W-:Y:S01]  /*2080*/  FMUL.FTZ R59, R98, R59 ;  /* 0x0000003b623b7220 */ /* 0x000fe20000410000 */
[----:B------:R-:W-:Y:S01]  /*2090*/  LOP3.LUT P0, RZ, R104, 0xff, RZ, 0xc0, !PT ;  /* 0x000000ff68ff7812 */ /* 0x000fe2000780c0ff */
[----:B------:R-:W-:Y:S01]  /*20a0*/  FMUL.FTZ R53, R53, UR14 ;  /* 0x0000000e35357c20 */ /* 0x000fe20008410000 */
[----:B------:R-:W-:Y:S01]  /*20b0*/  FSEL R50, R57, RZ, P6 ;  /* 0x000000ff39327208 */ /* 0x000fe20003000000 */
[----:B------:R-:W-:Y:S01]  /*20c0*/  FMUL.FTZ R54, R48, UR14 ;  /* 0x0000000e30367c20 */ /* 0x000fe20008410000 */
[----:B------:R-:W-:Y:S01]  /*20d0*/  FMUL.FTZ R52, R98, R49 ;  /* 0x0000003162347220 */ /* 0x000fe20000410000 */
[----:B------:R-:W-:Y:S01]  /*20e0*/  LOP3.LUT P3, RZ, R106, 0xff, RZ, 0xc0, !PT ;  /* 0x000000ff6aff7812 */ /* 0x000fe2000786c0ff */
[----:B------:R-:W-:Y:S01]  /*20f0*/  FMUL.FTZ R59, R59, UR14 ;  /* 0x0000000e3b3b7c20 */ /* 0x000fe20008410000 */
[----:B------:R-:W-:Y:S01]  /*2100*/  LOP3.LUT P1, RZ, R87, 0xff, RZ, 0xc0, !PT ;  /* 0x000000ff57ff7812 */ /* 0x000fe2000782c0ff */
[----:B------:R-:W-:Y:S01]  /*2110*/  FADD.FTZ R61, R74, -R61 ;  /* 0x8000003d4a3d7221 */ /* 0x000fe20000010000 */
[----:B------:R-:W-:Y:S01]  /*2120*/  FSEL R58, R57, RZ, P0 ;  /* 0x000000ff393a7208 */ /* 0x000fe20000000000 */
[----:B------:R-:W-:Y:S01]  /*2130*/  FADD.FTZ R109, R78, -R109 ;  /* 0x8000006d4e6d7221 */ /* 0x000fe20000010000 */
[----:B------:R-:W-:Y:S01]  /*2140*/  LOP3.LUT P6, RZ, R86, 0xff, RZ, 0xc0, !PT ;  /* 0x000000ff56ff7812 */ /* 0x000fe200078cc0ff */
[----:B------:R-:W-:Y:S01]  /*2150*/  FMUL.FTZ R55, R98, R51 ;  /* 0x0000003362377220 */ /* 0x000fe20000410000 */
[----:B------:R-:W-:Y:S01]  /*2160*/  LOP3.LUT P5, RZ, R103, 0xff, RZ, 0xc0, !PT ;  /* 0x000000ff67ff7812 */ /* 0x000fe200078ac0ff */
[----:B------:R-:W-:Y:S01]  /*2170*/  FMUL.FTZ R52, R52, UR14 ;  /* 0x0000000e34347c20 */ /* 0x000fe20008410000 */
[----:B------:R-:W-:Y:S01]  /*2180*/  LOP3.LUT P0, RZ, R105, 0xff, RZ, 0xc0, !PT ;  /* 0x000000ff69ff7812 */ /* 0x000fe2000780c0ff */
[----:B------:R-:W-:Y:S01]  /*2190*/  FMUL.FTZ R61, R98, R61 ;  /* 0x0000003d623d7220 */ /* 0x000fe20000410000 */
[----:B------:R-:W-:Y:S01]  /*21a0*/  LOP3.LUT P4, RZ, R84, 0xff, RZ, 0xc0, !PT ;  /* 0x000000ff54ff7812 */ /* 0x000fe2000788c0ff */
[----:B------:R-:W-:Y:S01]  /*21b0*/  FMUL.FTZ R109, R98, R109 ;  /* 0x0000006d626d7220 */ /* 0x000fe20000410000 */
[----:B------:R-:W-:Y:S01]  /*21c0*/  FSEL R56, R53, RZ, P3 ;  /* 0x000000ff35387208 */ /* 0x000fe20001800000 */
[----:B------:R-:W-:Y:S01]  /*21d0*/  FMUL.FTZ R55, R55, UR14 ;  /* 0x0000000e37377c20 */ /* 0x000fe20008410000 */
[----:B------:R-:W-:Y:S01]  /*21e0*/  FSEL R49, R53, RZ, P1 ;  /* 0x000000ff35317208 */ /* 0x000fe20000800000 */
[----:B------:R-:W-:Y:S01]  /*21f0*/  FMUL.FTZ R61, R61, UR14 ;  /* 0x0000000e3d3d7c20 */ /* 0x000fe20008410000 */
[----:B------:R-:W-:Y:S01]  /*2200*/  FSEL R48, R54, RZ, P6 ;  /* 0x000000ff36307208 */ /* 0x000fe20003000000 */
[----:B------:R-:W-:Y:S01]  /*2210*/  FMUL.FTZ R109, R109, UR14 ;  /* 0x0000000e6d6d7c20 */ /* 0x000fe20008410000 */
[----:B------:R-:W-:-:S02]  /*2220*/  FSEL R57, R59, RZ, P5 ;  /* 0x000000ff3b397208 */ /* 0x000fc40002800000 */
[----:B------:R-:W-:Y:S02]  /*2230*/  FSEL R53, R54, RZ, P0 ;  /* 0x000000ff36357208 */ /* 0x000fe40000000000 */
[----:B------:R-:W-:Y:S02]  /*2240*/  LOP3.LUT P6, RZ, R89, 0xff, RZ, 0xc0, !PT ;  /* 0x000000ff59ff7812 */ /* 0x000fe400078cc0ff */
[----:B------:R-:W-:Y:S02]  /*2250*/  LOP3.LUT P0, RZ, R108, 0xff, RZ, 0xc0, !PT ;  /* 0x000000ff6cff7812 */ /* 0x000fe4000780c0ff */
[----:B------:R-:W-:Y:S02]  /*2260*/  FSEL R51, R59, RZ, P4 ;  /* 0x000000ff3b337208 */ /* 0x000fe40002000000 */
[----:B------:R-:W-:Y:S02]  /*2270*/  F2FP.BF16.F32.PACK_AB R49, R48, R49 ;  /* 0x000000313031723e */ /* 0x000fe400000010ff */
[----:B------:R-:W-:-:S02]  /*2280*/  F2FP.BF16.F32.PACK_AB R54, R57, R58 ;  /* 0x0000003a3936723e */ /* 0x000fc400000010ff */
[----:B------:R-:W-:Y:S02]  /*2290*/  LOP3.LUT P5, RZ, R107, 0xff, RZ, 0xc0, !PT ;  /* 0x000000ff6bff7812 */ /* 0x000fe400078ac0ff */
[----:B------:R-:W-:Y:S02]  /*22a0*/  LOP3.LUT P4, RZ, R88, 0xff, RZ, 0xc0, !PT ;  /* 0x000000ff58ff7812 */ /* 0x000fe4000788c0ff */
[----:B------:R-:W-:Y:S02]  /*22b0*/  FSEL R48, R52, RZ, P6 ;  /* 0x000000ff34307208 */ /* 0x000fe40003000000 */
[----:B------:R-:W-:Y:S02]  /*22c0*/  LOP3.LUT P1, RZ, R82, 0xff, RZ, 0xc0, !PT ;  /* 0x000000ff52ff7812 */ /* 0x000fe4000782c0ff */
[----:B------:R-:W-:Y:S02]  /*22d0*/  FSEL R57, R52, RZ, P0 ;  /* 0x000000ff34397208 */ /* 0x000fe40000000000 */
[----:B------:R-:W-:-:S02]  /*22e0*/  LOP3.LUT P6, RZ, R80, 0xff, RZ, 0xc0, !PT ;  /* 0x000000ff50ff7812 */ /* 0x000fc400078cc0ff */
[----:B------:R-:W-:Y:S02]  /*22f0*/  LOP3.LUT P3, RZ, R101, 0xff, RZ, 0xc0, !PT ;  /* 0x000000ff65ff7812 */ /* 0x000fe4000786c0ff */
[----:B------:R-:W-:Y:S02]  /*2300*/  LOP3.LUT P0, RZ, R99, 0xff, RZ, 0xc0, !PT ;  /* 0x000000ff63ff7812 */ /* 0x000fe4000780c0ff */
[----:B------:R-:W-:Y:S02]  /*2310*/  F2FP.BF16.F32.PACK_AB R50, R51, R50 ;  /* 0x000000323332723e */ /* 0x000fe400000010ff */
[----:B------:R-:W-:Y:S02]  /*2320*/  F2FP.BF16.F32.PACK_AB R53, R53, R56 ;  /* 0x000000383535723e */ /* 0x000fe400000010ff */
[C---:B------:R-:W-:Y:S02]  /*2330*/  FSEL R52, R55.reuse, RZ, P5 ;  /* 0x000000ff37347208 */ /* 0x040fe40002800000 */
        /* <DEDUP_REMOVED lines=10> */
.L_x_124:
[-CC-:B------:R-:W-:Y:S01]  /*23e0*/  FFMA.FTZ R48, R81, R59.reuse, R52.reuse ;  /* 0x0000003b51307223 */ /* 0x180fe20000010034 */
[-CC-:B------:R-:W-:Y:S01]  /*23f0*/  FFMA.FTZ R46, R65, R59.reuse, R52.reuse ;  /* 0x0000003b412e7223 */ /* 0x180fe20000010034 */
[-CC-:B------:R-:W-:Y:S01]  /*2400*/  FFMA.FTZ R45, R3, R59.reuse, R52.reuse ;  /* 0x0000003b032d7223 */ /* 0x180fe20000010034 */
[-C--:B------:R-:W-:Y:S01]  /*2410*/  FFMA.FTZ R47, R64, R59.reuse, R52 ;  /* 0x0000003b402f7223 */ /* 0x080fe20000010034 */
[----:B------:R-:W-:Y:S01]  /*2420*/  FADD.FTZ R53, R73, -R48 ;  /* 0x8000003049357221 */ /* 0x000fe20000010000 */
[-C--:B------:R-:W-:Y:S01]  /*2430*/  FFMA.FTZ R44, R2, R59.reuse, R52 ;  /* 0x0000003b022c7223 */ /* 0x080fe20000010034 */
[----:B------:R-:W-:Y:S01]  /*2440*/  FADD.FTZ R49, R63, -R46 ;  /* 0x8000002e3f317221 */ /* 0x000fe20000010000 */
[----:B------:R-:W-:Y:S01]  /*2450*/  FADD.FTZ R45, R62, -R45 ;  /* 0x8000002d3e2d7221 */ /* 0x000fe20000010000 */
[----:B------:R-:W-:Y:S01]  /*2460*/  FFMA.FTZ R50, R100, R59, R52 ;  /* 0x0000003b64327223 */ /* 0x000fe20000010034 */
[----:B-----5:R-:W-:Y:S01]  /*2470*/  FMUL.FTZ R46, R98, R53 ;  /* 0x00000035622e7220 */ /* 0x020fe20000410000 */
[----:B------:R-:W-:Y:S01]  /*2480*/  FADD.FTZ R51, R76, -R47 ;  /* 0x8000002f4c337221 */ /* 0x000fe20000010000 */
[----:B------:R-:W-:Y:S01]  /*2490*/  FADD.FTZ R47, R75, -R44 ;  /* 0x8000002c4b2f7221 */ /* 0x000fe20000010000 */
[----:B------:R-:W-:Y:S01]  /*24a0*/  FMUL.FTZ R44, R98, R45 ;  /* 0x0000002d622c7220 */ /* 0x000fe20000410000 */
[----:B------:R-:W-:Y:S01]  /*24b0*/  FADD.FTZ R55, R77, -R50 ;  /* 0x800000324d377221 */ /* 0x000fe20000010000 */
[----:B------:R-:W-:Y:S01]  /*24c0*/  FMUL.FTZ R45, R46, UR14 ;  /* 0x0000000e2e2d7c20 */ /* 0x000fe20008410000 */
[C---:B------:R-:W-:Y:S01]  /*24d0*/  FMUL.FTZ R49, R98.reuse, R49 ;  /* 0x0000003162317220 */ /* 0x040fe20000410000 */
[----:B------:R-:W-:Y:S01]  /*24e0*/  FMUL.FTZ R48, R98, R51 ;  /* 0x0000003362307220 */ /* 0x000fe20000410000 */
[----:B------:R-:W-:Y:S01]  /*24f0*/  LOP3.LUT P0, RZ, R104, 0xff, RZ, 0xc0, !PT ;  /* 0x000000ff68ff7812 */ /* 0x000fe2000780c0ff */
[----:B------:R-:W-:Y:S01]  /*2500*/  FMUL.FTZ R55, R98, R55 ;  /* 0x0000003762377220 */ /* 0x000fe20000410000 */
[----:B------:R-:W-:Y:S01]  /*2510*/  LOP3.LUT P6, RZ, R85, 0xff, RZ, 0xc0, !PT ;  /* 0x000000ff55ff7812 */ /* 0x000fe200078cc0ff */
[-CC-:B------:R-:W-:Y:S01]  /*2520*/  FFMA.FTZ R57, R83, R59.reuse, R52.reuse ;  /* 0x0000003b53397223 */ /* 0x180fe20000010034 */
[C---:B------:R-:W-:Y:S01]  /*2530*/  FSEL R54, R45.reuse, RZ, P0 ;  /* 0x000000ff2d367208 */ /* 0x040fe20000000000 */
[----:B------:R-:W-:Y:S01]  /*2540*/  FFMA.FTZ R59, R102, R59, R52 ;  /* 0x0000003b663b7223 */ /* 0x000fe20000010034 */
[----:B------:R-:W-:Y:S01]  /*2550*/  FSEL R50, R45, RZ, P6 ;  /* 0x000000ff2d327208 */ /* 0x000fe20003000000 */
[----:B------:R-:W-:Y:S01]  /*2560*/  FMUL.FTZ R51, R98, R47 ;  /* 0x0000002f62337220 */ /* 0x000fe20000410000 */
[C---:B------:R-:W-:Y:S01]  /*2570*/  F2FP.BF16.F32.PACK_AB R45, R48.reuse, R49 ;  /* 0x00000031302d723e */ /* 0x040fe200000010ff */
[----:B------:R-:W-:Y:S01]  /*2580*/  FMUL.FTZ R47, R49, UR14 ;  /* 0x0000000e312f7c20 */ /* 0x000fe20008410000 */
[----:B------:R-:W-:Y:S01]  /*2590*/  FMUL.FTZ R48, R48, UR14 ;  /* 0x0000000e30307c20 */ /* 0x000fe20008410000 */
[----:B------:R-:W-:Y:S01]  /*25a0*/  LOP3.LUT P3, RZ, R106, 0xff, RZ, 0xc0, !PT ;  /* 0x000000ff6aff7812 */ /* 0x000fe2000786c0ff */
[----:B------:R-:W-:Y:S01]  /*25b0*/  FADD.FTZ R57, R74, -R57 ;  /* 0x800000394a397221 */ /* 0x000fe20000010000 */
[----:B------:R-:W-:Y:S01]  /*25c0*/  LOP3.LUT P1, RZ, R87, 0xff, RZ, 0xc0, !PT ;  /* 0x000000ff57ff7812 */ /* 0x000fe2000782c0ff */
[----:B------:R-:W-:Y:S01]  /*25d0*/  FADD.FTZ R59, R78, -R59 ;  /* 0x8000003b4e3b7221 */ /* 0x000fe20000010000 */
[----:B------:R-:W-:Y:S01]  /*25e0*/  LOP3.LUT P6, RZ, R86, 0xff, RZ, 0xc0, !PT ;  /* 0x000000ff56ff7812 */ /* 0x000fe200078cc0ff */
[C---:B0-----:R-:W-:Y:S01]  /*25f0*/  FMUL.FTZ R56, R98.reuse, R57 ;  /* 0x0000003962387220 */ /* 0x041fe20000410000 */
[----:B------:R-:W-:Y:S01]  /*2600*/  LOP3.LUT P0, RZ, R105, 0xff, RZ, 0xc0, !PT ;  /* 0x000000ff69ff7812 */ /* 0x000fe2000780c0ff */
[----:B------:R-:W-:Y:S01]  /*2610*/  FMUL.FTZ R59, R98, R59 ;  /* 0x0000003b623b7220 */ /* 0x000fe20000410000 */
[C---:B------:R-:W-:Y:S01]  /*2620*/  F2FP.BF16.F32.PACK_AB R46, R55.reuse, R46 ;  /* 0x0000002e372e723e */ /* 0x040fe200000010ff */
[----:B------:R-:W-:Y:S01]  /*2630*/  FMUL.FTZ R55, R55, UR14 ;  /* 0x0000000e37377c20 */ /* 0x000fe20008410000 */
[----:B------:R-:W-:-:S02]  /*2640*/  LOP3.LUT P5, RZ, R103, 0xff, RZ, 0xc0, !PT ;  /* 0x000000ff67ff7812 */ /* 0x000fc400078ac0ff */
[C---:B------:R-:W-:Y:S02]  /*2650*/  FSEL R53, R47.reuse, RZ, P3 ;  /* 0x000000ff2f357208 */ /* 0x040fe40001800000 */
[----:B------:R-:W-:Y:S01]  /*2660*/  FSEL R49, R47, RZ, P1 ;  /* 0x000000ff2f317208 */ /* 0x000fe20000800000 */
[----:B------:R-:W-:Y:S01]  /*2670*/  FMUL.FTZ R47, R44, UR14 ;  /* 0x0000000e2c2f7c20 */ /* 0x000fe20008410000 */
[C---:B------:R-:W-:Y:S02]  /*2680*/  FSEL R52, R48.reuse, RZ, P6 ;  /* 0x000000ff30347208 */ /* 0x040fe40003000000 */
[----:B------:R-:W-:Y:S02]  /*2690*/  FSEL R48, R48, RZ, P0 ;  /* 0x000000ff30307208 */ /* 0x000fe40000000000 */
[----:B------:R-:W-:Y:S02]  /*26a0*/  LOP3.LUT P6, RZ, R108, 0xff, RZ, 0xc0, !PT ;  /* 0x000000ff6cff7812 */ /* 0x000fe400078cc0ff */
[----:B------:R-:W-:-:S02]  /*26b0*/  LOP3.LUT P0, RZ, R89, 0xff, RZ, 0xc0, !PT ;  /* 0x000000ff59ff7812 */ /* 0x000fc4000780c0ff */
[----:B------:R-:W-:Y:S02]  /*26c0*/  LOP3.LUT P4, RZ, R84, 0xff, RZ, 0xc0, !PT ;  /* 0x000000ff54ff7812 */ /* 0x000fe4000788c0ff */
[----:B------:R-:W-:Y:S02]  /*26d0*/  FSEL R57, R55, RZ, P5 ;  /* 0x000000ff37397208 */ /* 0x000fe40002800000 */
[----:B------:R-:W-:Y:S02]  /*26e0*/  F2FP.BF16.F32.PACK_AB R49, R52, R49 ;  /* 0x000000313431723e */ /* 0x000fe400000010ff */
[----:B------:R-:W-:Y:S02]  /*26f0*/  F2FP.BF16.F32.PACK_AB R53, R48, R53 ;  /* 0x000000353035723e */ /* 0x000fe400000010ff */
[----:B------:R-:W-:Y:S02]  /*2700*/  FSEL R52, R47, RZ, P6 ;  /* 0x000000ff2f347208 */ /* 0x000fe40003000000 */
[C---:B------:R-:W-:Y:S01]  /*2710*/  F2FP.BF16.F32.PACK_AB R44, R51.reuse, R44 ;  /* 0x0000002c332c723e */ /* 0x040fe200000010ff */
[----:B------:R-:W-:Y:S01]  /*2720*/  FMUL.FTZ R51, R51, UR14 ;  /* 0x0000000e33337c20 */ /* 0x000fe20008410000 */
[----:B------:R-:W-:-:S02]  /*2730*/  FSEL R48, R47, RZ, P0 ;  /* 0x000000ff2f307208 */ /* 0x000fc40000000000 */
[----:B------:R-:W-:Y:S02]  /*2740*/  FSEL R55, R55, RZ, P4 ;  /* 0x000000ff37377208 */ /* 0x000fe40002000000 */
[----:B------:R-:W-:Y:S01]  /*2750*/  F2FP.BF16.F32.PACK_AB R54, R57, R54 ;  /* 0x000000363936723e */ /* 0x000fe200000010ff */
[----:B------:R-:W-:Y:S01]  /*2760*/  FMUL.FTZ R57, R56, UR14 ;  /* 0x0000000e38397c20 */ /* 0x000fe20008410000 */
[C---:B------:R-:W-:Y:S01]  /*2770*/  F2FP.BF16.F32.PACK_AB R47, R59.reuse, R56 ;  /* 0x000000383b2f723e */ /* 0x040fe200000010ff */
[----:B------:R-:W-:Y:S01]  /*2780*/  FMUL.FTZ R59, R59, UR14 ;  /* 0x0000000e3b3b7c20 */ /* 0x000fe20008410000 */
[----:B------:R-:W-:Y:S02]  /*2790*/  LOP3.LUT P1, RZ, R107, 0xff, RZ, 0xc0, !PT ;  /* 0x000000ff6bff7812 */ /* 0x000fe4000782c0ff */
[----:B------:R-:W-:Y:S02]  /*27a0*/  LOP3.LUT P3, RZ, R88, 0xff, RZ, 0xc0, !PT ;  /* 0x000000ff58ff7812 */ /* 0x000fe4000786c0ff */
[----:B------:R-:W-:-:S02]  /*27b0*/  LOP3.LUT P4, RZ, R101, 0xff, RZ, 0xc0, !PT ;  /* 0x000000ff65ff7812 */ /* 0x000fc4000788c0ff */
[----:B------:R-:W-:Y:S02]  /*27c0*/  LOP3.LUT P0, RZ, R80, 0xff, RZ, 0xc0, !PT ;  /* 0x000000ff50ff7812 */ /* 0x000fe4000780c0ff */
[----:B------:R-:W-:Y:S02]  /*27d0*/  LOP3.LUT P5, RZ, R82, 0xff, RZ, 0xc0, !PT ;  /* 0x000000ff52ff7812 */ /* 0x000fe400078ac0ff */
[----:B------:R-:W-:Y:S02]  /*27e0*/  LOP3.LUT P6, RZ, R99, 0xff, RZ, 0xc0, !PT ;  /* 0x000000ff63ff7812 */ /* 0x000fe400078cc0ff */
        /* <DEDUP_REMOVED lines=12> */
.L_x_123:
[----:B------:R-:W-:Y:S01]  /*28b0*/  UMOV UR4, UR6 ;  /* 0x0000000600047c82 */ /* 0x000fe20008000000 */
[----:B------:R-:W-:Y:S01]  /*28c0*/  UMOV UR5, UR7 ;  /* 0x0000000700057c82 */ /* 0x000fe20008000000 */
[----:B------:R-:W-:-:S04]  /*28d0*/  UISETP.NE.U32.AND UP0, UPT, UR4, URZ, UPT ;  /* 0x000000ff0400728c */ /* 0x000fc8000bf05070 */
[----:B------:R-:W-:-:S09]  /*28e0*/  UISETP.NE.AND.EX UP0, UPT, UR5, URZ, UPT, UP0 ;  /* 0x000000ff0500728c */ /* 0x000fd2000bf05300 */
[----:B------:R-:W-:Y:S05]  /*28f0*/  BRA.U UP0, `(.L_x_125) ;  /* 0x0000000500547547 */ /* 0x000fea000b800000 */
[-CC-:B------:R-:W-:Y:S01]  /*2900*/  FFMA.FTZ R50, R2, R59.reuse, R52.reuse ;  /* 0x0000003b02327223 */ /* 0x180fe20000010034 */
[-C--:B------:R-:W-:Y:S01]  /*2910*/  FFMA.FTZ R49, R3, R59.reuse, R52 ;  /* 0x0000003b03317223 */ /* 0x080fe20000010034 */
[----:B------:R-:W-:Y:S01]  /*2920*/  PRMT R48, R40, 0x7632, R48 ;  /* 0x0000763228307816 */ /* 0x000fe20000000030 */
[-CC-:B------:R-:W-:Y:S01]  /*2930*/  FFMA.FTZ R54, R65, R59.reuse, R52.reuse ;  /* 0x0000003b41367223 */ /* 0x180fe20000010034 */
[-CC-:B------:R-:W-:Y:S01]  /*2940*/  FFMA.FTZ R57, R64, R59.reuse, R52.reuse ;  /* 0x0000003b40397223 */ /* 0x180fe20000010034 */
[-CC-:B0-----:R-:W-:Y:S01]  /*2950*/  FFMA.FTZ R58, R81, R59.reuse, R52.reuse ;  /* 0x0000003b513a7223 */ /* 0x181fe20000010034 */
[-CC-:B------:R-:W-:Y:S01]  /*2960*/  FFMA.FTZ R60, R100, R59.reuse, R52.reuse ;  /* 0x0000003b643c7223 */ /* 0x180fe20000010034 */
[-CC-:B------:R-:W-:Y:S01]  /*2970*/  FFMA.FTZ R61, R83, R59.reuse, R52.reuse ;  /* 0x0000003b533d7223 */ /* 0x180fe20000010034 */
[----:B------:R-:W-:Y:S01]  /*2980*/  FFMA.FTZ R109, R102, R59, R52 ;  /* 0x0000003b666d7223 */ /* 0x000fe20000010034 */
[----:B------:R-:W-:Y:S01]  /*2990*/  SHF.L.U32 R51, R40, 0x10, RZ ;  /* 0x0000001028337819 */ /* 0x000fe200000006ff */
[----:B------:R-:W-:Y:S01]  /*29a0*/  FADD.FTZ R53, R75, -R50 ;  /* 0x800000324b357221 */ /* 0x000fe20000010000 */
[C---:B------:R-:W-:Y:S01]  /*29b0*/  PRMT R52, R41.reuse, 0x7632, R52 ;  /* 0x0000763229347816 */ /* 0x040fe20000000034 */
[----:B------:R-:W-:Y:S01]  /*29c0*/  FADD.FTZ R49, R62, -R49 ;  /* 0x800000313e317221 */ /* 0x000fe20000010000 */
[----:B------:R-:W-:Y:S01]  /*29d0*/  SHF.L.U32 R50, R48, 0x10, RZ ;  /* 0x0000001030327819 */ /* 0x000fe200000006ff */
[----:B------:R-:W-:-:S02]  /*29e0*/  IMAD.U32 R56, R41, 0x10000, RZ ;  /* 0x0001000029387824 */ /* 0x000fc400078e00ff */
[----:B------:R-:W-:Y:S01]  /*29f0*/  FADD.FTZ R55, R63, -R54 ;  /* 0x800000363f377221 */ /* 0x000fe20000010000 */
[----:B-----5:R-:W-:Y:S01]  /*2a00*/  FFMA.FTZ R48, R98, R49, R51 ;  /* 0x0000003162307223 */ /* 0x020fe20000010033 */
[----:B------:R-:W-:Y:S02]  /*2a10*/  IMAD.U32 R52, R52, 0x10000, RZ ;  /* 0x0001000034347824 */ /* 0x000fe400078e00ff */
[----:B------:R-:W-:Y:S01]  /*2a20*/  FADD.FTZ R57, R76, -R57 ;  /* 0x800000394c397221 */ /* 0x000fe20000010000 */
[C---:B------:R-:W-:Y:S01]  /*2a30*/  FFMA.FTZ R51, R98.reuse, R53, R50 ;  /* 0x0000003562337223 */ /* 0x040fe20000010032 */
[----:B------:R-:W-:Y:S01]  /*2a40*/  FFMA.FTZ R49, R98, R55, R56 ;  /* 0x0000003762317223 */ /* 0x000fe20000010038 */
[C---:B------:R-:W-:Y:S01]  /*2a50*/  SHF.L.U32 R55, R42.reuse, 0x10, RZ ;  /* 0x000000102a377819 */ /* 0x040fe200000006ff */
[----:B------:R-:W-:Y:S01]  /*2a60*/  FADD.FTZ R53, R73, -R58 ;  /* 0x8000003a49357221 */ /* 0x000fe20000010000 */
[----:B------:R-:W-:Y:S01]  /*2a70*/  PRMT R50, R42, 0x7632, R50 ;  /* 0x000076322a327816 */ /* 0x000fe20000000032 */
[----:B------:R-:W-:Y:S01]  /*2a80*/  FFMA.FTZ R57, R98, R57, R52 ;  /* 0x0000003962397223 */ /* 0x000fe20000010034 */
[----:B------:R-:W-:Y:S01]  /*2a90*/  PRMT R54, R43, 0x7632, R54 ;  /* 0x000076322b367816 */ /* 0x000fe20000000036 */
[----:B------:R-:W-:Y:S01]  /*2aa0*/  FADD.FTZ R59, R77, -R60 ;  /* 0x8000003c4d3b7221 */ /* 0x000fe20000010000 */
[----:B------:R-:W-:Y:S01]  /*2ab0*/  SHF.L.U32 R52, R50, 0x10, RZ ;  /* 0x0000001032347819 */ /* 0x000fe200000006ff */
[----:B------:R-:W-:Y:S01]  /*2ac0*/  FFMA.FTZ R50, R98, R53, R55 ;  /* 0x0000003562327223 */ /* 0x000fe20000010037 */
[----:B------:R-:W-:Y:S01]  /*2ad0*/  FADD.FTZ R109, R78, -R109 ;  /* 0x8000006d4e6d7221 */ /* 0x000fe20000010000 */
[----:B------:R-:W-:Y:S01]  /*2ae0*/  IMAD.U32 R54, R54, 0x10000, RZ ;  /* 0x0001000036367824 */ /* 0x000fe200078e00ff */
[----:B------:R-:W-:Y:S01]  /*2af0*/  LOP3.LUT P0, RZ, R104, 0xff, RZ, 0xc0, !PT ;  /* 0x000000ff68ff7812 */ /* 0x000fe2000780c0ff */
[----:B------:R-:W-:Y:S01]  /*2b00*/  FMUL.FTZ R50, R50, UR14 ;  /* 0x0000000e32327c20 */ /* 0x000fe20008410000 */
[C---:B------:R-:W-:Y:S01]  /*2b10*/  FFMA.FTZ R52, R98.reuse, R59, R52 ;  /* 0x0000003b62347223 */ /* 0x040fe20000010034 */
[----:B------:R-:W-:Y:S01]  /*2b20*/  LOP3.LUT P6, RZ, R85, 0xff, RZ, 0xc0, !PT ;  /* 0x000000ff55ff7812 */ /* 0x000fe200078cc0ff */
[----:B------:R-:W-:Y:S01]  /*2b30*/  FFMA.FTZ R109, R98, R109, R54 ;  /* 0x0000006d626d7223 */ /* 0x000fe20000010036 */
[----:B------:R-:W-:Y:S01]  /*2b40*/  IMAD.U32 R56, R43, 0x10000, RZ ;  /* 0x000100002b387824 */ /* 0x000fe200078e00ff */
[----:B------:R-:W-:Y:S01]  /*2b50*/  FSEL R54, R50, RZ, P0 ;  /* 0x000000ff32367208 */ /* 0x000fe20000000000 */
[----:B------:R-:W-:Y:S01]  /*2b60*/  FMUL.FTZ R52, R52, UR14 ;  /* 0x0000000e34347c20 */ /* 0x000fe20008410000 */
[----:B------:R-:W-:Y:S01]  /*2b70*/  FSEL R55, R50, RZ, P6 ;  /* 0x000000ff32377208 */ /* 0x000fe20003000000 */
[----:B------:R-:W-:Y:S01]  /*2b80*/  FADD.FTZ R61, R74, -R61 ;  /* 0x8000003d4a3d7221 */ /* 0x000fe20000010000 */
[----:B------:R-:W-:Y:S01]  /*2b90*/  LOP3.LUT P5, RZ, R103, 0xff, RZ, 0xc0, !PT ;  /* 0x000000ff67ff7812 */ /* 0x000fe200078ac0ff */
[----:B------:R-:W-:Y:S01]  /*2ba0*/  FMUL.FTZ R49, R49, UR14 ;  /* 0x0000000e31317c20 */ /* 0x000fe20008410000 */
[----:B------:R-:W-:Y:S01]  /*2bb0*/  LOP3.LUT P4, RZ, R84, 0xff, RZ, 0xc0, !PT ;  /* 0x000000ff54ff7812 */ /* 0x000fe2000788c0ff */
[----:B------:R-:W-:Y:S01]  /*2bc0*/  FMUL.FTZ R50, R57, UR14 ;  /* 0x0000000e39327c20 */ /* 0x000fe20008410000 */
[----:B------:R-:W-:Y:S01]  /*2bd0*/  LOP3.LUT P3, RZ, R106, 0xff, RZ, 0xc0, !PT ;  /* 0x000000ff6aff7812 */ /* 0x000fe2000786c0ff */
[----:B------:R-:W-:Y:S01]  /*2be0*/  FFMA.FTZ R61, R98, R61, R56 ;  /* 0x0000003d623d7223 */ /* 0x000fe20000010038 */
[----:B------:R-:W-:Y:S01]  /*2bf0*/  LOP3.LUT P0, RZ, R105, 0xff, RZ, 0xc0, !PT ;  /* 0x000000ff69ff7812 */ /* 0x000fe2000780c0ff */
[----:B------:R-:W-:Y:S01]  /*2c00*/  FMUL.FTZ R48, R48, UR14 ;  /* 0x0000000e30307c20 */ /* 0x000fe20008410000 */
[----:B------:R-:W-:Y:S01]  /*2c10*/  LOP3.LUT P6, RZ, R86, 0xff, RZ, 0xc0, !PT ;  /* 0x000000ff56ff7812 */ /* 0x000fe200078cc0ff */
[----:B------:R-:W-:Y:S01]  /*2c20*/  FMUL.FTZ R51, R51, UR14 ;  /* 0x0000000e33337c20 */ /* 0x000fe20008410000 */
[----:B------:R-:W-:-:S02]  /*2c30*/  LOP3.LUT P1, RZ, R87, 0xff, RZ, 0xc0, !PT ;  /* 0x000000ff57ff7812 */ /* 0x000fc4000782c0ff */
[C---:B------:R-:W-:Y:S02]  /*2c40*/  FSEL R57, R52.reuse, RZ, P5 ;  /* 0x000000ff34397208 */ /* 0x040fe40002800000 */
[----:B------:R-:W-:Y:S02]  /*2c50*/  FSEL R58, R52, RZ, P4 ;  /* 0x000000ff343a7208 */ /* 0x000fe40002000000 */
[C---:B------:R-:W-:Y:S02]  /*2c60*/  FSEL R53, R49.reuse, RZ, P3 ;  /* 0x000000ff31357208 */ /* 0x040fe40001800000 */
[C---:B------:R-:W-:Y:S02]  /*2c70*/  FSEL R56, R50.reuse, RZ, P6 ;  /* 0x000000ff32387208 */ /* 0x040fe40003000000 */
[----:B------:R-:W-:Y:S02]  /*2c80*/  FSEL R52, R50, RZ, P0 ;  /* 0x000000ff32347208 */ /* 0x000fe40000000000 */
[----:B------:R-:W-:-:S02]  /*2c90*/  FSEL R49, R49, RZ, P1 ;  /* 0x000000ff31317208 */ /* 0x000fc40000800000 */
[----:B------:R-:W-:Y:S02]  /*2ca0*/  LOP3.LUT P6, RZ, R108, 0xff, RZ, 0xc0, !PT ;  /* 0x000000ff6cff7812 */ /* 0x000fe400078cc0ff */
[----:B------:R-:W-:Y:S02]  /*2cb0*/  LOP3.LUT P0, RZ, R89, 0xff, RZ, 0xc0, !PT ;  /* 0x000000ff59ff7812 */ /* 0x000fe4000780c0ff */
[----:B------:R-:W-:Y:S02]  /*2cc0*/  F2FP.BF16.F32.PACK_AB R53, R52, R53 ;  /* 0x000000353435723e */ /* 0x000fe400000010ff */
[----:B------:R-:W-:Y:S01]  /*2cd0*/  F2FP.BF16.F32.PACK_AB R50, R58, R55 ;  /* 0x000000373a32723e */ /* 0x000fe200000010ff */
[----:B------:R-:W-:Y:S01]  /*2ce0*/  FMUL.FTZ R58, R109, UR14 ;  /* 0x0000000e6d3a7c20 */ /* 0x000fe20008410000 */
[----:B------:R-:W-:Y:S01]  /*2cf0*/  F2FP.BF16.F32.PACK_AB R49, R56, R49 ;  /* 0x000000313831723e */ /* 0x000fe200000010ff */
[----:B------:R-:W-:Y:S01]  /*2d00*/  FMUL.FTZ R56, R61, UR14 ;  /* 0x0000000e3d387c20 */ /* 0x000fe20008410000 */
[----:B------:R-:W-:-:S02]  /*2d10*/  FSEL R52, R48, RZ, P6 ;  /* 0x000000ff30347208 */ /* 0x000fc40003000000 */
[----:B------:R-:W-:Y:S02]  /*2d20*/  LOP3.LUT P1, RZ, R107, 0xff, RZ, 0xc0, !PT ;  /* 0x000000ff6bff7812 */ /* 0x000fe4000782c0ff */
[----:B------:R-:W-:Y:S02]  /*2d30*/  FSEL R48, R48, RZ, P0 ;  /* 0x000000ff30307208 */ /* 0x000fe40000000000 */
[----:B------:R-:W-:Y:S02]  /*2d40*/  LOP3.LUT P3, RZ, R88, 0xff, RZ, 0xc0, !PT ;  /* 0x000000ff58ff7812 */ /* 0x000fe4000786c0ff */
[----:B------:R-:W-:Y:S02]  /*2d50*/  LOP3.LUT P4, RZ, R101, 0xff, RZ, 0xc0, !PT ;  /* 0x000000ff65ff7812 */ /* 0x000fe4000788c0ff */
[----:B------:R-:W-:Y:S02]  /*2d60*/  LOP3.LUT P0, RZ, R80, 0xff, RZ, 0xc0, !PT ;  /* 0x000000ff50ff7812 */ /* 0x000fe4000780c0ff */
[----:B------:R-:W-:-:S02]  /*2d70*/  LOP3.LUT P5, RZ, R82, 0xff, RZ, 0xc0, !PT ;  /* 0x000000ff52ff7812 */ /* 0x000fc400078ac0ff */
[----:B------:R-:W-:Y:S02]  /*2d80*/  LOP3.LUT P6, RZ, R99, 0xff, RZ, 0xc0, !PT ;  /* 0x000000ff63ff7812 */ /* 0x000fe400078cc0ff */
[----:B------:R-:W-:Y:S02]  /*2d90*/  F2FP.BF16.F32.PACK_AB R54, R57, R54 ;  /* 0x000000363936723e */ /* 0x000fe400000010ff */
[C---:B------:R-:W-:Y:S02]  /*2da0*/  FSEL R55, R51.reuse, RZ, P1 ;  /* 0x000000ff33377208 */ /* 0x040fe40000800000 */
[----:B------:R-:W-:Y:S02]  /*2db0*/  FSEL R51, R51, RZ, P3 ;  /* 0x000000ff33337208 */ /* 0x000fe40001800000 */
[----:B------:R-:W-:Y:S02]  /*2dc0*/  FSEL R57, R56, RZ, P4 ;  /* 0x000000ff38397208 */ /* 0x000fe40002000000 */
[----:B------:R-:W-:-:S02]  /*2dd0*/  FSEL R59, R58, RZ, P0 ;  /* 0x000000ff3a3b7208 */ /* 0x000fc40000000000 */
[----:B------:R-:W-:Y:S02]  /*2de0*/  FSEL R56, R56, RZ, P5 ;  /* 0x000000ff38387208 */ /* 0x000fe40002800000 */
[----:B------:R-:W-:Y:S02]  /*2df0*/  FSEL R58, R58, RZ, P6 ;  /* 0x000000ff3a3a7208 */ /* 0x000fe40003000000 */
[----:B------:R-:W-:Y:S02]  /*2e00*/  F2FP.BF16.F32.PACK_AB R48, R51, R48 ;  /* 0x000000303330723e */ /* 0x000fe400000010ff */
[----:B------:R-:W-:Y:S02]  /*2e10*/  F2FP.BF16.F32.PACK_AB R52, R55, R52 ;  /* 0x000000343734723e */ /* 0x000fe400000010ff */
[----:B------:R-:W-:Y:S02]  /*2e20*/  F2FP.BF16.F32.PACK_AB R51, R59, R56 ;  /* 0x000000383b33723e */ /* 0x000fe400000010ff */
[----:B------:R-:W-:Y:S01]  /*2e30*/  F2FP.BF16.F32.PACK_AB R55, R58, R57 ;  /* 0x000000393a37723e */ /* 0x000fe200000010ff */
[----:B------:R-:W-:Y:S06]  /*2e40*/  BRA `(.L_x_122) ;  /* 0x0000000400607947 */ /* 0x000fec0003800000 */
.L_x_125:
[-CC-:B------:R-:W-:Y:S01]  /*2e50*/  FFMA.FTZ R46, R2, R59.reuse, R52.reuse ;  /* 0x0000003b022e7223 */ /* 0x180fe20000010034 */
[-C--:B------:R-:W-:Y:S01]  /*2e60*/  FFMA.FTZ R45, R3, R59.reuse, R52 ;  /* 0x0000003b032d7223 */ /* 0x080fe20000010034 */
[C---:B------:R-:W-:Y:S01]  /*2e70*/  PRMT R44, R40.reuse, 0x7632, R44 ;  /* 0x00007632282c7816 */ /* 0x040fe2000000002c */
[-C--:B------:R-:W-:Y:S01]  /*2e80*/  FFMA.FTZ R48, R65, R59.reuse, R52 ;  /* 0x0000003b41307223 */ /* 0x080fe20000010034 */
[----:B------:R-:W-:Y:S01]  /*2e90*/  SHF.L.U32 R47, R40, 0x10, RZ ;  /* 0x00000010282f7819 */ /* 0x000fe200000006ff */
[----:B------:R-:W-:Y:S01]  /*2ea0*/  FADD.FTZ R49, R75, -R46 ;  /* 0x8000002e4b317221 */ /* 0x000fe20000010000 */
[-CC-:B------:R-:W-:Y:S01]  /*2eb0*/  FFMA.FTZ R53, R64, R59.reuse, R52.reuse ;  /* 0x0000003b40357223 */ /* 0x180fe20000010034 */
[-CC-:B------:R-:W-:Y:S01]  /*2ec0*/  FFMA.FTZ R54, R81, R59.reuse, R52.reuse ;  /* 0x0000003b51367223 */ /* 0x180fe20000010034 */
[-CC-:B0-----:R-:W-:Y:S01]  /*2ed0*/  FFMA.FTZ R56, R100, R59.reuse, R52.reuse ;  /* 0x0000003b64387223 */ /* 0x181fe20000010034 */
[-CC-:B------:R-:W-:Y:S01]  /*2ee0*/  FFMA.FTZ R55, R83, R59.reuse, R52.reuse ;  /* 0x0000003b53377223 */ /* 0x180fe20000010034 */
[----:B------:R-:W-:Y:S01]  /*2ef0*/  FADD.FTZ R45, R62, -R45 ;  /* 0x8000002d3e2d7221 */ /* 0x000fe20000010000 */
[----:B------:R-:W-:Y:S01]  /*2f00*/  SHF.L.U32 R46, R44, 0x10, RZ ;  /* 0x000000102c2e7819 */ /* 0x000fe200000006ff */
[----:B------:R-:W-:Y:S01]  /*2f10*/  FFMA.FTZ R59, R102, R59, R52 ;  /* 0x0000003b663b7223 */ /* 0x000fe20000010034 */
[C---:B------:R-:W-:Y:S01]  /*2f20*/  PRMT R50, R41.reuse, 0x7632, R50 ;  /* 0x0000763229327816 */ /* 0x040fe20000000032 */
[----:B------:R-:W-:-:S02]  /*2f30*/  IMAD.U32 R52, R41, 0x10000, RZ ;  /* 0x0001000029347824 */ /* 0x000fc400078e00ff */
[----:B------:R-:W-:Y:S01]  /*2f40*/  FADD.FTZ R51, R63, -R48 ;  /* 0x800000303f337221 */ /* 0x000fe20000010000 */
[C---:B-----5:R-:W-:Y:S01]  /*2f50*/  FFMA.FTZ R44, R98.reuse, R45, R47 ;  /* 0x0000002d622c7223 */ /* 0x060fe2000001002f */
[----:B------:R-:W-:Y:S01]  /*2f60*/  FFMA.FTZ R47, R98, R49, R46 ;  /* 0x00000031622f7223 */ /* 0x000fe2000001002e */
[----:B------:R-:W-:Y:S02]  /*2f70*/  IMAD.U32 R50, R50, 0x10000, RZ ;  /* 0x0001000032327824 */ /* 0x000fe400078e00ff */
[----:B------:R-:W-:Y:S01]  /*2f80*/  FADD.FTZ R53, R76, -R53 ;  /* 0x800000354c357221 */ /* 0x000fe20000010000 */
[----:B------:R-:W-:Y:S01]  /*2f90*/  FFMA.FTZ R45, R98, R51, R52 ;  /* 0x00000033622d7223 */ /* 0x000fe20000010034 */
[C---:B------:R-:W-:Y:S01]  /*2fa0*/  PRMT R46, R42.reuse, 0x7632, R46 ;  /* 0x000076322a2e7816 */ /* 0x040fe2000000002e */
[----:B------:R-:W-:Y:S01]  /*2fb0*/  FADD.FTZ R49, R73, -R54 ;  /* 0x8000003649317221 */ /* 0x000fe20000010000 */
[----:B------:R-:W-:Y:S01]  /*2fc0*/  SHF.L.U32 R51, R42, 0x10, RZ ;  /* 0x000000102a337819 */ /* 0x000fe200000006ff */
[----:B------:R-:W-:Y:S01]  /*2fd0*/  FFMA.FTZ R50, R98, R53, R50 ;  /* 0x0000003562327223 */ /* 0x000fe20000010032 */
[----:B------:R-:W-:Y:S01]  /*2fe0*/  SHF.L.U32 R48, R46, 0x10, RZ ;  /* 0x000000102e307819 */ /* 0x000fe200000006ff */
[----:B------:R-:W-:Y:S01]  /*2ff0*/  FADD.FTZ R53, R77, -R56 ;  /* 0x800000384d357221 */ /* 0x000fe20000010000 */
[----:B------:R-:W-:Y:S01]  /*3000*/  LOP3.LUT P0, RZ, R104, 0xff, RZ, 0xc0, !PT ;  /* 0x000000ff68ff7812 */ /* 0x000fe2000780c0ff */
[C---:B------:R-:W-:Y:S01]  /*3010*/  FFMA.FTZ R46, R98.reuse, R49, R51 ;  /* 0x00000031622e7223 */ /* 0x040fe20000010033 */
[----:B------:R-:W-:Y:S01]  /*3020*/  LOP3.LUT P6, RZ, R85, 0xff, RZ, 0xc0, !PT ;  /* 0x000000ff55ff7812 */ /* 0x000fe200078cc0ff */
[----:B------:R-:W-:Y:S01]  /*3030*/  FFMA.FTZ R53, R98, R53, R48 ;  /* 0x0000003562357223 */ /* 0x000fe20000010030 */
[----:B------:R-:W-:-:S02]  /*3040*/  IMAD.U32 R58, R43, 0x10000, RZ ;  /* 0x000100002b3a7824 */ /* 0x000fc400078e00ff */
[----:B------:R-:W-:Y:S01]  /*3050*/  FMUL.FTZ R48, R46, UR14 ;  /* 0x0000000e2e307c20 */ /* 0x000fe20008410000 */
[----:B------:R-:W-:Y:S01]  /*3060*/  FADD.FTZ R55, R74, -R55 ;  /* 0x800000374a377221 */ /* 0x000fe20000010000 */
[----:B------:R-:W-:Y:S01]  /*3070*/  LOP3.LUT P5, RZ, R103, 0xff, RZ, 0xc0, !PT ;  /* 0x000000ff67ff7812 */ /* 0x000fe200078ac0ff */
[----:B------:R-:W-:Y:S01]  /*3080*/  FADD.FTZ R59, R78, -R59 ;  /* 0x8000003b4e3b7221 */ /* 0x000fe20000010000 */
[C---:B------:R-:W-:Y:S01]  /*3090*/  F2FP.BF16.F32.PACK_AB R46, R53.reuse, R46 ;  /* 0x0000002e352e723e */ /* 0x040fe200000010ff */
[----:B------:R-:W-:Y:S01]  /*30a0*/  FMUL.FTZ R53, R53, UR14 ;  /* 0x0000000e35357c20 */ /* 0x000fe20008410000 */
[----:B------:R-:W-:Y:S01]  /*30b0*/  FSEL R54, R48, RZ, P0 ;  /* 0x000000ff30367208 */ /* 0x000fe20000000000 */
[----:B------:R-:W-:Y:S01]  /*30c0*/  FFMA.FTZ R58, R98, R55, R58 ;  /* 0x00000037623a7223 */ /* 0x000fe2000001003a */
[----:B------:R-:W-:Y:S01]  /*30d0*/  FSEL R51, R48, RZ, P6 ;  /* 0x000000ff30337208 */ /* 0x000fe20003000000 */
[----:B------:R-:W-:Y:S01]  /*30e0*/  FMUL.FTZ R48, R45, UR14 ;  /* 0x0000000e2d307c20 */ /* 0x000fe20008410000 */
[----:B------:R-:W-:-:S02]  /*30f0*/  LOP3.LUT P4, RZ, R84, 0xff, RZ, 0xc0, !PT ;  /* 0x000000ff54ff7812 */ /* 0x000fc4000788c0ff */
[C---:B------:R-:W-:Y:S01]  /*3100*/  F2FP.BF16.F32.PACK_AB R45, R50.reuse, R45 ;  /* 0x0000002d322d723e */ /* 0x040fe200000010ff */
[----:B------:R-:W-:Y:S01]  /*3110*/  FMUL.FTZ R50, R50, UR14 ;  /* 0x0000000e32327c20 */ /* 0x000fe20008410000 */
[----:B------:R-:W-:Y:S02]  /*3120*/  PRMT R52, R43, 0x7632, R52 ;  /* 0x000076322b347816 */ /* 0x000fe40000000034 */
[----:B------:R-:W-:Y:S02]  /*3130*/  LOP3.LUT P3, RZ, R106, 0xff, RZ, 0xc0, !PT ;  /* 0x000000ff6aff7812 */ /* 0x000fe4000786c0ff */
[----:B------:R-:W-:Y:S01]  /*3140*/  LOP3.LUT P1, RZ, R87, 0xff, RZ, 0xc0, !PT ;  /* 0x000000ff57ff7812 */ /* 0x000fe2000782c0ff */
[----:B------:R-:W-:Y:S01]  /*3150*/  IMAD.U32 R52, R52, 0x10000, RZ ;  /* 0x0001000034347824 */ /* 0x000fe200078e00ff */
[----:B------:R-:W-:Y:S02]  /*3160*/  LOP3.LUT P0, RZ, R105, 0xff, RZ, 0xc0, !PT ;  /* 0x000000ff69ff7812 */ /* 0x000fe4000780c0ff */
[C---:B------:R-:W-:Y:S01]  /*3170*/  FSEL R55, R53.reuse, RZ, P5 ;  /* 0x000000ff35377208 */ /* 0x040fe20002800000 */
[----:B------:R-:W-:Y:S01]  /*3180*/  FFMA.FTZ R59, R98, R59, R52 ;  /* 0x0000003b623b7223 */ /* 0x000fe20000010034 */
[----:B------:R-:W-:-:S02]  /*3190*/  FSEL R56, R53, RZ, P4 ;  /* 0x000000ff35387208 */ /* 0x000fc40002000000 */
[C---:B------:R-:W-:Y:S02]  /*31a0*/  FSEL R53, R48.reuse, RZ, P3 ;  /* 0x000000ff30357208 */ /* 0x040fe40001800000 */
[----:B------:R-:W-:Y:S02]  /*31b0*/  FSEL R49, R48, RZ, P1 ;  /* 0x000000ff30317208 */ /* 0x000fe40000800000 */
[----:B------:R-:W-:Y:S02]  /*31c0*/  FSEL R48, R50, RZ, P0 ;  /* 0x000000ff32307208 */ /* 0x000fe40000000000 */
[----:B------:R-:W-:Y:S02]  /*31d0*/  LOP3.LUT P6, RZ, R86, 0xff, RZ, 0xc0, !PT ;  /* 0x000000ff56ff7812 */ /* 0x000fe400078cc0ff */
[----:B------:R-:W-:Y:S01]  /*31e0*/  F2FP.BF16.F32.PACK_AB R53, R48, R53 ;  /* 0x000000353035723e */ /* 0x000fe200000010ff */
[----:B------:R-:W-:Y:S01]  /*31f0*/  FMUL.FTZ R48, R44, UR14 ;  /* 0x0000000e2c307c20 */ /* 0x000fe20008410000 */
[----:B------:R-:W-:-:S02]  /*3200*/  FSEL R52, R50, RZ, P6 ;  /* 0x000000ff32347208 */ /* 0x000fc40003000000 */
[----:B------:R-:W-:Y:S02]  /*3210*/  LOP3.LUT P6, RZ, R108, 0xff, RZ, 0xc0, !PT ;  /* 0x000000ff6cff7812 */ /* 0x000fe400078cc0ff */
[----:B------:R-:W-:Y:S02]  /*3220*/  LOP3.LUT P0, RZ, R89, 0xff, RZ, 0xc0, !PT ;  /* 0x000000ff59ff7812 */ /* 0x000fe4000780c0ff */
[----:B------:R-:W-:Y:S01]  /*3230*/  F2FP.BF16.F32.PACK_AB R50, R56, R51 ;  /* 0x000000333832723e */ /* 0x000fe200000010ff */
[C---:B------:R-:W-:Y:S01]  /*3240*/  FMUL.FTZ R51, R47.reuse, UR14 ;  /* 0x0000000e2f337c20 */ /* 0x040fe20008410000 */
[----:B------:R-:W-:Y:S01]  /*3250*/  F2FP.BF16.F32.PACK_AB R49, R52, R49 ;  /* 0x000000313431723e */ /* 0x000fe200000010ff */
[----:B------:R-:W-:Y:S01]  /*3260*/  FMUL.FTZ R56, R58, UR14 ;  /* 0x0000000e3a387c20 */ /* 0x000fe20008410000 */
[----:B------:R-:W-:Y:S02]  /*3270*/  F2FP.BF16.F32.PACK_AB R44, R47, R44 ;  /* 0x0000002c2f2c723e */ /* 0x000fe400000010ff */
[----:B------:R-:W-:-:S02]  /*3280*/  LOP3.LUT P1, RZ, R107, 0xff, RZ, 0xc0, !PT ;  /* 0x000000ff6bff7812 */ /* 0x000fc4000782c0ff */
[----:B------:R-:W-:Y:S02]  /*3290*/  FSEL R52, R48, RZ, P6 ;  /* 0x000000ff30347208 */ /* 0x000fe40003000000 */
[C---:B------:R-:W-:Y:S01]  /*32a0*/  F2FP.BF16.F32.PACK_AB R47, R59.reuse, R58 ;  /* 0x0000003a3b2f723e */ /* 0x040fe200000010ff */
[----:B------:R-:W-:Y:S01]  /*32b0*/  FMUL.FTZ R59, R59, UR14 ;  /* 0x0000000e3b3b7c20 */ /* 0x000fe20008410000 */
[----:B------:R-:W-:Y:S02]  /*32c0*/  LOP3.LUT P3, RZ, R88, 0xff, RZ, 0xc0, !PT ;  /* 0x000000ff58ff7812 */ /* 0x000fe4000786c0ff */
[----:B------:R-:W-:Y:S02]  /*32d0*/  LOP3.LUT P4, RZ, R101, 0xff, RZ, 0xc0, !PT ;  /* 0x000000ff65ff7812 */ /* 0x000fe4000788c0ff */
[----:B------:R-:W-:Y:S02]  /*32e0*/  FSEL R48, R48, RZ, P0 ;  /* 0x000000ff30307208 */ /* 0x000fe40000000000 */
[----:B------:R-:W-:-:S02]  /*32f0*/  LOP3.LUT P5, RZ, R82, 0xff, RZ, 0xc0, !PT ;  /* 0x000000ff52ff7812 */ /* 0x000fc400078ac0ff */
[----:B------:R-:W-:Y:S02]  /*3300*/  LOP3.LUT P6, RZ, R99, 0xff, RZ, 0xc0, !PT ;  /* 0x000000ff63ff7812 */ /* 0x000fe400078cc0ff */
[----:B------:R-:W-:Y:S02]  /*3310*/  LOP3.LUT P0, RZ, R80, 0xff, RZ, 0xc0, !PT ;  /* 0x000000ff50ff7812 */ /* 0x000fe4000780c0ff */
[----:B------:R-:W-:Y:S02]  /*3320*/  F2FP.BF16.F32.PACK_AB R54, R55, R54 ;  /* 0x000000363736723e */ /* 0x000fe400000010ff */
[C---:B------:R-:W-:Y:S02]  /*3330*/  FSEL R55, R51.reuse, RZ, P1 ;  /* 0x000000ff33377208 */ /* 0x040fe40000800000 */
[----:B------:R-:W-:Y:S02]  /*3340*/  FSEL R51, R51, RZ, P3 ;  /* 0x000000ff33337208 */ /* 0x000fe40001800000 */
[----:B------:R-:W-:-:S02]  /*3350*/  FSEL R57, R56, RZ, P4 ;  /* 0x000000ff38397208 */ /* 0x000fc40002000000 */
[----:B------:R-:W-:Y:S02]  /*3360*/  FSEL R56, R56, RZ, P5 ;  /* 0x000000ff38387208 */ /* 0x000fe40002800000 */
[C---:B------:R-:W-:Y:S02]  /*3370*/  FSEL R61, R59.reuse, RZ, P0 ;  /* 0x000000ff3b3d7208 */ /* 0x040fe40000000000 */
[----:B------:R-:W-:Y:S02]  /*3380*/  FSEL R58, R59, RZ, P6 ;  /* 0x000000ff3b3a7208 */ /* 0x000fe40003000000 */
[----:B------:R-:W-:Y:S02]  /*3390*/  F2FP.BF16.F32.PACK_AB R48, R51, R48 ;  /* 0x000000303330723e */ /* 0x000fe400000010ff */
[----:B------:R-:W-:Y:S02]  /*33a0*/  F2FP.BF16.F32.PACK_AB R52, R55, R52 ;  /* 0x000000343734723e */ /* 0x000fe400000010ff */
[----:B------:R-:W-:-:S02]  /*33b0*/  F2FP.BF16.F32.PACK_AB R51, R61, R56 ;  /* 0x000000383d33723e */ /* 0x000fc400000010ff */
[----:B------:R-:W-:-:S07]  /*33c0*/  F2FP.BF16.F32.PACK_AB R55, R58, R57 ;  /* 0x000000393a37723e */ /* 0x000fce00000010ff */
.L_x_122:
        /* <DEDUP_REMOVED lines=13> */
.L_x_118:
[----:B------:R-:W-:Y:S05]  /*34a0*/  BSYNC.RECONVERGENT B1 ;  /* 0x0000000000017941 */ /* 0x000fea0003800200 */
.L_x_117:
[----:B-1----:R-:W1:Y:S02]  /*34b0*/  LDC.64 R52, c[0x0][0x380] ;  /* 0x0000e000ff347b82 */ /* 0x002e640000000a00 */
[----:B-1----:R-:W-:-:S04]  /*34c0*/  LEA R67, R52, R67, 0x2 ;  /* 0x0000004334437211 */ /* 0x002fc800078e10ff */
[----:B------:R-:W-:-:S13]  /*34d0*/  ISETP.GE.AND P0, PT, R67, R53, PT ;  /* 0x000000354300720c */ /* 0x000fda0003f06270 */
[----:B------:R-:W-:Y:S05]  /*34e0*/  @!P0 BRA `(.L_x_126) ;  /* 0xffffffcc00a88947 */ /* 0x000fea000383ffff */
.L_x_113:
[----:B------:R-:W-:Y:S05]  /*34f0*/  BSYNC B0 ;  /* 0x0000000000007941 */ /* 0x000fea0003800000 */
.L_x_112:
[----:B------:R-:W1:Y:S01]  /*3500*/  S2R R3, SR_CgaCtaId ;  /* 0x0000000000037919 */ /* 0x000e620000008800 */
[----:B------:R-:W-:Y:S01]  /*3510*/  MOV R0, 0x400 ;  /* 0x0000040000007802 */ /* 0x000fe20000000f00 */
[----:B------:R-:W-:Y:S05]  /*3520*/  WARPSYNC.ALL ;  /* 0x0000000000007948 */ /* 0x000fea0003800000 */
[----:B------:R-:W2:Y:S01]  /*3530*/  S2R R47, SR_TID.X ;  /* 0x00000000002f7919 */ /* 0x000ea20000002100 */
[----:B------:R-:W3:Y:S01]  /*3540*/  S2UR UR4, SR_CTAID.X ;  /* 0x00000000000479c3 */ /* 0x000ee20000002500 */
[----:B------:R-:W4:Y:S01]  /*3550*/  LDCU.128 UR16, c[0x0][0x440] ;  /* 0x00008800ff1077ac */ /* 0x000f220008000c00 */
[----:B------:R-:W-:Y:S01]  /*3560*/  BSSY.RECONVERGENT B0, `(.L_x_127) ;  /* 0x0000079000007945 */ /* 0x000fe20003800200 */
[----:B------:R-:W0:Y:S01]  /*3570*/  LDCU.128 UR20, c[0x0][0x450] ;  /* 0x00008a00ff1477ac */ /* 0x000e220008000c00 */
[----:B-1----:R-:W-:-:S05]  /*3580*/  LEA R0, R3, R0, 0x18 ;  /* 0x0000000003007211 */ /* 0x002fca00078ec0ff */
[C---:B--2---:R-:W-:Y:S01]  /*3590*/  IMAD R2, R47.reuse, 0x20, R0 ;  /* 0x000000202f027824 */ /* 0x044fe200078e0200 */
[----:B------:R-:W-:-:S04]  /*35a0*/  LEA R0, R47, R0, 0x2 ;  /* 0x000000002f007211 */ /* 0x000fc800078e10ff */
[----:B------:R-:W-:Y:S04]  /*35b0*/  STS.128 [R2], R28 ;  /* 0x0000001c02007388 */ /* 0x000fe80000000c00 */
[----:B------:R-:W-:Y:S01]  /*35c0*/  STS.128 [R2+0x10], R8 ;  /* 0x0000100802007388 */ /* 0x000fe20000000c00 */
[----:B------:R-:W-:Y:S06]  /*35d0*/  BAR.SYNC.DEFER_BLOCKING 0x0 ;  /* 0x0000000000007b1d */ /* 0x000fec0000010000 */
[----:B------:R-:W1:Y:S04]  /*35e0*/  LDS R3, [R0] ;  /* 0x0000000000037984 */ /* 0x000e680000000800 */
[----:B-----5:R-:W2:Y:S04]  /*35f0*/  LDS R6, [R0+0x400] ;  /* 0x0004000000067984 */ /* 0x020ea80000000800 */
[----:B------:R-:W4:Y:S04]  /*3600*/  LDS R4, [R0+0x200] ;  /* 0x0002000000047984 */ /* 0x000f280000000800 */
[----:B------:R-:W0:Y:S04]  /*3610*/  LDS R5, [R0+0x600] ;  /* 0x0006000000057984 */ /* 0x000e280000000800 */
[----:B------:R-:W3:Y:S04]  /*3620*/  LDS R40, [R0+0x800] ;  /* 0x0008000000287984 */ /* 0x000ee80000000800 */
[----:B------:R-:W3:Y:S04]  /*3630*/  LDS R7, [R0+0xa00] ;  /* 0x000a000000077984 */ /* 0x000ee80000000800 */
[----:B------:R-:W-:Y:S04]  /*3640*/  LDS R28, [R0+0xc00] ;  /* 0x000c0000001c7984 */ /* 0x000fe80000000800 */
[----:B------:R-:W3:Y:S01]  /*3650*/  LDS R11, [R0+0xe00] ;  /* 0x000e0000000b7984 */ /* 0x000ee20000000800 */
[----:B------:R-:W-:Y:S01]  /*3660*/  BAR.SYNC.DEFER_BLOCKING 0x0 ;  /* 0x0000000000007b1d */ /* 0x000fe20000010000 */
[----:B-1----:R-:W-:-:S04]  /*3670*/  FADD.FTZ R3, RZ, R3 ;  /* 0x00000003ff037221 */ /* 0x002fc80000010000 */
[----:B--2---:R-:W-:Y:S01]  /*3680*/  FADD.FTZ R3, R3, R6 ;  /* 0x0000000603037221 */ /* 0x004fe20000010000 */
[----:B----4-:R-:W-:-:S04]  /*3690*/  FADD.FTZ R4, RZ, R4 ;  /* 0x00000004ff047221 */ /* 0x010fc80000010000 */
[----:B0-----:R-:W-:Y:S01]  /*36a0*/  FADD.FTZ R4, R4, R5 ;  /* 0x0000000504047221 */ /* 0x001fe20000010000 */
[----:B------:R-:W-:Y:S01]  /*36b0*/  STS.128 [R2], R36 ;  /* 0x0000002402007388 */ /* 0x000fe20000000c00 */
[----:B---3--:R-:W-:-:S03]  /*36c0*/  FADD.FTZ R3, R3, R40 ;  /* 0x0000002803037221 */ /* 0x008fc60000010000 */
[----:B------:R0:W-:Y:S01]  /*36d0*/  STS.128 [R2+0x10], R32 ;  /* 0x0000102002007388 */ /* 0x0001e20000000c00 */
[----:B------:R-:W-:Y:S01]  /*36e0*/  FADD.FTZ R4, R4, R7 ;  /* 0x0000000704047221 */ /* 0x000fe20000010000 */
[----:B------:R-:W-:Y:S03]  /*36f0*/  BAR.SYNC.DEFER_BLOCKING 0x0 ;  /* 0x0000000000007b1d */ /* 0x000fe60000010000 */
[----:B------:R-:W-:Y:S01]  /*3700*/  FADD.FTZ R11, R4, R11 ;  /* 0x0000000b040b7221 */ /* 0x000fe20000010000 */
[----:B0-----:R-:W-:Y:S02]  /*3710*/  IMAD R34, R72, UR4, RZ ;  /* 0x0000000448227c24 */ /* 0x001fe4000f8e02ff */
        /* <DEDUP_REMOVED lines=13> */
[----:B------:R-:W-:Y:S01]  /*37f0*/  FADD.FTZ R9, R3, R28 ;  /* 0x0000001c03097221 */ /* 0x000fe20000010000 */
[----:B------:R-:W-:Y:S01]  /*3800*/  STS.128 [R2], R20 ;  /* 0x0000001402007388 */ /* 0x000fe20000000c00 */
[----:B----4-:R-:W-:-:S03]  /*3810*/  FADD.FTZ R8, R8, R31 ;  /* 0x0000001f08087221 */ /* 0x010fc60000010000 */
[----:B------:R0:W-:Y:S01]  /*3820*/  STS.128 [R2+0x10], R24 ;  /* 0x0000101802007388 */ /* 0x0001e20000000c00 */
[----:B------:R-:W-:Y:S01]  /*3830*/  FADD.FTZ R10, R10, R41 ;  /* 0x000000290a0a7221 */ /* 0x000fe20000010000 */
[----:B------:R-:W-:Y:S01]  /*3840*/  BAR.SYNC.DEFER_BLOCKING 0x0 ;  /* 0x0000000000007b1d */ /* 0x000fe20000010000 */
[----:B------:R-:W-:Y:S02]  /*3850*/  FADD.FTZ R43, R8, R43 ;  /* 0x0000002b082b7221 */ /* 0x000fe40000010000 */
[----:B------:R-:W-:Y:S01]  /*3860*/  FADD.FTZ R45, R10, R45 ;  /* 0x0000002d0a2d7221 */ /* 0x000fe20000010000 */
[----:B0-----:R-:W-:Y:S02]  /*3870*/  LOP3.LUT R25, R47, 0x7f, RZ, 0x3c, !PT ;  /* 0x0000007f2f197812 */ /* 0x001fe400078e3cff */
[----:B------:R-:W-:Y:S02]  /*3880*/  IADD3 R24, P0, PT, R34, R47, RZ ;  /* 0x0000002f22187210 */ /* 0x000fe40007f1e0ff */
[----:B------:R-:W-:-:S03]  /*3890*/  IADD3 R72, PT, PT, R25, R72, RZ ;  /* 0x0000004819487210 */ /* 0x000fc60007ffe0ff */
[----:B------:R-:W-:Y:S01]  /*38a0*/  IMAD.X R27, RZ, RZ, RZ, P0 ;  /* 0x000000ffff1b7224 */ /* 0x000fe200000e06ff */
[C---:B------:R-:W-:Y:S02]  /*38b0*/  ISETP.GE.U32.AND P1, PT, R72.reuse, 0x80, PT ;  /* 0x000000804800780c */ /* 0x040fe40003f26070 */
[----:B------:R-:W-:Y:S01]  /*38c0*/  ISETP.GE.U32.AND P0, PT, R72, 0x100, PT ;  /* 0x000001004800780c */ /* 0x000fe20003f06070 */
[----:B------:R-:W0:Y:S01]  /*38d0*/  LDS R30, [R0] ;  /* 0x00000000001e7984 */ /* 0x000e220000000800 */
[----:B------:R-:W-:-:S03]  /*38e0*/  SHF.L.U64.HI R34, R24, 0x2, R27 ;  /* 0x0000000218227819 */ /* 0x000fc6000001021b */
        /* <DEDUP_REMOVED lines=19> */
[----:B0-----:R-:W-:-:S05]  /*3a20*/  IMAD.SHL.U32 R16, R24, 0x4, RZ ;  /* 0x0000000418107824 */ /* 0x001fca00078e00ff */
[C---:B------:R-:W-:Y:S02]  /*3a30*/  IADD3 R26, P2, PT, R16.reuse, UR18, RZ ;  /* 0x00000012101a7c10 */ /* 0x040fe4000ff5e0ff */
[C---:B------:R-:W-:Y:S02]  /*3a40*/  IADD3 R24, P3, PT, R16.reuse, UR16, RZ ;  /* 0x0000001010187c10 */ /* 0x040fe4000ff7e0ff */
[----:B------:R-:W-:Y:S02]  /*3a50*/  IADD3 R18, P4, PT, R16, UR22, RZ ;  /* 0x0000001610127c10 */ /* 0x000fe4000ff9e0ff */
[----:B------:R-:W-:Y:S01]  /*3a60*/  IADD3.X R47, PT, PT, R34, UR19, RZ, P2, !PT ;  /* 0x00000013222f7c10 */ /* 0x000fe200097fe4ff */
[----:B------:R-:W0:Y:S01]  /*3a70*/  LDS R20, [R0] ;  /* 0x0000000000147984 */ /* 0x000e220000000800 */
[----:B------:R-:W-:Y:S02]  /*3a80*/  IADD3 R16, P2, PT, R16, UR20, RZ ;  /* 0x0000001410107c10 */ /* 0x000fe4000ff5e0ff */
[C---:B------:R-:W-:Y:S01]  /*3a90*/  IADD3.X R27, PT, PT, R34.reuse, UR17, RZ, P3, !PT ;  /* 0x00000011221b7c10 */ /* 0x040fe20009ffe4ff */
[----:B------:R-:W1:Y:S01]  /*3aa0*/  LDS R22, [R0+0x200] ;  /* 0x0002000000167984 */ /* 0x000e620000000800 */
[----:B------:R-:W-:-:S02]  /*3ab0*/  IADD3.X R19, PT, PT, R34, UR23, RZ, P4, !PT ;  /* 0x0000001722137c10 */ /* 0x000fc4000a7fe4ff */
[----:B------:R-:W-:Y:S01]  /*3ac0*/  IADD3.X R17, PT, PT, R34, UR21, RZ, P2, !PT ;  /* 0x0000001522117c10 */ /* 0x000fe200097fe4ff */
        /* <DEDUP_REMOVED lines=14> */
[----:B------:R-:W-:Y:S01]  /*3bb0*/  MOV R2, R26 ;  /* 0x0000001a00027202 */ /* 0x000fe20000000f00 */
[----:B------:R-:W-:Y:S01]  /*3bc0*/  IMAD.MOV.U32 R3, RZ, RZ, R47 ;  /* 0x000000ffff037224 */ /* 0x000fe200078e002f */
[----:B------:R-:W-:Y:S01]  /*3bd0*/  MOV R4, R24 ;  /* 0x0000001800047202 */ /* 0x000fe20000000f00 */
[----:B------:R-:W-:Y:S01]  /*3be0*/  IMAD.MOV.U32 R5, RZ, RZ, R27 ;  /* 0x000000ffff057224 */ /* 0x000fe200078e001b */
[----:B------:R-:W-:Y:S01]  /*3bf0*/  MOV R6, R18 ;  /* 0x0000001200067202 */ /* 0x000fe20000000f00 */
[----:B------:R-:W-:Y:S01]  /*3c00*/  IMAD.MOV.U32 R7, RZ, RZ, R19 ;  /* 0x000000ffff077224 */ /* 0x000fe200078e0013 */
[----:B------:R0:W-:Y:S01]  /*3c10*/  STG.E desc[UR8][R2.64], R43 ;  /* 0x0000002b02007986 */ /* 0x0001e2000c101908 */
[----:B------:R-:W-:Y:S02]  /*3c20*/  IADD3 R24, P2, PT, R24, 0x200, RZ ;  /* 0x0000020018187810 */ /* 0x000fe40007f5e0ff */
[----:B------:R-:W-:Y:S01]  /*3c30*/  IADD3 R26, P1, PT, R26, 0x200, RZ ;  /* 0x000002001a1a7810 */ /* 0x000fe20007f3e0ff */
[----:B------:R1:W-:Y:S01]  /*3c40*/  STG.E desc[UR8][R4.64], R9 ;  /* 0x0000000904007986 */ /* 0x0003e2000c101908 */
[----:B------:R-:W-:Y:S01]  /*3c50*/  IADD3 R18, P3, PT, R18, 0x200, RZ ;  /* 0x0000020012127810 */ /* 0x000fe20007f7e0ff */
[----:B------:R-:W-:Y:S01]  /*3c60*/  IMAD.X R27, RZ, RZ, R27, P2 ;  /* 0x000000ffff1b7224 */ /* 0x000fe200010e061b */
[----:B------:R-:W-:Y:S01]  /*3c70*/  IADD3.X R47, PT, PT, RZ, R47, RZ, P1, !PT ;  /* 0x0000002fff2f7210 */ /* 0x000fe20000ffe4ff */
[----:B------:R1:W-:Y:S01]  /*3c80*/  STG.E desc[UR8][R6.64], R15 ;  /* 0x0000000f06007986 */ /* 0x0003e2000c101908 */
[----:B------:R-:W-:-:S02]  /*3c90*/  IADD3.X R19, PT, PT, RZ, R19, RZ, P3, !PT ;  /* 0x00000013ff137210 */ /* 0x000fc40001ffe4ff */
[----:B0-----:R-:W-:Y:S01]  /*3ca0*/  MOV R2, R16 ;  /* 0x0000001000027202 */ /* 0x001fe20000000f00 */
[----:B------:R-:W-:Y:S01]  /*3cb0*/  IMAD.MOV.U32 R3, RZ, RZ, R17 ;  /* 0x000000ffff037224 */ /* 0x000fe200078e0011 */
[----:B------:R-:W-:-:S04]  /*3cc0*/  IADD3 R16, P4, PT, R16, 0x200, RZ ;  /* 0x0000020010107810 */ /* 0x000fc80007f9e0ff */
[----:B------:R1:W-:Y:S01]  /*3cd0*/  STG.E desc[UR8][R2.64], R21 ;  /* 0x0000001502007986 */ /* 0x0003e2000c101908 */
[----:B------:R-:W-:-:S08]  /*3ce0*/  IMAD.X R17, RZ, RZ, R17, P4 ;  /* 0x000000ffff117224 */ /* 0x000fd000020e0611 */
.L_x_128:
[----:B------:R-:W-:Y:S05]  /*3cf0*/  BSYNC.RECONVERGENT B0 ;  /* 0x0000000000007941 */ /* 0x000fea0003800200 */
.L_x_127:
[----:B-1----:R-:W-:Y:S01]  /*3d00*/  MOV R2, R26 ;  /* 0x0000001a00027202 */ /* 0x002fe20000000f00 */
[----:B------:R-:W-:Y:S01]  /*3d10*/  IMAD.MOV.U32 R3, RZ, RZ, R47 ;  /* 0x000000ffff037224 */ /* 0x000fe200078e002f */
[----:B------:R-:W-:Y:S06]  /*3d20*/  @!P0 EXIT ;  /* 0x000000000000894d */ /* 0x000fec0003800000 */
[----:B------:R0:W-:Y:S01]  /*3d30*/  STG.E desc[UR8][R2.64], R45 ;  /* 0x0000002d02007986 */ /* 0x0001e2000c101908 */
[----:B------:R-:W-:Y:S01]  /*3d40*/  FADD.FTZ R13, R13, R14 ;  /* 0x0000000e0d0d7221 */ /* 0x000fe20000010000 */
[----:B------:R-:W-:Y:S01]  /*3d50*/  MOV R4, R16 ;  /* 0x0000001000047202 */ /* 0x000fe20000000f00 */
[----:B------:R-:W-:Y:S01]  /*3d60*/  IMAD.MOV.U32 R5, RZ, RZ, R17 ;  /* 0x000000ffff057224 */ /* 0x000fe200078e0011 */
[----:B0-----:R-:W-:Y:S01]  /*3d70*/  MOV R2, R24 ;  /* 0x0000001800027202 */ /* 0x001fe20000000f00 */
[----:B------:R-:W-:-:S05]  /*3d80*/  IMAD.MOV.U32 R3, RZ, RZ, R27 ;  /* 0x000000ffff037224 */ /* 0x000fca00078e001b */
[----:B------:R0:W-:Y:S02]  /*3d90*/  STG.E desc[UR8][R2.64], R11 ;  /* 0x0000000b02007986 */ /* 0x0001e4000c101908 */
[----:B0-----:R-:W-:Y:S01]  /*3da0*/  MOV R2, R18 ;  /* 0x0000001200027202 */ /* 0x001fe20000000f00 */
[----:B------:R-:W-:-:S05]  /*3db0*/  IMAD.MOV.U32 R3, RZ, RZ, R19 ;  /* 0x000000ffff037224 */ /* 0x000fca00078e0013 */
[----:B------:R-:W-:Y:S04]  /*3dc0*/  STG.E desc[UR8][R2.64], R13 ;  /* 0x0000000d02007986 */ /* 0x000fe8000c101908 */
[----:B------:R-:W-:Y:S01]  /*3dd0*/  STG.E desc[UR8][R4.64], R23 ;  /* 0x0000001704007986 */ /* 0x000fe2000c101908 */
[----:B------:R-:W-:Y:S05]  /*3de0*/  EXIT ;  /* 0x000000000000794d */ /* 0x000fea0003800000 */
.L_x_116:
[----:B------:R-:W-:Y:S01]  /*3df0*/  HFMA2 R111, -RZ, RZ, 0, 1.847743988037109375e-06 ;  /* 0x0000001fff6f7431 */ /* 0x000fe200000001ff */
[----:B------:R-:W-:Y:S01]  /*3e00*/  BSSY B1, `(.L_x_129) ;  /* 0x0000007000017945 */ /* 0x000fe20003800000 */
[----:B------:R-:W-:Y:S01]  /*3e10*/  MOV R109, R56 ;  /* 0x00000038006d7202 */ /* 0x000fe20000000f00 */
[----:B------:R-:W-:Y:S02]  /*3e20*/  IMAD.MOV.U32 R110, RZ, RZ, 0x1 ;  /* 0x00000001ff6e7424 */ /* 0x000fe400078e00ff */
[----:B------:R-:W-:-:S07]  /*3e30*/  IMAD.MOV.U32 R60, RZ, RZ, -0x1 ;  /* 0xffffffffff3c7424 */ /* 0x000fce00078e00ff */
[----:B0----5:R-:W-:Y:S05]  /*3e40*/  WARPSYNC.COLLECTIVE R60, `(.L_x_130) ;  /* 0x000000003c087348 */ /* 0x021fea0003c00000 */
[----:B------:R1:W2:Y:S02]  /*3e50*/  SHFL.BFLY P0, R61, R109, R110, R111 ;  /* 0x0c00006e6d3d7389 */ /* 0x0002a4000000006f */
[----:B012--5:R-:W-:Y:S05]  /*3e60*/  ENDCOLLECTIVE ;  /* 0x000000000000791b */ /* 0x027fea0003800000 */
.L_x_130:
[----:B------:R-:W-:Y:S05]  /*3e70*/  BSYNC B1 ;  /* 0x0000000000017941 */ /* 0x000fea0003800000 */
.L_x_129:
[----:B------:R-:W-:Y:S02]  /*3e80*/  IMAD.MOV.U32 R109, RZ, RZ, R58 ;  /* 0x000000ffff6d7224 */ /* 0x000fe400078e003a */
[----:B------:R-:W-:Y:S02]  /*3e90*/  HFMA2 R110, -RZ, RZ, 0, 5.9604644775390625e-08 ;  /* 0x00000001ff6e7431 */ /* 0x000fe400000001ff */
[----:B------:R-:W-:Y:S01]  /*3ea0*/  IMAD.MOV.U32 R111, RZ, RZ, 0x1f ;  /* 0x0000001fff6f7424 */ /* 0x000fe200078e00ff */
[----:B------:R-:W-:Y:S02]  /*3eb0*/  MOV R60, 0xffffffff ;  /* 0xffffffff003c7802 */ /* 0x000fe40000000f00 */
[----:B------:R-:W-:-:S07]  /*3ec0*/  MOV R53, R61 ;  /* 0x0000003d00357202 */ /* 0x000fce0000000f00 */
[----:B------:R-:W-:Y:S05]  /*3ed0*/  WARPSYNC.COLLECTIVE R60, `(.L_x_131) ;  /* 0x000000003c087348 */ /* 0x000fea0003c00000 */
[----:B------:R0:W1:Y:S02]  /*3ee0*/  SHFL.BFLY P0, R61, R109, R110, R111 ;  /* 0x0c00006e6d3d7389 */ /* 0x000064000000006f */
[----:B01----:R-:W-:Y:S05]  /*3ef0*/  ENDCOLLECTIVE ;  /* 0x000000000000791b */ /* 0x003fea0003800000 */
.L_x_131:
[----:B------:R-:W-:-:S05]  /*3f00*/  FADD.FTZ R53, R53, R56 ;  /* 0x0000003835357221 */ /* 0x000fca0000010000 */
[----:B------:R-:W-:Y:S01]  /*3f10*/  MOV R109, R53 ;  /* 0x00000035006d7202 */ /* 0x000fe20000000f00 */
[----:B------:R-:W-:Y:S02]  /*3f20*/  IMAD.MOV.U32 R110, RZ, RZ, 0x2 ;  /* 0x00000002ff6e7424 */ /* 0x000fe400078e00ff */
[----:B------:R-:W-:-:S07]  /*3f30*/  IMAD.MOV.U32 R55, RZ, RZ, R61 ;  /* 0x000000ffff377224 */ /* 0x000fce00078e003d */
[----:B------:R-:W-:Y:S05]  /*3f40*/  WARPSYNC.COLLECTIVE R60, `(.L_x_132) ;  /* 0x000000003c087348 */ /* 0x000fea0003c00000 */
[----:B------:R0:W1:Y:S02]  /*3f50*/  SHFL.BFLY P0, R61, R109, R110, R111 ;  /* 0x0c00006e6d3d7389 */ /* 0x000064000000006f */
[----:B01----:R-:W-:Y:S05]  /*3f60*/  ENDCOLLECTIVE ;  /* 0x000000000000791b */ /* 0x003fea0003800000 */
.L_x_132:
[----:B------:R-:W-:-:S04]  /*3f70*/  FADD.FTZ R55, R55, R58 ;  /* 0x0000003a37377221 */ /* 0x000fc80000010000 */
[----:B------:R-:W-:Y:S01]  /*3f80*/  IMAD.MOV.U32 R109, RZ, RZ, R55 ;  /* 0x000000ffff6d7224 */ /* 0x000fe200078e0037 */
[----:B------:R-:W-:-:S07]  /*3f90*/  MOV R52, R61 ;  /* 0x0000003d00347202 */ /* 0x000fce0000000f00 */
[----:B------:R-:W-:Y:S05]  /*3fa0*/  WARPSYNC.COLLECTIVE R60, `(.L_x_133) ;  /* 0x000000003c087348 */ /* 0x000fea0003c00000 */
[----:B------:R0:W1:Y:S02]  /*3fb0*/  SHFL.BFLY P0, R61, R109, R110, R111 ;  /* 0x0c00006e6d3d7389 */ /* 0x000064000000006f */
[----:B01----:R-:W-:Y:S05]  /*3fc0*/  ENDCOLLECTIVE ;  /* 0x000000000000791b */ /* 0x003fea0003800000 */
.L_x_133:
[----:B------:R-:W-:-:S04]  /*3fd0*/  FADD.FTZ R52, R53, R52 ;  /* 0x0000003435347221 */ /* 0x000fc80000010000 */
[----:B------:R-:W-:Y:S02]  /*3fe0*/  IMAD.MOV.U32 R109, RZ, RZ, R52 ;  /* 0x000000ffff6d7224 */ /* 0x000fe400078e0034 */
[----:B------:R-:W-:Y:S01]  /*3ff0*/  HFMA2 R110, -RZ, RZ, 0, 2.384185791015625e-07 ;  /* 0x00000004ff6e7431 */ /* 0x000fe200000001ff */
[----:B------:R-:W-:-:S07]  /*4000*/  MOV R54, R61 ;  /* 0x0000003d00367202 */ /* 0x000fce0000000f00 */
[----:B------:R-:W-:Y:S05]  /*4010*/  WARPSYNC.COLLECTIVE R60, `(.L_x_134) ;  /* 0x000000003c087348 */ /* 0x000fea0003c00000 */
[----:B------:R0:W1:Y:S02]  /*4020*/  SHFL.BFLY P0, R61, R109, R110, R111 ;  /* 0x0c00006e6d3d7389 */ /* 0x000064000000006f */
[----:B01----:R-:W-:Y:S05]  /*4030*/  ENDCOLLECTIVE ;  /* 0x000000000000791b */ /* 0x003fea0003800000 */
.L_x_134:
[----:B------:R-:W-:-:S05]  /*4040*/  FADD.FTZ R54, R55, R54 ;  /* 0x0000003637367221 */ /* 0x000fca0000010000 */
[----:B------:R-:W-:Y:S01]  /*4050*/  MOV R109, R54 ;  /* 0x00000036006d7202 */ /* 0x000fe20000000f00 */
[----:B------:R-:W-:-:S07]  /*4060*/  IMAD.MOV.U32 R57, RZ, RZ, R61 ;  /* 0x000000ffff397224 */ /* 0x000fce00078e003d */
[----:B------:R-:W-:Y:S05]  /*4070*/  WARPSYNC.COLLECTIVE R60, `(.L_x_135) ;  /* 0x000000003c087348 */ /* 0x000fea0003c00000 */
[----:B------:R0:W1:Y:S02]  /*4080*/  SHFL.BFLY P0, R61, R109, R110, R111 ;  /* 0x0c00006e6d3d7389 */ /* 0x000064000000006f */
[----:B01----:R-:W-:Y:S05]  /*4090*/  ENDCOLLECTIVE ;  /* 0x000000000000791b */ /* 0x003fea0003800000 */
.L_x_135:
[----:B------:R-:W-:-:S05]  /*40a0*/  FADD.FTZ R57, R52, R57 ;  /* 0x0000003934397221 */ /* 0x000fca0000010000 */
[----:B------:R-:W-:Y:S01]  /*40b0*/  MOV R109, R57 ;  /* 0x00000039006d7202 */ /* 0x000fe20000000f00 */
[----:B------:R-:W-:Y:S02]  /*40c0*/  IMAD.MOV.U32 R110, RZ, RZ, 0x8 ;  /* 0x00000008ff6e7424 */ /* 0x000fe400078e00ff */
[----:B------:R-:W-:-:S07]  /*40d0*/  IMAD.MOV.U32 R59, RZ, RZ, R61 ;  /* 0x000000ffff3b7224 */ /* 0x000fce00078e003d */
[----:B------:R-:W-:Y:S05]  /*40e0*/  WARPSYNC.COLLECTIVE R60, `(.L_x_136) ;  /* 0x000000003c087348 */ /* 0x000fea0003c00000 */
[----:B------:R0:W1:Y:S02]  /*40f0*/  SHFL.BFLY P0, R61, R109, R110, R111 ;  /* 0x0c00006e6d3d7389 */ /* 0x000064000000006f */
[----:B01----:R-:W-:Y:S05]  /*4100*/  ENDCOLLECTIVE ;  /* 0x000000000000791b */ /* 0x003fea0003800000 */
.L_x_136:
[----:B------:R-:W-:-:S04]  /*4110*/  FADD.FTZ R59, R54, R59 ;  /* 0x0000003b363b7221 */ /* 0x000fc80000010000 */
[----:B------:R-:W-:Y:S01]  /*4120*/  IMAD.MOV.U32 R109, RZ, RZ, R59 ;  /* 0x000000ffff6d7224 */ /* 0x000fe200078e003b */
[----:B------:R-:W-:-:S07]  /*4130*/  MOV R56, R61 ;  /* 0x0000003d00387202 */ /* 0x000fce0000000f00 */
[----:B------:R-:W-:Y:S05]  /*4140*/  WARPSYNC.COLLECTIVE R60, `(.L_x_137) ;  /* 0x000000003c087348 */ /* 0x000fea0003c00000 */
[----:B------:R0:W1:Y:S02]  /*4150*/  SHFL.BFLY P0, R61, R109, R110, R111 ;  /* 0x0c00006e6d3d7389 */ /* 0x000064000000006f */
[----:B01----:R-:W-:Y:S05]  /*4160*/  ENDCOLLECTIVE ;  /* 0x000000000000791b */ /* 0x003fea0003800000 */
.L_x_137:
[----:B------:R-:W-:-:S04]  /*4170*/  FADD.FTZ R56, R57, R56 ;  /* 0x0000003839387221 */ /* 0x000fc80000010000 */
[----:B------:R-:W-:Y:S02]  /*4180*/  IMAD.MOV.U32 R109, RZ, RZ, R56 ;  /* 0x000000ffff6d7224 */ /* 0x000fe400078e0038 */
[----:B------:R-:W-:Y:S01]  /*4190*/  HFMA2 R110, -RZ, RZ, 0, 9.5367431640625e-07 ;  /* 0x00000010ff6e7431 */ /* 0x000fe200000001ff */
[----:B------:R-:W-:-:S07]  /*41a0*/  MOV R58, R61 ;  /* 0x0000003d003a7202 */ /* 0x000fce0000000f00 */
[----:B------:R-:W-:Y:S05]  /*41b0*/  WARPSYNC.COLLECTIVE R60, `(.L_x_138) ;  /* 0x000000003c087348 */ /* 0x000fea0003c00000 */
[----:B------:R0:W1:Y:S02]  /*41c0*/  SHFL.BFLY P0, R61, R109, R110, R111 ;  /* 0x0c00006e6d3d7389 */ /* 0x000064000000006f */
[----:B01----:R-:W-:Y:S05]  /*41d0*/  ENDCOLLECTIVE ;  /* 0x000000000000791b */ /* 0x003fea0003800000 */
.L_x_138:
[----:B------:R-:W-:-:S05]  /*41e0*/  FADD.FTZ R58, R59, R58 ;  /* 0x0000003a3b3a7221 */ /* 0x000fca0000010000 */
[----:B------:R-:W-:Y:S01]  /*41f0*/  MOV R109, R58 ;  /* 0x0000003a006d7202 */ /* 0x000fe20000000f00 */
[----:B------:R-:W-:-:S07]  /*4200*/  IMAD.MOV.U32 R53, RZ, RZ, R61 ;  /* 0x000000ffff357224 */ /* 0x000fce00078e003d */
[----:B------:R-:W-:Y:S05]  /*4210*/  WARPSYNC.COLLECTIVE R60, `(.L_x_139) ;  /* 0x000000003c087348 */ /* 0x000fea0003c00000 */
[----:B------:R0:W1:Y:S02]  /*4220*/  SHFL.BFLY P0, R61, R109, R110, R111 ;  /* 0x0c00006e6d3d7389 */ /* 0x000064000000006f */
[----:B01----:R-:W-:Y:S05]  /*4230*/  ENDCOLLECTIVE ;  /* 0x000000000000791b */ /* 0x003fea0003800000 */
.L_x_139:
[----:B------:R-:W-:Y:S01]  /*4240*/  MOV R55, R61 ;  /* 0x0000003d00377202 */ /* 0x000fe20000000f00 */
[----:B------:R-:W-:Y:S06]  /*4250*/  BRA `(.L_x_140) ;  /* 0xffffffcc00c47947 */ /* 0x000fec000383ffff */
.L_x_141:
        /* <DEDUP_REMOVED lines=10> */
.L_x_2804:


//--------------------- .text._ZN10layer_norm31ln_parallel_residual_bwd_kernelINS_13Kernel_traitsI13__nv_bfloat16S2_S2_S2_fjLj256ELj1ELj4ELj1ELj16ENS_18Kernel_traits_baseILj256ES2_S2_S2_S2_fjLj128EEEEELb1ELb0ELb1EEEvNS_9BwdParamsE --------------------------
	.section	.text._ZN10layer_norm31ln_parallel_residual_bwd_kernelINS_13Kernel_traitsI13__nv_bfloat16S2_S2_S2_fjLj256ELj1ELj4ELj1ELj16ENS_18Kernel_traits_baseILj256ES2_S2_S2_S2_fjLj128EEEEELb1ELb0ELb1EEEvNS_9BwdParamsE,"ax",@progbits
	.align	128
        .global         _ZN10layer_norm31ln_parallel_residual_bwd_kernelINS_13Kernel_traitsI13__nv_bfloat16S2_S2_S2_fjLj256ELj1ELj4ELj1ELj16ENS_18Kernel_traits_baseILj256ES2_S2_S2_S2_fjLj128EEEEELb1ELb0ELb1EEEvNS_9BwdParamsE
        .type           _ZN10layer_norm31ln_parallel_residual_bwd_kernelINS_13Kernel_traitsI13__nv_bfloat16S2_S2_S2_fjLj256ELj1ELj4ELj1ELj16ENS_18Kernel_traits_baseILj256ES2_S2_S2_S2_fjLj128EEEEELb1ELb0ELb1EEEvNS_9BwdParamsE,@function
        .size           _ZN10layer_norm31ln_parallel_residual_bwd_kernelINS_13Kernel_traitsI13__nv_bfloat16S2_S2_S2_fjLj256ELj1ELj4ELj1ELj16ENS_18Kernel_traits_baseILj256ES2_S2_S2_S2_fjLj128EEEEELb1ELb0ELb1EEEvNS_9BwdParamsE,(.L_x_2805 - _ZN10layer_norm31ln_parallel_residual_bwd_kernelINS_13Kernel_traitsI13__nv_bfloat16S2_S2_S2_fjLj256ELj1ELj4ELj1ELj16ENS_18Kernel_traits_baseILj256ES2_S2_S2_S2_fjLj128EEEEELb1ELb0ELb1EEEvNS_9BwdParamsE)
        .other          _ZN10layer_norm31ln_parallel_residual_bwd_kernelINS_13Kernel_traitsI13__nv_bfloat16S2_S2_S2_fjLj256ELj1ELj4ELj1ELj16ENS_18Kernel_traits_baseILj256ES2_S2_S2_S2_fjLj128EEEEELb1ELb0ELb1EEEvNS_9BwdParamsE,@"STO_CUDA_ENTRY STV_DEFAULT"
_ZN10layer_norm31ln_parallel_residual_bwd_kernelINS_13Kernel_traitsI13__nv_bfloat16S2_S2_S2_fjLj256ELj1ELj4ELj1ELj16ENS_18Kernel_traits_baseILj256ES2_S2_S2_S2_fjLj128EEEEELb1ELb0ELb1EEEvNS_9BwdParamsE:
.text._ZN10layer_norm31ln_parallel_residual_bwd_kernelINS_13Kernel_traitsI13__nv_bfloat16S2_S2_S2_fjLj256ELj1ELj4ELj1ELj16ENS_18Kernel_traits_baseILj256ES2_S2_S2_S2_fjLj128EEEEELb1ELb0ELb1EEEvNS_9BwdParamsE:
        /* <DEDUP_REMOVED lines=19> */
[----:B------:R-:W2:Y:S01]  /*0130*/  LDCU.U8 UR13, c[0x0][0x410] ;  /* 0x00008200ff0d77ac */ /* 0x000ea20008000000 */
[----:B------:R-:W-:Y:S02]  /*0140*/  CS2R R32, SRZ ;  /* 0x0000000000207805 */ /* 0x000fe4000001ff00 */
[----:B------:R-:W-:-:S02]  /*0150*/  CS2R R22, SRZ ;  /* 0x0000000000167805 */ /* 0x000fc4000001ff00 */
[----:B------:R-:W-:Y:S01]  /*0160*/  CS2R R20, SRZ ;  /* 0x0000000000147805 */ /* 0x000fe2000001ff00 */
[----:B------:R-:W3:Y:S01]  /*0170*/  LDCU UR16, c[0x0][0x400] ;  /* 0x00008000ff1077ac */ /* 0x000ee20008000800 */
[----:B------:R-:W-:Y:S02]  /*0180*/  CS2R R30, SRZ ;  /* 0x00000000001e7805 */ /* 0x000fe4000001ff00 */
[----:B------:R-:W-:Y:S01]  /*0190*/  CS2R R28, SRZ ;  /* 0x00000000001c7805 */ /* 0x000fe2000001ff00 */
[----:B-1----:R-:W-:Y:S01]  /*01a0*/  USHF.L.U32 UR6, UR7, 0x2, URZ ;  /* 0x0000000207067899 */ /* 0x002fe200080006ff */
[----:B------:R-:W1:Y:S01]  /*01b0*/  LDCU.64 UR4, c[0x0][0x478] ;  /* 0x00008f00ff0477ac */ /* 0x000e620008000a00 */
[----:B0-----:R-:W-:Y:S01]  /*01c0*/  SHF.R.U32.HI R0, RZ, 0x5, R56 ;  /* 0x00000005ff007819 */ /* 0x001fe20000011638 */
[----:B------:R-:W0:Y:S03]  /*01d0*/  LDCU.64 UR18, c[0x0][0x438] ;  /* 0x00008700ff1277ac */ /* 0x000e260008000a00 */
[----:B------:R-:W-:Y:S01]  /*01e0*/  LOP3.LUT R65, R0, UR6, RZ, 0xfc, !PT ;  /* 0x0000000600417c12 */ /* 0x000fe2000f8efcff */
[----:B------:R-:W0:Y:S03]  /*01f0*/  LDCU.64 UR14, c[0x0][0x470] ;  /* 0x00008e00ff0e77ac */ /* 0x000e260008000a00 */
[----:B--2---:R-:W-:-:S13]  /*0200*/  ISETP.GE.AND P0, PT, R65, UR10, PT ;  /* 0x0000000a41007c0c */ /* 0x004fda000bf06270 */
[----:B-1-34-:R-:W-:Y:S05]  /*0210*/  @P0 BRA `(.L_x_143) ;  /* 0x0000003400240947 */ /* 0x01afea0003800000 */
[----:B------:R-:W1:Y:S01]  /*0220*/  LDC.64 R4, c[0x0][0x3d0] ;  /* 0x0000f400ff047b82 */ /* 0x000e620000000a00 */
[----:B------:R-:W-:Y:S01]  /*0230*/  LOP3.LUT R56, R56, 0x1f, RZ, 0xc0, !PT ;  /* 0x0000001f38387812 */ /* 0x000fe200078ec0ff */
[----:B------:R-:W2:Y:S06]  /*0240*/  LDCU.64 UR10, c[0x0][0x438] ;  /* 0x00008700ff0a77ac */ /* 0x000eac0008000a00 */
[----:B------:R-:W3:Y:S01]  /*0250*/  LDC.64 R2, c[0x0][0x3d8] ;  /* 0x0000f600ff027b82 */ /* 0x000ee20000000a00 */
[----:B-1----:R-:W-:-:S06]  /*0260*/  IMAD.WIDE.U32 R4, R56, 0x10, R4 ;  /* 0x0000001038047825 */ /* 0x002fcc00078e0004 */
[----:B------:R-:W4:Y:S01]  /*0270*/  LDG.E.128 R4, desc[UR8][R4.64] ;  /* 0x0000000804047981 */ /* 0x000f22000c1e1d00 */
[----:B---3--:R-:W-:-:S05]  /*0280*/  IMAD.WIDE.U32 R2, R56, 0x10, R2 ;  /* 0x0000001038027825 */ /* 0x008fca00078e0002 */
[----:B------:R1:W3:Y:S01]  /*0290*/  LDG.E.128 R8, desc[UR8][R2.64] ;  /* 0x0000000802087981 */ /* 0x0002e2000c1e1d00 */
[----:B--2---:R-:W-:Y:S01]  /*02a0*/  ISETP.NE.U32.AND P0, PT, RZ, UR10, PT ;  /* 0x0000000aff007c0c */ /* 0x004fe2000bf05070 */
        /* <DEDUP_REMOVED lines=8> */
[----:B-1----:R-:W-:Y:S02]  /*0330*/  CS2R R2, SRZ ;  /* 0x0000000000027805 */ /* 0x002fe4000001ff00 */
[----:B------:R-:W-:Y:S02]  /*0340*/  CS2R R52, SRZ ;  /* 0x0000000000347805 */ /* 0x000fe4000001ff00 */
[----:B------:R-:W-:Y:S02]  /*0350*/  CS2R R18, SRZ ;  /* 0x0000000000127805 */ /* 0x000fe4000001ff00 */
[----:B------:R-:W-:-:S02]  /*0360*/  CS2R R22, SRZ ;  /* 0x0000000000167805 */ /* 0x000fc4000001ff00 */
[----:B------:R-:W-:Y:S02]  /*0370*/  CS2R R26, SRZ ;  /* 0x00000000001a7805 */ /* 0x000fe4000001ff00 */
[----:B------:R-:W-:Y:S01]  /*0380*/  CS2R R54, SRZ ;  /* 0x0000000000367805 */ /* 0x000fe2000001ff00 */
[----:B------:R-:W-:Y:S01]  /*0390*/  IMAD.MOV.U32 R0, RZ, RZ, RZ ;  /* 0x000000ffff007224 */ /* 0x000fe200078e00ff */
[C---:B----4-:R-:W-:Y:S01]  /*03a0*/  PRMT R66, R4.reuse, 0x7632, R66 ;  /* 0x0000763204427816 */ /* 0x050fe20000000042 */
[----:B------:R-:W-:Y:S01]  /*03b0*/  IMAD.U32 R57, R4, 0x10000, RZ ;  /* 0x0001000004397824 */ /* 0x000fe200078e00ff */
[----:B------:R-:W-:Y:S01]  /*03c0*/  PRMT R68, R6, 0x7632, R68 ;  /* 0x0000763206447816 */ /* 0x000fe20000000044 */
[C---:B------:R-:W-:Y:S01]  /*03d0*/  IMAD.U32 R58, R5.reuse, 0x10000, RZ ;  /* 0x00010000053a7824 */ /* 0x040fe200078e00ff */
[----:B------:R-:W-:Y:S01]  /*03e0*/  PRMT R67, R5, 0x7632, R67 ;  /* 0x0000763205437816 */ /* 0x000fe20000000043 */
[C---:B------:R-:W-:Y:S01]  /*03f0*/  IMAD.U32 R60, R7.reuse, 0x10000, RZ ;  /* 0x00010000073c7824 */ /* 0x040fe200078e00ff */
[----:B------:R-:W-:Y:S01]  /*0400*/  PRMT R69, R7, 0x7632, R69 ;  /* 0x0000763207457816 */ /* 0x000fe20000000045 */
[C---:B---3--:R-:W-:Y:S01]  /*0410*/  IMAD.U32 R61, R8.reuse, 0x10000, RZ ;  /* 0x00010000083d7824 */ /* 0x048fe200078e00ff */
[----:B------:R-:W-:Y:S01]  /*0420*/  PRMT R70, R8, 0x7632, R70 ;  /* 0x0000763208467816 */ /* 0x000fe20000000046 */
[C---:B------:R-:W-:Y:S01]  /*0430*/  IMAD.U32 R63, R10.reuse, 0x10000, RZ ;  /* 0x000100000a3f7824 */ /* 0x040fe200078e00ff */
[----:B------:R-:W-:-:S02]  /*0440*/  PRMT R78, R10, 0x7632, R78 ;  /* 0x000076320a4e7816 */ /* 0x000fc4000000004e */
[----:B------:R-:W-:Y:S02]  /*0450*/  CS2R R4, SRZ ;  /* 0x0000000000047805 */ /* 0x000fe4000001ff00 */
[----:B------:R-:W-:Y:S01]  /*0460*/  PRMT R71, R9, 0x7632, R71 ;  /* 0x0000763209477816 */ /* 0x000fe20000000047 */
[----:B------:R-:W-:Y:S01]  /*0470*/  IMAD.U32 R66, R66, 0x10000, RZ ;  /* 0x0001000042427824 */ /* 0x000fe200078e00ff */
[----:B------:R-:W-:Y:S01]  /*0480*/  PRMT R79, R11, 0x7632, R79 ;  /* 0x000076320b4f7816 */ /* 0x000fe2000000004f */
[----:B------:R-:W-:Y:S01]  /*0490*/  IMAD.U32 R68, R68, 0x10000, RZ ;  /* 0x0001000044447824 */ /* 0x000fe200078e00ff */
[----:B------:R-:W-:Y:S02]  /*04a0*/  SHF.L.U32 R59, R6, 0x10, RZ ;  /* 0x00000010063b7819 */ /* 0x000fe400000006ff */
[----:B------:R-:W-:Y:S02]  /*04b0*/  CS2R R6, SRZ ;  /* 0x0000000000067805 */ /* 0x000fe4000001ff00 */
[----:B------:R-:W-:-:S02]  /*04c0*/  SHF.L.U32 R62, R9, 0x10, RZ ;  /* 0x00000010093e7819 */ /* 0x000fc400000006ff */
[----:B------:R-:W-:Y:S02]  /*04d0*/  CS2R R8, SRZ ;  /* 0x0000000000087805 */ /* 0x000fe4000001ff00 */
[----:B------:R-:W-:Y:S02]  /*04e0*/  SHF.L.U32 R64, R11, 0x10, RZ ;  /* 0x000000100b407819 */ /* 0x000fe400000006ff */
[----:B------:R-:W-:Y:S02]  /*04f0*/  CS2R R10, SRZ ;  /* 0x00000000000a7805 */ /* 0x000fe4000001ff00 */
[----:B------:R-:W-:Y:S01]  /*0500*/  SHF.L.U32 R67, R67, 0x10, RZ ;  /* 0x0000001043437819 */ /* 0x000fe200000006ff */
[----:B------:R-:W-:Y:S01]  /*0510*/  IMAD.U32 R70, R70, 0x10000, RZ ;  /* 0x0001000046467824 */ /* 0x000fe200078e00ff */
[----:B------:R-:W-:Y:S01]  /*0520*/  SHF.L.U32 R69, R69, 0x10, RZ ;  /* 0x0000001045457819 */ /* 0x000fe200000006ff */
[----:B------:R-:W-:Y:S01]  /*0530*/  IMAD.U32 R78, R78, 0x10000, RZ ;  /* 0x000100004e4e7824 */ /* 0x000fe200078e00ff */
[----:B------:R-:W-:-:S02]  /*0540*/  SHF.L.U32 R71, R71, 0x10, RZ ;  /* 0x0000001047477819 */ /* 0x000fc400000006ff */
[----:B------:R-:W-:-:S07]  /*0550*/  SHF.L.U32 R79, R79, 0x10, RZ ;  /* 0x000000104f4f7819 */ /* 0x000fce00000006ff */
.L_x_153:
[----:B-1----:R-:W1:Y:S01]  /*0560*/  LDC.64 R74, c[0x0][0x3c0] ;  /* 0x0000f000ff4a7b82 */ /* 0x002e620000000a00 */
[----:B0-----:R-:W-:Y:S01]  /*0570*/  ISETP.NE.U32.AND P1, PT, RZ, UR14, PT ;  /* 0x0000000eff007c0c */ /* 0x001fe2000bf25070 */
[----:B------:R-:W-:-:S06]  /*0580*/  IMAD R42, R65, UR12, RZ ;  /* 0x0000000c412a7c24 */ /* 0x000fcc000f8e02ff */
[----:B------:R-:W0:Y:S01]  /*0590*/  LDC.64 R40, c[0x0][0x3a8] ;  /* 0x0000ea00ff287b82 */ /* 0x000e220000000a00 */
[----:B------:R-:W-:Y:S02]  /*05a0*/  ISETP.NE.AND.EX P1, PT, RZ, UR15, PT, P1 ;  /* 0x0000000fff007c0c */ /* 0x000fe4000bf25310 */
[----:B------:R-:W-:-:S04]  /*05b0*/  SHF.R.S32.HI R43, RZ, 0x1f, R42 ;  /* 0x0000001fff2b7819 */ /* 0x000fc8000001142a */
[----:B------:R-:W-:Y:S01]  /*05c0*/  LEA.HI R43, R43, R42, RZ, 0x3 ;  /* 0x0000002a2b2b7211 */ /* 0x000fe200078f18ff */
[----:B------:R-:W2:Y:S03]  /*05d0*/  LDC.64 R48, c[0x0][0x430] ;  /* 0x00010c00ff307b82 */ /* 0x000ea60000000a00 */
[----:B------:R-:W-:-:S05]  /*05e0*/  LEA.HI.SX32 R91, R43, R56, 0x1d ;  /* 0x000000382b5b7211 */ /* 0x000fca00078feaff */
[----:B------:R-:W3:Y:S01]  /*05f0*/  LDC.64 R44, c[0x0][0x428] ;  /* 0x00010a00ff2c7b82 */ /* 0x000ee20000000a00 */
[----:B-1----:R-:W-:-:S05]  /*0600*/  IMAD.WIDE R74, R65, 0x4, R74 ;  /* 0x00000004414a7825 */ /* 0x002fca00078e024a */
[----:B------:R1:W4:Y:S02]  /*0610*/  LDG.E R92, desc[UR8][R74.64] ;  /* 0x000000084a5c7981 */ /* 0x000324000c1e1900 */
[----:B------:R-:W3:Y:S01]  /*0620*/  LDC.64 R72, c[0x0][0x3c8] ;  /* 0x0000f200ff487b82 */ /* 0x000ee20000000a00 */
[----:B0-----:R-:W-:-:S06]  /*0630*/  IMAD.WIDE.U32 R40, R91, 0x10, R40 ;  /* 0x000000105b287825 */ /* 0x001fcc00078e0028 */
[----:B------:R-:W4:Y:S01]  /*0640*/  LDG.E.128 R40, desc[UR8][R40.64] ;  /* 0x0000000828287981 */ /* 0x000f22000c1e1d00 */
[----:B-1----:R-:W0:Y:S01]  /*0650*/  @P1 LDC.64 R74, c[0x0][0x3b8] ;  /* 0x0000ee00ff4a1b82 */ /* 0x002e220000000a00 */
[----:B--2---:R-:W-:-:S06]  /*0660*/  IMAD.WIDE.U32 R48, R91, 0x10, R48 ;  /* 0x000000105b307825 */ /* 0x004fcc00078e0030 */
[----:B------:R-:W2:Y:S01]  /*0670*/  LDG.E.128 R48, desc[UR8][R48.64] ;  /* 0x0000000830307981 */ /* 0x000ea2000c1e1d00 */
[----:B---3--:R-:W-:Y:S01]  /*0680*/  IMAD.WIDE.U32 R44, R91, 0x10, R44 ;  /* 0x000000105b2c7825 */ /* 0x008fe200078e002c */
[----:B------:R-:W1:Y:S05]  /*0690*/  @P0 LDC.64 R76, c[0x0][0x438] ;  /* 0x00010e00ff4c0b82 */ /* 0x000e6a0000000a00 */
[----:B------:R-:W3:Y:S01]  /*06a0*/  LDG.E.128 R44, desc[UR8][R44.64] ;  /* 0x000000082c2c7981 */ /* 0x000ee2000c1e1d00 */
[----:B------:R-:W-:Y:S02]  /*06b0*/  IMAD.WIDE R80, R65, 0x4, R72 ;  /* 0x0000000441507825 */ /* 0x000fe400078e0248 */
[----:B------:R-:W1:Y:S04]  /*06c0*/  LDC.64 R72, c[0x0][0x3b0] ;  /* 0x0000ec00ff487b82 */ /* 0x000e680000000a00 */
[----:B------:R4:W3:Y:S01]  /*06d0*/  LDG.E R80, desc[UR8][R80.64] ;  /* 0x0000000850507981 */ /* 0x0008e2000c1e1900 */
[----:B0-----:R-:W-:-:S06]  /*06e0*/  @P1 IMAD.WIDE.U32 R74, R91, 0x8, R74 ;  /* 0x000000085b4a1825 */ /* 0x001fcc00078e004a */
[----:B------:R-:W3:Y:S01]  /*06f0*/  @P1 LDG.E.64 R74, desc[UR8][R74.64] ;  /* 0x000000084a4a1981 */ /* 0x000ee2000c1e1b00 */
[----:B-1----:R-:W-:-:S06]  /*0700*/  IMAD.WIDE.U32 R72, R91, 0x8, R72 ;  /* 0x000000085b487825 */ /* 0x002fcc00078e0048 */
[----:B------:R-:W3:Y:S01]  /*0710*/  LDG.E.64 R72, desc[UR8][R72.64] ;  /* 0x0000000848487981 */ /* 0x000ee2000c1e1b00 */
[----:B------:R-:W-:Y:S01]  /*0720*/  ISETP.NE.AND P3, PT, RZ, UR13, PT ;  /* 0x0000000dff007c0c */ /* 0x000fe2000bf65270 */
[----:B------:R-:W-:-:S05]  /*0730*/  @P0 IMAD.WIDE.U32 R76, R91, 0x10, R76 ;  /* 0x000000105b4c0825 */ /* 0x000fca00078e004c */
[----:B-----5:R3:W5:Y:S01]  /*0740*/  @P0 LDG.E.128 R28, desc[UR8][R76.64] ;  /* 0x000000084c1c0981 */ /* 0x020762000c1e1d00 */
[----:B------:R-:W-:Y:S01]  /*0750*/  UMOV UR6, 0xffffffff ;  /* 0xffffffff00067882 */ /* 0x000fe20000000000 */
[----:B------:R-:W-:-:S04]  /*0760*/  ISETP.NE.U32.AND P2, PT, RZ, UR14, PT ;  /* 0x0000000eff007c0c */ /* 0x000fc8000bf45070 */
[----:B------:R-:W-:Y:S02]  /*0770*/  ISETP.NE.AND.EX P2, PT, RZ, UR15, PT, P2 ;  /* 0x0000000fff007c0c */ /* 0x000fe4000bf45320 */
[----:B----4-:R-:W-:Y:S02]  /*0780*/  FSEL R81, R92, RZ, !P3 ;  /* 0x000000ff5c517208 */ /* 0x010fe40005800000 */
[C---:B------:R-:W-:Y:S01]  /*0790*/  PRMT R92, R40.reuse, 0x7632, R92 ;  /* 0x00007632285c7816 */ /* 0x040fe2000000005c */
[----:B------:R-:W-:Y:S01]  /*07a0*/  IMAD.U32 R40, R40, 0x10000, RZ ;  /* 0x0001000028287824 */ /* 0x000fe200078e00ff */
[C---:B------:R-:W-:Y:S01]  /*07b0*/  PRMT R96, R42.reuse, 0x7632, R96 ;  /* 0x000076322a607816 */ /* 0x040fe20000000060 */
[----:B------:R-:W-:Y:S01]  /*07c0*/  IMAD.U32 R42, R42, 0x10000, RZ ;  /* 0x000100002a2a7824 */ /* 0x000fe200078e00ff */
[----:B------:R-:W-:Y:S01]  /*07d0*/  PRMT R93, R41, 0x7632, R93 ;  /* 0x00007632295d7816 */ /* 0x000fe2000000005d */
[----:B------:R-:W-:Y:S01]  /*07e0*/  IMAD.U32 R92, R92, 0x10000, RZ ;  /* 0x000100005c5c7824 */ /* 0x000fe200078e00ff */
[----:B------:R-:W-:-:S02]  /*07f0*/  PRMT R97, R43, 0x7632, R97 ;  /* 0x000076322b617816 */ /* 0x000fc40000000061 */
[----:B------:R-:W-:Y:S01]  /*0800*/  SHF.L.U32 R94, R41, 0x10, RZ ;  /* 0x00000010295e7819 */ /* 0x000fe200000006ff */
[----:B------:R-:W-:Y:S01]  /*0810*/  FADD.FTZ R41, -R81, R40 ;  /* 0x0000002851297221 */ /* 0x000fe20000010100 */
[----:B--2---:R-:W-:Y:S01]  /*0820*/  SHF.L.U32 R100, R49, 0x10, RZ ;  /* 0x0000001031647819 */ /* 0x004fe200000006ff */
[----:B------:R-:W-:Y:S01]  /*0830*/  FADD.FTZ R95, -R81, R42 ;  /* 0x0000002a515f7221 */ /* 0x000fe20000010100 */
[----:B------:R-:W-:Y:S01]  /*0840*/  SHF.L.U32 R98, R43, 0x10, RZ ;  /* 0x000000102b627819 */ /* 0x000fe200000006ff */
[----:B------:R-:W-:Y:S01]  /*0850*/  IMAD.U32 R96, R96, 0x10000, RZ ;  /* 0x0001000060607824 */ /* 0x000fe200078e00ff */
[----:B------:R-:W-:Y:S01]  /*0860*/  SHF.L.U32 R40, R93, 0x10, RZ ;  /* 0x000000105d287819 */ /* 0x000fe200000006ff */
[----:B------:R-:W-:Y:S01]  /*0870*/  FADD.FTZ R99, -R81, R92 ;  /* 0x0000005c51637221 */ /* 0x000fe20000010100 */
[----:B------:R-:W-:Y:S01]  /*0880*/  SHF.L.U32 R42, R97, 0x10, RZ ;  /* 0x00000010612a7819 */ /* 0x000fe200000006ff */
[C---:B---3--:R-:W-:Y:S01]  /*0890*/  IMAD.U32 R76, R44.reuse, 0x10000, RZ ;  /* 0x000100002c4c7824 */ /* 0x048fe200078e00ff */
[----:B------:R-:W-:Y:S01]  /*08a0*/  PRMT R101, R44, 0x7632, R101 ;  /* 0x000076322c657816 */ /* 0x000fe20000000065 */
[----:B------:R-:W-:Y:S01]  /*08b0*/  IMAD.U32 R44, R48, 0x10000, RZ ;  /* 0x00010000302c7824 */ /* 0x000fe200078e00ff */
[----:B------:R-:W-:-:S02]  /*08c0*/  SHF.L.U32 R104, R45, 0x10, RZ ;  /* 0x000000102d687819 */ /* 0x000fc400000006ff */
[C---:B------:R-:W-:Y:S02]  /*08d0*/  PRMT R92, R47.reuse, 0x7632, R92 ;  /* 0x000076322f5c7816 */ /* 0x040fe4000000005c */
[----:B------:R-:W-:Y:S01]  /*08e0*/  SHF.L.U32 R105, R47, 0x10, RZ ;  /* 0x000000102f697819 */ /* 0x000fe200000006ff */
[----:B------:R-:W-:Y:S01]  /*08f0*/  FMUL.FTZ R47, R62, R100 ;  /* 0x000000643e2f7220 */ /* 0x000fe20000410000 */
[----:B------:R-:W-:Y:S01]  /*0900*/  SHF.L.U32 R93, R51, 0x10, RZ ;  /* 0x00000010335d7819 */ /* 0x000fe200000006ff */
[C---:B------:R-:W-:Y:S01]  /*0910*/  FADD.FTZ R77, -R81.reuse, R94 ;  /* 0x0000005e514d7221 */ /* 0x040fe20000010100 */
[C---:B------:R-:W-:Y:S01]  /*0920*/  FADD.FTZ R103, -R81.reuse, R98 ;  /* 0x0000006251677221 */ /* 0x040fe20000010100 */
[C---:B------:R-:W-:Y:S01]  /*0930*/  FADD.FTZ R97, -R81.reuse, R40 ;  /* 0x0000002851617221 */ /* 0x040fe20000010100 */
[C---:B------:R-:W-:Y:S01]  /*0940*/  FADD.FTZ R43, -R81.reuse, R96 ;  /* 0x00000060512b7221 */ /* 0x040fe20000010100 */
[----:B------:R-:W-:Y:S01]  /*0950*/  FADD.FTZ R81, -R81, R42 ;  /* 0x0000002a51517221 */ /* 0x000fe20000010100 */
[C---:B------:R-:W-:Y:S01]  /*0960*/  PRMT R40, R46.reuse, 0x7632, R40 ;  /* 0x000076322e287816 */ /* 0x040fe20000000028 */
[----:B------:R-:W-:Y:S01]  /*0970*/  IMAD.U32 R106, R46, 0x10000, RZ ;  /* 0x000100002e6a7824 */ /* 0x000fe200078e00ff */
[C---:B------:R-:W-:Y:S01]  /*0980*/  PRMT R96, R50.reuse, 0x7632, R96 ;  /* 0x0000763232607816 */ /* 0x040fe20000000060 */
[----:B------:R-:W-:-:S02]  /*0990*/  IMAD.U32 R98, R50, 0x10000, RZ ;  /* 0x0001000032627824 */ /* 0x000fc400078e00ff */
[----:B------:R-:W-:Y:S01]  /*09a0*/  FMUL.FTZ R41, R80, R41 ;  /* 0x0000002950297220 */ /* 0x000fe20000410000 */
[----:B------:R-:W-:Y:S01]  /*09b0*/  PRMT R42, R45, 0x7632, R42 ;  /* 0x000076322d2a7816 */ /* 0x000fe2000000002a */
[----:B------:R-:W-:Y:S01]  /*09c0*/  FMUL.FTZ R46, R61, R44 ;  /* 0x0000002c3d2e7220 */ /* 0x000fe20000410000 */
[----:B------:R-:W-:Y:S01]  /*09d0*/  FFMA.FTZ R50, R58, R104, R47 ;  /* 0x000000683a327223 */ /* 0x000fe2000001002f */
[----:B------:R-:W-:Y:S01]  /*09e0*/  PRMT R45, R48, 0x7632, R45 ;  /* 0x00007632302d7816 */ /* 0x000fe2000000002d */
[----:B------:R-:W-:Y:S01]  /*09f0*/  FMUL.FTZ R47, R64, R93 ;  /* 0x0000005d402f7220 */ /* 0x000fe20000410000 */
[----:B------:R-:W-:Y:S01]  /*0a00*/  PRMT R102, R49, 0x7632, R102 ;  /* 0x0000763231667816 */ /* 0x000fe20000000066 */
[----:B------:R-:W-:Y:S01]  /*0a10*/  FMUL.FTZ R49, R80, R103 ;  /* 0x0000006750317220 */ /* 0x000fe20000410000 */
[----:B------:R-:W-:Y:S01]  /*0a20*/  PRMT R94, R51, 0x7632, R94 ;  /* 0x00007632335e7816 */ /* 0x000fe2000000005e */
[----:B------:R-:W-:Y:S01]  /*0a30*/  FADD.FTZ R55, R76, R55 ;  /* 0x000000374c377221 */ /* 0x000fe20000010000 */
[-C--:B------:R-:W-:Y:S01]  /*0a40*/  FFMA.FTZ R84, R41, R76.reuse, R84 ;  /* 0x0000004c29547223 */ /* 0x080fe20000010054 */
[----:B------:R-:W-:Y:S01]  /*0a50*/  FFMA.FTZ R76, R57, R76, R46 ;  /* 0x0000004c394c7223 */ /* 0x000fe2000001002e */
[----:B------:R-:W-:Y:S01]  /*0a60*/  FMUL.FTZ R51, R80, R95 ;  /* 0x0000005f50337220 */ /* 0x000fe20000410000 */
[----:B------:R-:W-:Y:S01]  /*0a70*/  FFMA.FTZ R46, R60, R105, R47 ;  /* 0x000000693c2e7223 */ /* 0x000fe2000001002f */
[----:B------:R-:W-:-:S02]  /*0a80*/  IMAD.U32 R95, R45, 0x10000, RZ ;  /* 0x000100002d5f7824 */ /* 0x000fc400078e00ff */
[----:B------:R-:W-:Y:S01]  /*0a90*/  FMUL.FTZ R47, R80, R99 ;  /* 0x00000063502f7220 */ /* 0x000fe20000410000 */
[----:B------:R-:W-:Y:S02]  /*0aa0*/  IMAD.U32 R94, R94, 0x10000, RZ ;  /* 0x000100005e5e7824 */ /* 0x000fe400078e00ff */
[----:B------:R-:W-:Y:S01]  /*0ab0*/  FADD.FTZ R2, R93, R2 ;  /* 0x000000025d027221 */ /* 0x000fe20000010000 */
[----:B------:R-:W-:Y:S01]  /*0ac0*/  FMUL.FTZ R81, R80, R81 ;  /* 0x0000005150517220 */ /* 0x000fe20000410000 */
[----:B------:R-:W-:Y:S01]  /*0ad0*/  FFMA.FTZ R12, R49, R93, R12 ;  /* 0x0000005d310c7223 */ /* 0x000fe2000001000c */
[----:B------:R-:W-:Y:S01]  /*0ae0*/  @P1 SHF.R.U64 R93, R74, 0x8, R75 ;  /* 0x000000084a5d1819 */ /* 0x000fe2000000124b */
[-C--:B------:R-:W-:Y:S01]  /*0af0*/  FMUL.FTZ R48, R63, R98.reuse ;  /* 0x000000623f307220 */ /* 0x080fe20000410000 */
[----:B------:R-:W-:Y:S01]  /*0b00*/  FADD.FTZ R7, R98, R7 ;  /* 0x0000000762077221 */ /* 0x000fe20000010000 */
[----:B------:R-:W-:Y:S01]  /*0b10*/  FFMA.FTZ R6, R51, R98, R6 ;  /* 0x0000006233067223 */ /* 0x000fe20000010006 */
[-C--:B------:R-:W-:Y:S01]  /*0b20*/  FMUL.FTZ R45, R70, R95.reuse ;  /* 0x0000005f462d7220 */ /* 0x080fe20000410000 */
[-C--:B------:R-:W-:Y:S01]  /*0b30*/  FMUL.FTZ R98, R79, R94.reuse ;  /* 0x0000005e4f627220 */ /* 0x080fe20000410000 */
[----:B------:R-:W-:Y:S01]  /*0b40*/  FADD.FTZ R25, R95, R25 ;  /* 0x000000195f197221 */ /* 0x000fe20000010000 */
[----:B------:R-:W-:Y:S01]  /*0b50*/  FFMA.FTZ R26, R47, R95, R26 ;  /* 0x0000005f2f1a7223 */ /* 0x000fe2000001001a */
[----:B------:R-:W-:Y:S01]  /*0b60*/  FADD.FTZ R15, R94, R15 ;  /* 0x0000000f5e0f7221 */ /* 0x000fe20000010000 */
[----:B------:R-:W-:Y:S01]  /*0b70*/  FFMA.FTZ R16, R81, R94, R16 ;  /* 0x0000005e51107223 */ /* 0x000fe20000010010 */
[----:B------:R-:W-:-:S02]  /*0b80*/  @P1 SHF.R.U64 R94, R74, 0x10, R75 ;  /* 0x000000104a5e1819 */ /* 0x000fc4000000124b */
[C---:B------:R-:W-:Y:S02]  /*0b90*/  @P1 SHF.R.U64 R95, R74.reuse, 0x18, R75 ;  /* 0x000000184a5f1819 */ /* 0x040fe4000000124b */
[----:B------:R-:W-:Y:S02]  /*0ba0*/  @P1 PRMT R82, R74, 0x7610, R82 ;  /* 0x000076104a521816 */ /* 0x000fe40000000052 */
[----:B------:R-:W-:Y:S02]  /*0bb0*/  @P1 PRMT R89, R93, 0x7610, R89 ;  /* 0x000076105d591816 */ /* 0x000fe40000000059 */
[----:B------:R-:W-:Y:S02]  /*0bc0*/  @P1 PRMT R83, R75, 0x7610, R83 ;  /* 0x000076104b531816 */ /* 0x000fe40000000053 */
[--C-:B------:R-:W-:Y:S02]  /*0bd0*/  @P1 SHF.R.U32.HI R74, RZ, 0x8, R75.reuse ;  /* 0x00000008ff4a1819 */ /* 0x100fe4000001164b */
[----:B------:R-:W-:-:S02]  /*0be0*/  @P1 SHF.R.U32.HI R93, RZ, 0x10, R75 ;  /* 0x00000010ff5d1819 */ /* 0x000fc4000001164b */
[----:B------:R-:W-:Y:S02]  /*0bf0*/  SHF.L.U32 R101, R101, 0x10, RZ ;  /* 0x0000001065657819 */ /* 0x000fe400000006ff */
[----:B------:R-:W-:Y:S01]  /*0c00*/  @P1 SHF.R.U32.HI R75, RZ, 0x18, R75 ;  /* 0x00000018ff4b1819 */ /* 0x000fe2000001164b */
[----:B------:R-:W-:Y:S01]  /*0c10*/  FMUL.FTZ R77, R80, R77 ;  /* 0x0000004d504d7220 */ /* 0x000fe20000410000 */
[----:B------:R-:W-:Y:S01]  /*0c20*/  FADD.FTZ R53, R44, R53 ;  /* 0x000000352c357221 */ /* 0x000fe20000010000 */
[----:B------:R-:W-:Y:S01]  /*0c30*/  FFMA.FTZ R54, R41, R44, R54 ;  /* 0x0000002c29367223 */ /* 0x000fe20000010036 */
[----:B------:R-:W-:Y:S01]  /*0c40*/  @P1 PRMT R90, R74, 0x7610, R90 ;  /* 0x000076104a5a1816 */ /* 0x000fe2000000005a */
[----:B------:R-:W-:Y:S01]  /*0c50*/  IMAD.U32 R102, R102, 0x10000, RZ ;  /* 0x0001000066667824 */ /* 0x000fe200078e00ff */
[----:B------:R-:W-:Y:S01]  /*0c60*/  @P1 PRMT R88, R75, 0x7610, R88 ;  /* 0x000076104b581816 */ /* 0x000fe20000000058 */
[----:B------:R-:W-:Y:S01]  /*0c70*/  FFMA.FTZ R44, R66, R101, R45 ;  /* 0x00000065422c7223 */ /* 0x000fe2000001002d */
[----:B------:R-:W-:Y:S01]  /*0c80*/  FADD.FTZ R75, RZ, R76 ;  /* 0x0000004cff4b7221 */ /* 0x000fe20000010000 */
[----:B------:R-:W-:Y:S01]  /*0c90*/  FFMA.FTZ R74, R41, R76, RZ ;  /* 0x0000004c294a7223 */ /* 0x000fe200000100ff */
[----:B------:R-:W-:Y:S01]  /*0ca0*/  SHF.L.U32 R42, R42, 0x10, RZ ;  /* 0x000000102a2a7819 */ /* 0x000fe200000006ff */
[----:B------:R-:W-:Y:S01]  /*0cb0*/  FADD.FTZ R23, R104, R23 ;  /* 0x0000001768177221 */ /* 0x000fe20000010000 */
        /* <DEDUP_REMOVED lines=8> */
[----:B------:R-:W-:Y:S01]  /*0d40*/  IMAD.U32 R96, R96, 0x10000, RZ ;  /* 0x0001000060607824 */ /* 0x000fe200078e00ff */
[----:B------:R-:W-:Y:S01]  /*0d50*/  SHF.L.U32 R92, R92, 0x10, RZ ;  /* 0x000000105c5c7819 */ /* 0x000fe200000006ff */
[----:B------:R-:W-:Y:S01]  /*0d60*/  FADD.FTZ R75, R75, R50 ;  /* 0x000000324b4b7221 */ /* 0x000fe20000010000 */
[----:B------:R-:W-:Y:S01]  /*0d70*/  FFMA.FTZ R74, R77, R50, R74 ;  /* 0x000000324d4a7223 */ /* 0x000fe2000001004a */
[----:B------:R-:W-:Y:S01]  /*0d80*/  @P1 PRMT R85, R93, 0x7610, R85 ;  /* 0x000076105d551816 */ /* 0x000fe20000000055 */
[----:B------:R-:W-:Y:S01]  /*0d90*/  IMAD.MOV.U32 R93, RZ, RZ, R72 ;  /* 0x000000ffff5d7224 */ /* 0x000fe200078e0048 */
[----:B------:R-:W-:Y:S01]  /*0da0*/  SHF.L.U32 R40, R40, 0x10, RZ ;  /* 0x0000001028287819 */ /* 0x000fe200000006ff */
[----:B------:R-:W-:Y:S01]  /*0db0*/  FMUL.FTZ R43, R80, R43 ;  /* 0x0000002b502b7220 */ /* 0x000fe20000410000 */
[----:B------:R-:W-:Y:S01]  /*0dc0*/  FFMA.FTZ R48, R59, R106, R48 ;  /* 0x0000006a3b307223 */ /* 0x000fe20000010030 */
[----:B------:R-:W-:Y:S01]  /*0dd0*/  FMUL.FTZ R97, R78, R96 ;  /* 0x000000604e617220 */ /* 0x000fe20000410000 */
[----:B------:R-:W-:Y:S01]  /*0de0*/  FADD.FTZ R75, R75, R42 ;  /* 0x0000002a4b4b7221 */ /* 0x000fe20000010000 */
[----:B------:R-:W-:Y:S01]  /*0df0*/  FFMA.FTZ R74, R45, R42, R74 ;  /* 0x0000002a2d4a7223 */ /* 0x000fe2000001004a */
[----:B------:R-:W-:Y:S01]  /*0e00*/  FADD.FTZ R10, R92, R10 ;  /* 0x0000000a5c0a7221 */ /* 0x000fe20000010000 */
[-C--:B------:R-:W-:Y:S01]  /*0e10*/  FFMA.FTZ R11, R81, R92.reuse, R11 ;  /* 0x0000005c510b7223 */ /* 0x080fe2000001000b */
[----:B------:R-:W-:Y:S01]  /*0e20*/  FFMA.FTZ R92, R69, R92, R98 ;  /* 0x0000005c455c7223 */ /* 0x000fe20000010062 */
[----:B------:R-:W-:Y:S01]  /*0e30*/  @P1 PRMT R86, R95, 0x7610, R86 ;  /* 0x000076105f561816 */ /* 0x000fe20000000056 */
[----:B------:R-:W-:Y:S01]  /*0e40*/  FADD.FTZ R9, R40, R9 ;  /* 0x0000000928097221 */ /* 0x000fe20000010000 */
[-C--:B------:R-:W-:Y:S01]  /*0e50*/  FFMA.FTZ R8, R43, R40.reuse, R8 ;  /* 0x000000282b087223 */ /* 0x080fe20000010008 */
[----:B------:R-:W-:Y:S01]  /*0e60*/  @P1 PRMT R87, R94, 0x7610, R87 ;  /* 0x000076105e571816 */ /* 0x000fe20000000057 */
[----:B------:R-:W-:Y:S01]  /*0e70*/  FFMA.FTZ R40, R68, R40, R97 ;  /* 0x0000002844287223 */ /* 0x000fe20000010061 */
[----:B------:R-:W-:Y:S01]  /*0e80*/  SHF.R.U64 R95, R72, 0x8, R73 ;  /* 0x00000008485f7819 */ /* 0x000fe20000001249 */
[----:B------:R-:W-:Y:S01]  /*0e90*/  FFMA.FTZ R94, R51, R48, R74 ;  /* 0x00000030335e7223 */ /* 0x000fe2000001004a */
[----:B------:R-:W-:Y:S01]  /*0ea0*/  PRMT R98, R93, 0x7610, R98 ;  /* 0x000076105d627816 */ /* 0x000fe20000000062 */
[----:B------:R-:W-:Y:S01]  /*0eb0*/  FADD.FTZ R93, R75, R48 ;  /* 0x000000304b5d7221 */ /* 0x000fe20000010000 */
[----:B------:R-:W-:Y:S01]  /*0ec0*/  FADD.FTZ R13, R96, R13 ;  /* 0x0000000d600d7221 */ /* 0x000fe20000010000 */
[C---:B------:R-:W-:Y:S01]  /*0ed0*/  FFMA.FTZ R14, R43.reuse, R96, R14 ;  /* 0x000000602b0e7223 */ /* 0x040fe2000001000e */
[C-C-:B------:R-:W-:Y:S01]  /*0ee0*/  SHF.R.U64 R96, R72.reuse, 0x10, R73.reuse ;  /* 0x0000001048607819 */ /* 0x140fe20000001249 */
[----:B------:R-:W-:Y:S01]  /*0ef0*/  FFMA.FTZ R94, R43, R40, R94 ;  /* 0x000000282b5e7223 */ /* 0x000fe2000001005e */
[----:B------:R-:W-:-:S02]  /*0f00*/  SHF.R.U64 R97, R72, 0x18, R73 ;  /* 0x0000001848617819 */ /* 0x000fc40000001249 */
[----:B------:R-:W-:Y:S01]  /*0f10*/  PRMT R74, R95, 0x7610, R74 ;  /* 0x000076105f4a7816 */ /* 0x000fe2000000004a */
[----:B------:R-:W-:Y:S01]  /*0f20*/  FADD.FTZ R95, R93, R40 ;  /* 0x000000285d5f7221 */ /* 0x000fe20000010000 */
[----:B------:R-:W-:Y:S01]  /*0f30*/  FADD.FTZ R27, R101, R27 ;  /* 0x0000001b651b7221 */ /* 0x000fe20000010000 */
[----:B------:R-:W-:Y:S01]  /*0f40*/  FFMA.FTZ R52, R47, R101, R52 ;  /* 0x000000652f347223 */ /* 0x000fe20000010034 */
[----:B------:R-:W-:Y:S01]  /*0f50*/  FADD.FTZ R21, R100, R21 ;  /* 0x0000001564157221 */ /* 0x000fe20000010000 */
[----:B------:R-:W-:Y:S01]  /*0f60*/  FFMA.FTZ R22, R77, R100, R22 ;  /* 0x000000644d167223 */ /* 0x000fe20000010016 */
[----:B------:R-:W-:Y:S01]  /*0f70*/  PRMT R75, R96, 0x7610, R75 ;  /* 0x00007610604b7816 */ /* 0x000fe2000000004b */
[----:B------:R-:W-:Y:S01]  /*0f80*/  FFMA.FTZ R96, R49, R46, R94 ;  /* 0x0000002e31607223 */ /* 0x000fe2000001005e */
[----:B------:R-:W-:Y:S01]  /*0f90*/  PRMT R93, R97, 0x7610, R93 ;  /* 0x00007610615d7816 */ /* 0x000fe2000000005d */
[----:B------:R-:W-:Y:S01]  /*0fa0*/  FADD.FTZ R97, R95, R46 ;  /* 0x0000002e5f617221 */ /* 0x000fe20000010000 */
[----:B------:R-:W-:-:S02]  /*0fb0*/  SHF.R.U32.HI R100, RZ, 0x8, R73 ;  /* 0x00000008ff647819 */ /* 0x000fc40000011649 */
[----:B------:R-:W-:Y:S01]  /*0fc0*/  SHF.R.U32.HI R101, RZ, 0x10, R73 ;  /* 0x00000010ff657819 */ /* 0x000fe20000011649 */
[----:B------:R-:W-:Y:S01]  /*0fd0*/  FADD.FTZ R0, R106, R0 ;  /* 0x000000006a007221 */ /* 0x000fe20000010000 */
[----:B------:R-:W-:Y:S01]  /*0fe0*/  FFMA.FTZ R3, R51, R106, R3 ;  /* 0x0000006a33037223 */ /* 0x000fe20000010003 */
[----:B------:R-:W-:Y:S01]  /*0ff0*/  FADD.FTZ R4, R105, R4 ;  /* 0x0000000469047221 */ /* 0x000fe20000010000 */
[----:B------:R-:W-:Y:S01]  /*1000*/  FFMA.FTZ R5, R49, R105, R5 ;  /* 0x0000006931057223 */ /* 0x000fe20000010005 */
[----:B------:R-:W-:Y:S01]  /*1010*/  FADD.FTZ R17, R102, R17 ;  /* 0x0000001166117221 */ /* 0x000fe20000010000 */
[----:B------:R-:W-:Y:S01]  /*1020*/  FFMA.FTZ R18, R45, R102, R18 ;  /* 0x000000662d127223 */ /* 0x000fe20000010012 */
[----:B------:R-:W-:Y:S01]  /*1030*/  MOV R99, R73 ;  /* 0x0000004900637202 */ /* 0x000fe20000000f00 */
[----:B------:R-:W-:Y:S01]  /*1040*/  FADD.FTZ R97, R97, R92 ;  /* 0x0000005c61617221 */ /* 0x000fe20000010000 */
[----:B------:R-:W-:Y:S01]  /*1050*/  PRMT R94, R100, 0x7610, R94 ;  /* 0x00007610645e7816 */ /* 0x000fe2000000005e */
[----:B------:R-:W-:Y:S01]  /*1060*/  FFMA.FTZ R96, R81, R92, R96 ;  /* 0x0000005c51607223 */ /* 0x000fe20000010060 */
[----:B------:R-:W-:Y:S01]  /*1070*/  PRMT R95, R101, 0x7610, R95 ;  /* 0x00007610655f7816 */ /* 0x000fe2000000005f */
        /* <DEDUP_REMOVED lines=19> */
.L_x_165:
        /* <DEDUP_REMOVED lines=17> */
[----:B------:R-:W-:Y:S01]  /*12c0*/  FADD.FTZ R77, R50, -R77 ;  /* 0x8000004d324d7221 */ /* 0x000fe20000010000 */
[----:B------:R-:W-:Y:S01]  /*12d0*/  FADD.FTZ R51, R48, -R51 ;  /* 0x8000003330337221 */ /* 0x000fe20000010000 */
[-CC-:B------:R-:W-:Y:S01]  /*12e0*/  FFMA.FTZ R43, R43, R96.reuse, R100.reuse ;  /* 0x000000602b2b7223 */ /* 0x180fe20000010064 */
[C---:B------:R-:W-:Y:S01]  /*12f0*/  FMUL.FTZ R47, R80.reuse, R47 ;  /* 0x0000002f502f7220 */ /* 0x040fe20000410000 */
[-CC-:B------:R-:W-:Y:S01]  /*1300*/  FFMA.FTZ R49, R49, R96.reuse, R100.reuse ;  /* 0x0000006031317223 */ /* 0x180fe20000010064 */
[-CC-:B------:R-:W-:Y:S01]  /*1310*/  FFMA.FTZ R41, R41, R96.reuse, R100.reuse ;  /* 0x0000006029297223 */ /* 0x180fe20000010064 */
[----:B------:R-:W-:Y:S01]  /*1320*/  FFMA.FTZ R81, R81, R96, R100 ;  /* 0x0000006051517223 */ /* 0x000fe20000010064 */
[C---:B------:R-:W-:Y:S01]  /*1330*/  FMUL.FTZ R77, R80.reuse, R77 ;  /* 0x0000004d504d7220 */ /* 0x040fe20000410000 */
[----:B------:R-:W-:Y:S01]  /*1340*/  FMUL.FTZ R51, R80, R51 ;  /* 0x0000003350337220 */ /* 0x000fe20000410000 */
[----:B------:R-:W-:Y:S01]  /*1350*/  FMUL.FTZ R47, R47, UR17 ;  /* 0x000000112f2f7c20 */ /* 0x000fe20008410000 */
[----:B------:R-:W-:Y:S01]  /*1360*/  LOP3.LUT P2, RZ, R74, 0xff, RZ, 0xc0, !PT ;  /* 0x000000ff4aff7812 */ /* 0x000fe2000784c0ff */
[----:B------:R-:W-:Y:S01]  /*1370*/  FADD.FTZ R45, R42, -R45 ;  /* 0x8000002d2a2d7221 */ /* 0x000fe20000010000 */
[----:B------:R-:W-:Y:S01]  /*1380*/  FADD.FTZ R43, R40, -R43 ;  /* 0x8000002b282b7221 */ /* 0x000fe20000010000 */
[----:B------:R-:W-:Y:S01]  /*1390*/  FADD.FTZ R49, R46, -R49 ;  /* 0x800000312e317221 */ /* 0x000fe20000010000 */
[----:B------:R-:W-:Y:S01]  /*13a0*/  FADD.FTZ R81, R92, -R81 ;  /* 0x800000515c517221 */ /* 0x000fe20000010000 */
[----:B------:R-:W-:Y:S01]  /*13b0*/  FADD.FTZ R41, R76, -R41 ;  /* 0x800000294c297221 */ /* 0x000fe20000010000 */
[----:B------:R-:W-:Y:S01]  /*13c0*/  FMUL.FTZ R77, R77, UR17 ;  /* 0x000000114d4d7c20 */ /* 0x000fe20008410000 */
[----:B------:R-:W-:Y:S01]  /*13d0*/  FMUL.FTZ R51, R51, UR17 ;  /* 0x0000001133337c20 */ /* 0x000fe20008410000 */
[----:B------:R-:W-:Y:S01]  /*13e0*/  LOP3.LUT P5, RZ, R75, 0xff, RZ, 0xc0, !PT ;  /* 0x000000ff4bff7812 */ /* 0x000fe200078ac0ff */
[C---:B------:R-:W-:Y:S01]  /*13f0*/  FMUL.FTZ R45, R80.reuse, R45 ;  /* 0x0000002d502d7220 */ /* 0x040fe20000410000 */
[----:B------:R-:W-:Y:S01]  /*1400*/  LOP3.LUT P6, RZ, R99, 0xff, RZ, 0xc0, !PT ;  /* 0x000000ff63ff7812 */ /* 0x000fe200078cc0ff */
[C---:B------:R-:W-:Y:S01]  /*1410*/  FMUL.FTZ R49, R80.reuse, R49 ;  /* 0x0000003150317220 */ /* 0x040fe20000410000 */
[----:B------:R-:W-:Y:S01]  /*1420*/  FSEL R47, R47, RZ, P2 ;  /* 0x000000ff2f2f7208 */ /* 0x000fe20001000000 */
[C---:B------:R-:W-:Y:S01]  /*1430*/  FMUL.FTZ R81, R80.reuse, R81 ;  /* 0x0000005150517220 */ /* 0x040fe20000410000 */
[C---:B------:R-:W-:Y:S01]  /*1440*/  FMUL.FTZ R43, R80.reuse, R43 ;  /* 0x0000002b502b7220 */ /* 0x040fe20000410000 */
[----:B------:R-:W-:Y:S01]  /*1450*/  FMUL.FTZ R41, R80, R41 ;  /* 0x0000002950297220 */ /* 0x000fe20000410000 */
[----:B------:R-:W-:Y:S01]  /*1460*/  ISETP.GE.U32.AND P2, PT, R72, RZ, PT ;  /* 0x000000ff4800720c */ /* 0x000fe20003f46070 */
[----:B------:R-:W-:Y:S01]  /*1470*/  FMUL.FTZ R49, R49, UR17 ;  /* 0x0000001131317c20 */ /* 0x000fe20008410000 */
[----:B------:R-:W-:Y:S01]  /*1480*/  FSEL R77, R77, RZ, P5 ;  /* 0x000000ff4d4d7208 */ /* 0x000fe20002800000 */
[----:B------:R-:W-:Y:S01]  /*1490*/  FMUL.FTZ R81, R81, UR17 ;  /* 0x0000001151517c20 */ /* 0x000fe20008410000 */
[----:B------:R-:W-:Y:S01]  /*14a0*/  FSEL R51, R51, RZ, P6 ;  /* 0x000000ff33337208 */ /* 0x000fe20003000000 */
[----:B------:R-:W-:Y:S01]  /*14b0*/  FMUL.FTZ R43, R43, UR17 ;  /* 0x000000112b2b7c20 */ /* 0x000fe20008410000 */
[----:B------:R-:W-:Y:S01]  /*14c0*/  FMUL.FTZ R45, R45, UR17 ;  /* 0x000000112d2d7c20 */ /* 0x000fe20008410000 */
[----:B------:R-:W-:Y:S01]  /*14d0*/  FMUL.FTZ R41, R41, UR17 ;  /* 0x0000001129297c20 */ /* 0x000fe20008410000 */
[----:B------:R-:W-:-:S02]  /*14e0*/  LOP3.LUT P3, RZ, R98, 0xff, RZ, 0xc0, !PT ;  /* 0x000000ff62ff7812 */ /* 0x000fc4000786c0ff */
[----:B------:R-:W-:Y:S02]  /*14f0*/  LOP3.LUT P4, RZ, R93, 0xff, RZ, 0xc0, !PT ;  /* 0x000000ff5dff7812 */ /* 0x000fe4000788c0ff */
[----:B------:R-:W-:Y:S02]  /*1500*/  LOP3.LUT P5, RZ, R94, 0xff, RZ, 0xc0, !PT ;  /* 0x000000ff5eff7812 */ /* 0x000fe400078ac0ff */
[----:B------:R-:W-:Y:S02]  /*1510*/  LOP3.LUT P6, RZ, R95, 0xff, RZ, 0xc0, !PT ;  /* 0x000000ff5fff7812 */ /* 0x000fe400078cc0ff */
[----:B------:R-:W-:Y:S02]  /*1520*/  ISETP.GE.U32.AND.EX P2, PT, R73, 0x1000000, PT, P2 ;  /* 0x010000004900780c */ /* 0x000fe40003f46120 */
[----:B------:R-:W-:Y:S02]  /*1530*/  FSEL R49, R49, RZ, P6 ;  /* 0x000000ff31317208 */ /* 0x000fe40003000000 */
[----:B------:R-:W-:-:S02]  /*1540*/  FSEL R46, R81, RZ, P2 ;  /* 0x000000ff512e7208 */ /* 0x000fc40001000000 */
[----:B------:R-:W-:Y:S02]  /*1550*/  FSEL R42, R43, RZ, P5 ;  /* 0x000000ff2b2a7208 */ /* 0x000fe40002800000 */
[----:B------:R-:W-:Y:S02]  /*1560*/  FSEL R44, R45, RZ, P4 ;  /* 0x000000ff2d2c7208 */ /* 0x000fe40002000000 */
[----:B------:R-:W-:Y:S02]  /*1570*/  FSEL R40, R41, RZ, P3 ;  /* 0x000000ff29287208 */ /* 0x000fe40001800000 */
[----:B------:R-:W-:Y:S02]  /*1580*/  F2FP.BF16.F32.PACK_AB R43, R46, R49 ;  /* 0x000000312e2b723e */ /* 0x000fe400000010ff */
[----:B------:R-:W-:Y:S02]  /*1590*/  F2FP.BF16.F32.PACK_AB R42, R42, R51 ;  /* 0x000000332a2a723e */ /* 0x000fe400000010ff */
[----:B------:R-:W-:-:S02]  /*15a0*/  F2FP.BF16.F32.PACK_AB R41, R44, R77 ;  /* 0x0000004d2c29723e */ /* 0x000fc400000010ff */
[----:B------:R-:W-:Y:S01]  /*15b0*/  F2FP.BF16.F32.PACK_AB R40, R47, R40 ;  /* 0x000000282f28723e */ /* 0x000fe200000010ff */
[----:B------:R-:W-:Y:S06]  /*15c0*/  BRA `(.L_x_149) ;  /* 0x0000001c00787947 */ /* 0x000fec0003800000 */
.L_x_148:
[-CC-:B------:R-:W-:Y:S01]  /*15d0*/  FFMA.FTZ R49, R49, R96.reuse, R100.reuse ;  /* 0x0000006031317223 */ /* 0x180fe20000010064 */
[-CC-:B------:R-:W-:Y:S01]  /*15e0*/  FFMA.FTZ R81, R81, R96.reuse, R100.reuse ;  /* 0x0000006051517223 */ /* 0x180fe20000010064 */
[-CC-:B------:R-:W-:Y:S01]  /*15f0*/  FFMA.FTZ R51, R51, R96.reuse, R100.reuse ;  /* 0x0000006033337223 */ /* 0x180fe20000010064 */
[----:B------:R-:W-:Y:S01]  /*1600*/  ISETP.GE.U32.AND P2, PT, R72, RZ, PT ;  /* 0x000000ff4800720c */ /* 0x000fe20003f46070 */
[----:B------:R-:W-:Y:S01]  /*1610*/  FADD.FTZ R49, R46, -R49 ;  /* 0x800000312e317221 */ /* 0x000fe20000010000 */
[----:B------:R-:W-:Y:S01]  /*1620*/  FADD.FTZ R81, R92, -R81 ;  /* 0x800000515c517221 */ /* 0x000fe20000010000 */
[----:B------:R-:W-:Y:S01]  /*1630*/  FADD.FTZ R51, R48, -R51 ;  /* 0x8000003330337221 */ /* 0x000fe20000010000 */
[-CC-:B------:R-:W-:Y:S01]  /*1640*/  FFMA.FTZ R43, R43, R96.reuse, R100.reuse ;  /* 0x000000602b2b7223 */ /* 0x180fe20000010064 */
[C---:B------:R-:W-:Y:S01]  /*1650*/  FMUL.FTZ R35, R80.reuse, R49 ;  /* 0x0000003150237220 */ /* 0x040fe20000410000 */
[C---:B------:R-:W-:Y:S01]  /*1660*/  FMUL.FTZ R72, R80.reuse, R81 ;  /* 0x0000005150487220 */ /* 0x040fe20000410000 */
[-CC-:B------:R-:W-:Y:S01]  /*1670*/  FFMA.FTZ R77, R77, R96.reuse, R100.reuse ;  /* 0x000000604d4d7223 */ /* 0x180fe20000010064 */
[-CC-:B------:R-:W-:Y:S01]  /*1680*/  FFMA.FTZ R45, R45, R96.reuse, R100.reuse ;  /* 0x000000602d2d7223 */ /* 0x180fe20000010064 */
[----:B------:R-:W-:Y:S01]  /*1690*/  FMUL.FTZ R34, R80, R51 ;  /* 0x0000003350227220 */ /* 0x000fe20000410000 */
[-CC-:B------:R-:W-:Y:S01]  /*16a0*/  FFMA.FTZ R47, R47, R96.reuse, R100.reuse ;  /* 0x000000602f2f7223 */ /* 0x180fe20000010064 */
[----:B------:R-:W-:Y:S01]  /*16b0*/  FFMA.FTZ R41, R41, R96, R100 ;  /* 0x0000006029297223 */ /* 0x000fe20000010064 */
[----:B------:R-:W-:Y:S01]  /*16c0*/  FMUL.FTZ R33, R35, UR17 ;  /* 0x0000001123217c20 */ /* 0x000fe20008410000 */
[----:B------:R-:W-:Y:S01]  /*16d0*/  LOP3.LUT P6, RZ, R95, 0xff, RZ, 0xc0, !PT ;  /* 0x000000ff5fff7812 */ /* 0x000fe200078cc0ff */
[----:B------:R-:W-:Y:S01]  /*16e0*/  FMUL.FTZ R46, R72, UR17 ;  /* 0x00000011482e7c20 */ /* 0x000fe20008410000 */
[----:B------:R-:W-:Y:S01]  /*16f0*/  FADD.FTZ R43, R40, -R43 ;  /* 0x8000002b282b7221 */ /* 0x000fe20000010000 */
[----:B------:R-:W-:Y:S01]  /*1700*/  ISETP.GE.U32.AND.EX P2, PT, R73, 0x1000000, PT, P2 ;  /* 0x010000004900780c */ /* 0x000fe20003f46120 */
[----:B------:R-:W-:Y:S01]  /*1710*/  FMUL.FTZ R32, R34, UR17 ;  /* 0x0000001122207c20 */ /* 0x000fe20008410000 */
[----:B------:R-:W-:Y:S01]  /*1720*/  FADD.FTZ R77, R50, -R77 ;  /* 0x8000004d324d7221 */ /* 0x000fe20000010000 */
[----:B------:R-:W-:Y:S01]  /*1730*/  FADD.FTZ R45, R42, -R45 ;  /* 0x8000002d2a2d7221 */ /* 0x000fe20000010000 */
[----:B------:R-:W-:Y:S01]  /*1740*/  LOP3.LUT P5, RZ, R99, 0xff, RZ, 0xc0, !PT ;  /* 0x000000ff63ff7812 */ /* 0x000fe200078ac0ff */
[----:B------:R-:W-:Y:S01]  /*1750*/  FADD.FTZ R47, R44, -R47 ;  /* 0x8000002f2c2f7221 */ /* 0x000fe20000010000 */
[----:B------:R-:W-:Y:S01]  /*1760*/  FADD.FTZ R41, R76, -R41 ;  /* 0x800000294c297221 */ /* 0x000fe20000010000 */
[----:B------:R-:W-:Y:S01]  /*1770*/  FSEL R48, R33, RZ, P6 ;  /* 0x000000ff21307208 */ /* 0x000fe20003000000 */
[----:B------:R-:W-:Y:S01]  /*1780*/  FMUL.FTZ R43, R80, R43 ;  /* 0x0000002b502b7220 */ /* 0x000fe20000410000 */
[----:B------:R-:W-:Y:S01]  /*1790*/  FSEL R51, R46, RZ, P2 ;  /* 0x000000ff2e337208 */ /* 0x000fe20001000000 */
[C---:B------:R-:W-:Y:S01]  /*17a0*/  FMUL.FTZ R33, R80.reuse, R77 ;  /* 0x0000004d50217220 */ /* 0x040fe20000410000 */
[----:B------:R-:W-:Y:S01]  /*17b0*/  FMUL.FTZ R40, R80, R45 ;  /* 0x0000002d50287220 */ /* 0x000fe20000410000 */
[----:B------:R-:W-:Y:S01]  /*17c0*/  FSEL R46, R32, RZ, P5 ;  /* 0x000000ff202e7208 */ /* 0x000fe20002800000 */
[C---:B------:R-:W-:Y:S01]  /*17d0*/  FMUL.FTZ R32, R80.reuse, R47 ;  /* 0x0000002f50207220 */ /* 0x040fe20000410000 */
[----:B------:R-:W-:Y:S01]  /*17e0*/  FMUL.FTZ R41, R80, R41 ;  /* 0x0000002950297220 */ /* 0x000fe20000410000 */
[C---:B------:R-:W-:Y:S01]  /*17f0*/  F2FP.BF16.F32.PACK_AB R34, R43.reuse, R34 ;  /* 0x000000222b22723e */ /* 0x040fe200000010ff */
[----:B------:R-:W-:Y:S01]  /*1800*/  FMUL.FTZ R44, R43, UR17 ;  /* 0x000000112b2c7c20 */ /* 0x000fe20008410000 */
[----:B------:R-:W-:Y:S01]  /*1810*/  FMUL.FTZ R42, R33, UR17 ;  /* 0x00000011212a7c20 */ /* 0x000fe20008410000 */
[C---:B------:R-:W-:Y:S01]  /*1820*/  F2FP.BF16.F32.PACK_AB R33, R40.reuse, R33 ;  /* 0x000000212821723e */ /* 0x040fe200000010ff */
[----:B------:R-:W-:Y:S01]  /*1830*/  FMUL.FTZ R43, R40, UR17 ;  /* 0x00000011282b7c20 */ /* 0x000fe20008410000 */
[C---:B------:R-:W-:Y:S01]  /*1840*/  FMUL.FTZ R40, R32.reuse, UR17 ;  /* 0x0000001120287c20 */ /* 0x040fe20008410000 */
[----:B------:R-:W-:Y:S01]  /*1850*/  F2FP.BF16.F32.PACK_AB R32, R32, R41 ;  /* 0x000000292020723e */ /* 0x000fe200000010ff */
        /* <DEDUP_REMOVED lines=14> */
[----:B------:R-:W-:Y:S02]  /*1940*/  F2FP.BF16.F32.PACK_AB R41, R47, R44 ;  /* 0x0000002c2f29723e */ /* 0x000fe400000010ff */
[----:B------:R-:W-:Y:S01]  /*1950*/  F2FP.BF16.F32.PACK_AB R40, R45, R40 ;  /* 0x000000282d28723e */ /* 0x000fe200000010ff */
[----:B------:R-:W-:Y:S06]  /*1960*/  BRA `(.L_x_149) ;  /* 0x0000001800907947 */ /* 0x000fec0003800000 */
.L_x_147:
[-CC-:B------:R-:W-:Y:S01]  /*1970*/  FFMA.FTZ R51, R51, R96.reuse, R100.reuse ;  /* 0x0000006033337223 */ /* 0x180fe20000010064 */
[-CC-:B------:R-:W-:Y:S01]  /*1980*/  FFMA.FTZ R77, R77, R96.reuse, R100.reuse ;  /* 0x000000604d4d7223 */ /* 0x180fe20000010064 */
[-CC-:B------:R-:W-:Y:S01]  /*1990*/  FFMA.FTZ R101, R45, R96.reuse, R100.reuse ;  /* 0x000000602d657223 */ /* 0x180fe20000010064 */
[----:B------:R-:W-:Y:S01]  /*19a0*/  LOP3.LUT P3, RZ, R74, 0xff, RZ, 0xc0, !PT ;  /* 0x000000ff4aff7812 */ /* 0x000fe2000786c0ff */
[----:B-----5:R-:W-:Y:S02]  /*19b0*/  IMAD.U32 R45, R30, 0x10000, RZ ;  /* 0x000100001e2d7824 */ /* 0x020fe400078e00ff */
[----:B------:R-:W-:Y:S01]  /*19c0*/  FADD.FTZ R74, R48, -R51 ;  /* 0x80000033304a7221 */ /* 0x000fe20000010000 */
[-CC-:B------:R-:W-:Y:S01]  /*19d0*/  FFMA.FTZ R103, R43, R96.reuse, R100.reuse ;  /* 0x000000602b677223 */ /* 0x180fe20000010064 */
[-CC-:B------:R-:W-:Y:S01]  /*19e0*/  FFMA.FTZ R49, R49, R96.reuse, R100.reuse ;  /* 0x0000006031317223 */ /* 0x180fe20000010064 */
[----:B------:R-:W-:Y:S01]  /*19f0*/  SHF.L.U32 R43, R29, 0x10, RZ ;  /* 0x000000101d2b7819 */ /* 0x000fe200000006ff */
[----:B------:R-:W-:Y:S01]  /*1a00*/  FADD.FTZ R50, R50, -R77 ;  /* 0x8000004d32327221 */ /* 0x000fe20000010000 */
[--C-:B------:R-:W-:Y:S01]  /*1a10*/  FFMA.FTZ R97, R47, R96, R100.reuse ;  /* 0x000000602f617223 */ /* 0x100fe20000010064 */
[----:B------:R-:W-:Y:S01]  /*1a20*/  FFMA.FTZ R74, R80, R74, R45 ;  /* 0x0000004a504a7223 */ /* 0x000fe2000001002d */
[----:B------:R-:W-:Y:S01]  /*1a30*/  SHF.L.U32 R47, R31, 0x10, RZ ;  /* 0x000000101f2f7819 */ /* 0x000fe200000006ff */
[--C-:B------:R-:W-:Y:S01]  /*1a40*/  FFMA.FTZ R41, R41, R96, R100.reuse ;  /* 0x0000006029297223 */ /* 0x100fe20000010064 */
[----:B------:R-:W-:Y:S01]  /*1a50*/  FADD.FTZ R49, R46, -R49 ;  /* 0x800000312e317221 */ /* 0x000fe20000010000 */
[----:B------:R-:W-:Y:S01]  /*1a60*/  FFMA.FTZ R50, R80, R50, R43 ;  /* 0x0000003250327223 */ /* 0x000fe2000001002b */
[----:B------:R-:W-:Y:S01]  /*1a70*/  FMUL.FTZ R43, R74, UR17 ;  /* 0x000000114a2b7c20 */ /* 0x000fe20008410000 */
[----:B------:R-:W-:Y:S01]  /*1a80*/  LOP3.LUT P6, RZ, R99, 0xff, RZ, 0xc0, !PT ;  /* 0x000000ff63ff7812 */ /* 0x000fe200078cc0ff */
[----:B------:R-:W-:Y:S01]  /*1a90*/  FADD.FTZ R76, R76, -R41 ;  /* 0x800000294c4c7221 */ /* 0x000fe20000010000 */
[----:B------:R-:W-:Y:S01]  /*1aa0*/  FFMA.FTZ R77, R80, R49, R47 ;  /* 0x00000031504d7223 */ /* 0x000fe2000001002f */
[----:B------:R-:W-:Y:S01]  /*1ab0*/  IMAD.U32 R41, R28, 0x10000, RZ ;  /* 0x000100001c297824 */ /* 0x000fe200078e00ff */
[----:B------:R-:W-:Y:S01]  /*1ac0*/  LOP3.LUT P2, RZ, R75, 0xff, RZ, 0xc0, !PT ;  /* 0x000000ff4bff7812 */ /* 0x000fe2000784c0ff */
[----:B------:R-:W-:Y:S01]  /*1ad0*/  FFMA.FTZ R81, R81, R96, R100 ;  /* 0x0000006051517223 */ /* 0x000fe20000010064 */
[----:B------:R-:W-:Y:S01]  /*1ae0*/  FSEL R75, R43, RZ, P6 ;  /* 0x000000ff2b4b7208 */ /* 0x000fe20003000000 */
[----:B------:R-:W-:Y:S01]  /*1af0*/  FMUL.FTZ R43, R77, UR17 ;  /* 0x000000114d2b7c20 */ /* 0x000fe20008410000 */
[----:B------:R-:W-:Y:S01]  /*1b00*/  FFMA.FTZ R48, R80, R76, R41 ;  /* 0x0000004c50307223 */ /* 0x000fe20000010029 */
[----:B------:R-:W-:Y:S01]  /*1b10*/  LOP3.LUT P6, RZ, R95, 0xff, RZ, 0xc0, !PT ;  /* 0x000000ff5fff7812 */ /* 0x000fe200078cc0ff */
[----:B------:R-:W-:Y:S01]  /*1b20*/  FMUL.FTZ R41, R50, UR17 ;  /* 0x0000001132297c20 */ /* 0x000fe20008410000 */
[----:B------:R-:W-:Y:S01]  /*1b30*/  LOP3.LUT P4, RZ, R93, 0xff, RZ, 0xc0, !PT ;  /* 0x000000ff5dff7812 */ /* 0x000fe2000788c0ff */
[----:B------:R-:W-:Y:S01]  /*1b40*/  FMUL.FTZ R45, R48, UR17 ;  /* 0x00000011302d7c20 */ /* 0x000fe20008410000 */
[----:B------:R-:W-:Y:S01]  /*1b50*/  FSEL R93, R43, RZ, P6 ;  /* 0x000000ff2b5d7208 */ /* 0x000fe20003000000 */
[----:B------:R-:W-:Y:S01]  /*1b60*/  FADD.FTZ R76, R42, -R101 ;  /* 0x800000652a4c7221 */ /* 0x000fe20000010000 */
[----:B------:R-:W-:Y:S01]  /*1b70*/  LOP3.LUT P5, RZ, R98, 0xff, RZ, 0xc0, !PT ;  /* 0x000000ff62ff7812 */ /* 0x000fe200078ac0ff */
[----:B------:R-:W-:Y:S01]  /*1b80*/  FADD.FTZ R92, R92, -R81 ;  /* 0x800000515c5c7221 */ /* 0x000fe20000010000 */
[----:B------:R-:W-:-:S02]  /*1b90*/  ISETP.NE.U32.AND P6, PT, RZ, UR4, PT ;  /* 0x00000004ff007c0c */ /* 0x000fc4000bfc5070 */
[----:B------:R-:W-:Y:S02]  /*1ba0*/  FSEL R45, R45, RZ, P5 ;  /* 0x000000ff2d2d7208 */ /* 0x000fe40002800000 */
[----:B------:R-:W-:Y:S02]  /*1bb0*/  ISETP.NE.AND.EX P6, PT, RZ, UR5, PT, P6 ;  /* 0x00000005ff007c0c */ /* 0x000fe4000bfc5360 */
[----:B------:R-:W-:Y:S01]  /*1bc0*/  LOP3.LUT P5, RZ, R94, 0xff, RZ, 0xc0, !PT ;  /* 0x000000ff5eff7812 */ /* 0x000fe200078ac0ff */
[----:B------:R-:W-:Y:S01]  /*1bd0*/  FADD.FTZ R94, R40, -R103 ;  /* 0x80000067285e7221 */ /* 0x000fe20000010000 */
[----:B------:R-:W-:Y:S02]  /*1be0*/  FSEL R41, R41, RZ, P2 ;  /* 0x000000ff29297208 */ /* 0x000fe40001000000 */
[----:B------:R-:W-:Y:S01]  /*1bf0*/  ISETP.GE.U32.AND P2, PT, R72, RZ, PT ;  /* 0x000000ff4800720c */ /* 0x000fe20003f46070 */
[----:B------:R-:W-:Y:S01]  /*1c00*/  FADD.FTZ R72, R44, -R97 ;  /* 0x800000612c487221 */ /* 0x000fe20000010000 */
[----:B------:R-:W-:-:S02]  /*1c10*/  PRMT R40, R28, 0x7632, R40 ;  /* 0x000076321c287816 */ /* 0x000fc40000000028 */
[----:B------:R-:W-:Y:S02]  /*1c20*/  PRMT R42, R29, 0x7632, R42 ;  /* 0x000076321d2a7816 */ /* 0x000fe4000000002a */
[----:B------:R-:W-:Y:S01]  /*1c30*/  PRMT R44, R30, 0x7632, R44 ;  /* 0x000076321e2c7816 */ /* 0x000fe2000000002c */
[----:B------:R-:W-:Y:S01]  /*1c40*/  IMAD.U32 R43, R40, 0x10000, RZ ;  /* 0x00010000282b7824 */ /* 0x000fe200078e00ff */
[----:B------:R-:W-:Y:S02]  /*1c50*/  PRMT R46, R31, 0x7632, R46 ;  /* 0x000076321f2e7816 */ /* 0x000fe4000000002e */
[----:B------:R-:W-:Y:S01]  /*1c60*/  SHF.L.U32 R47, R42, 0x10, RZ ;  /* 0x000000102a2f7819 */ /* 0x000fe200000006ff */
[----:B------:R-:W-:Y:S01]  /*1c70*/  IMAD.U32 R49, R44, 0x10000, RZ ;  /* 0x000100002c317824 */ /* 0x000fe200078e00ff */
[----:B------:R-:W-:Y:S01]  /*1c80*/  SHF.L.U32 R51, R46, 0x10, RZ ;  /* 0x000000102e337819 */ /* 0x000fe200000006ff */
[C---:B------:R-:W-:Y:S01]  /*1c90*/  FFMA.FTZ R72, R80.reuse, R72, R43 ;  /* 0x0000004850487223 */ /* 0x040fe2000001002b */
[----:B------:R-:W-:Y:S01]  /*1ca0*/  ISETP.GE.U32.AND.EX P2, PT, R73, 0x1000000, PT, P2 ;  /* 0x010000004900780c */ /* 0x000fe20003f46120 */
[C---:B------:R-:W-:Y:S01]  /*1cb0*/  FFMA.FTZ R73, R80.reuse, R76, R47 ;  /* 0x0000004c50497223 */ /* 0x040fe2000001002f */
[----:B------:R-:W-:Y:S01]  /*1cc0*/  @P6 F2FP.BF16.F32.PACK_AB R40, RZ, R48 ;  /* 0x00000030ff28623e */ /* 0x000fe200000010ff */
[C---:B------:R-:W-:Y:S01]  /*1cd0*/  FFMA.FTZ R76, R80.reuse, R94, R49 ;  /* 0x0000005e504c7223 */ /* 0x040fe20000010031 */
[----:B------:R-:W-:Y:S01]  /*1ce0*/  @P6 F2FP.BF16.F32.PACK_AB R42, RZ, R50 ;  /* 0x00000032ff2a623e */ /* 0x000fe200000010ff */
[----:B------:R-:W-:Y:S01]  /*1cf0*/  FFMA.FTZ R51, R80, R92, R51 ;  /* 0x0000005c50337223 */ /* 0x000fe20000010033 */
[----:B------:R-:W-:-:S02]  /*1d00*/  @P6 F2FP.BF16.F32.PACK_AB R43, RZ, R74 ;  /* 0x0000004aff2b623e */ /* 0x000fc400000010ff */
[----:B------:R-:W-:Y:S01]  /*1d10*/  @P6 PRMT R32, R40, 0x7610, R32 ;  /* 0x0000761028206816 */ /* 0x000fe20000000020 */
[----:B------:R-:W-:Y:S01]  /*1d20*/  FMUL.FTZ R50, R51, UR17 ;  /* 0x0000001133327c20 */ /* 0x000fe20008410000 */
[----:B------:R-:W-:Y:S01]  /*1d30*/  @P6 PRMT R33, R42, 0x7610, R33 ;  /* 0x000076102a216816 */ /* 0x000fe20000000021 */
[----:B------:R-:W-:Y:S01]  /*1d40*/  FMUL.FTZ R42, R73, UR17 ;  /* 0x00000011492a7c20 */ /* 0x000fe20008410000 */
[----:B------:R-:W-:Y:S01]  /*1d50*/  @P6 PRMT R34, R43, 0x7610, R34 ;  /* 0x000076102b226816 */ /* 0x000fe20000000022 */
[----:B------:R-:W-:Y:S01]  /*1d60*/  FMUL.FTZ R43, R76, UR17 ;  /* 0x000000114c2b7c20 */ /* 0x000fe20008410000 */
[----:B------:R-:W-:Y:S01]  /*1d70*/  @P6 F2FP.BF16.F32.PACK_AB R48, RZ, R77 ;  /* 0x0000004dff30623e */ /* 0x000fe200000010ff */
[----:B------:R-:W-:Y:S01]  /*1d80*/  FMUL.FTZ R40, R72, UR17 ;  /* 0x0000001148287c20 */ /* 0x000fe20008410000 */
[----:B------:R-:W-:Y:S02]  /*1d90*/  @P6 F2FP.BF16.F32.PACK_AB R44, RZ, R72 ;  /* 0x00000048ff2c623e */ /* 0x000fe400000010ff */
[----:B------:R-:W-:-:S02]  /*1da0*/  @P6 PRMT R35, R48, 0x7610, R35 ;  /* 0x0000761030236816 */ /* 0x000fc40000000023 */
[----:B------:R-:W-:Y:S02]  /*1db0*/  @P6 F2FP.BF16.F32.PACK_AB R46, RZ, R73 ;  /* 0x00000049ff2e623e */ /* 0x000fe400000010ff */
[----:B------:R-:W-:Y:S02]  /*1dc0*/  @P6 F2FP.BF16.F32.PACK_AB R47, RZ, R76 ;  /* 0x0000004cff2f623e */ /* 0x000fe400000010ff */
[----:B------:R-:W-:Y:S02]  /*1dd0*/  @P6 F2FP.BF16.F32.PACK_AB R49, RZ, R51 ;  /* 0x00000033ff31623e */ /* 0x000fe400000010ff */
[----:B------:R-:W-:Y:S02]  /*1de0*/  FSEL R50, R50, RZ, P2 ;  /* 0x000000ff32327208 */ /* 0x000fe40001000000 */
[----:B------:R-:W-:Y:S02]  /*1df0*/  FSEL R72, R43, RZ, P5 ;  /* 0x000000ff2b487208 */ /* 0x000fe40002800000 */
[----:B------:R-:W-:-:S02]  /*1e00*/  FSEL R48, R42, RZ, P4 ;  /* 0x000000ff2a307208 */ /* 0x000fc40002000000 */
[----:B------:R-:W-:Y:S02]  /*1e10*/  FSEL R40, R40, RZ, P3 ;  /* 0x000000ff28287208 */ /* 0x000fe40001800000 */
[----:B------:R-:W-:Y:S02]  /*1e20*/  F2FP.BF16.F32.PACK_AB R43, R50, R93 ;  /* 0x0000005d322b723e */ /* 0x000fe400000010ff */
[----:B------:R-:W-:Y:S02]  /*1e30*/  F2FP.BF16.F32.PACK_AB R42, R72, R75 ;  /* 0x0000004b482a723e */ /* 0x000fe400000010ff */
[----:B------:R-:W-:Y:S02]  /*1e40*/  F2FP.BF16.F32.PACK_AB R41, R48, R41 ;  /* 0x000000293029723e */ /* 0x000fe400000010ff */
[----:B------:R-:W-:Y:S02]  /*1e50*/  F2FP.BF16.F32.PACK_AB R40, R40, R45 ;  /* 0x0000002d2828723e */ /* 0x000fe400000010ff */
[----:B------:R-:W-:-:S02]  /*1e60*/  @P6 PRMT R32, R32, 0x5410, R44 ;  /* 0x0000541020206816 */ /* 0x000fc4000000002c */
[----:B------:R-:W-:Y:S02]  /*1e70*/  @P6 PRMT R33, R33, 0x5410, R46 ;  /* 0x0000541021216816 */ /* 0x000fe4000000002e */
[----:B------:R-:W-:Y:S02]  /*1e80*/  @P6 PRMT R34, R34, 0x5410, R47 ;  /* 0x0000541022226816 */ /* 0x000fe4000000002f */
[----:B------:R-:W-:Y:S01]  /*1e90*/  @P6 PRMT R35, R35, 0x5410, R49 ;  /* 0x0000541023236816 */ /* 0x000fe20000000031 */
[----:B------:R-:W-:Y:S06]  /*1ea0*/  BRA `(.L_x_149) ;  /* 0x0000001400407947 */ /* 0x000fec0003800000 */
.L_x_146:
        /* <DEDUP_REMOVED lines=8> */
[----:B------:R-:W-:Y:S01]  /*1f30*/  ISETP.GE.U32.AND P2, PT, R72, RZ, PT ;  /* 0x000000ff4800720c */ /* 0x000fe20003f46070 */
[-CC-:B------:R-:W-:Y:S01]  /*1f40*/  FFMA.FTZ R43, R43, R96.reuse, R100.reuse ;  /* 0x000000602b2b7223 */ /* 0x180fe20000010064 */
[----:B------:R-:W-:Y:S01]  /*1f50*/  FADD.FTZ R81, R92, -R81 ;  /* 0x800000515c517221 */ /* 0x000fe20000010000 */
[----:B------:R-:W-:Y:S01]  /*1f60*/  FADD.FTZ R51, R48, -R51 ;  /* 0x8000003330337221 */ /* 0x000fe20000010000 */
[----:B------:R-:W-:Y:S01]  /*1f70*/  ISETP.GE.U32.AND.EX P2, PT, R73, 0x1000000, PT, P2 ;  /* 0x010000004900780c */ /* 0x000fe20003f46120 */
[-CC-:B------:R-:W-:Y:S01]  /*1f80*/  FFMA.FTZ R49, R49, R96.reuse, R100.reuse ;  /* 0x0000006031317223 */ /* 0x180fe20000010064 */
[----:B------:R-:W-:Y:S01]  /*1f90*/  FMUL.FTZ R81, R80, R81 ;  /* 0x0000005150517220 */ /* 0x000fe20000410000 */
[----:B------:R-:W-:Y:S01]  /*1fa0*/  FADD.FTZ R43, R40, -R43 ;  /* 0x8000002b282b7221 */ /* 0x000fe20000010000 */
[----:B------:R-:W-:Y:S01]  /*1fb0*/  FMUL.FTZ R51, R80, R51 ;  /* 0x0000003350337220 */ /* 0x000fe20000410000 */
[----:B------:R-:W-:Y:S01]  /*1fc0*/  FADD.FTZ R49, R46, -R49 ;  /* 0x800000312e317221 */ /* 0x000fe20000010000 */
[----:B------:R-:W-:Y:S01]  /*1fd0*/  FMUL.FTZ R81, R81, UR17 ;  /* 0x0000001151517c20 */ /* 0x000fe20008410000 */
[C---:B------:R-:W-:Y:S01]  /*1fe0*/  FMUL.FTZ R43, R80.reuse, R43 ;  /* 0x0000002b502b7220 */ /* 0x040fe20000410000 */
[-CC-:B------:R-:W-:Y:S01]  /*1ff0*/  FFMA.FTZ R77, R77, R96.reuse, R100.reuse ;  /* 0x000000604d4d7223 */ /* 0x180fe20000010064 */
[-CC-:B------:R-:W-:Y:S01]  /*2000*/  FFMA.FTZ R45, R45, R96.reuse, R100.reuse ;  /* 0x000000602d2d7223 */ /* 0x180fe20000010064 */
[----:B------:R-:W-:Y:S01]  /*2010*/  FMUL.FTZ R51, R51, UR17 ;  /* 0x0000001133337c20 */ /* 0x000fe20008410000 */
[----:B------:R-:W-:Y:S01]  /*2020*/  FSEL R73, R81, RZ, P2 ;  /* 0x000000ff51497208 */ /* 0x000fe20001000000 */
        /* <DEDUP_REMOVED lines=8> */
[-CC-:B------:R-:W-:Y:S01]  /*20b0*/  FFMA.FTZ R47, R47, R96.reuse, R100.reuse ;  /* 0x000000602f2f7223 */ /* 0x180fe20000010064 */
[----:B------:R-:W-:Y:S01]  /*20c0*/  LOP3.LUT P2, RZ, R83, 0xff, RZ, 0xc0, !PT ;  /* 0x000000ff53ff7812 */ /* 0x000fe2000784c0ff */
[----:B------:R-:W-:Y:S01]  /*20d0*/  FFMA.FTZ R41, R41, R96, R100 ;  /* 0x0000006029297223 */ /* 0x000fe20000010064 */
[----:B------:R-:W-:Y:S01]  /*20e0*/  FSEL R40, R51, RZ, P6 ;  /* 0x000000ff33287208 */ /* 0x000fe20003000000 */
[----:B------:R-:W-:Y:S01]  /*20f0*/  FMUL.FTZ R39, R49, UR17 ;  /* 0x0000001131277c20 */ /* 0x000fe20008410000 */
[----:B------:R-:W-:Y:S01]  /*2100*/  LOP3.LUT P6, RZ, R95, 0xff, RZ, 0xc0, !PT ;  /* 0x000000ff5fff7812 */ /* 0x000fe200078cc0ff */
[C---:B------:R-:W-:Y:S01]  /*2110*/  FMUL.FTZ R77, R80.reuse, R77 ;  /* 0x0000004d504d7220 */ /* 0x040fe20000410000 */
[----:B------:R-:W-:Y:S01]  /*2120*/  FSEL R49, R43, RZ, P4 ;  /* 0x000000ff2b317208 */ /* 0x000fe20002000000 */
[----:B------:R-:W-:Y:S01]  /*2130*/  FMUL.FTZ R45, R80, R45 ;  /* 0x0000002d502d7220 */ /* 0x000fe20000410000 */
[----:B------:R-:W-:Y:S01]  /*2140*/  FSEL R38, R51, RZ, P2 ;  /* 0x000000ff33267208 */ /* 0x000fe20001000000 */
[----:B------:R-:W-:Y:S01]  /*2150*/  FADD.FTZ R47, R44, -R47 ;  /* 0x8000002f2c2f7221 */ /* 0x000fe20000010000 */
[----:B------:R-:W-:Y:S01]  /*2160*/  LOP3.LUT P4, RZ, R85, 0xff, RZ, 0xc0, !PT ;  /* 0x000000ff55ff7812 */ /* 0x000fe2000788c0ff */
[----:B------:R-:W-:Y:S01]  /*2170*/  FADD.FTZ R41, R76, -R41 ;  /* 0x800000294c297221 */ /* 0x000fe20000010000 */
[----:B------:R-:W-:Y:S01]  /*2180*/  LOP3.LUT P2, RZ, R90, 0xff, RZ, 0xc0, !PT ;  /* 0x000000ff5aff7812 */ /* 0x000fe2000784c0ff */
[----:B------:R-:W-:Y:S01]  /*2190*/  FMUL.FTZ R77, R77, UR17 ;  /* 0x000000114d4d7c20 */ /* 0x000fe20008410000 */
[----:B------:R-:W-:Y:S01]  /*21a0*/  FSEL R46, R39, RZ, P6 ;  /* 0x000000ff272e7208 */ /* 0x000fe20003000000 */
[----:B------:R-:W-:Y:S01]  /*21b0*/  FMUL.FTZ R45, R45, UR17 ;  /* 0x000000112d2d7c20 */ /* 0x000fe20008410000 */
[----:B------:R-:W-:Y:S01]  /*21c0*/  LOP3.LUT P6, RZ, R75, 0xff, RZ, 0xc0, !PT ;  /* 0x000000ff4bff7812 */ /* 0x000fe200078cc0ff */
[C---:B------:R-:W-:Y:S01]  /*21d0*/  FMUL.FTZ R47, R80.reuse, R47 ;  /* 0x0000002f502f7220 */ /* 0x040fe20000410000 */
[----:B------:R-:W-:Y:S01]  /*21e0*/  FSEL R39, R39, RZ, P4 ;  /* 0x000000ff27277208 */ /* 0x000fe20002000000 */
[----:B------:R-:W-:Y:S01]  /*21f0*/  FMUL.FTZ R41, R80, R41 ;  /* 0x0000002950297220 */ /* 0x000fe20000410000 */
[----:B------:R-:W-:Y:S01]  /*2200*/  FSEL R37, R43, RZ, P2 ;  /* 0x000000ff2b257208 */ /* 0x000fe20001000000 */
[----:B------:R-:W-:Y:S01]  /*2210*/  FMUL.FTZ R47, R47, UR17 ;  /* 0x000000112f2f7c20 */ /* 0x000fe20008410000 */
[----:B------:R-:W-:Y:S01]  /*2220*/  LOP3.LUT P4, RZ, R93, 0xff, RZ, 0xc0, !PT ;  /* 0x000000ff5dff7812 */ /* 0x000fe2000788c0ff */
[----:B------:R-:W-:Y:S01]  /*2230*/  FMUL.FTZ R41, R41, UR17 ;  /* 0x0000001129297c20 */ /* 0x000fe20008410000 */
[----:B------:R-:W-:-:S02]  /*2240*/  LOP3.LUT P2, RZ, R87, 0xff, RZ, 0xc0, !PT ;  /* 0x000000ff57ff7812 */ /* 0x000fc4000784c0ff */
[----:B------:R-:W-:Y:S02]  /*2250*/  F2FP.BF16.F32.PACK_AB R43, R73, R46 ;  /* 0x0000002e492b723e */ /* 0x000fe400000010ff */
[----:B------:R-:W-:Y:S02]  /*2260*/  F2FP.BF16.F32.PACK_AB R38, R37, R38 ;  /* 0x000000262526723e */ /* 0x000fe400000010ff */
[----:B------:R-:W-:Y:S02]  /*2270*/  FSEL R46, R77, RZ, P6 ;  /* 0x000000ff4d2e7208 */ /* 0x000fe40003000000 */
[----:B------:R-:W-:Y:S02]  /*2280*/  LOP3.LUT P6, RZ, R86, 0xff, RZ, 0xc0, !PT ;  /* 0x000000ff56ff7812 */ /* 0x000fe400078cc0ff */
[----:B------:R-:W-:Y:S02]  /*2290*/  FSEL R51, R45, RZ, P4 ;  /* 0x000000ff2d337208 */ /* 0x000fe40002000000 */
[----:B------:R-:W-:-:S02]  /*22a0*/  FSEL R37, R77, RZ, P2 ;  /* 0x000000ff4d257208 */ /* 0x000fc40001000000 */
[----:B------:R-:W-:Y:S02]  /*22b0*/  LOP3.LUT P3, RZ, R98, 0xff, RZ, 0xc0, !PT ;  /* 0x000000ff62ff7812 */ /* 0x000fe4000786c0ff */
[----:B------:R-:W-:Y:S02]  /*22c0*/  LOP3.LUT P5, RZ, R74, 0xff, RZ, 0xc0, !PT ;  /* 0x000000ff4aff7812 */ /* 0x000fe400078ac0ff */
[----:B------:R-:W-:Y:S02]  /*22d0*/  LOP3.LUT P4, RZ, R89, 0xff, RZ, 0xc0, !PT ;  /* 0x000000ff59ff7812 */ /* 0x000fe4000788c0ff */
[----:B------:R-:W-:Y:S02]  /*22e0*/  LOP3.LUT P2, RZ, R82, 0xff, RZ, 0xc0, !PT ;  /* 0x000000ff52ff7812 */ /* 0x000fe4000784c0ff */
[----:B------:R-:W-:Y:S02]  /*22f0*/  F2FP.BF16.F32.PACK_AB R42, R49, R40 ;  /* 0x00000028312a723e */ /* 0x000fe400000010ff */
[----:B------:R-:W-:-:S02]  /*2300*/  F2FP.BF16.F32.PACK_AB R39, R36, R39 ;  /* 0x000000272427723e */ /* 0x000fc400000010ff */
[----:B------:R-:W-:Y:S02]  /*2310*/  FSEL R40, R45, RZ, P6 ;  /* 0x000000ff2d287208 */ /* 0x000fe40003000000 */
[C---:B------:R-:W-:Y:S02]  /*2320*/  FSEL R49, R47.reuse, RZ, P5 ;  /* 0x000000ff2f317208 */ /* 0x040fe40002800000 */
[----:B------:R-:W-:Y:S02]  /*2330*/  FSEL R45, R47, RZ, P4 ;  /* 0x000000ff2f2d7208 */ /* 0x000fe40002000000 */
[C---:B------:R-:W-:Y:S02]  /*2340*/  FSEL R36, R41.reuse, RZ, P2 ;  /* 0x000000ff29247208 */ /* 0x040fe40001000000 */
[----:B------:R-:W-:Y:S02]  /*2350*/  FSEL R44, R41, RZ, P3 ;  /* 0x000000ff292c7208 */ /* 0x000fe40001800000 */
[----:B------:R-:W-:-:S02]  /*2360*/  F2FP.BF16.F32.PACK_AB R37, R40, R37 ;  /* 0x000000252825723e */ /* 0x000fc400000010ff */
[----:B------:R-:W-:Y:S02]  /*2370*/  F2FP.BF16.F32.PACK_AB R41, R51, R46 ;  /* 0x0000002e3329723e */ /* 0x000fe400000010ff */
[----:B------:R-:W-:Y:S02]  /*2380*/  F2FP.BF16.F32.PACK_AB R36, R45, R36 ;  /* 0x000000242d24723e */ /* 0x000fe400000010ff */
[----:B------:R-:W-:Y:S01]  /*2390*/  F2FP.BF16.F32.PACK_AB R40, R49, R44 ;  /* 0x0000002c3128723e */ /* 0x000fe200000010ff */
[----:B------:R-:W-:Y:S06]  /*23a0*/  BRA `(.L_x_149) ;  /* 0x0000001000007947 */ /* 0x000fec0003800000 */
.L_x_151:
[-CC-:B------:R-:W-:Y:S01]  /*23b0*/  FFMA.FTZ R49, R49, R96.reuse, R100.reuse ;  /* 0x0000006031317223 */ /* 0x180fe20000010064 */
[-CC-:B------:R-:W-:Y:S01]  /*23c0*/  FFMA.FTZ R81, R81, R96.reuse, R100.reuse ;  /* 0x0000006051517223 */ /* 0x180fe20000010064 */
[-CC-:B------:R-:W-:Y:S01]  /*23d0*/  FFMA.FTZ R51, R51, R96.reuse, R100.reuse ;  /* 0x0000006033337223 */ /* 0x180fe20000010064 */
[----:B------:R-:W-:Y:S01]  /*23e0*/  LOP3.LUT P6, RZ, R95, 0xff, RZ, 0xc0, !PT ;  /* 0x000000ff5fff7812 */ /* 0x000fe200078cc0ff */
[----:B------:R-:W-:Y:S01]  /*23f0*/  FADD.FTZ R49, R46, -R49 ;  /* 0x800000312e317221 */ /* 0x000fe20000010000 */
[----:B------:R-:W-:Y:S01]  /*2400*/  FADD.FTZ R81, R92, -R81 ;  /* 0x800000515c517221 */ /* 0x000fe20000010000 */
[----:B------:R-:W-:Y:S01]  /*2410*/  FADD.FTZ R51, R48, -R51 ;  /* 0x8000003330337221 */ /* 0x000fe20000010000 */
[-CC-:B------:R-:W-:Y:S01]  /*2420*/  FFMA.FTZ R43, R43, R96.reuse, R100.reuse ;  /* 0x000000602b2b7223 */ /* 0x180fe20000010064 */
[C---:B------:R-:W-:Y:S01]  /*2430*/  FMUL.FTZ R35, R80.reuse, R49 ;  /* 0x0000003150237220 */ /* 0x040fe20000410000 */
[C---:B------:R-:W-:Y:S01]  /*2440*/  FMUL.FTZ R48, R80.reuse, R81 ;  /* 0x0000005150307220 */ /* 0x040fe20000410000 */
[----:B------:R-:W-:Y:S01]  /*2450*/  FMUL.FTZ R34, R80, R51 ;  /* 0x0000003350227220 */ /* 0x000fe20000410000 */
[----:B------:R-:W-:Y:S01]  /*2460*/  FADD.FTZ R43, R40, -R43 ;  /* 0x8000002b282b7221 */ /* 0x000fe20000010000 */
[----:B------:R-:W-:Y:S01]  /*2470*/  FMUL.FTZ R32, R35, UR17 ;  /* 0x0000001123207c20 */ /* 0x000fe20008410000 */
[----:B------:R-:W-:Y:S01]  /*2480*/  FMUL.FTZ R33, R48, UR17 ;  /* 0x0000001130217c20 */ /* 0x000fe20008410000 */
[----:B------:R-:W-:Y:S01]  /*2490*/  ISETP.GE.U32.AND P2, PT, R72, RZ, PT ;  /* 0x000000ff4800720c */ /* 0x000fe20003f46070 */
[----:B------:R-:W-:Y:S01]  /*24a0*/  FMUL.FTZ R43, R80, R43 ;  /* 0x0000002b502b7220 */ /* 0x000fe20000410000 */
[-CC-:B------:R-:W-:Y:S01]  /*24b0*/  FFMA.FTZ R77, R77, R96.reuse, R100.reuse ;  /* 0x000000604d4d7223 */ /* 0x180fe20000010064 */
[----:B------:R-:W-:Y:S01]  /*24c0*/  FSEL R46, R32, RZ, P6 ;  /* 0x000000ff202e7208 */ /* 0x000fe20003000000 */
[-CC-:B------:R-:W-:Y:S01]  /*24d0*/  FFMA.FTZ R45, R45, R96.reuse, R100.reuse ;  /* 0x000000602d2d7223 */ /* 0x180fe20000010064 */
[----:B------:R-:W-:Y:S01]  /*24e0*/  LOP3.LUT P6, RZ, R85, 0xff, RZ, 0xc0, !PT ;  /* 0x000000ff55ff7812 */ /* 0x000fe200078cc0ff */
[----:B------:R-:W-:Y:S01]  /*24f0*/  FMUL.FTZ R36, R43, UR17 ;  /* 0x000000112b247c20 */ /* 0x000fe20008410000 */
[----:B------:R-:W-:Y:S01]  /*2500*/  ISETP.GE.U32.AND.EX P2, PT, R73, 0x1000000, PT, P2 ;  /* 0x010000004900780c */ /* 0x000fe20003f46120 */
[----:B------:R-:W-:Y:S01]  /*2510*/  FADD.FTZ R77, R50, -R77 ;  /* 0x8000004d324d7221 */ /* 0x000fe20000010000 */
[----:B------:R-:W-:Y:S01]  /*2520*/  FSEL R39, R32, RZ, P6 ;  /* 0x000000ff20277208 */ /* 0x000fe20003000000 */
[----:B------:R-:W-:Y:S01]  /*2530*/  FMUL.FTZ R32, R34, UR17 ;  /* 0x0000001122207c20 */ /* 0x000fe20008410000 */
[----:B------:R-:W-:Y:S01]  /*2540*/  LOP3.LUT P6, RZ, R88, 0xff, RZ, 0xc0, !PT ;  /* 0x000000ff58ff7812 */ /* 0x000fe200078cc0ff */
[----:B------:R-:W-:Y:S01]  /*2550*/  FADD.FTZ R45, R42, -R45 ;  /* 0x8000002d2a2d7221 */ /* 0x000fe20000010000 */
[-CC-:B------:R-:W-:Y:S01]  /*2560*/  FFMA.FTZ R47, R47, R96.reuse, R100.reuse ;  /* 0x000000602f2f7223 */ /* 0x180fe20000010064 */
[----:B------:R-:W-:Y:S01]  /*2570*/  FFMA.FTZ R41, R41, R96, R100 ;  /* 0x0000006029297223 */ /* 0x000fe20000010064 */
[----:B------:R-:W-:Y:S01]  /*2580*/  FSEL R72, R33, RZ, P6 ;  /* 0x000000ff21487208 */ /* 0x000fe20003000000 */
[----:B------:R-:W-:Y:S01]  /*2590*/  FMUL.FTZ R40, R80, R45 ;  /* 0x0000002d50287220 */ /* 0x000fe20000410000 */
[----:B------:R-:W-:Y:S01]  /*25a0*/  LOP3.LUT P6, RZ, R83, 0xff, RZ, 0xc0, !PT ;  /* 0x000000ff53ff7812 */ /* 0x000fe200078cc0ff */
[----:B------:R-:W-:Y:S01]  /*25b0*/  FADD.FTZ R47, R44, -R47 ;  /* 0x8000002f2c2f7221 */ /* 0x000fe20000010000 */
[----:B------:R-:W-:Y:S01]  /*25c0*/  FSEL R49, R33, RZ, P2 ;  /* 0x000000ff21317208 */ /* 0x000fe20001000000 */
[----:B------:R-:W-:Y:S01]  /*25d0*/  FMUL.FTZ R33, R80, R77 ;  /* 0x0000004d50217220 */ /* 0x000fe20000410000 */
[----:B------:R-:W-:Y:S01]  /*25e0*/  FSEL R38, R32, RZ, P6 ;  /* 0x000000ff20267208 */ /* 0x000fe20003000000 */
[----:B------:R-:W-:Y:S01]  /*25f0*/  FADD.FTZ R41, R76, -R41 ;  /* 0x800000294c297221 */ /* 0x000fe20000010000 */
[----:B------:R-:W-:-:S02]  /*2600*/  LOP3.LUT P6, RZ, R94, 0xff, RZ, 0xc0, !PT ;  /* 0x000000ff5eff7812 */ /* 0x000fc400078cc0ff */
[----:B------:R-:W-:Y:S01]  /*2610*/  LOP3.LUT P2, RZ, R99, 0xff, RZ, 0xc0, !PT ;  /* 0x000000ff63ff7812 */ /* 0x000fe2000784c0ff */
[----:B------:R-:W-:Y:S01]  /*2620*/  FMUL.FTZ R41, R80, R41 ;  /* 0x0000002950297220 */ /* 0x000fe20000410000 */
[----:B------:R-:W-:Y:S02]  /*2630*/  FSEL R42, R36, RZ, P6 ;  /* 0x000000ff242a7208 */ /* 0x000fe40003000000 */
[----:B------:R-:W-:Y:S02]  /*2640*/  LOP3.LUT P6, RZ, R90, 0xff, RZ, 0xc0, !PT ;  /* 0x000000ff5aff7812 */ /* 0x000fe400078cc0ff */
[----:B------:R-:W-:Y:S01]  /*2650*/  FSEL R37, R32, RZ, P2 ;  /* 0x000000ff20257208 */ /* 0x000fe20001000000 */
[----:B------:R-:W-:Y:S01]  /*2660*/  FMUL.FTZ R32, R80, R47 ;  /* 0x0000002f50207220 */ /* 0x000fe20000410000 */
[----:B------:R-:W-:Y:S01]  /*2670*/  FSEL R45, R36, RZ, P6 ;  /* 0x000000ff242d7208 */ /* 0x000fe20003000000 */
[----:B------:R-:W-:Y:S01]  /*2680*/  FMUL.FTZ R36, R33, UR17 ;  /* 0x0000001121247c20 */ /* 0x000fe20008410000 */
[----:B------:R-:W-:-:S02]  /*2690*/  LOP3.LUT P4, RZ, R75, 0xff, RZ, 0xc0, !PT ;  /* 0x000000ff4bff7812 */ /* 0x000fc4000788c0ff */
[----:B------:R-:W-:Y:S02]  /*26a0*/  LOP3.LUT P6, RZ, R87, 0xff, RZ, 0xc0, !PT ;  /* 0x000000ff57ff7812 */ /* 0x000fe400078cc0ff */
[C---:B------:R-:W-:Y:S01]  /*26b0*/  F2FP.BF16.F32.PACK_AB R33, R40.reuse, R33 ;  /* 0x000000212821723e */ /* 0x040fe200000010ff */
[----:B------:R-:W-:Y:S01]  /*26c0*/  FMUL.FTZ R40, R40, UR17 ;  /* 0x0000001128287c20 */ /* 0x000fe20008410000 */
[----:B------:R-:W-:Y:S02]  /*26d0*/  LOP3.LUT P2, RZ, R93, 0xff, RZ, 0xc0, !PT ;  /* 0x000000ff5dff7812 */ /* 0x000fe4000784c0ff */
[----:B------:R-:W-:Y:S02]  /*26e0*/  F2FP.BF16.F32.PACK_AB R42, R42, R37 ;  /* 0x000000252a2a723e */ /* 0x000fe400000010ff */
[C---:B------:R-:W-:Y:S02]  /*26f0*/  FSEL R44, R36.reuse, RZ, P4 ;  /* 0x000000ff242c7208 */ /* 0x040fe40002000000 */
[----:B------:R-:W-:Y:S01]  /*2700*/  FSEL R37, R36, RZ, P6 ;  /* 0x000000ff24257208 */ /* 0x000fe20003000000 */
[----:B------:R-:W-:Y:S01]  /*2710*/  FMUL.FTZ R36, R32, UR17 ;  /* 0x0000001120247c20 */ /* 0x000fe20008410000 */
[----:B------:R-:W-:-:S02]  /*2720*/  F2FP.BF16.F32.PACK_AB R34, R43, R34 ;  /* 0x000000222b22723e */ /* 0x000fc400000010ff */
[----:B------:R-:W-:Y:S02]  /*2730*/  F2FP.BF16.F32.PACK_AB R43, R49, R46 ;  /* 0x0000002e312b723e */ /* 0x000fe400000010ff */
[----:B------:R-:W-:Y:S01]  /*2740*/  F2FP.BF16.F32.PACK_AB R32, R32, R41 ;  /* 0x000000292020723e */ /* 0x000fe200000010ff */
[----:B------:R-:W-:Y:S01]  /*2750*/  FMUL.FTZ R41, R41, UR17 ;  /* 0x0000001129297c20 */ /* 0x000fe20008410000 */
[----:B------:R-:W-:Y:S02]  /*2760*/  LOP3.LUT P5, RZ, R74, 0xff, RZ, 0xc0, !PT ;  /* 0x000000ff4aff7812 */ /* 0x000fe400078ac0ff */
[----:B------:R-:W-:Y:S02]  /*2770*/  LOP3.LUT P4, RZ, R86, 0xff, RZ, 0xc0, !PT ;  /* 0x000000ff56ff7812 */ /* 0x000fe4000788c0ff */
[----:B------:R-:W-:Y:S02]  /*2780*/  LOP3.LUT P6, RZ, R89, 0xff, RZ, 0xc0, !PT ;  /* 0x000000ff59ff7812 */ /* 0x000fe400078cc0ff */
[----:B------:R-:W-:-:S02]  /*2790*/  FSEL R49, R40, RZ, P2 ;  /* 0x000000ff28317208 */ /* 0x000fc40001000000 */
[----:B------:R-:W-:Y:S02]  /*27a0*/  LOP3.LUT P3, RZ, R98, 0xff, RZ, 0xc0, !PT ;  /* 0x000000ff62ff7812 */ /* 0x000fe4000786c0ff */
[----:B------:R-:W-:Y:S02]  /*27b0*/  LOP3.LUT P2, RZ, R82, 0xff, RZ, 0xc0, !PT ;  /* 0x000000ff52ff7812 */ /* 0x000fe4000784c0ff */
[----:B------:R-:W-:Y:S02]  /*27c0*/  F2FP.BF16.F32.PACK_AB R38, R45, R38 ;  /* 0x000000262d26723e */ /* 0x000fe400000010ff */
[----:B------:R-:W-:Y:S02]  /*27d0*/  FSEL R46, R40, RZ, P4 ;  /* 0x000000ff282e7208 */ /* 0x000fe40002000000 */
[C---:B------:R-:W-:Y:S02]  /*27e0*/  FSEL R45, R36.reuse, RZ, P5 ;  /* 0x000000ff242d7208 */ /* 0x040fe40002800000 */
[----:B------:R-:W-:-:S02]  /*27f0*/  FSEL R47, R36, RZ, P6 ;  /* 0x000000ff242f7208 */ /* 0x000fc40003000000 */
[C---:B------:R-:W-:Y:S02]  /*2800*/  FSEL R36, R41.reuse, RZ, P2 ;  /* 0x000000ff29247208 */ /* 0x040fe40001000000 */
[----:B------:R-:W-:Y:S02]  /*2810*/  FSEL R40, R41, RZ, P3 ;  /* 0x000000ff29287208 */ /* 0x000fe40001800000 */
[----:B------:R-:W-:Y:S02]  /*2820*/  F2FP.BF16.F32.PACK_AB R35, R48, R35 ;  /* 0x000000233023723e */ /* 0x000fe400000010ff */
[----:B------:R-:W-:Y:S02]  /*2830*/  F2FP.BF16.F32.PACK_AB R39, R72, R39 ;  /* 0x000000274827723e */ /* 0x000fe400000010ff */
[----:B------:R-:W-:Y:S02]  /*2840*/  F2FP.BF16.F32.PACK_AB R37, R46, R37 ;  /* 0x000000252e25723e */ /* 0x000fe400000010ff */
[----:B------:R-:W-:-:S02]  /*2850*/  F2FP.BF16.F32.PACK_AB R41, R49, R44 ;  /* 0x0000002c3129723e */ /* 0x000fc400000010ff */
[----:B------:R-:W-:Y:S02]  /*2860*/  F2FP.BF16.F32.PACK_AB R36, R47, R36 ;  /* 0x000000242f24723e */ /* 0x000fe400000010ff */
[----:B------:R-:W-:Y:S01]  /*2870*/  F2FP.BF16.F32.PACK_AB R40, R45, R40 ;  /* 0x000000282d28723e */ /* 0x000fe200000010ff */
[----:B------:R-:W-:Y:S06]  /*2880*/  BRA `(.L_x_149) ;  /* 0x0000000800c87947 */ /* 0x000fec0003800000 */
.L_x_150:
[----:B------:R-:W-:-:S04]  /*2890*/  UISETP.NE.U32.AND UP0, UPT, UR4, URZ, UPT ;  /* 0x000000ff0400728c */ /* 0x000fc8000bf05070 */
[----:B------:R-:W-:-:S09]  /*28a0*/  UISETP.NE.AND.EX UP0, UPT, UR5, URZ, UPT, UP0 ;  /* 0x000000ff0500728c */ /* 0x000fd2000bf05300 */
[----:B------:R-:W-:Y:S05]  /*28b0*/  BRA.U UP0, `(.L_x_152) ;  /* 0x0000000500587547 */ /* 0x000fea000b800000 */
[-C--:B------:R-:W-:Y:S01]  /*28c0*/  FFMA.FTZ R51, R51, R96.reuse, R100 ;  /* 0x0000006033337223 */ /* 0x080fe20000010064 */
[C---:B-----5:R-:W-:Y:S01]  /*28d0*/  PRMT R36, R30.reuse, 0x7632, R36 ;  /* 0x000076321e247816 */ /* 0x060fe20000000024 */
[----:B------:R-:W-:Y:S02]  /*28e0*/  IMAD.U32 R37, R30, 0x10000, RZ ;  /* 0x000100001e257824 */ /* 0x000fe400078e00ff */
[-CC-:B------:R-:W-:Y:S01]  /*28f0*/  FFMA.FTZ R43, R43, R96.reuse, R100.reuse ;  /* 0x000000602b2b7223 */ /* 0x180fe20000010064 */
[----:B------:R-:W-:Y:S01]  /*2900*/  FADD.FTZ R51, R48, -R51 ;  /* 0x8000003330337221 */ /* 0x000fe20000010000 */
[----:B------:R-:W-:Y:S01]  /*2910*/  SHF.L.U32 R38, R36, 0x10, RZ ;  /* 0x0000001024267819 */ /* 0x000fe200000006ff */
[-CC-:B------:R-:W-:Y:S01]  /*2920*/  FFMA.FTZ R49, R49, R96.reuse, R100.reuse ;  /* 0x0000006031317223 */ /* 0x180fe20000010064 */
[----:B------:R-:W-:Y:S01]  /*2930*/  PRMT R39, R31, 0x7632, R39 ;  /* 0x000076321f277816 */ /* 0x000fe20000000027 */
[----:B------:R-:W-:Y:S01]  /*2940*/  FFMA.FTZ R36, R80, R51, R37 ;  /* 0x0000003350247223 */ /* 0x000fe20000010025 */
[-CC-:B------:R-:W-:Y:S01]  /*2950*/  FFMA.FTZ R81, R81, R96.reuse, R100.reuse ;  /* 0x0000006051517223 */ /* 0x180fe20000010064 */
[----:B------:R-:W-:Y:S01]  /*2960*/  FADD.FTZ R43, R40, -R43 ;  /* 0x8000002b282b7221 */ /* 0x000fe20000010000 */
[----:B------:R-:W-:Y:S01]  /*2970*/  FADD.FTZ R49, R46, -R49 ;  /* 0x800000312e317221 */ /* 0x000fe20000010000 */
[----:B------:R-:W-:Y:S01]  /*2980*/  IMAD.U32 R37, R31, 0x10000, RZ ;  /* 0x000100001f257824 */ /* 0x000fe200078e00ff */
[----:B------:R-:W-:Y:S01]  /*2990*/  SHF.L.U32 R40, R39, 0x10, RZ ;  /* 0x0000001027287819 */ /* 0x000fe200000006ff */
[----:B------:R-:W-:Y:S01]  /*29a0*/  FMUL.FTZ R36, R36, UR17 ;  /* 0x0000001124247c20 */ /* 0x000fe20008410000 */
[----:B------:R-:W-:Y:S01]  /*29b0*/  LOP3.LUT P2, RZ, R99, 0xff, RZ, 0xc0, !PT ;  /* 0x000000ff63ff7812 */ /* 0x000fe2000784c0ff */
[----:B------:R-:W-:Y:S01]  /*29c0*/  FADD.FTZ R81, R92, -R81 ;  /* 0x800000515c517221 */ /* 0x000fe20000010000 */
[----:B------:R-:W-:Y:S01]  /*29d0*/  FFMA.FTZ R49, R80, R49, R37 ;  /* 0x0000003150317223 */ /* 0x000fe20000010025 */
[-C--:B------:R-:W-:Y:S01]  /*29e0*/  FFMA.FTZ R97, R47, R96.reuse, R100 ;  /* 0x000000602f617223 */ /* 0x080fe20000010064 */
[----:B------:R-:W-:Y:S01]  /*29f0*/  FSEL R37, R36, RZ, P2 ;  /* 0x000000ff24257208 */ /* 0x000fe20001000000 */
[----:B------:R-:W-:Y:S01]  /*2a00*/  FFMA.FTZ R40, R80, R81, R40 ;  /* 0x0000005150287223 */ /* 0x000fe20000010028 */
[----:B------:R-:W-:Y:S01]  /*2a10*/  ISETP.GE.U32.AND P2, PT, R72, RZ, PT ;  /* 0x000000ff4800720c */ /* 0x000fe20003f46070 */
[-C--:B------:R-:W-:Y:S01]  /*2a20*/  FFMA.FTZ R47, R41, R96.reuse, R100 ;  /* 0x00000060292f7223 */ /* 0x080fe20000010064 */
[----:B------:R-:W-:Y:S01]  /*2a30*/  FFMA.FTZ R38, R80, R43, R38 ;  /* 0x0000002b50267223 */ /* 0x000fe20000010026 */
[----:B------:R-:W-:Y:S01]  /*2a40*/  FMUL.FTZ R41, R40, UR17 ;  /* 0x0000001128297c20 */ /* 0x000fe20008410000 */
[----:B------:R-:W-:Y:S01]  /*2a50*/  ISETP.GE.U32.AND.EX P2, PT, R73, 0x1000000, PT, P2 ;  /* 0x010000004900780c */ /* 0x000fe20003f46120 */
[----:B------:R-:W-:Y:S01]  /*2a60*/  FADD.FTZ R97, R44, -R97 ;  /* 0x800000612c617221 */ /* 0x000fe20000010000 */
[----:B------:R-:W-:Y:S01]  /*2a70*/  FMUL.FTZ R39, R38, UR17 ;  /* 0x0000001126277c20 */ /* 0x000fe20008410000 */
[----:B------:R-:W-:Y:S01]  /*2a80*/  FMUL.FTZ R38, R49, UR17 ;  /* 0x0000001131267c20 */ /* 0x000fe20008410000 */
[----:B------:R-:W-:Y:S01]  /*2a90*/  FSEL R44, R41, RZ, P2 ;  /* 0x000000ff292c7208 */ /* 0x000fe20001000000 */
[-CC-:B------:R-:W-:Y:S01]  /*2aa0*/  FFMA.FTZ R45, R45, R96.reuse, R100.reuse ;  /* 0x000000602d2d7223 */ /* 0x180fe20000010064 */
[----:B------:R-:W-:Y:S01]  /*2ab0*/  LOP3.LUT P2, RZ, R85, 0xff, RZ, 0xc0, !PT ;  /* 0x000000ff55ff7812 */ /* 0x000fe2000784c0ff */
[----:B------:R-:W-:Y:S01]  /*2ac0*/  FFMA.FTZ R77, R77, R96, R100 ;  /* 0x000000604d4d7223 */ /* 0x000fe20000010064 */
[----:B------:R-:W-:Y:S01]  /*2ad0*/  LOP3.LUT P4, RZ, R95, 0xff, RZ, 0xc0, !PT ;  /* 0x000000ff5fff7812 */ /* 0x000fe2000788c0ff */
[----:B------:R-:W-:Y:S01]  /*2ae0*/  FADD.FTZ R51, R42, -R45 ;  /* 0x8000002d2a337221 */ /* 0x000fe20000010000 */
[----:B------:R-:W-:Y:S01]  /*2af0*/  FSEL R40, R38, RZ, P2 ;  /* 0x000000ff26287208 */ /* 0x000fe20001000000 */
[----:B------:R-:W-:Y:S01]  /*2b00*/  FADD.FTZ R77, R50, -R77 ;  /* 0x8000004d324d7221 */ /* 0x000fe20000010000 */
[----:B------:R-:W-:Y:S01]  /*2b10*/  LOP3.LUT P2, RZ, R88, 0xff, RZ, 0xc0, !PT ;  /* 0x000000ff58ff7812 */ /* 0x000fe2000784c0ff */
[C---:B------:R-:W-:Y:S01]  /*2b20*/  IMAD.U32 R48, R29.reuse, 0x10000, RZ ;  /* 0x000100001d307824 */ /* 0x040fe200078e00ff */
[----:B------:R-:W-:Y:S01]  /*2b30*/  FSEL R43, R38, RZ, P4 ;  /* 0x000000ff262b7208 */ /* 0x000fe20002000000 */
[C---:B------:R-:W-:Y:S01]  /*2b40*/  IMAD.U32 R49, R28.reuse, 0x10000, RZ ;  /* 0x000100001c317824 */ /* 0x040fe200078e00ff */
[----:B------:R-:W-:Y:S01]  /*2b50*/  PRMT R38, R28, 0x7632, R38 ;  /* 0x000076321c267816 */ /* 0x000fe20000000026 */
[----:B------:R-:W-:Y:S01]  /*2b60*/  FFMA.FTZ R48, R80, R77, R48 ;  /* 0x0000004d50307223 */ /* 0x000fe20000010030 */
[----:B------:R-:W-:Y:S01]  /*2b70*/  PRMT R42, R29, 0x7632, R42 ;  /* 0x000076321d2a7816 */ /* 0x000fe2000000002a */
[----:B------:R-:W-:Y:S01]  /*2b80*/  FADD.FTZ R47, R76, -R47 ;  /* 0x8000002f4c2f7221 */ /* 0x000fe20000010000 */
[----:B------:R-:W-:-:S02]  /*2b90*/  FSEL R45, R41, RZ, P2 ;  /* 0x000000ff292d7208 */ /* 0x000fc40001000000 */
[----:B------:R-:W-:Y:S01]  /*2ba0*/  LOP3.LUT P2, RZ, R83, 0xff, RZ, 0xc0, !PT ;  /* 0x000000ff53ff7812 */ /* 0x000fe2000784c0ff */
[----:B------:R-:W-:Y:S01]  /*2bb0*/  FFMA.FTZ R47, R80, R47, R49 ;  /* 0x0000002f502f7223 */ /* 0x000fe20000010031 */
[----:B------:R-:W-:Y:S02]  /*2bc0*/  SHF.L.U32 R41, R38, 0x10, RZ ;  /* 0x0000001026297819 */ /* 0x000fe400000006ff */
[----:B------:R-:W-:Y:S02]  /*2bd0*/  SHF.L.U32 R42, R42, 0x10, RZ ;  /* 0x000000102a2a7819 */ /* 0x000fe400000006ff */
[----:B------:R-:W-:Y:S01]  /*2be0*/  FSEL R38, R36, RZ, P2 ;  /* 0x000000ff24267208 */ /* 0x000fe20001000000 */
[----:B------:R-:W-:Y:S01]  /*2bf0*/  FFMA.FTZ R97, R80, R97, R41 ;  /* 0x0000006150617223 */ /* 0x000fe20000010029 */
[----:B------:R-:W-:Y:S01]  /*2c00*/  LOP3.LUT P6, RZ, R94, 0xff, RZ, 0xc0, !PT ;  /* 0x000000ff5eff7812 */ /* 0x000fe200078cc0ff */
[----:B------:R-:W-:Y:S01]  /*2c10*/  FFMA.FTZ R42, R80, R51, R42 ;  /* 0x00000033502a7223 */ /* 0x000fe2000001002a */
[----:B------:R-:W-:Y:S01]  /*2c20*/  LOP3.LUT P2, RZ, R90, 0xff, RZ, 0xc0, !PT ;  /* 0x000000ff5aff7812 */ /* 0x000fe2000784c0ff */
[----:B------:R-:W-:Y:S01]  /*2c30*/  FMUL.FTZ R36, R47, UR17 ;  /* 0x000000112f247c20 */ /* 0x000fe20008410000 */
[----:B------:R-:W-:-:S02]  /*2c40*/  FSEL R46, R39, RZ, P6 ;  /* 0x000000ff272e7208 */ /* 0x000fc40003000000 */
[----:B------:R-:W-:Y:S02]  /*2c50*/  FSEL R41, R39, RZ, P2 ;  /* 0x000000ff27297208 */ /* 0x000fe40001000000 */
[----:B------:R-:W-:Y:S01]  /*2c60*/  F2FP.BF16.F32.PACK_AB R39, R45, R40 ;  /* 0x000000282d27723e */ /* 0x000fe200000010ff */
[----:B------:R-:W-:Y:S01]  /*2c70*/  FMUL.FTZ R40, R48, UR17 ;  /* 0x0000001130287c20 */ /* 0x000fe20008410000 */
[----:B------:R-:W-:Y:S01]  /*2c80*/  LOP3.LUT P6, RZ, R75, 0xff, RZ, 0xc0, !PT ;  /* 0x000000ff4bff7812 */ /* 0x000fe200078cc0ff */
[----:B------:R-:W-:Y:S01]  /*2c90*/  FMUL.FTZ R45, R42, UR17 ;  /* 0x000000112a2d7c20 */ /* 0x000fe20008410000 */
[----:B------:R-:W-:Y:S02]  /*2ca0*/  LOP3.LUT P4, RZ, R93, 0xff, RZ, 0xc0, !PT ;  /* 0x000000ff5dff7812 */ /* 0x000fe4000788c0ff */
[----:B------:R-:W-:Y:S02]  /*2cb0*/  LOP3.LUT P2, RZ, R87, 0xff, RZ, 0xc0, !PT ;  /* 0x000000ff57ff7812 */ /* 0x000fe4000784c0ff */
[----:B------:R-:W-:-:S02]  /*2cc0*/  F2FP.BF16.F32.PACK_AB R38, R41, R38 ;  /* 0x000000262926723e */ /* 0x000fc400000010ff */
[----:B------:R-:W-:Y:S02]  /*2cd0*/  F2FP.BF16.F32.PACK_AB R43, R44, R43 ;  /* 0x0000002b2c2b723e */ /* 0x000fe400000010ff */
[----:B------:R-:W-:Y:S01]  /*2ce0*/  F2FP.BF16.F32.PACK_AB R42, R46, R37 ;  /* 0x000000252e2a723e */ /* 0x000fe200000010ff */
[----:B------:R-:W-:Y:S01]  /*2cf0*/  FMUL.FTZ R37, R97, UR17 ;  /* 0x0000001161257c20 */ /* 0x000fe20008410000 */
[----:B------:R-:W-:Y:S02]  /*2d00*/  FSEL R41, R40, RZ, P6 ;  /* 0x000000ff28297208 */ /* 0x000fe40003000000 */
[----:B------:R-:W-:Y:S02]  /*2d10*/  LOP3.LUT P5, RZ, R98, 0xff, RZ, 0xc0, !PT ;  /* 0x000000ff62ff7812 */ /* 0x000fe400078ac0ff */
[----:B------:R-:W-:Y:S02]  /*2d20*/  LOP3.LUT P6, RZ, R86, 0xff, RZ, 0xc0, !PT ;  /* 0x000000ff56ff7812 */ /* 0x000fe400078cc0ff */
[----:B------:R-:W-:-:S02]  /*2d30*/  FSEL R46, R45, RZ, P4 ;  /* 0x000000ff2d2e7208 */ /* 0x000fc40002000000 */
[----:B------:R-:W-:Y:S02]  /*2d40*/  FSEL R44, R40, RZ, P2 ;  /* 0x000000ff282c7208 */ /* 0x000fe40001000000 */
[----:B------:R-:W-:Y:S02]  /*2d50*/  LOP3.LUT P3, RZ, R74, 0xff, RZ, 0xc0, !PT ;  /* 0x000000ff4aff7812 */ /* 0x000fe4000786c0ff */
[----:B------:R-:W-:Y:S02]  /*2d60*/  LOP3.LUT P4, RZ, R82, 0xff, RZ, 0xc0, !PT ;  /* 0x000000ff52ff7812 */ /* 0x000fe4000788c0ff */
[----:B------:R-:W-:Y:S02]  /*2d70*/  LOP3.LUT P2, RZ, R89, 0xff, RZ, 0xc0, !PT ;  /* 0x000000ff59ff7812 */ /* 0x000fe4000784c0ff */
        /* <DEDUP_REMOVED lines=8> */
[----:B------:R-:W-:Y:S01]  /*2e00*/  F2FP.BF16.F32.PACK_AB R40, R45, R40 ;  /* 0x000000282d28723e */ /* 0x000fe200000010ff */
[----:B------:R-:W-:Y:S06]  /*2e10*/  BRA `(.L_x_149) ;  /* 0x0000000400647947 */ /* 0x000fec0003800000 */
.L_x_152:
[-C--:B------:R-:W-:Y:S01]  /*2e20*/  FFMA.FTZ R49, R49, R96.reuse, R100 ;  /* 0x0000006031317223 */ /* 0x080fe20000010064 */
[C---:B-----5:R-:W-:Y:S01]  /*2e30*/  IMAD.U32 R33, R31.reuse, 0x10000, RZ ;  /* 0x000100001f217824 */ /* 0x060fe200078e00ff */
[----:B------:R-:W-:Y:S01]  /*2e40*/  PRMT R32, R31, 0x7632, R32 ;  /* 0x000076321f207816 */ /* 0x000fe20000000020 */
[-CC-:B------:R-:W-:Y:S01]  /*2e50*/  FFMA.FTZ R81, R81, R96.reuse, R100.reuse ;  /* 0x0000006051517223 */ /* 0x180fe20000010064 */
[----:B------:R-:W-:Y:S01]  /*2e60*/  FADD.FTZ R49, R46, -R49 ;  /* 0x800000312e317221 */ /* 0x000fe20000010000 */
[----:B------:R-:W-:Y:S01]  /*2e70*/  LOP3.LUT P6, RZ, R95, 0xff, RZ, 0xc0, !PT ;  /* 0x000000ff5fff7812 */ /* 0x000fe200078cc0ff */
[-CC-:B------:R-:W-:Y:S01]  /*2e80*/  FFMA.FTZ R51, R51, R96.reuse, R100.reuse ;  /* 0x0000006033337223 */ /* 0x180fe20000010064 */
[----:B------:R-:W-:Y:S01]  /*2e90*/  SHF.L.U32 R37, R32, 0x10, RZ ;  /* 0x0000001020257819 */ /* 0x000fe200000006ff */
[----:B------:R-:W-:Y:S01]  /*2ea0*/  FFMA.FTZ R35, R80, R49, R33 ;  /* 0x0000003150237223 */ /* 0x000fe20000010021 */
[----:B------:R-:W-:Y:S01]  /*2eb0*/  FADD.FTZ R81, R92, -R81 ;  /* 0x800000515c517221 */ /* 0x000fe20000010000 */
[----:B------:R-:W-:Y:S01]  /*2ec0*/  LOP3.LUT P5, RZ, R74, 0xff, RZ, 0xc0, !PT ;  /* 0x000000ff4aff7812 */ /* 0x000fe200078ac0ff */
[----:B------:R-:W-:Y:S01]  /*2ed0*/  FADD.FTZ R51, R48, -R51 ;  /* 0x8000003330337221 */ /* 0x000fe20000010000 */
[----:B------:R-:W-:Y:S01]  /*2ee0*/  FMUL.FTZ R32, R35, UR17 ;  /* 0x0000001123207c20 */ /* 0x000fe20008410000 */
[----:B------:R-:W-:Y:S01]  /*2ef0*/  FFMA.FTZ R74, R80, R81, R37 ;  /* 0x00000051504a7223 */ /* 0x000fe20000010025 */
[----:B------:R-:W-:Y:S01]  /*2f00*/  IMAD.U32 R33, R30, 0x10000, RZ ;  /* 0x000100001e217824 */ /* 0x000fe200078e00ff */
[----:B------:R-:W-:Y:S01]  /*2f10*/  ISETP.GE.U32.AND P2, PT, R72, RZ, PT ;  /* 0x000000ff4800720c */ /* 0x000fe20003f46070 */
[-CC-:B------:R-:W-:Y:S01]  /*2f20*/  FFMA.FTZ R43, R43, R96.reuse, R100.reuse ;  /* 0x000000602b2b7223 */ /* 0x180fe20000010064 */
[----:B------:R-:W-:Y:S01]  /*2f30*/  FSEL R46, R32, RZ, P6 ;  /* 0x000000ff202e7208 */ /* 0x000fe20003000000 */
[----:B------:R-:W-:Y:S01]  /*2f40*/  FMUL.FTZ R34, R74, UR17 ;  /* 0x000000114a227c20 */ /* 0x000fe20008410000 */
[----:B------:R-:W-:Y:S01]  /*2f50*/  LOP3.LUT P6, RZ, R85, 0xff, RZ, 0xc0, !PT ;  /* 0x000000ff55ff7812 */ /* 0x000fe200078cc0ff */
[----:B------:R-:W-:Y:S01]  /*2f60*/  FFMA.FTZ R51, R80, R51, R33 ;  /* 0x0000003350337223 */ /* 0x000fe20000010021 */
[----:B------:R-:W-:Y:S01]  /*2f70*/  ISETP.GE.U32.AND.EX P2, PT, R73, 0x1000000, PT, P2 ;  /* 0x010000004900780c */ /* 0x000fe20003f46120 */
[----:B------:R-:W-:Y:S01]  /*2f80*/  FADD.FTZ R43, R40, -R43 ;  /* 0x8000002b282b7221 */ /* 0x000fe20000010000 */
[----:B------:R-:W-:Y:S01]  /*2f90*/  FSEL R48, R32, RZ, P6 ;  /* 0x000000ff20307208 */ /* 0x000fe20003000000 */
[----:B------:R-:W-:Y:S01]  /*2fa0*/  FMUL.FTZ R33, R51, UR17 ;  /* 0x0000001133217c20 */ /* 0x000fe20008410000 */
[----:B------:R-:W-:Y:S01]  /*2fb0*/  LOP3.LUT P6, RZ, R88, 0xff, RZ, 0xc0, !PT ;  /* 0x000000ff58ff7812 */ /* 0x000fe200078cc0ff */
[-CC-:B------:R-:W-:Y:S01]  /*2fc0*/  FFMA.FTZ R41, R41, R96.reuse, R100.reuse ;  /* 0x0000006029297223 */ /* 0x180fe20000010064 */
[----:B------:R-:W-:Y:S01]  /*2fd0*/  LOP3.LUT P4, RZ, R99, 0xff, RZ, 0xc0, !PT ;  /* 0x000000ff63ff7812 */ /* 0x000fe2000788c0ff */
[-CC-:B------:R-:W-:Y:S01]  /*2fe0*/  FFMA.FTZ R47, R47, R96.reuse, R100.reuse ;  /* 0x000000602f2f7223 */ /* 0x180fe20000010064 */
[----:B------:R-:W-:Y:S01]  /*2ff0*/  FSEL R73, R34, RZ, P6 ;  /* 0x000000ff22497208 */ /* 0x000fe20003000000 */
[-CC-:B------:R-:W-:Y:S01]  /*3000*/  FFMA.FTZ R77, R77, R96.reuse, R100.reuse ;  /* 0x000000604d4d7223 */ /* 0x180fe20000010064 */
[----:B------:R-:W-:Y:S01]  /*3010*/  LOP3.LUT P6, RZ, R83, 0xff, RZ, 0xc0, !PT ;  /* 0x000000ff53ff7812 */ /* 0x000fe200078cc0ff */
[----:B------:R-:W-:Y:S01]  /*3020*/  FFMA.FTZ R45, R45, R96, R100 ;  /* 0x000000602d2d7223 */ /* 0x000fe20000010064 */
[----:B------:R-:W-:Y:S01]  /*3030*/  PRMT R32, R30, 0x7632, R32 ;  /* 0x000076321e207816 */ /* 0x000fe20000000020 */
[----:B------:R-:W-:Y:S01]  /*3040*/  FADD.FTZ R41, R76, -R41 ;  /* 0x800000294c297221 */ /* 0x000fe20000010000 */
[C---:B------:R-:W-:Y:S01]  /*3050*/  FSEL R37, R33.reuse, RZ, P4 ;  /* 0x000000ff21257208 */ /* 0x040fe20002000000 */
[----:B------:R-:W-:Y:S01]  /*3060*/  FADD.FTZ R47, R44, -R47 ;  /* 0x8000002f2c2f7221 */ /* 0x000fe20000010000 */
[----:B------:R-:W-:Y:S01]  /*3070*/  FSEL R38, R33, RZ, P6 ;  /* 0x000000ff21267208 */ /* 0x000fe20003000000 */
[----:B------:R-:W-:Y:S01]  /*3080*/  FADD.FTZ R77, R50, -R77 ;  /* 0x8000004d324d7221 */ /* 0x000fe20000010000 */
[----:B------:R-:W-:Y:S01]  /*3090*/  SHF.L.U32 R33, R32, 0x10, RZ ;  /* 0x0000001020217819 */ /* 0x000fe200000006ff */
[C---:B------:R-:W-:Y:S01]  /*30a0*/  IMAD.U32 R36, R29.reuse, 0x10000, RZ ;  /* 0x000100001d247824 */ /* 0x040fe200078e00ff */
[----:B------:R-:W-:Y:S01]  /*30b0*/  FSEL R49, R34, RZ, P2 ;  /* 0x000000ff22317208 */ /* 0x000fe20001000000 */
[----:B------:R-:W-:Y:S01]  /*30c0*/  FADD.FTZ R45, R42, -R45 ;  /* 0x8000002d2a2d7221 */ /* 0x000fe20000010000 */
[----:B------:R-:W-:Y:S01]  /*30d0*/  PRMT R32, R28, 0x7632, R32 ;  /* 0x000076321c207816 */ /* 0x000fe20000000020 */
[----:B------:R-:W-:Y:S01]  /*30e0*/  FFMA.FTZ R40, R80, R43, R33 ;  /* 0x0000002b50287223 */ /* 0x000fe20000010021 */
[----:B------:R-:W-:Y:S01]  /*30f0*/  PRMT R34, R29, 0x7632, R34 ;  /* 0x000076321d227816 */ /* 0x000fe20000000022 */
[----:B------:R-:W-:Y:S01]  /*3100*/  IMAD.U32 R33, R28, 0x10000, RZ ;  /* 0x000100001c217824 */ /* 0x000fe200078e00ff */
[----:B------:R-:W-:Y:S01]  /*3110*/  LOP3.LUT P6, RZ, R94, 0xff, RZ, 0xc0, !PT ;  /* 0x000000ff5eff7812 */ /* 0x000fe200078cc0ff */
[----:B------:R-:W-:Y:S01]  /*3120*/  FMUL.FTZ R39, R40, UR17 ;  /* 0x0000001128277c20 */ /* 0x000fe20008410000 */
[----:B------:R-:W-:Y:S01]  /*3130*/  SHF.L.U32 R32, R32, 0x10, RZ ;  /* 0x0000001020207819 */ /* 0x000fe200000006ff */
[----:B------:R-:W-:Y:S01]  /*3140*/  FFMA.FTZ R41, R80, R41, R33 ;  /* 0x0000002950297223 */ /* 0x000fe20000010021 */
[----:B------:R-:W-:Y:S01]  /*3150*/  SHF.L.U32 R34, R34, 0x10, RZ ;  /* 0x0000001022227819 */ /* 0x000fe200000006ff */
[C---:B------:R-:W-:Y:S01]  /*3160*/  FFMA.FTZ R33, R80.reuse, R77, R36 ;  /* 0x0000004d50217223 */ /* 0x040fe20000010024 */
[----:B------:R-:W-:Y:S01]  /*3170*/  FSEL R42, R39, RZ, P6 ;  /* 0x000000ff272a7208 */ /* 0x000fe20003000000 */
[----:B------:R-:W-:Y:S01]  /*3180*/  FFMA.FTZ R32, R80, R47, R32 ;  /* 0x0000002f50207223 */ /* 0x000fe20000010020 */
[----:B------:R-:W-:Y:S01]  /*3190*/  LOP3.LUT P6, RZ, R90, 0xff, RZ, 0xc0, !PT ;  /* 0x000000ff5aff7812 */ /* 0x000fe200078cc0ff */
[----:B------:R-:W-:Y:S01]  /*31a0*/  FFMA.FTZ R80, R80, R45, R34 ;  /* 0x0000002d50507223 */ /* 0x000fe20000010022 */
[----:B------:R-:W-:Y:S01]  /*31b0*/  FMUL.FTZ R36, R33, UR17 ;  /* 0x0000001121247c20 */ /* 0x000fe20008410000 */
[----:B------:R-:W-:-:S02]  /*31c0*/  LOP3.LUT P2, RZ, R75, 0xff, RZ, 0xc0, !PT ;  /* 0x000000ff4bff7812 */ /* 0x000fc4000784c0ff */
[----:B------:R-:W-:Y:S02]  /*31d0*/  FSEL R45, R39, RZ, P6 ;  /* 0x000000ff272d7208 */ /* 0x000fe40003000000 */
[----:B------:R-:W-:Y:S02]  /*31e0*/  LOP3.LUT P6, RZ, R87, 0xff, RZ, 0xc0, !PT ;  /* 0x000000ff57ff7812 */ /* 0x000fe400078cc0ff */
[C---:B------:R-:W-:Y:S01]  /*31f0*/  F2FP.BF16.F32.PACK_AB R33, R80.reuse, R33 ;  /* 0x000000215021723e */ /* 0x040fe200000010ff */
[----:B------:R-:W-:Y:S01]  /*3200*/  FMUL.FTZ R80, R80, UR17 ;  /* 0x0000001150507c20 */ /* 0x000fe20008410000 */
[----:B------:R-:W-:Y:S02]  /*3210*/  LOP3.LUT P4, RZ, R93, 0xff, RZ, 0xc0, !PT ;  /* 0x000000ff5dff7812 */ /* 0x000fe4000788c0ff */
[----:B------:R-:W-:Y:S02]  /*3220*/  F2FP.BF16.F32.PACK_AB R42, R42, R37 ;  /* 0x000000252a2a723e */ /* 0x000fe400000010ff */
[----:B------:R-:W-:-:S02]  /*3230*/  FSEL R44, R36, RZ, P2 ;  /* 0x000000ff242c7208 */ /* 0x000fc40001000000 */
[----:B------:R-:W-:Y:S01]  /*3240*/  FSEL R37, R36, RZ, P6 ;  /* 0x000000ff24257208 */ /* 0x000fe20003000000 */
[C---:B------:R-:W-:Y:S01]  /*3250*/  FMUL.FTZ R36, R32.reuse, UR17 ;  /* 0x0000001120247c20 */ /* 0x040fe20008410000 */
[----:B------:R-:W-:Y:S02]  /*3260*/  F2FP.BF16.F32.PACK_AB R43, R49, R46 ;  /* 0x0000002e312b723e */ /* 0x000fe400000010ff */
[----:B------:R-:W-:Y:S01]  /*3270*/  F2FP.BF16.F32.PACK_AB R32, R32, R41 ;  /* 0x000000292020723e */ /* 0x000fe200000010ff */
[----:B------:R-:W-:Y:S01]  /*3280*/  FMUL.FTZ R41, R41, UR17 ;  /* 0x0000001129297c20 */ /* 0x000fe20008410000 */
        /* <DEDUP_REMOVED lines=10> */
[C---:B------:R-:W-:Y:S02]  /*3330*/  FSEL R36, R41.reuse, RZ, P4 ;  /* 0x000000ff29247208 */ /* 0x040fe40002000000 */
[----:B------:R-:W-:Y:S02]  /*3340*/  FSEL R40, R41, RZ, P3 ;  /* 0x000000ff29287208 */ /* 0x000fe40001800000 */
[----:B------:R-:W-:Y:S02]  /*3350*/  F2FP.BF16.F32.PACK_AB R35, R74, R35 ;  /* 0x000000234a23723e */ /* 0x000fe400000010ff */
[----:B------:R-:W-:Y:S02]  /*3360*/  F2FP.BF16.F32.PACK_AB R39, R73, R48 ;  /* 0x000000304927723e */ /* 0x000fe400000010ff */
[----:B------:R-:W-:-:S02]  /*3370*/  F2FP.BF16.F32.PACK_AB R37, R80, R37 ;  /* 0x000000255025723e */ /* 0x000fc400000010ff */
[----:B------:R-:W-:Y:S02]  /*3380*/  F2FP.BF16.F32.PACK_AB R41, R49, R44 ;  /* 0x0000002c3129723e */ /* 0x000fe400000010ff */
[----:B------:R-:W-:Y:S02]  /*3390*/  F2FP.BF16.F32.PACK_AB R36, R47, R36 ;  /* 0x000000242f24723e */ /* 0x000fe400000010ff */
[----:B------:R-:W-:-:S07]  /*33a0*/  F2FP.BF16.F32.PACK_AB R40, R45, R40 ;  /* 0x000000282d28723e */ /* 0x000fce00000010ff */
.L_x_149:
[----:B------:R-:W-:Y:S01]  /*33b0*/  ISETP.NE.U32.AND P2, PT, RZ, UR4, PT ;  /* 0x00000004ff007c0c */ /* 0x000fe2000bf45070 */
[----:B------:R-:W0:Y:S03]  /*33c0*/  LDC.64 R50, c[0x0][0x468] ;  /* 0x00011a00ff327b82 */ /* 0x000e260000000a00 */
[----:B------:R-:W-:-:S05]  /*33d0*/  ISETP.NE.AND.EX P2, PT, RZ, UR5, PT, P2 ;  /* 0x00000005ff007c0c */ /* 0x000fca000bf45320 */
[----:B------:R-:W1:Y:S08]  /*33e0*/  @P1 LDC.64 R48, c[0x0][0x470] ;  /* 0x00011c00ff301b82 */ /* 0x000e700000000a00 */
[----:B------:R-:W2:Y:S08]  /*33f0*/  @P2 LDC.64 R46, c[0x0][0x478] ;  /* 0x00011e00ff2e2b82 */ /* 0x000eb00000000a00 */
[----:B------:R-:W3:Y:S01]  /*3400*/  LDC.64 R44, c[0x0][0x380] ;  /* 0x0000e000ff2c7b82 */ /* 0x000ee20000000a00 */
[----:B0-----:R-:W-:-:S04]  /*3410*/  IMAD.WIDE.U32 R50, R91, 0x10, R50 ;  /* 0x000000105b327825 */ /* 0x001fc800078e0032 */
[----:B-1----:R-:W-:-:S04]  /*3420*/  @P1 IMAD.WIDE.U32 R48, R91, 0x10, R48 ;  /* 0x000000105b301825 */ /* 0x002fc800078e0030 */
[----:B--2---:R-:W-:-:S05]  /*3430*/  @P2 IMAD.WIDE.U32 R46, R91, 0x10, R46 ;  /* 0x000000105b2e2825 */ /* 0x004fca00078e002e */
[----:B------:R1:W-:Y:S01]  /*3440*/  @P2 STG.E.128 desc[UR8][R46.64], R32 ;  /* 0x000000202e002986 */ /* 0x0003e2000c101d08 */
[----:B---3--:R-:W-:-:S03]  /*3450*/  IMAD R65, R44, 0x4, R65 ;  /* 0x000000042c417824 */ /* 0x008fc600078e0241 */
[----:B------:R1:W-:Y:S04]  /*3460*/  STG.E.128 desc[UR8][R50.64], R40 ;  /* 0x0000002832007986 */ /* 0x0003e8000c101d08 */
[----:B------:R1:W-:Y:S01]  /*3470*/  @P1 STG.E.128 desc[UR8][R48.64], R36 ;  /* 0x0000002430001986 */ /* 0x0003e2000c101d08 */
[----:B------:R-:W-:-:S13]  /*3480*/  ISETP.GE.AND P1, PT, R65, R45, PT ;  /* 0x0000002d4100720c */ /* 0x000fda0003f26270 */
[----:B------:R-:W-:Y:S05]  /*3490*/  @!P1 BRA `(.L_x_153) ;  /* 0xffffffd000309947 */ /* 0x000fea000383ffff */
[----:B------:R-:W-:Y:S05]  /*34a0*/  BSYNC B1 ;  /* 0x0000000000017941 */ /* 0x000fea0003800000 */
.L_x_144:
[----:B-1----:R-:W-:Y:S01]  /*34b0*/  IMAD.MOV.U32 R33, RZ, RZ, R27 ;  /* 0x000000ffff217224 */ /* 0x002fe200078e001b */
[----:B------:R-:W-:Y:S01]  /*34c0*/  MOV R37, R26 ;  /* 0x0000001a00257202 */ /* 0x000fe20000000f00 */
[----:B------:R-:W-:Y:S01]  /*34d0*/  IMAD.MOV.U32 R41, RZ, RZ, R25 ;  /* 0x000000ffff297224 */ /* 0x000fe200078e0019 */
[----:B-----5:R-:W-:Y:S01]  /*34e0*/  MOV R30, R24 ;  /* 0x00000018001e7202 */ /* 0x020fe20000000f00 */
[----:B------:R-:W-:Y:S01]  /*34f0*/  IMAD.MOV.U32 R34, RZ, RZ, R23 ;  /* 0x000000ffff227224 */ /* 0x000fe200078e0017 */
[----:B------:R-:W-:Y:S01]  /*3500*/  MOV R38, R22 ;  /* 0x0000001600267202 */ /* 0x000fe20000000f00 */
        /* <DEDUP_REMOVED lines=25> */
[----:B------:R-:W-:-:S07]  /*36a0*/  MOV R27, R16 ;  /* 0x00000010001b7202 */ /* 0x000fce0000000f00 */
.L_x_143:
[----:B0-----:R-:W-:Y:S05]  /*36b0*/  BSYNC B0 ;  /* 0x0000000000007941 */ /* 0x001fea0003800000 */
.L_x_142:
[----:B------:R-:W0:Y:S01]  /*36c0*/  S2R R3, SR_CgaCtaId ;  /* 0x0000000000037919 */ /* 0x000e220000008800 */
[----:B------:R-:W-:Y:S01]  /*36d0*/  MOV R0, 0x400 ;  /* 0x0000040000007802 */ /* 0x000fe20000000f00 */
[----:B------:R-:W-:Y:S05]  /*36e0*/  WARPSYNC.ALL ;  /* 0x0000000000007948 */ /* 0x000fea0003800000 */
[----:B------:R-:W1:Y:S01]  /*36f0*/  S2R R53, SR_TID.X ;  /* 0x0000000000357919 */ /* 0x000e620000002100 */
[----:B------:R-:W2:Y:S01]  /*3700*/  LDCU.128 UR20, c[0x0][0x440] ;  /* 0x00008800ff1477ac */ /* 0x000ea20008000c00 */
[----:B------:R-:W3:Y:S01]  /*3710*/  LDCU.128 UR24, c[0x0][0x450] ;  /* 0x00008a00ff1877ac */ /* 0x000ee20008000c00 */
[----:B0-----:R-:W-:-:S04]  /*3720*/  LEA R0, R3, R0, 0x18 ;  /* 0x0000000003007211 */ /* 0x001fc800078ec0ff */
[C---:B-1----:R-:W-:Y:S01]  /*3730*/  LEA R2, R53.reuse, R0, 0x5 ;  /* 0x0000000035027211 */ /* 0x042fe200078e28ff */
[----:B------:R-:W-:-:S04]  /*3740*/  IMAD R0, R53, 0x4, R0 ;  /* 0x0000000435007824 */ /* 0x000fc800078e0200 */
        /* <DEDUP_REMOVED lines=9> */
[----:B------:R-:W-:Y:S04]  /*37e0*/  LDS R10, [R0+0xc00] ;  /* 0x000c0000000a7984 */ /* 0x000fe80000000800 */
[----:B------:R-:W3:Y:S01]  /*37f0*/  LDS R9, [R0+0xe00] ;  /* 0x000e000000097984 */ /* 0x000ee20000000800 */
        /* <DEDUP_REMOVED lines=9> */
[----:B------:R-:W-:Y:S03]  /*3890*/  BAR.SYNC.DEFER_BLOCKING 0x0 ;  /* 0x0000000000007b1d */ /* 0x000fe60000010000 */
[----:B------:R-:W-:-:S05]  /*38a0*/  FADD.FTZ R13, R4, R9 ;  /* 0x00000009040d7221 */ /* 0x000fca0000010000 */
[----:B0-----:R-:W0:Y:S01]  /*38b0*/  LDC R28, c[0x0][0x388] ;  /* 0x0000e200ff1c7b82 */ /* 0x001e220000000800 */
[----:B------:R-:W1:Y:S04]  /*38c0*/  LDS R11, [R0] ;  /* 0x00000000000b7984 */ /* 0x000e680000000800 */
[----:B------:R-:W2:Y:S04]  /*38d0*/  LDS R14, [R0+0x400] ;  /* 0x00040000000e7984 */ /* 0x000ea80000000800 */
[----:B------:R-:W3:Y:S01]  /*38e0*/  LDS R12, [R0+0x200] ;  /* 0x00020000000c7984 */ /* 0x000ee20000000800 */
[----:B0-----:R-:W-:-:S03]  /*38f0*/  IMAD R28, R28, UR7, RZ ;  /* 0x000000071c1c7c24 */ /* 0x001fc6000f8e02ff */
[----:B------:R-:W0:Y:S04]  /*3900*/  LDS R15, [R0+0x600] ;  /* 0x00060000000f7984 */ /* 0x000e280000000800 */
[----:B------:R-:W4:Y:S04]  /*3910*/  LDS R17, [R0+0x800] ;  /* 0x0008000000117984 */ /* 0x000f280000000800 */
[----:B------:R-:W5:Y:S04]  /*3920*/  LDS R19, [R0+0xa00] ;  /* 0x000a000000137984 */ /* 0x000f680000000800 */
[----:B------:R-:W5:Y:S04]  /*3930*/  LDS R33, [R0+0xc00] ;  /* 0x000c000000217984 */ /* 0x000f680000000800 */
[----:B------:R-:W5:Y:S01]  /*3940*/  LDS R35, [R0+0xe00] ;  /* 0x000e000000237984 */ /* 0x000f620000000800 */
[----:B------:R-:W-:Y:S01]  /*3950*/  BAR.SYNC.DEFER_BLOCKING 0x0 ;  /* 0x0000000000007b1d */ /* 0x000fe20000010000 */
[----:B-1----:R-:W-:-:S04]  /*3960*/  FADD.FTZ R11, RZ, R11 ;  /* 0x0000000bff0b7221 */ /* 0x002fc80000010000 */
[----:B--2---:R-:W-:Y:S01]  /*3970*/  FADD.FTZ R14, R11, R14 ;  /* 0x0000000e0b0e7221 */ /* 0x004fe20000010000 */
[----:B------:R-:W-:Y:S01]  /*3980*/  FADD.FTZ R11, R3, R10 ;  /* 0x0000000a030b7221 */ /* 0x000fe20000010000 */
[----:B---3--:R-:W-:-:S04]  /*3990*/  FADD.FTZ R12, RZ, R12 ;  /* 0x0000000cff0c7221 */ /* 0x008fc80000010000 */
[----:B0-----:R-:W-:Y:S01]  /*39a0*/  FADD.FTZ R12, R12, R15 ;  /* 0x0000000f0c0c7221 */ /* 0x001fe20000010000 */
[----:B------:R-:W-:Y:S01]  /*39b0*/  STS.128 [R2], R40 ;  /* 0x0000002802007388 */ /* 0x000fe20000000c00 */
[----:B----4-:R-:W-:-:S03]  /*39c0*/  FADD.FTZ R14, R14, R17 ;  /* 0x000000110e0e7221 */ /* 0x010fc60000010000 */
[----:B------:R-:W-:Y:S01]  /*39d0*/  STS.128 [R2+0x10], R44 ;  /* 0x0000102c02007388 */ /* 0x000fe20000000c00 */
[----:B-----5:R-:W-:Y:S01]  /*39e0*/  FADD.FTZ R12, R12, R19 ;  /* 0x000000130c0c7221 */ /* 0x020fe20000010000 */
        /* <DEDUP_REMOVED lines=8> */
[----:B------:R-:W5:Y:S04]  /*3a70*/  LDS R31, [R0+0xa00] ;  /* 0x000a0000001f7984 */ /* 0x000f680000000800 */
[----:B------:R-:W5:Y:S04]  /*3a80*/  LDS R49, [R0+0xc00] ;  /* 0x000c000000317984 */ /* 0x000f680000000800 */
[----:B------:R-:W5:Y:S01]  /*3a90*/  LDS R51, [R0+0xe00] ;  /* 0x000e000000337984 */ /* 0x000f620000000800 */
[----:B------:R-:W-:Y:S01]  /*3aa0*/  BAR.SYNC.DEFER_BLOCKING 0x0 ;  /* 0x0000000000007b1d */ /* 0x000fe20000010000 */
[----:B0-----:R-:W-:-:S04]  /*3ab0*/  FADD.FTZ R16, RZ, R16 ;  /* 0x00000010ff107221 */ /* 0x001fc80000010000 */
[----:B-1----:R-:W-:Y:S01]  /*3ac0*/  FADD.FTZ R16, R16, R21 ;  /* 0x0000001510107221 */ /* 0x002fe20000010000 */
[----:B--2---:R-:W-:-:S04]  /*3ad0*/  FADD.FTZ R18, RZ, R18 ;  /* 0x00000012ff127221 */ /* 0x004fc80000010000 */
[----:B---3--:R-:W-:Y:S01]  /*3ae0*/  FADD.FTZ R18, R18, R23 ;  /* 0x0000001712127221 */ /* 0x008fe20000010000 */
        /* <DEDUP_REMOVED lines=15> */
[----:B0-----:R-:W-:Y:S01]  /*3be0*/  IADD3 R0, P0, PT, R28, R53, RZ ;  /* 0x000000351c007210 */ /* 0x001fe20007f1e0ff */
[----:B------:R-:W-:-:S04]  /*3bf0*/  FADD.FTZ R20, RZ, R20 ;  /* 0x00000014ff147221 */ /* 0x000fc80000010000 */
[----:B------:R-:W-:Y:S01]  /*3c00*/  IMAD.SHL.U32 R8, R0, 0x4, RZ ;  /* 0x0000000400087824 */ /* 0x000fe200078e00ff */
[----:B------:R-:W-:Y:S01]  /*3c10*/  IADD3.X R3, PT, PT, RZ, RZ, RZ, P0, !PT ;  /* 0x000000ffff037210 */ /* 0x000fe200007fe4ff */
[----:B-1----:R-:W-:-:S03]  /*3c20*/  FADD.FTZ R20, R20, R41 ;  /* 0x0000002914147221 */ /* 0x002fc60000010000 */
[----:B------:R-:W-:Y:S01]  /*3c30*/  SHF.L.U64.HI R0, R0, 0x2, R3 ;  /* 0x0000000200007819 */ /* 0x000fe20000010203 */
[----:B--2---:R-:W-:Y:S01]  /*3c40*/  FADD.FTZ R22, RZ, R22 ;  /* 0x00000016ff167221 */ /* 0x004fe20000010000 */
[C---:B------:R-:W-:Y:S02]  /*3c50*/  IADD3 R2, P0, PT, R8.reuse, UR22, RZ ;  /* 0x0000001608027c10 */ /* 0x040fe4000ff1e0ff */
[----:B------:R-:W-:Y:S01]  /*3c60*/  IADD3 R4, P1, PT, R8, UR20, RZ ;  /* 0x0000001408047c10 */ /* 0x000fe2000ff3e0ff */
[----:B---3--:R-:W-:Y:S01]  /*3c70*/  FADD.FTZ R20, R20, R43 ;  /* 0x0000002b14147221 */ /* 0x008fe20000010000 */
[C---:B------:R-:W-:Y:S02]  /*3c80*/  IADD3 R6, P2, PT, R8.reuse, UR26, RZ ;  /* 0x0000001a08067c10 */ /* 0x040fe4000ff5e0ff */
[----:B------:R-:W-:Y:S01]  /*3c90*/  IADD3 R8, P3, PT, R8, UR24, RZ ;  /* 0x0000001808087c10 */ /* 0x000fe2000ff7e0ff */
[----:B----4-:R-:W-:Y:S01]  /*3ca0*/  FADD.FTZ R22, R22, R25 ;  /* 0x0000001916167221 */ /* 0x010fe20000010000 */
[----:B------:R-:W-:-:S02]  /*3cb0*/  IADD3.X R3, PT, PT, R0, UR23, RZ, P0, !PT ;  /* 0x0000001700037c10 */ /* 0x000fc400087fe4ff */
[----:B------:R-:W-:Y:S01]  /*3cc0*/  IADD3.X R5, PT, PT, R0, UR21, RZ, P1, !PT ;  /* 0x0000001500057c10 */ /* 0x000fe20008ffe4ff */
[----:B-----5:R-:W-:Y:S01]  /*3cd0*/  FADD.FTZ R45, R20, R45 ;  /* 0x0000002d142d7221 */ /* 0x020fe20000010000 */
[C---:B------:R-:W-:Y:S01]  /*3ce0*/  IADD3.X R7, PT, PT, R0.reuse, UR27, RZ, P2, !PT ;  /* 0x0000001b00077c10 */ /* 0x040fe200097fe4ff */
[----:B------:R-:W-:Y:S01]  /*3cf0*/  STG.E desc[UR8][R2.64], R33 ;  /* 0x0000002102007986 */ /* 0x000fe2000c101908 */
[----:B------:R-:W-:Y:S01]  /*3d00*/  IADD3.X R9, PT, PT, R0, UR25, RZ, P3, !PT ;  /* 0x0000001900097c10 */ /* 0x000fe20009ffe4ff */
[----:B------:R-:W-:Y:S02]  /*3d10*/  FADD.FTZ R22, R22, R27 ;  /* 0x0000001b16167221 */ /* 0x000fe40000010000 */
[----:B------:R-:W-:Y:S02]  /*3d20*/  STG.E desc[UR8][R4.64], R11 ;  /* 0x0000000b04007986 */ /* 0x000fe4000c101908 */
[----:B------:R-:W-:Y:S02]  /*3d30*/  FADD.FTZ R15, R22, R15 ;  /* 0x0000000f160f7221 */ /* 0x000fe40000010000 */
[----:B------:R-:W-:Y:S04]  /*3d40*/  STG.E desc[UR8][R6.64], R45 ;  /* 0x0000002d06007986 */ /* 0x000fe8000c101908 */
[----:B------:R-:W-:Y:S04]  /*3d50*/  STG.E desc[UR8][R8.64], R49 ;  /* 0x0000003108007986 */ /* 0x000fe8000c101908 */
[----:B------:R-:W-:Y:S04]  /*3d60*/  STG.E desc[UR8][R2.64+0x200], R35 ;  /* 0x0002002302007986 */ /* 0x000fe8000c101908 */
[----:B------:R-:W-:Y:S04]  /*3d70*/  STG.E desc[UR8][R4.64+0x200], R13 ;  /* 0x0002000d04007986 */ /* 0x000fe8000c101908 */
[----:B------:R-:W-:Y:S04]  /*3d80*/  STG.E desc[UR8][R6.64+0x200], R15 ;  /* 0x0002000f06007986 */ /* 0x000fe8000c101908 */
[----:B------:R-:W-:Y:S01]  /*3d90*/  STG.E desc[UR8][R8.64+0x200], R51 ;  /* 0x0002003308007986 */ /* 0x000fe2000c101908 */
[----:B------:R-:W-:Y:S05]  /*3da0*/  EXIT ;  /* 0x000000000000794d */ /* 0x000fea0003800000 */
.L_x_145:
[----:B------:R-:W-:Y:S01]  /*3db0*/  HFMA2 R101, -RZ, RZ, 0, 1.847743988037109375e-06 ;  /* 0x0000001fff657431 */ /* 0x000fe200000001ff */
[----:B------:R-:W-:Y:S01]  /*3dc0*/  BSSY B2, `(.L_x_154) ;  /* 0x0000007000027945 */ /* 0x000fe20003800000 */
[----:B------:R-:W-:Y:S01]  /*3dd0*/  MOV R103, R97 ;  /* 0x0000006100677202 */ /* 0x000fe20000000f00 */
[----:B------:R-:W-:Y:S02]  /*3de0*/  IMAD.MOV.U32 R102, RZ, RZ, 0x1 ;  /* 0x00000001ff667424 */ /* 0x000fe400078e00ff */
[----:B------:R-:W-:-:S07]  /*3df0*/  IMAD.MOV.U32 R100, RZ, RZ, -0x1 ;  /* 0xffffffffff647424 */ /* 0x000fce00078e00ff */
[----:B-----5:R-:W-:Y:S05]  /*3e00*/  WARPSYNC.COLLECTIVE R100, `(.L_x_155) ;  /* 0x0000000064087348 */ /* 0x020fea0003c00000 */
[----:B------:R0:W1:Y:S02]  /*3e10*/  SHFL.BFLY P4, R104, R103, R102, R101 ;  /* 0x0c00006667687389 */ /* 0x0000640000080065 */
[----:B01---5:R-:W-:Y:S05]  /*3e20*/  ENDCOLLECTIVE ;  /* 0x000000000000791b */ /* 0x023fea0003800000 */
.L_x_155:
[----:B------:R-:W-:Y:S05]  /*3e30*/  BSYNC B2 ;  /* 0x0000000000027941 */ /* 0x000fea0003800000 */
.L_x_154:
        /* <DEDUP_REMOVED lines=8> */
.L_x_156:
[----:B------:R-:W-:-:S04]  /*3ec0*/  FADD.FTZ R106, R97, R106 ;  /* 0x0000006a616a7221 */ /* 0x000fc80000010000 */
[----:B------:R-:W-:Y:S02]  /*3ed0*/  IMAD.MOV.U32 R103, RZ, RZ, R106 ;  /* 0x000000ffff677224 */ /* 0x000fe400078e006a */
[----:B------:R-:W-:Y:S02]  /*3ee0*/  HFMA2 R102, -RZ, RZ, 0, 1.1920928955078125e-07 ;  /* 0x00000002ff667431 */ /* 0x000fe400000001ff */
[----:B------:R-:W-:-:S07]  /*3ef0*/  FADD.FTZ R105, R96, R104 ;  /* 0x0000006860697221 */ /* 0x000fce0000010000 */
[----:B------:R-:W-:Y:S05]  /*3f00*/  WARPSYNC.COLLECTIVE R100, `(.L_x_157) ;  /* 0x0000000064087348 */ /* 0x000fea0003c00000 */
[----:B------:R0:W1:Y:S02]  /*3f10*/  SHFL.BFLY P4, R104, R103, R102, R101 ;  /* 0x0c00006667687389 */ /* 0x0000640000080065 */
[----:B01----:R-:W-:Y:S05]  /*3f20*/  ENDCOLLECTIVE ;  /* 0x000000000000791b */ /* 0x003fea0003800000 */
.L_x_157:
[----:B------:R-:W-:Y:S01]  /*3f30*/  MOV R103, R105 ;  /* 0x0000006900677202 */ /* 0x000fe20000000f00 */
[----:B------:R-:W-:-:S07]  /*3f40*/  IMAD.MOV.U32 R107, RZ, RZ, R104 ;  /* 0x000000ffff6b7224 */ /* 0x000fce00078e0068 */
[----:B------:R-:W-:Y:S05]  /*3f50*/  WARPSYNC.COLLECTIVE R100, `(.L_x_158) ;  /* 0x0000000064087348 */ /* 0x000fea0003c00000 */
[----:B------:R0:W1:Y:S02]  /*3f60*/  SHFL.BFLY P4, R104, R103, R102, R101 ;  /* 0x0c00006667687389 */ /* 0x0000640000080065 */
[----:B01----:R-:W-:Y:S05]  /*3f70*/  ENDCOLLECTIVE ;  /* 0x000000000000791b */ /* 0x003fea0003800000 */
.L_x_158:
[----:B------:R-:W-:-:S04]  /*3f80*/  FADD.FTZ R107, R106, R107 ;  /* 0x0000006b6a6b7221 */ /* 0x000fc80000010000 */
[----:B------:R-:W-:Y:S02]  /*3f90*/  IMAD.MOV.U32 R103, RZ, RZ, R107 ;  /* 0x000000ffff677224 */ /* 0x000fe400078e006b */
[----:B------:R-:W-:Y:S02]  /*3fa0*/  HFMA2 R102, -RZ, RZ, 0, 2.384185791015625e-07 ;  /* 0x00000004ff667431 */ /* 0x000fe400000001ff */
[----:B------:R-:W-:-:S07]  /*3fb0*/  FADD.FTZ R108, R105, R104 ;  /* 0x00000068696c7221 */ /* 0x000fce0000010000 */
[----:B------:R-:W-:Y:S05]  /*3fc0*/  WARPSYNC.COLLECTIVE R100, `(.L_x_159) ;  /* 0x0000000064087348 */ /* 0x000fea0003c00000 */
[----:B------:R0:W1:Y:S02]  /*3fd0*/  SHFL.BFLY P4, R104, R103, R102, R101 ;  /* 0x0c00006667687389 */ /* 0x0000640000080065 */
[----:B01----:R-:W-:Y:S05]  /*3fe0*/  ENDCOLLECTIVE ;  /* 0x000000000000791b */ /* 0x003fea0003800000 */
.L_x_159:
[----:B------:R-:W-:Y:S01]  /*3ff0*/  MOV R103, R108 ;  /* 0x0000006c00677202 */ /* 0x000fe20000000f00 */
[----:B------:R-:W-:-:S07]  /*4000*/  IMAD.MOV.U32 R110, RZ, RZ, R104 ;  /* 0x000000ffff6e7224 */ /* 0x000fce00078e0068 */
[----:B------:R-:W-:Y:S05]  /*4010*/  WARPSYNC.COLLECTIVE R100, `(.L_x_160) ;  /* 0x0000000064087348 */ /* 0x000fea0003c00000 */
[----:B------:R0:W1:Y:S02]  /*4020*/  SHFL.BFLY P4, R104, R103, R102, R101 ;  /* 0x0c00006667687389 */ /* 0x0000640000080065 */
[----:B01----:R-:W-:Y:S05]  /*4030*/  ENDCOLLECTIVE ;  /* 0x000000000000791b */ /* 0x003fea0003800000 */
.L_x_160:
[----:B------:R-:W-:-:S04]  /*4040*/  FADD.FTZ R110, R107, R110 ;  /* 0x0000006e6b6e7221 */ /* 0x000fc80000010000 */
[----:B------:R-:W-:Y:S02]  /*4050*/  IMAD.MOV.U32 R103, RZ, RZ, R110 ;  /* 0x000000ffff677224 */ /* 0x000fe400078e006e */
[----:B------:R-:W-:Y:S02]  /*4060*/  HFMA2 R102, -RZ, RZ, 0, 4.76837158203125e-07 ;  /* 0x00000008ff667431 */ /* 0x000fe400000001ff */
[----:B------:R-:W-:-:S07]  /*4070*/  FADD.FTZ R109, R108, R104 ;  /* 0x000000686c6d7221 */ /* 0x000fce0000010000 */
[----:B------:R-:W-:Y:S05]  /*4080*/  WARPSYNC.COLLECTIVE R100, `(.L_x_161) ;  /* 0x0000000064087348 */ /* 0x000fea0003c00000 */
[----:B------:R0:W1:Y:S02]  /*4090*/  SHFL.BFLY P4, R104, R103, R102, R101 ;  /* 0x0c00006667687389 */ /* 0x0000640000080065 */
[----:B01----:R-:W-:Y:S05]  /*40a0*/  ENDCOLLECTIVE ;  /* 0x000000000000791b */ /* 0x003fea0003800000 */
.L_x_161:
[----:B------:R-:W-:Y:S01]  /*40b0*/  MOV R103, R109 ;  /* 0x0000006d00677202 */ /* 0x000fe20000000f00 */
[----:B------:R-:W-:-:S07]  /*40c0*/  IMAD.MOV.U32 R97, RZ, RZ, R104 ;  /* 0x000000ffff617224 */ /* 0x000fce00078e0068 */
[----:B------:R-:W-:Y:S05]  /*40d0*/  WARPSYNC.COLLECTIVE R100, `(.L_x_162) ;  /* 0x0000000064087348 */ /* 0x000fea0003c00000 */
[----:B------:R0:W1:Y:S02]  /*40e0*/  SHFL.BFLY P4, R104, R103, R102, R101 ;  /* 0x0c00006667687389 */ /* 0x0000640000080065 */
[----:B01----:R-:W-:Y:S05]  /*40f0*/  ENDCOLLECTIVE ;  /* 0x000000000000791b */ /* 0x003fea0003800000 */
.L_x_162:
[----:B------:R-:W-:-:S04]  /*4100*/  FADD.FTZ R96, R110, R97 ;  /* 0x000000616e607221 */ /* 0x000fc80000010000 */
[----:B------:R-:W-:Y:S02]  /*4110*/  IMAD.MOV.U32 R103, RZ, RZ, R96 ;  /* 0x000000ffff677224 */ /* 0x000fe400078e0060 */
[----:B------:R-:W-:Y:S02]  /*4120*/  HFMA2 R102, -RZ, RZ, 0, 9.5367431640625e-07 ;  /* 0x00000010ff667431 */ /* 0x000fe400000001ff */
[----:B------:R-:W-:-:S07]  /*4130*/  FADD.FTZ R97, R109, R104 ;  /* 0x000000686d617221 */ /* 0x000fce0000010000 */
[----:B------:R-:W-:Y:S05]  /*4140*/  WARPSYNC.COLLECTIVE R100, `(.L_x_163) ;  /* 0x0000000064087348 */ /* 0x000fea0003c00000 */
[----:B------:R0:W1:Y:S02]  /*4150*/  SHFL.BFLY P4, R104, R103, R102, R101 ;  /* 0x0c00006667687389 */ /* 0x0000640000080065 */
[----:B01----:R-:W-:Y:S05]  /*4160*/  ENDCOLLECTIVE ;  /* 0x000000000000791b */ /* 0x003fea0003800000 */
.L_x_163:
[----:B------:R-:W-:Y:S01]  /*4170*/  MOV R103, R97 ;  /* 0x0000006100677202 */ /* 0x000fe20000000f00 */
[----:B------:R-:W-:-:S07]  /*4180*/  IMAD.MOV.U32 R105, RZ, RZ, R104 ;  /* 0x000000ffff697224 */ /* 0x000fce00078e0068 */
[----:B------:R-:W-:Y:S05]  /*4190*/  WARPSYNC.COLLECTIVE R100, `(.L_x_164) ;  /* 0x0000000064087348 */ /* 0x000fea0003c00000 */
[----:B------:R0:W1:Y:S02]  /*41a0*/  SHFL.BFLY P4, R104, R103, R102, R101 ;  /* 0x0c00006667687389 */ /* 0x0000640000080065 */
[----:B01----:R-:W-:Y:S05]  /*41b0*/  ENDCOLLECTIVE ;  /* 0x000000000000791b */ /* 0x003fea0003800000 */
.L_x_164:
[----:B------:R-:W-:Y:S05]  /*41c0*/  BRA `(.L_x_165) ;  /* 0xffffffcc00f87947 */ /* 0x000fea000383ffff */
.L_x_166:
        /* <DEDUP_REMOVED lines=11> */
.L_x_2805:


//--------------------- .text._ZN10layer_norm22ln_bwd_finalize_kernelINS_22Kernel_traits_finalizeILj256E13__nv_bfloat16S2_S2_S2_fjLb0ELj1024ELj4ENS_18Kernel_traits_baseILj256ES2_S2_S2_S2_fjLj1024EEEEELb0ELb0EEEvNS_9BwdParamsE --------------------------
	.section	.text._ZN10layer_norm22ln_bwd_finalize_kernelINS_22Kernel_traits_finalizeILj256E13__nv_bfloat16S2_S2_S2_fjLb0ELj1024ELj4ENS_18Kernel_traits_baseILj256ES2_S2_S2_S2_fjLj1024EEEEELb0ELb0EEEvNS_9BwdParamsE,"ax",@progbits
	.align	128
        .global         _ZN10layer_norm22ln_bwd_finalize_kernelINS_22Kernel_traits_finalizeILj256E13__nv_bfloat16S2_S2_S2_fjLb0ELj1024ELj4ENS_18Kernel_traits_baseILj256ES2_S2_S2_S2_fjLj1024EEEEELb0ELb0EEEvNS_9BwdParamsE
        .type           _ZN10layer_norm22ln_bwd_finalize_kernelINS_22Kernel_traits_finalizeILj256E13__nv_bfloat16S2_S2_S2_fjLb0ELj1024ELj4ENS_18Kernel_traits_baseILj256ES2_S2_S2_S2_fjLj1024EEEEELb0ELb0EEEvNS_9BwdParamsE,@function
        .size           _ZN10layer_norm22ln_bwd_finalize_kernelINS_22Kernel_traits_finalizeILj256E13__nv_bfloat16S2_S2_S2_fjLb0ELj1024ELj4ENS_18Kernel_traits_baseILj256ES2_S2_S2_S2_fjLj1024EEEEELb0ELb0EEEvNS_9BwdParamsE,(.L_x_2806 - _ZN10layer_norm22ln_bwd_finalize_kernelINS_22Kernel_traits_finalizeILj256E13__nv_bfloat16S2_S2_S2_fjLb0ELj1024ELj4ENS_18Kernel_traits_baseILj256ES2_S2_S2_S2_fjLj1024EEEEELb0ELb0EEEvNS_9BwdParamsE)
        .other          _ZN10layer_norm22ln_bwd_finalize_kernelINS_22Kernel_traits_finalizeILj256E13__nv_bfloat16S2_S2_S2_fjLb0ELj1024ELj4ENS_18Kernel_traits_baseILj256ES2_S2_S2_S2_fjLj1024EEEEELb0ELb0EEEvNS_9BwdParamsE,@"STO_CUDA_ENTRY STV_DEFAULT"
_ZN10layer_norm22ln_bwd_finalize_kernelINS_22Kernel_traits_finalizeILj256E13__nv_bfloat16S2_S2_S2_fjLb0ELj1024ELj4ENS_18Kernel_traits_baseILj256ES2_S2_S2_S2_fjLj1024EEEEELb0ELb0EEEvNS_9BwdParamsE:
.text._ZN10layer_norm22ln_bwd_finalize_kernelINS_22Kernel_traits_finalizeILj256E13__nv_bfloat16S2_S2_S2_fjLb0ELj1024ELj4ENS_18Kernel_traits_baseILj256ES2_S2_S2_S2_fjLj1024EEEEELb0ELb0EEEvNS_9BwdParamsE:
[----:B------:R-:W-:Y:S01]  /*0000*/  LDC R1, c[0x0][0x37c] ;  /* 0x0000df00ff017b82 */ /* 0x000fe20000000800 */
[----:B------:R-:W0:Y:S01]  /*0010*/  S2R R0, SR_CTAID.X ;  /* 0x0000000000007919 */ /* 0x000e220000002500 */
[----:B------:R-:W1:Y:S01]  /*0020*/  S2R R2, SR_TID.X ;  /* 0x0000000000027919 */ /* 0x000e620000002100 */
[----:B0-----:R-:W-:-:S04]  /*0030*/  SHF.L.U32 R59, R0, 0x5, RZ ;  /* 0x00000005003b7819 */ /* 0x001fc800000006ff */
[----:B-1----:R-:W-:-:S04]  /*0040*/  LOP3.LUT R3, R59, 0x1f, R2, 0xf8, !PT ;  /* 0x0000001f3b037812 */ /* 0x002fc800078ef802 */
[----:B------:R-:W-:-:S13]  /*0050*/  ISETP.GT.U32.AND P0, PT, R3, 0xff, PT ;  /* 0x000000ff0300780c */ /* 0x000fda0003f04070 */
[----:B------:R-:W-:Y:S05]  /*0060*/  @P0 EXIT ;  /* 0x000000000000094d */ /* 0x000fea0003800000 */
[----:B------:R-:W0:Y:S01]  /*0070*/  LDC R56, c[0x0][0x388] ;  /* 0x0000e200ff387b82 */ /* 0x000e220000000800 */
[----:B------:R-:W1:Y:S01]  /*0080*/  LDCU UR8, c[0x0][0x380] ;  /* 0x00007000ff0877ac */ /* 0x000e620008000800 */
[----:B------:R-:W-:Y:S01]  /*0090*/  SHF.R.U32.HI R58, RZ, 0x5, R2 ;  /* 0x00000005ff3a7819 */ /* 0x000fe20000011602 */
[----:B------:R-:W-:Y:S01]  /*00a0*/  BSSY.RECONVERGENT B0, `(.L_x_167) ;  /* 0x0000142000007945 */ /* 0x000fe20003800200 */
[----:B------:R-:W-:Y:S01]  /*00b0*/  SHF.L.U32 R0, R0, 0x4, RZ ;  /* 0x0000000400007819 */ /* 0x000fe200000006ff */
[----:B------:R-:W2:Y:S01]  /*00c0*/  LDCU.64 UR6, c[0x0][0x358] ;  /* 0x00006b00ff0677ac */ /* 0x000ea20008000a00 */
[----:B------:R-:W-:Y:S01]  /*00d0*/  LOP3.LUT R17, R2, 0x1f, RZ, 0xc0, !PT ;  /* 0x0000001f02117812 */ /* 0x000fe200078ec0ff */
[----:B------:R-:W-:Y:S01]  /*00e0*/  HFMA2 R36, -RZ, RZ, 0, 0 ;  /* 0x00000000ff247431 */ /* 0x000fe200000001ff */
[----:B------:R-:W-:Y:S02]  /*00f0*/  LOP3.LUT R0, R0, 0x7ffffff0, RZ, 0xc0, !PT ;  /* 0x7ffffff000007812 */ /* 0x000fe400078ec0ff */
[----:B------:R-:W-:-:S02]  /*0100*/  MOV R2, RZ ;  /* 0x000000ff00027202 */ /* 0x000fc40000000f00 */
[----:B------:R-:W-:Y:S02]  /*0110*/  IADD3 R57, PT, PT, R17, R0, RZ ;  /* 0x0000000011397210 */ /* 0x000fe40007ffe0ff */
[----:B-1----:R-:W-:-:S04]  /*0120*/  ISETP.GE.U32.AND P0, PT, R58, UR8, PT ;  /* 0x000000083a007c0c */ /* 0x002fc8000bf06070 */
[----:B0-----:R-:W-:-:S13]  /*0130*/  ISETP.GE.U32.OR P0, PT, R3, R56, P0 ;  /* 0x000000380300720c */ /* 0x001fda0000706470 */
[----:B--2---:R-:W-:Y:S05]  /*0140*/  @P0 BRA `(.L_x_168) ;  /* 0x0000001000dc0947 */ /* 0x004fea0003800000 */
[----:B------:R-:W-:Y:S01]  /*0150*/  LOP3.LUT R3, R58, 0x20, RZ, 0xfc, !PT ;  /* 0x000000203a037812 */ /* 0x000fe200078efcff */
[----:B------:R-:W-:Y:S01]  /*0160*/  BSSY.RECONVERGENT B1, `(.L_x_169) ;  /* 0x00000b2000017945 */ /* 0x000fe20003800200 */
[-C--:B------:R-:W-:Y:S02]  /*0170*/  LOP3.LUT R5, RZ, R58.reuse, RZ, 0x33, !PT ;  /* 0x0000003aff057212 */ /* 0x080fe400078e33ff */
[----:B------:R-:W-:Y:S02]  /*0180*/  VIMNMX.U32 R0, PT, PT, R3, UR8, !PT ;  /* 0x0000000803007c48 */ /* 0x000fe4000ffe0000 */
[----:B------:R-:W-:Y:S02]  /*0190*/  MOV R2, RZ ;  /* 0x000000ff00027202 */ /* 0x000fe40000000f00 */
[----:B------:R-:W-:Y:S02]  /*01a0*/  IADD3 R5, PT, PT, R0, R5, RZ ;  /* 0x0000000500057210 */ /* 0x000fe40007ffe0ff */
[----:B------:R-:W-:-:S02]  /*01b0*/  MOV R0, R58 ;  /* 0x0000003a00007202 */ /* 0x000fc40000000f00 */
[C---:B------:R-:W-:Y:S02]  /*01c0*/  ISETP.GE.U32.AND P0, PT, R5.reuse, 0x1e0, PT ;  /* 0x000001e00500780c */ /* 0x040fe40003f06070 */
[----:B------:R-:W-:Y:S02]  /*01d0*/  MOV R36, RZ ;  /* 0x000000ff00247202 */ /* 0x000fe40000000f00 */
[----:B------:R-:W-:-:S09]  /*01e0*/  LEA.HI R5, R5, 0x1, RZ, 0x1b ;  /* 0x0000000105057811 */ /* 0x000fd200078fd8ff */
[----:B------:R-:W-:Y:S05]  /*01f0*/  @!P0 BRA `(.L_x_170) ;  /* 0x0000000800a08947 */ /* 0x000fea0003800000 */
[C---:B------:R-:W-:Y:S01]  /*0200*/  LOP3.LUT R7, R58.reuse, 0x180, RZ, 0xfc, !PT ;  /* 0x000001803a077812 */ /* 0x040fe200078efcff */
[-CC-:B------:R-:W-:Y:S01]  /*0210*/  IMAD R4, R3, R56.reuse, R59.reuse ;  /* 0x0000003803047224 */ /* 0x180fe200078e023b */
[C---:B------:R-:W-:Y:S01]  /*0220*/  LOP3.LUT R2, R58.reuse, 0x120, RZ, 0xfc, !PT ;  /* 0x000001203a027812 */ /* 0x040fe200078efcff */
[CCC-:B------:R-:W-:Y:S01]  /*0230*/  IMAD R32, R58.reuse, R56.reuse, R59.reuse ;  /* 0x000000383a207224 */ /* 0x1c0fe200078e023b */
[C---:B------:R-:W-:Y:S01]  /*0240*/  LOP3.LUT R9, R58.reuse, 0x1a0, RZ, 0xfc, !PT ;  /* 0x000001a03a097812 */ /* 0x040fe200078efcff */
[-CC-:B------:R-:W-:Y:S01]  /*0250*/  IMAD R10, R7, R56.reuse, R59.reuse ;  /* 0x00000038070a7224 */ /* 0x180fe200078e023b */
[----:B------:R-:W-:Y:S01]  /*0260*/  LOP3.LUT R3, R58, 0x140, RZ, 0xfc, !PT ;  /* 0x000001403a037812 */ /* 0x000fe200078efcff */
[-CC-:B------:R-:W-:Y:S01]  /*0270*/  IMAD R2, R2, R56.reuse, R59.reuse ;  /* 0x0000003802027224 */ /* 0x180fe200078e023b */
[C---:B------:R-:W-:Y:S01]  /*0280*/  LOP3.LUT R11, R58.reuse, 0x1c0, RZ, 0xfc, !PT ;  /* 0x000001c03a0b7812 */ /* 0x040fe200078efcff */
[----:B------:R-:W-:Y:S01]  /*0290*/  IMAD R12, R9, R56, R59 ;  /* 0x00000038090c7224 */ /* 0x000fe200078e023b */
[----:B------:R-:W-:-:S02]  /*02a0*/  LOP3.LUT R13, R58, 0x1e0, RZ, 0xfc, !PT ;  /* 0x000001e03a0d7812 */ /* 0x000fc400078efcff */
[C---:B------:R-:W-:Y:S01]  /*02b0*/  LOP3.LUT R0, R58.reuse, 0x100, RZ, 0xfc, !PT ;  /* 0x000001003a007812 */ /* 0x040fe200078efcff */
[-CC-:B------:R-:W-:Y:S01]  /*02c0*/  IMAD R14, R11, R56.reuse, R59.reuse ;  /* 0x000000380b0e7224 */ /* 0x180fe200078e023b */
[C---:B------:R-:W-:Y:S01]  /*02d0*/  LOP3.LUT R6, R58.reuse, 0x160, RZ, 0xfc, !PT ;  /* 0x000001603a067812 */ /* 0x040fe200078efcff */
[-CC-:B------:R-:W-:Y:S01]  /*02e0*/  IMAD R18, R13, R56.reuse, R59.reuse ;  /* 0x000000380d127224 */ /* 0x180fe200078e023b */
[----:B------:R-:W-:Y:S01]  /*02f0*/  LOP3.LUT R15, R58, 0x80, RZ, 0xfc, !PT ;  /* 0x000000803a0f7812 */ /* 0x000fe200078efcff */
[-CC-:B------:R-:W-:Y:S01]  /*0300*/  IMAD R0, R0, R56.reuse, R59.reuse ;  /* 0x0000003800007224 */ /* 0x180fe200078e023b */
[----:B------:R-:W-:Y:S01]  /*0310*/  LOP3.LUT R16, R58, 0xa0, RZ, 0xfc, !PT ;  /* 0x000000a03a107812 */ /* 0x000fe200078efcff */
[-CC-:B------:R-:W-:Y:S01]  /*0320*/  IMAD R8, R6, R56.reuse, R59.reuse ;  /* 0x0000003806087224 */ /* 0x180fe200078e023b */
[C---:B------:R-:W-:Y:S01]  /*0330*/  LOP3.LUT R19, R58.reuse, 0xc0, RZ, 0xfc, !PT ;  /* 0x000000c03a137812 */ /* 0x040fe200078efcff */
[-CC-:B------:R-:W-:Y:S01]  /*0340*/  IMAD R20, R15, R56.reuse, R59.reuse ;  /* 0x000000380f147224 */ /* 0x180fe200078e023b */
[----:B------:R-:W-:Y:S01]  /*0350*/  LOP3.LUT R21, R58, 0xe0, RZ, 0xfc, !PT ;  /* 0x000000e03a157812 */ /* 0x000fe200078efcff */
[-CC-:B------:R-:W-:Y:S01]  /*0360*/  IMAD R22, R16, R56.reuse, R59.reuse ;  /* 0x0000003810167224 */ /* 0x180fe200078e023b */
[C---:B------:R-:W-:Y:S01]  /*0370*/  LOP3.LUT R23, R58.reuse, 0x40, RZ, 0xfc, !PT ;  /* 0x000000403a177812 */ /* 0x040fe200078efcff */
[-CC-:B------:R-:W-:Y:S01]  /*0380*/  IMAD R24, R19, R56.reuse, R59.reuse ;  /* 0x0000003813187224 */ /* 0x180fe200078e023b */
[----:B------:R-:W-:Y:S01]  /*0390*/  LOP3.LUT R25, R58, 0x60, RZ, 0xfc, !PT ;  /* 0x000000603a197812 */ /* 0x000fe200078efcff */
[-CC-:B------:R-:W-:Y:S01]  /*03a0*/  IMAD R26, R21, R56.reuse, R59.reuse ;  /* 0x00000038151a7224 */ /* 0x180fe200078e023b */
[----:B------:R-:W-:Y:S01]  /*03b0*/  LOP3.LUT R27, R5, 0xffffff0, RZ, 0xc0, !PT ;  /* 0x0ffffff0051b7812 */ /* 0x000fe200078ec0ff */
[--C-:B------:R-:W-:Y:S01]  /*03c0*/  IMAD R28, R23, R56, R59.reuse ;  /* 0x00000038171c7224 */ /* 0x100fe200078e023b */
[----:B------:R-:W-:Y:S01]  /*03d0*/  IADD3 R5, PT, PT, R17, R4, RZ ;  /* 0x0000000411057210 */ /* 0x000fe20007ffe0ff */
[--C-:B------:R-:W-:Y:S01]  /*03e0*/  IMAD R4, R3, R56, R59.reuse ;  /* 0x0000003803047224 */ /* 0x100fe200078e023b */
[----:B------:R-:W-:Y:S01]  /*03f0*/  IADD3 R9, PT, PT, R17, R10, RZ ;  /* 0x0000000a11097210 */ /* 0x000fe20007ffe0ff */
[----:B------:R-:W-:Y:S01]  /*0400*/  IMAD R30, R25, R56, R59 ;  /* 0x00000038191e7224 */ /* 0x000fe200078e023b */
[C---:B------:R-:W-:Y:S01]  /*0410*/  IADD3 R6, PT, PT, R17.reuse, R2, RZ ;  /* 0x0000000211067210 */ /* 0x040fe20007ffe0ff */
[----:B------:R-:W-:Y:S01]  /*0420*/  HFMA2 R2, -RZ, RZ, 0, 0 ;  /* 0x00000000ff027431 */ /* 0x000fe200000001ff */
[----:B------:R-:W-:-:S02]  /*0430*/  IADD3 R10, PT, PT, R17, R12, RZ ;  /* 0x0000000c110a7210 */ /* 0x000fc40007ffe0ff */
[C---:B------:R-:W-:Y:S02]  /*0440*/  IADD3 R7, PT, PT, R17.reuse, R4, RZ ;  /* 0x0000000411077210 */ /* 0x040fe40007ffe0ff */
[C---:B------:R-:W-:Y:S02]  /*0450*/  IADD3 R11, PT, PT, R17.reuse, R14, RZ ;  /* 0x0000000e110b7210 */ /* 0x040fe40007ffe0ff */
[C---:B------:R-:W-:Y:S02]  /*0460*/  IADD3 R12, PT, PT, R17.reuse, R18, RZ ;  /* 0x00000012110c7210 */ /* 0x040fe40007ffe0ff */
[C---:B------:R-:W-:Y:S02]  /*0470*/  IADD3 R3, PT, PT, R17.reuse, R32, RZ ;  /* 0x0000002011037210 */ /* 0x040fe40007ffe0ff */
[C---:B------:R-:W-:Y:S02]  /*0480*/  IADD3 R16, PT, PT, R17.reuse, R0, RZ ;  /* 0x0000000011107210 */ /* 0x040fe40007ffe0ff */
[----:B------:R-:W-:-:S02]  /*0490*/  IADD3 R8, PT, PT, R17, R8, RZ ;  /* 0x0000000811087210 */ /* 0x000fc40007ffe0ff */
[C---:B------:R-:W-:Y:S02]  /*04a0*/  IADD3 R18, PT, PT, R17.reuse, R20, RZ ;  /* 0x0000001411127210 */ /* 0x040fe40007ffe0ff */
[C---:B------:R-:W-:Y:S02]  /*04b0*/  IADD3 R13, PT, PT, R17.reuse, R22, RZ ;  /* 0x00000016110d7210 */ /* 0x040fe40007ffe0ff */
[C---:B------:R-:W-:Y:S02]  /*04c0*/  IADD3 R14, PT, PT, R17.reuse, R24, RZ ;  /* 0x00000018110e7210 */ /* 0x040fe40007ffe0ff */
[C---:B------:R-:W-:Y:S02]  /*04d0*/  IADD3 R15, PT, PT, R17.reuse, R26, RZ ;  /* 0x0000001a110f7210 */ /* 0x040fe40007ffe0ff */
[C---:B------:R-:W-:Y:S02]  /*04e0*/  IADD3 R4, PT, PT, R17.reuse, R28, RZ ;  /* 0x0000001c11047210 */ /* 0x040fe40007ffe0ff */
[----:B------:R-:W-:-:S02]  /*04f0*/  IADD3 R17, PT, PT, R17, R30, RZ ;  /* 0x0000001e11117210 */ /* 0x000fc40007ffe0ff */
[----:B------:R-:W-:Y:S02]  /*0500*/  MOV R0, R58 ;  /* 0x0000003a00007202 */ /* 0x000fe40000000f00 */
[----:B------:R-:W-:-:S07]  /*0510*/  IADD3 R19, PT, PT, -R27, RZ, RZ ;  /* 0x000000ff1b137210 */ /* 0x000fce0007ffe1ff */
.L_x_171:
[----:B------:R-:W0:Y:S08]  /*0520*/  LDC.64 R52, c[0x0][0x440] ;  /* 0x00011000ff347b82 */ /* 0x000e300000000a00 */
[----:B------:R-:W1:Y:S01]  /*0530*/  LDC.64 R54, c[0x0][0x448] ;  /* 0x00011200ff367b82 */ /* 0x000e620000000a00 */
[----:B0-----:R-:W-:-:S04]  /*0540*/  IMAD.WIDE.U32 R28, R5, 0x4, R52 ;  /* 0x00000004051c7825 */ /* 0x001fc800078e0034 */
[--C-:B------:R-:W-:Y:S01]  /*0550*/  IMAD.WIDE.U32 R26, R3, 0x4, R52.reuse ;  /* 0x00000004031a7825 */ /* 0x100fe200078e0034 */
[----:B------:R0:W2:Y:S03]  /*0560*/  LDG.E R50, desc[UR6][R28.64] ;  /* 0x000000061c327981 */ /* 0x0000a6000c1e1900 */
[----:B------:R-:W-:Y:S01]  /*0570*/  IMAD.WIDE.U32 R24, R13, 0x4, R52 ;  /* 0x000000040d187825 */ /* 0x000fe200078e0034 */
[----:B------:R3:W4:Y:S03]  /*0580*/  LDG.E R51, desc[UR6][R26.64] ;  /* 0x000000061a337981 */ /* 0x000726000c1e1900 */
[----:B-1----:R-:W-:Y:S02]  /*0590*/  IMAD.WIDE.U32 R46, R3, 0x4, R54 ;  /* 0x00000004032e7825 */ /* 0x002fe400078e0036 */
[----:B------:R-:W5:Y:S02]  /*05a0*/  LDG.E R25, desc[UR6][R24.64] ;  /* 0x0000000618197981 */ /* 0x000f64000c1e1900 */
[----:B------:R-:W-:-:S02]  /*05b0*/  IMAD.WIDE.U32 R22, R14, 0x4, R52 ;  /* 0x000000040e167825 */ /* 0x000fc400078e0034 */
[----:B------:R-:W5:Y:S02]  /*05c0*/  LDG.E R46, desc[UR6][R46.64] ;  /* 0x000000062e2e7981 */ /* 0x000f64000c1e1900 */
[----:B------:R-:W-:-:S04]  /*05d0*/  IMAD.WIDE.U32 R20, R15, 0x4, R52 ;  /* 0x000000040f147825 */ /* 0x000fc800078e0034 */
[----:B0-----:R-:W-:Y:S01]  /*05e0*/  IMAD.WIDE.U32 R28, R16, 0x4, R52 ;  /* 0x00000004101c7825 */ /* 0x001fe200078e0034 */
[----:B------:R-:W5:Y:S03]  /*05f0*/  LDG.E R24, desc[UR6][R22.64] ;  /* 0x0000000616187981 */ /* 0x000f66000c1e1900 */
[----:B------:R-:W-:-:S04]  /*0600*/  IMAD.WIDE.U32 R44, R5, 0x4, R54 ;  /* 0x00000004052c7825 */ /* 0x000fc800078e0036 */
[--C-:B------:R-:W-:Y:S02]  /*0610*/  IMAD.WIDE.U32 R48, R4, 0x4, R52.reuse ;  /* 0x0000000404307825 */ /* 0x100fe400078e0034 */
[----:B------:R-:W5:Y:S04]  /*0620*/  LDG.E R44, desc[UR6][R44.64] ;  /* 0x000000062c2c7981 */ /* 0x000f68000c1e1900 */
[----:B------:R0:W5:Y:S01]  /*0630*/  LDG.E R23, desc[UR6][R20.64] ;  /* 0x0000000614177981 */ /* 0x000162000c1e1900 */
[----:B------:R-:W-:-:S03]  /*0640*/  IMAD.WIDE.U32 R40, R18, 0x4, R52 ;  /* 0x0000000412287825 */ /* 0x000fc600078e0034 */
[----:B------:R1:W5:Y:S01]  /*0650*/  LDG.E R22, desc[UR6][R28.64] ;  /* 0x000000061c167981 */ /* 0x000362000c1e1900 */
[----:B---3--:R-:W-:-:S03]  /*0660*/  IMAD.WIDE.U32 R26, R7, 0x4, R52 ;  /* 0x00000004071a7825 */ /* 0x008fc600078e0034 */
[----:B------:R-:W3:Y:S01]  /*0670*/  LDG.E R48, desc[UR6][R48.64] ;  /* 0x0000000630307981 */ /* 0x000ee2000c1e1900 */
[----:B0-----:R-:W-:-:S03]  /*0680*/  IMAD.WIDE.U32 R20, R6, 0x4, R52 ;  /* 0x0000000406147825 */ /* 0x001fc600078e0034 */
[----:B------:R-:W3:Y:S01]  /*0690*/  LDG.E R40, desc[UR6][R40.64] ;  /* 0x0000000628287981 */ /* 0x000ee2000c1e1900 */
[----:B-1----:R-:W-:-:S03]  /*06a0*/  IMAD.WIDE.U32 R28, R4, 0x4, R54 ;  /* 0x00000004041c7825 */ /* 0x002fc600078e0036 */
[----:B------:R-:W3:Y:S01]  /*06b0*/  LDG.E R21, desc[UR6][R20.64] ;  /* 0x0000000614157981 */ /* 0x000ee2000c1e1900 */
[----:B------:R-:W-:-:S03]  /*06c0*/  IMAD.WIDE.U32 R42, R17, 0x4, R52 ;  /* 0x00000004112a7825 */ /* 0x000fc600078e0034 */
[----:B------:R-:W3:Y:S01]  /*06d0*/  LDG.E R38, desc[UR6][R28.64] ;  /* 0x000000061c267981 */ /* 0x000ee2000c1e1900 */
[----:B------:R-:W-:-:S03]  /*06e0*/  IMAD.WIDE.U32 R32, R17, 0x4, R54 ;  /* 0x0000000411207825 */ /* 0x000fc600078e0036 */
[----:B------:R-:W3:Y:S01]  /*06f0*/  LDG.E R42, desc[UR6][R42.64] ;  /* 0x000000062a2a7981 */ /* 0x000ee2000c1e1900 */
[----:B------:R-:W-:-:S03]  /*0700*/  IMAD.WIDE.U32 R34, R18, 0x4, R54 ;  /* 0x0000000412227825 */ /* 0x000fc600078e0036 */
[----:B------:R0:W3:Y:S04]  /*0710*/  LDG.E R20, desc[UR6][R26.64] ;  /* 0x000000061a147981 */ /* 0x0000e8000c1e1900 */
[----:B------:R1:W3:Y:S01]  /*0720*/  LDG.E R41, desc[UR6][R32.64] ;  /* 0x0000000620297981 */ /* 0x0002e2000c1e1900 */
[----:B------:R-:W-:-:S03]  /*0730*/  IMAD.WIDE.U32 R30, R9, 0x4, R52 ;  /* 0x00000004091e7825 */ /* 0x000fc600078e0034 */
[----:B------:R1:W3:Y:S01]  /*0740*/  LDG.E R43, desc[UR6][R34.64] ;  /* 0x00000006222b7981 */ /* 0x0002e2000c1e1900 */
[----:B0-----:R-:W-:-:S03]  /*0750*/  IMAD.WIDE.U32 R26, R8, 0x4, R52 ;  /* 0x00000004081a7825 */ /* 0x001fc600078e0034 */
[----:B------:R-:W3:Y:S01]  /*0760*/  LDG.E R39, desc[UR6][R30.64] ;  /* 0x000000061e277981 */ /* 0x000ee2000c1e1900 */
[----:B-1----:R-:W-:-:S03]  /*0770*/  IMAD.WIDE.U32 R32, R13, 0x4, R54 ;  /* 0x000000040d207825 */ /* 0x002fc600078e0036 */
[----:B------:R0:W3:Y:S01]  /*0780*/  LDG.E R37, desc[UR6][R26.64] ;  /* 0x000000061a257981 */ /* 0x0000e2000c1e1900 */
[----:B------:R-:W-:-:S03]  /*0790*/  IMAD.WIDE.U32 R34, R14, 0x4, R54 ;  /* 0x000000040e227825 */ /* 0x000fc600078e0036 */
[----:B------:R-:W3:Y:S01]  /*07a0*/  LDG.E R32, desc[UR6][R32.64] ;  /* 0x0000000620207981 */ /* 0x000ee2000c1e1900 */
[----:B------:R-:W-:-:S03]  /*07b0*/  IMAD.WIDE.U32 R28, R11, 0x4, R52 ;  /* 0x000000040b1c7825 */ /* 0x000fc600078e0034 */
[----:B------:R-:W3:Y:S01]  /*07c0*/  LDG.E R34, desc[UR6][R34.64] ;  /* 0x0000000622227981 */ /* 0x000ee2000c1e1900 */
[----:B0-----:R-:W-:-:S03]  /*07d0*/  IMAD.WIDE.U32 R26, R10, 0x4, R52 ;  /* 0x000000040a1a7825 */ /* 0x001fc600078e0034 */
[----:B------:R0:W3:Y:S01]  /*07e0*/  LDG.E R47, desc[UR6][R28.64] ;  /* 0x000000061c2f7981 */ /* 0x0000e2000c1e1900 */
[----:B------:R-:W-:-:S03]  /*07f0*/  IMAD.WIDE.U32 R30, R12, 0x4, R52 ;  /* 0x000000040c1e7825 */ /* 0x000fc600078e0034 */
[----:B------:R1:W3:Y:S04]  /*0800*/  LDG.E R45, desc[UR6][R26.64] ;  /* 0x000000061a2d7981 */ /* 0x0002e8000c1e1900 */
[----:B------:R1:W3:Y:S01]  /*0810*/  LDG.E R49, desc[UR6][R30.64] ;  /* 0x000000061e317981 */ /* 0x0002e2000c1e1900 */
[----:B0-----:R-:W-:-:S04]  /*0820*/  IMAD.WIDE.U32 R28, R16, 0x4, R54 ;  /* 0x00000004101c7825 */ /* 0x001fc800078e0036 */
[--C-:B-1----:R-:W-:Y:S01]  /*0830*/  IMAD.WIDE.U32 R26, R15, 0x4, R54.reuse ;  /* 0x000000040f1a7825 */ /* 0x102fe200078e0036 */
[----:B------:R-:W3:Y:S03]  /*0840*/  LDG.E R35, desc[UR6][R28.64] ;  /* 0x000000061c237981 */ /* 0x000ee6000c1e1900 */
[--C-:B------:R-:W-:Y:S01]  /*0850*/  IMAD.WIDE.U32 R30, R6, 0x4, R54.reuse ;  /* 0x00000004061e7825 */ /* 0x100fe200078e0036 */
[----:B------:R0:W3:Y:S05]  /*0860*/  LDG.E R33, desc[UR6][R26.64] ;  /* 0x000000061a217981 */ /* 0x0000ea000c1e1900 */
[----:B------:R-:W3:Y:S01]  /*0870*/  LDG.E R30, desc[UR6][R30.64] ;  /* 0x000000061e1e7981 */ /* 0x000ee2000c1e1900 */
[----:B0-----:R-:W-:-:S05]  /*0880*/  IMAD.WIDE.U32 R26, R7, 0x4, R54 ;  /* 0x00000004071a7825 */ /* 0x001fca00078e0036 */
[----:B------:R0:W3:Y:S01]  /*0890*/  LDG.E R31, desc[UR6][R26.64] ;  /* 0x000000061a1f7981 */ /* 0x0000e2000c1e1900 */
[----:B------:R-:W-:-:S06]  /*08a0*/  IMAD.WIDE.U32 R28, R8, 0x4, R54 ;  /* 0x00000004081c7825 */ /* 0x000fcc00078e0036 */
[----:B------:R-:W3:Y:S01]  /*08b0*/  LDG.E R28, desc[UR6][R28.64] ;  /* 0x000000061c1c7981 */ /* 0x000ee2000c1e1900 */
[----:B0-----:R-:W-:-:S05]  /*08c0*/  IMAD.WIDE.U32 R26, R9, 0x4, R54 ;  /* 0x00000004091a7825 */ /* 0x001fca00078e0036 */
[----:B------:R0:W3:Y:S02]  /*08d0*/  LDG.E R52, desc[UR6][R26.64] ;  /* 0x000000061a347981 */ /* 0x0000e4000c1e1900 */
[----:B0-----:R-:W-:-:S05]  /*08e0*/  IMAD.WIDE.U32 R26, R10, 0x4, R54 ;  /* 0x000000040a1a7825 */ /* 0x001fca00078e0036 */
[----:B------:R0:W3:Y:S02]  /*08f0*/  LDG.E R53, desc[UR6][R26.64] ;  /* 0x000000061a357981 */ /* 0x0000e4000c1e1900 */
[----:B0-----:R-:W-:-:S05]  /*0900*/  IMAD.WIDE.U32 R26, R11, 0x4, R54 ;  /* 0x000000040b1a7825 */ /* 0x001fca00078e0036 */
[----:B------:R0:W3:Y:S02]  /*0910*/  LDG.E R60, desc[UR6][R26.64] ;  /* 0x000000061a3c7981 */ /* 0x0000e4000c1e1900 */
[----:B0-----:R-:W-:-:S05]  /*0920*/  IMAD.WIDE.U32 R26, R12, 0x4, R54 ;  /* 0x000000040c1a7825 */ /* 0x001fca00078e0036 */
[----:B------:R-:W3:Y:S01]  /*0930*/  LDG.E R54, desc[UR6][R26.64] ;  /* 0x000000061a367981 */ /* 0x000ee2000c1e1900 */
[----:B------:R-:W-:-:S04]  /*0940*/  IADD3 R19, PT, PT, R19, 0x10, RZ ;  /* 0x0000001013137810 */ /* 0x000fc80007ffe0ff */
[----:B------:R-:W-:Y:S02]  /*0950*/  ISETP.NE.AND P0, PT, R19, RZ, PT ;  /* 0x000000ff1300720c */ /* 0x000fe40003f05270 */
[----:B------:R-:W-:Y:S02]  /*0960*/  IADD3 R0, PT, PT, R0, 0x200, RZ ;  /* 0x0000020000007810 */ /* 0x000fe40007ffe0ff */
[C---:B------:R-:W-:Y:S02]  /*0970*/  LEA R3, R56.reuse, R3, 0x9 ;  /* 0x0000000338037211 */ /* 0x040fe400078e48ff */
[C---:B------:R-:W-:Y:S02]  /*0980*/  LEA R5, R56.reuse, R5, 0x9 ;  /* 0x0000000538057211 */ /* 0x040fe400078e48ff */
[C---:B------:R-:W-:Y:S02]  /*0990*/  LEA R4, R56.reuse, R4, 0x9 ;  /* 0x0000000438047211 */ /* 0x040fe400078e48ff */
[----:B------:R-:W-:-:S02]  /*09a0*/  LEA R17, R56, R17, 0x9 ;  /* 0x0000001138117211 */ /* 0x000fc400078e48ff */
[C---:B------:R-:W-:Y:S02]  /*09b0*/  LEA R18, R56.reuse, R18, 0x9 ;  /* 0x0000001238127211 */ /* 0x040fe400078e48ff */
[C---:B------:R-:W-:Y:S02]  /*09c0*/  LEA R13, R56.reuse, R13, 0x9 ;  /* 0x0000000d380d7211 */ /* 0x040fe400078e48ff */
        /* <DEDUP_REMOVED lines=9> */
[----:B------:R-:W-:Y:S01]  /*0a60*/  LEA R12, R56, R12, 0x9 ;  /* 0x0000000c380c7211 */ /* 0x000fe200078e48ff */
[----:B----4-:R-:W-:-:S04]  /*0a70*/  FADD.FTZ R55, R51, R2 ;  /* 0x0000000233377221 */ /* 0x010fc80000010000 */
[----:B--2---:R-:W-:Y:S01]  /*0a80*/  FADD.FTZ R55, R55, R50 ;  /* 0x0000003237377221 */ /* 0x004fe20000010000 */
[----:B-----5:R-:W-:-:S04]  /*0a90*/  FADD.FTZ R51, R46, R36 ;  /* 0x000000242e337221 */ /* 0x020fc80000010000 */
[----:B------:R-:W-:Y:S01]  /*0aa0*/  FADD.FTZ R51, R51, R44 ;  /* 0x0000002c33337221 */ /* 0x000fe20000010000 */
[----:B---3--:R-:W-:-:S03]  /*0ab0*/  FADD.FTZ R55, R55, R48 ;  /* 0x0000003037377221 */ /* 0x008fc60000010000 */
[----:B------:R-:W-:Y:S01]  /*0ac0*/  FADD.FTZ R38, R51, R38 ;  /* 0x0000002633267221 */ /* 0x000fe20000010000 */
[----:B------:R-:W-:-:S04]  /*0ad0*/  FADD.FTZ R55, R55, R42 ;  /* 0x0000002a37377221 */ /* 0x000fc80000010000 */
        /* <DEDUP_REMOVED lines=8> */
[----:B------:R-:W-:-:S04]  /*0b60*/  FADD.FTZ R22, R23, R22 ;  /* 0x0000001617167221 */ /* 0x000fc80000010000 */
[----:B------:R-:W-:Y:S01]  /*0b70*/  FADD.FTZ R21, R22, R21 ;  /* 0x0000001516157221 */ /* 0x000fe20000010000 */
[----:B------:R-:W-:-:S04]  /*0b80*/  FADD.FTZ R34, R34, R33 ;  /* 0x0000002122227221 */ /* 0x000fc80000010000 */
[----:B------:R-:W-:-:S04]  /*0b90*/  FADD.FTZ R35, R34, R35 ;  /* 0x0000002322237221 */ /* 0x000fc80000010000 */
[----:B------:R-:W-:Y:S01]  /*0ba0*/  FADD.FTZ R30, R35, R30 ;  /* 0x0000001e231e7221 */ /* 0x000fe20000010000 */
[----:B------:R-:W-:-:S03]  /*0bb0*/  FADD.FTZ R20, R21, R20 ;  /* 0x0000001415147221 */ /* 0x000fc60000010000 */
[----:B------:R-:W-:Y:S01]  /*0bc0*/  FADD.FTZ R31, R30, R31 ;  /* 0x0000001f1e1f7221 */ /* 0x000fe20000010000 */
[----:B------:R-:W-:-:S03]  /*0bd0*/  FADD.FTZ R20, R20, R37 ;  /* 0x0000002514147221 */ /* 0x000fc60000010000 */
[----:B------:R-:W-:Y:S01]  /*0be0*/  FADD.FTZ R31, R31, R28 ;  /* 0x0000001c1f1f7221 */ /* 0x000fe20000010000 */
[----:B------:R-:W-:-:S03]  /*0bf0*/  FADD.FTZ R20, R20, R39 ;  /* 0x0000002714147221 */ /* 0x000fc60000010000 */
[----:B------:R-:W-:Y:S01]  /*0c00*/  FADD.FTZ R52, R31, R52 ;  /* 0x000000341f347221 */ /* 0x000fe20000010000 */
[----:B------:R-:W-:-:S04]  /*0c10*/  FADD.FTZ R20, R20, R45 ;  /* 0x0000002d14147221 */ /* 0x000fc80000010000 */
[----:B------:R-:W-:Y:S01]  /*0c20*/  FADD.FTZ R20, R20, R47 ;  /* 0x0000002f14147221 */ /* 0x000fe20000010000 */
[----:B------:R-:W-:-:S03]  /*0c30*/  FADD.FTZ R53, R52, R53 ;  /* 0x0000003534357221 */ /* 0x000fc60000010000 */
[----:B------:R-:W-:Y:S01]  /*0c40*/  FADD.FTZ R2, R20, R49 ;  /* 0x0000003114027221 */ /* 0x000fe20000010000 */
[----:B------:R-:W-:-:S04]  /*0c50*/  FADD.FTZ R53, R53, R60 ;  /* 0x0000003c35357221 */ /* 0x000fc80000010000 */
[----:B------:R-:W-:Y:S01]  /*0c60*/  FADD.FTZ R36, R53, R54 ;  /* 0x0000003635247221 */ /* 0x000fe20000010000 */
[----:B------:R-:W-:Y:S06]  /*0c70*/  @P0 BRA `(.L_x_171) ;  /* 0xfffffff800280947 */ /* 0x000fec000383ffff */
.L_x_170:
[----:B------:R-:W-:Y:S05]  /*0c80*/  BSYNC.RECONVERGENT B1 ;  /* 0x0000000000017941 */ /* 0x000fea0003800200 */
.L_x_169:
[----:B------:R-:W0:Y:S01]  /*0c90*/  LDCU UR4, c[0x0][0x380] ;  /* 0x00007000ff0477ac */ /* 0x000e220008000800 */
[----:B------:R-:W-:Y:S02]  /*0ca0*/  LOP3.LUT R3, R58, 0x20, RZ, 0xfc, !PT ;  /* 0x000000203a037812 */ /* 0x000fe400078efcff */
[----:B------:R-:W-:Y:S02]  /*0cb0*/  LOP3.LUT R4, RZ, R58, RZ, 0x33, !PT ;  /* 0x0000003aff047212 */ /* 0x000fe400078e33ff */
[----:B0-----:R-:W-:-:S04]  /*0cc0*/  VIMNMX.U32 R3, PT, PT, R3, UR4, !PT ;  /* 0x0000000403037c48 */ /* 0x001fc8000ffe0000 */
[----:B------:R-:W-:-:S04]  /*0cd0*/  IADD3 R3, PT, PT, R3, R4, RZ ;  /* 0x0000000403037210 */ /* 0x000fc80007ffe0ff */
[----:B------:R-:W-:-:S04]  /*0ce0*/  LEA.HI R9, R3, 0x1, RZ, 0x1b ;  /* 0x0000000103097811 */ /* 0x000fc800078fd8ff */
[----:B------:R-:W-:-:S04]  /*0cf0*/  LOP3.LUT R3, R9, 0xf, RZ, 0xc0, !PT ;  /* 0x0000000f09037812 */ /* 0x000fc800078ec0ff */
[----:B------:R-:W-:-:S13]  /*0d00*/  ISETP.NE.AND P0, PT, R3, RZ, PT ;  /* 0x000000ff0300720c */ /* 0x000fda0003f05270 */
[----:B------:R-:W-:Y:S05]  /*0d10*/  @!P0 BRA `(.L_x_168) ;  /* 0x0000000400e88947 */ /* 0x000fea0003800000 */
[----:B------:R-:W0:Y:S01]  /*0d20*/  S2R R8, SR_TID.X ;  /* 0x0000000000087919 */ /* 0x000e220000002100 */
[----:B------:R-:W-:Y:S01]  /*0d30*/  ISETP.GE.U32.AND P0, PT, R3, 0x8, PT ;  /* 0x000000080300780c */ /* 0x000fe20003f06070 */
[----:B------:R-:W-:Y:S01]  /*0d40*/  BSSY.RECONVERGENT B1, `(.L_x_172) ;  /* 0x0000040000017945 */ /* 0x000fe20003800200 */
[----:B------:R-:W-:-:S04]  /*0d50*/  LOP3.LUT R34, R9, 0x7, RZ, 0xc0, !PT ;  /* 0x0000000709227812 */ /* 0x000fc800078ec0ff */
[----:B------:R-:W-:Y:S02]  /*0d60*/  ISETP.NE.AND P1, PT, R34, RZ, PT ;  /* 0x000000ff2200720c */ /* 0x000fe40003f25270 */
[----:B0-----:R-:W-:-:S05]  /*0d70*/  LOP3.LUT R3, R59, 0x1f, R8, 0xf8, !PT ;  /* 0x0000001f3b037812 */ /* 0x001fca00078ef808 */
[----:B------:R-:W-:Y:S06]  /*0d80*/  @!P0 BRA `(.L_x_173) ;  /* 0x0000000000ec8947 */ /* 0x000fec0003800000 */
[----:B------:R-:W0:Y:S01]  /*0d90*/  LDC.64 R6, c[0x0][0x440] ;  /* 0x00011000ff067b82 */ /* 0x000e220000000a00 */
[----:B------:R-:W-:-:S05]  /*0da0*/  IMAD R11, R0, R56, R3 ;  /* 0x00000038000b7224 */ /* 0x000fca00078e0203 */
[CC--:B------:R-:W-:Y:S02]  /*0db0*/  LEA R23, R56.reuse, R11.reuse, 0x5 ;  /* 0x0000000b38177211 */ /* 0x0c0fe400078e28ff */
[----:B------:R-:W1:Y:S01]  /*0dc0*/  LDC.64 R4, c[0x0][0x448] ;  /* 0x00011200ff047b82 */ /* 0x000e620000000a00 */
[CC--:B------:R-:W-:Y:S02]  /*0dd0*/  LEA R27, R56.reuse, R11.reuse, 0x6 ;  /* 0x0000000b381b7211 */ /* 0x0c0fe400078e30ff */
[C---:B------:R-:W-:Y:S02]  /*0de0*/  LEA R35, R56.reuse, R11, 0x7 ;  /* 0x0000000b38237211 */ /* 0x040fe400078e38ff */
[----:B------:R-:W-:Y:S01]  /*0df0*/  LEA R33, R56, R27, 0x5 ;  /* 0x0000001b38217211 */ /* 0x000fe200078e28ff */
[----:B0-----:R-:W-:-:S04]  /*0e00*/  IMAD.WIDE.U32 R12, R11, 0x4, R6 ;  /* 0x000000040b0c7825 */ /* 0x001fc800078e0006 */
[----:B------:R-:W-:-:S04]  /*0e10*/  IMAD.WIDE.U32 R20, R23, 0x4, R6 ;  /* 0x0000000417147825 */ /* 0x000fc800078e0006 */
[--C-:B-1----:R-:W-:Y:S01]  /*0e20*/  IMAD.WIDE.U32 R14, R11, 0x4, R4.reuse ;  /* 0x000000040b0e7825 */ /* 0x102fe200078e0004 */
[----:B------:R0:W2:Y:S03]  /*0e30*/  LDG.E R10, desc[UR6][R20.64] ;  /* 0x00000006140a7981 */ /* 0x0000a6000c1e1900 */
[----:B------:R-:W-:Y:S01]  /*0e40*/  IMAD.WIDE.U32 R22, R23, 0x4, R4 ;  /* 0x0000000417167825 */ /* 0x000fe200078e0004 */
[----:B------:R1:W3:Y:S03]  /*0e50*/  LDG.E R11, desc[UR6][R12.64] ;  /* 0x000000060c0b7981 */ /* 0x0002e6000c1e1900 */
[C---:B------:R-:W-:Y:S01]  /*0e60*/  IMAD.WIDE.U32 R24, R27.reuse, 0x4, R6 ;  /* 0x000000041b187825 */ /* 0x040fe200078e0006 */
[----:B------:R4:W5:Y:S03]  /*0e70*/  LDG.E R19, desc[UR6][R14.64] ;  /* 0x000000060e137981 */ /* 0x000966000c1e1900 */
[----:B------:R-:W-:Y:S01]  /*0e80*/  IMAD.WIDE.U32 R26, R27, 0x4, R4 ;  /* 0x000000041b1a7825 */ /* 0x000fe200078e0004 */
[----:B------:R-:W2:Y:S03]  /*0e90*/  LDG.E R18, desc[UR6][R22.64] ;  /* 0x0000000616127981 */ /* 0x000ea6000c1e1900 */
[C---:B------:R-:W-:Y:S01]  /*0ea0*/  IMAD.WIDE.U32 R28, R33.reuse, 0x4, R6 ;  /* 0x00000004211c7825 */ /* 0x040fe200078e0006 */
[----:B------:R4:W2:Y:S03]  /*0eb0*/  LDG.E R17, desc[UR6][R24.64] ;  /* 0x0000000618117981 */ /* 0x0008a6000c1e1900 */
[----:B0-----:R-:W-:Y:S01]  /*0ec0*/  IMAD.WIDE.U32 R20, R33, 0x4, R4 ;  /* 0x0000000421147825 */ /* 0x001fe200078e0004 */
[----:B------:R-:W2:Y:S01]  /*0ed0*/  LDG.E R27, desc[UR6][R26.64] ;  /* 0x000000061a1b7981 */ /* 0x000ea2000c1e1900 */
[----:B-1----:R-:W-:-:S02]  /*0ee0*/  LEA R13, R56, R35, 0x5 ;  /* 0x00000023380d7211 */ /* 0x002fc400078e28ff */
[C---:B------:R-:W-:Y:S01]  /*0ef0*/  IMAD.WIDE.U32 R32, R35.reuse, 0x4, R4 ;  /* 0x0000000423207825 */ /* 0x040fe200078e0004 */
[----:B------:R-:W2:Y:S01]  /*0f00*/  LDG.E R29, desc[UR6][R28.64] ;  /* 0x000000061c1d7981 */ /* 0x000ea2000c1e1900 */
[C---:B----4-:R-:W-:Y:S02]  /*0f10*/  LEA R15, R56.reuse, R35, 0x6 ;  /* 0x00000023380f7211 */ /* 0x050fe400078e30ff */
[--C-:B------:R-:W-:Y:S01]  /*0f20*/  IMAD.WIDE.U32 R30, R35, 0x4, R6.reuse ;  /* 0x00000004231e7825 */ /* 0x100fe200078e0006 */
[----:B------:R-:W4:Y:S03]  /*0f30*/  LDG.E R21, desc[UR6][R20.64] ;  /* 0x0000000614157981 */ /* 0x000f26000c1e1900 */
[C---:B------:R-:W-:Y:S01]  /*0f40*/  IMAD.WIDE.U32 R24, R13.reuse, 0x4, R6 ;  /* 0x000000040d187825 */ /* 0x040fe200078e0006 */
[----:B------:R0:W4:Y:S03]  /*0f50*/  LDG.E R16, desc[UR6][R30.64] ;  /* 0x000000061e107981 */ /* 0x000126000c1e1900 */
[----:B------:R-:W-:Y:S01]  /*0f60*/  IMAD.WIDE.U32 R22, R13, 0x4, R4 ;  /* 0x000000040d167825 */ /* 0x000fe200078e0004 */
[----:B------:R-:W4:Y:S03]  /*0f70*/  LDG.E R33, desc[UR6][R32.64] ;  /* 0x0000000620217981 */ /* 0x000f26000c1e1900 */
[----:B------:R-:W-:Y:S01]  /*0f80*/  IMAD.WIDE.U32 R12, R15, 0x4, R6 ;  /* 0x000000040f0c7825 */ /* 0x000fe200078e0006 */
[----:B------:R-:W4:Y:S01]  /*0f90*/  LDG.E R25, desc[UR6][R24.64] ;  /* 0x0000000618197981 */ /* 0x000f22000c1e1900 */
[----:B0-----:R-:W-:-:S02]  /*0fa0*/  LEA R31, R56, R15, 0x5 ;  /* 0x0000000f381f7211 */ /* 0x001fc400078e28ff */
[----:B------:R-:W-:Y:S01]  /*0fb0*/  IMAD.WIDE.U32 R14, R15, 0x4, R4 ;  /* 0x000000040f0e7825 */ /* 0x000fe200078e0004 */
[----:B------:R-:W4:Y:S03]  /*0fc0*/  LDG.E R23, desc[UR6][R22.64] ;  /* 0x0000000616177981 */ /* 0x000f26000c1e1900 */
[C---:B------:R-:W-:Y:S01]  /*0fd0*/  IMAD.WIDE.U32 R6, R31.reuse, 0x4, R6 ;  /* 0x000000041f067825 */ /* 0x040fe200078e0006 */
[----:B------:R-:W4:Y:S03]  /*0fe0*/  LDG.E R13, desc[UR6][R12.64] ;  /* 0x000000060c0d7981 */ /* 0x000f26000c1e1900 */
[----:B------:R-:W-:Y:S01]  /*0ff0*/  IMAD.WIDE.U32 R4, R31, 0x4, R4 ;  /* 0x000000041f047825 */ /* 0x000fe200078e0004 */
[----:B------:R-:W4:Y:S04]  /*1000*/  LDG.E R15, desc[UR6][R14.64] ;  /* 0x000000060e0f7981 */ /* 0x000f28000c1e1900 */
[----:B------:R-:W4:Y:S04]  /*1010*/  LDG.E R6, desc[UR6][R6.64] ;  /* 0x0000000606067981 */ /* 0x000f28000c1e1900 */
[----:B------:R-:W4:Y:S01]  /*1020*/  LDG.E R4, desc[UR6][R4.64] ;  /* 0x0000000604047981 */ /* 0x000f22000c1e1900 */
[----:B------:R-:W-:Y:S01]  /*1030*/  IADD3 R0, PT, PT, R0, 0x100, RZ ;  /* 0x0000010000007810 */ /* 0x000fe20007ffe0ff */
[----:B---3--:R-:W-:Y:S01]  /*1040*/  FADD.FTZ R11, R2, R11 ;  /* 0x0000000b020b7221 */ /* 0x008fe20000010000 */
[----:B-----5:R-:W-:-:S03]  /*1050*/  FADD.FTZ R19, R36, R19 ;  /* 0x0000001324137221 */ /* 0x020fc60000010000 */
[----:B--2---:R-:W-:Y:S01]  /*1060*/  FADD.FTZ R10, R11, R10 ;  /* 0x0000000a0b0a7221 */ /* 0x004fe20000010000 */
[----:B------:R-:W-:-:S03]  /*1070*/  FADD.FTZ R18, R19, R18 ;  /* 0x0000001213127221 */ /* 0x000fc60000010000 */
[----:B------:R-:W-:Y:S01]  /*1080*/  FADD.FTZ R10, R10, R17 ;  /* 0x000000110a0a7221 */ /* 0x000fe20000010000 */
[----:B------:R-:W-:-:S03]  /*1090*/  FADD.FTZ R18, R18, R27 ;  /* 0x0000001b12127221 */ /* 0x000fc60000010000 */
[----:B------:R-:W-:Y:S01]  /*10a0*/  FADD.FTZ R29, R10, R29 ;  /* 0x0000001d0a1d7221 */ /* 0x000fe20000010000 */
[----:B----4-:R-:W-:-:S03]  /*10b0*/  FADD.FTZ R18, R18, R21 ;  /* 0x0000001512127221 */ /* 0x010fc60000010000 */
[----:B------:R-:W-:Y:S01]  /*10c0*/  FADD.FTZ R16, R29, R16 ;  /* 0x000000101d107221 */ /* 0x000fe20000010000 */
[----:B------:R-:W-:-:S03]  /*10d0*/  FADD.FTZ R18, R18, R33 ;  /* 0x0000002112127221 */ /* 0x000fc60000010000 */
[----:B------:R-:W-:Y:S01]  /*10e0*/  FADD.FTZ R16, R16, R25 ;  /* 0x0000001910107221 */ /* 0x000fe20000010000 */
[----:B------:R-:W-:-:S03]  /*10f0*/  FADD.FTZ R18, R18, R23 ;  /* 0x0000001712127221 */ /* 0x000fc60000010000 */
[----:B------:R-:W-:Y:S01]  /*1100*/  FADD.FTZ R13, R16, R13 ;  /* 0x0000000d100d7221 */ /* 0x000fe20000010000 */
[----:B------:R-:W-:-:S03]  /*1110*/  FADD.FTZ R15, R18, R15 ;  /* 0x0000000f120f7221 */ /* 0x000fc60000010000 */
[----:B------:R-:W-:Y:S01]  /*1120*/  FADD.FTZ R2, R13, R6 ;  /* 0x000000060d027221 */ /* 0x000fe20000010000 */
[----:B------:R-:W-:-:S07]  /*1130*/  FADD.FTZ R36, R15, R4 ;  /* 0x000000040f247221 */ /* 0x000fce0000010000 */
.L_x_173:
[----:B------:R-:W-:Y:S05]  /*1140*/  BSYNC.RECONVERGENT B1 ;  /* 0x0000000000017941 */ /* 0x000fea0003800200 */
.L_x_172:
[----:B------:R-:W-:Y:S05]  /*1150*/  @!P1 BRA `(.L_x_168) ;  /* 0x0000000000d89947 */ /* 0x000fea0003800000 */
[----:B------:R-:W-:Y:S01]  /*1160*/  ISETP.GE.U32.AND P0, PT, R34, 0x4, PT ;  /* 0x000000042200780c */ /* 0x000fe20003f06070 */
[----:B------:R-:W-:Y:S01]  /*1170*/  BSSY.RECONVERGENT B1, `(.L_x_174) ;  /* 0x0000023000017945 */ /* 0x000fe20003800200 */
[----:B------:R-:W-:-:S04]  /*1180*/  LOP3.LUT R9, R9, 0x3, RZ, 0xc0, !PT ;  /* 0x0000000309097812 */ /* 0x000fc800078ec0ff */
[----:B------:R-:W-:-:S07]  /*1190*/  ISETP.NE.AND P1, PT, R9, RZ, PT ;  /* 0x000000ff0900720c */ /* 0x000fce0003f25270 */
[----:B------:R-:W-:Y:S06]  /*11a0*/  @!P0 BRA `(.L_x_175) ;  /* 0x00000000007c8947 */ /* 0x000fec0003800000 */
[----:B------:R-:W0:Y:S01]  /*11b0*/  LDC.64 R4, c[0x0][0x440] ;  /* 0x00011000ff047b82 */ /* 0x000e220000000a00 */
[----:B------:R-:W-:-:S05]  /*11c0*/  IMAD R3, R0, R56, R3 ;  /* 0x0000003800037224 */ /* 0x000fca00078e0203 */
[----:B------:R-:W-:Y:S02]  /*11d0*/  LEA R17, R56, R3, 0x5 ;  /* 0x0000000338117211 */ /* 0x000fe400078e28ff */
[----:B------:R-:W1:Y:S01]  /*11e0*/  LDC.64 R10, c[0x0][0x448] ;  /* 0x00011200ff0a7b82 */ /* 0x000e620000000a00 */
[----:B0-----:R-:W-:-:S04]  /*11f0*/  IMAD.WIDE.U32 R6, R3, 0x4, R4 ;  /* 0x0000000403067825 */ /* 0x001fc800078e0004 */
[----:B------:R-:W-:Y:S02]  /*1200*/  IMAD.WIDE.U32 R14, R17, 0x4, R4 ;  /* 0x00000004110e7825 */ /* 0x000fe400078e0004 */
[----:B------:R-:W2:Y:S02]  /*1210*/  LDG.E R7, desc[UR6][R6.64] ;  /* 0x0000000606077981 */ /* 0x000ea4000c1e1900 */
[--C-:B-1----:R-:W-:Y:S01]  /*1220*/  IMAD.WIDE.U32 R12, R3, 0x4, R10.reuse ;  /* 0x00000004030c7825 */ /* 0x102fe200078e000a */
[C---:B------:R-:W-:Y:S01]  /*1230*/  LEA R3, R56.reuse, R3, 0x6 ;  /* 0x0000000338037211 */ /* 0x040fe200078e30ff */
[----:B------:R-:W3:Y:S02]  /*1240*/  LDG.E R14, desc[UR6][R14.64] ;  /* 0x000000060e0e7981 */ /* 0x000ee4000c1e1900 */
[----:B------:R-:W-:Y:S01]  /*1250*/  IMAD.WIDE.U32 R16, R17, 0x4, R10 ;  /* 0x0000000411107825 */ /* 0x000fe200078e000a */
[----:B------:R-:W-:Y:S01]  /*1260*/  LEA R23, R56, R3, 0x5 ;  /* 0x0000000338177211 */ /* 0x000fe200078e28ff */
[----:B------:R-:W4:Y:S02]  /*1270*/  LDG.E R13, desc[UR6][R12.64] ;  /* 0x000000060c0d7981 */ /* 0x000f24000c1e1900 */
[----:B------:R-:W-:-:S02]  /*1280*/  IMAD.WIDE.U32 R18, R3, 0x4, R4 ;  /* 0x0000000403127825 */ /* 0x000fc400078e0004 */
[----:B------:R-:W5:Y:S02]  /*1290*/  LDG.E R16, desc[UR6][R16.64] ;  /* 0x0000000610107981 */ /* 0x000f64000c1e1900 */
[----:B------:R-:W-:Y:S02]  /*12a0*/  IMAD.WIDE.U32 R20, R3, 0x4, R10 ;  /* 0x0000000403147825 */ /* 0x000fe400078e000a */
[----:B------:R-:W5:Y:S02]  /*12b0*/  LDG.E R18, desc[UR6][R18.64] ;  /* 0x0000000612127981 */ /* 0x000f64000c1e1900 */
[C---:B------:R-:W-:Y:S02]  /*12c0*/  IMAD.WIDE.U32 R4, R23.reuse, 0x4, R4 ;  /* 0x0000000417047825 */ /* 0x040fe400078e0004 */
[----:B------:R-:W5:Y:S02]  /*12d0*/  LDG.E R20, desc[UR6][R20.64] ;  /* 0x0000000614147981 */ /* 0x000f64000c1e1900 */
[----:B------:R-:W-:-:S02]  /*12e0*/  IMAD.WIDE.U32 R10, R23, 0x4, R10 ;  /* 0x00000004170a7825 */ /* 0x000fc400078e000a */
[----:B------:R-:W5:Y:S04]  /*12f0*/  LDG.E R4, desc[UR6][R4.64] ;  /* 0x0000000604047981 */ /* 0x000f68000c1e1900 */
[----:B------:R-:W5:Y:S01]  /*1300*/  LDG.E R10, desc[UR6][R10.64] ;  /* 0x000000060a0a7981 */ /* 0x000f62000c1e1900 */
[----:B------:R-:W-:Y:S01]  /*1310*/  IADD3 R0, PT, PT, R0, 0x80, RZ ;  /* 0x0000008000007810 */ /* 0x000fe20007ffe0ff */
[----:B--2---:R-:W-:-:S04]  /*1320*/  FADD.FTZ R7, R2, R7 ;  /* 0x0000000702077221 */ /* 0x004fc80000010000 */
[----:B---3--:R-:W-:Y:S01]  /*1330*/  FADD.FTZ R7, R7, R14 ;  /* 0x0000000e07077221 */ /* 0x008fe20000010000 */
[----:B----4-:R-:W-:-:S04]  /*1340*/  FADD.FTZ R13, R36, R13 ;  /* 0x0000000d240d7221 */ /* 0x010fc80000010000 */
[----:B-----5:R-:W-:Y:S01]  /*1350*/  FADD.FTZ R13, R13, R16 ;  /* 0x000000100d0d7221 */ /* 0x020fe20000010000 */
[----:B------:R-:W-:-:S03]  /*1360*/  FADD.FTZ R7, R7, R18 ;  /* 0x0000001207077221 */ /* 0x000fc60000010000 */
[----:B------:R-:W-:Y:S01]  /*1370*/  FADD.FTZ R13, R13, R20 ;  /* 0x000000140d0d7221 */ /* 0x000fe20000010000 */
[----:B------:R-:W-:-:S03]  /*1380*/  FADD.FTZ R2, R7, R4 ;  /* 0x0000000407027221 */ /* 0x000fc60000010000 */
[----:B------:R-:W-:-:S07]  /*1390*/  FADD.FTZ R36, R13, R10 ;  /* 0x0000000a0d247221 */ /* 0x000fce0000010000 */
.L_x_175:
[----:B------:R-:W-:Y:S05]  /*13a0*/  BSYNC.RECONVERGENT B1 ;  /* 0x0000000000017941 */ /* 0x000fea0003800200 */
.L_x_174:
[----:B------:R-:W-:Y:S05]  /*13b0*/  @!P1 BRA `(.L_x_168) ;  /* 0x0000000000409947 */ /* 0x000fea0003800000 */
[----:B------:R-:W0:Y:S01]  /*13c0*/  LDC.64 R10, c[0x0][0x440] ;  /* 0x00011000ff0a7b82 */ /* 0x000e220000000a00 */
[----:B------:R-:W-:Y:S01]  /*13d0*/  IMAD R59, R0, R56, R59 ;  /* 0x00000038003b7224 */ /* 0x000fe200078e023b */
[----:B------:R-:W-:Y:S02]  /*13e0*/  LOP3.LUT R8, R8, 0x1f, RZ, 0xc0, !PT ;  /* 0x0000001f08087812 */ /* 0x000fe400078ec0ff */
[----:B------:R-:W-:Y:S02]  /*13f0*/  IADD3 R9, PT, PT, -R9, RZ, RZ ;  /* 0x000000ff09097210 */ /* 0x000fe40007ffe1ff */
[----:B------:R-:W-:Y:S02]  /*1400*/  IADD3 R59, PT, PT, R8, R59, RZ ;  /* 0x0000003b083b7210 */ /* 0x000fe40007ffe0ff */
[----:B------:R-:W1:Y:S05]  /*1410*/  LDC.64 R12, c[0x0][0x448] ;  /* 0x00011200ff0c7b82 */ /* 0x000e6a0000000a00 */
.L_x_176:
[----:B0-----:R-:W-:-:S04]  /*1420*/  IMAD.WIDE.U32 R4, R59, 0x4, R10 ;  /* 0x000000043b047825 */ /* 0x001fc800078e000a */
[----:B-1----:R-:W-:Y:S02]  /*1430*/  IMAD.WIDE.U32 R6, R59, 0x4, R12 ;  /* 0x000000043b067825 */ /* 0x002fe400078e000c */
[----:B------:R-:W2:Y:S04]  /*1440*/  LDG.E R5, desc[UR6][R4.64] ;  /* 0x0000000604057981 */ /* 0x000ea8000c1e1900 */
[----:B------:R-:W3:Y:S01]  /*1450*/  LDG.E R7, desc[UR6][R6.64] ;  /* 0x0000000606077981 */ /* 0x000ee2000c1e1900 */
[----:B------:R-:W-:Y:S02]  /*1460*/  IADD3 R9, PT, PT, R9, 0x1, RZ ;  /* 0x0000000109097810 */ /* 0x000fe40007ffe0ff */
[----:B------:R-:W-:Y:S02]  /*1470*/  LEA R59, R56, R59, 0x5 ;  /* 0x0000003b383b7211 */ /* 0x000fe400078e28ff */
[----:B------:R-:W-:Y:S01]  /*1480*/  ISETP.NE.AND P0, PT, R9, RZ, PT ;  /* 0x000000ff0900720c */ /* 0x000fe20003f05270 */
[----:B--2---:R-:W-:Y:S01]  /*1490*/  FADD.FTZ R2, R5, R2 ;  /* 0x0000000205027221 */ /* 0x004fe20000010000 */
[----:B---3--:R-:W-:-:S11]  /*14a0*/  FADD.FTZ R36, R7, R36 ;  /* 0x0000002407247221 */ /* 0x008fd60000010000 */
[----:B------:R-:W-:Y:S05]  /*14b0*/  @P0 BRA `(.L_x_176) ;  /* 0xfffffffc00d80947 */ /* 0x000fea000383ffff */
.L_x_168:
[----:B------:R-:W-:Y:S05]  /*14c0*/  BSYNC.RECONVERGENT B0 ;  /* 0x0000000000007941 */ /* 0x000fea0003800200 */
.L_x_167:
[----:B------:R-:W0:Y:S01]  /*14d0*/  S2R R3, SR_TID.X ;  /* 0x0000000000037919 */ /* 0x000e220000002100 */
[----:B------:R-:W1:Y:S01]  /*14e0*/  S2UR UR5, SR_CgaCtaId ;  /* 0x00000000000579c3 */ /* 0x000e620000008800 */
[----:B------:R-:W-:Y:S02]  /*14f0*/  UMOV UR4, 0x400 ;  /* 0x0000040000047882 */ /* 0x000fe40000000000 */
[----:B-1----:R-:W-:Y:S01]  /*1500*/  ULEA UR4, UR5, UR4, 0x18 ;  /* 0x0000000405047291 */ /* 0x002fe2000f8ec0ff */
[--C-:B0-----:R-:W-:Y:S02]  /*1510*/  LOP3.LUT R0, R58, 0x1f, R3.reuse, 0x78, !PT ;  /* 0x0000001f3a007812 */ /* 0x101fe400078e7803 */
[----:B------:R-:W-:Y:S02]  /*1520*/  LOP3.LUT R11, R3, 0x1f, RZ, 0xc0, !PT ;  /* 0x0000001f030b7812 */ /* 0x000fe400078ec0ff */
[C---:B------:R-:W-:Y:S02]  /*1530*/  LOP3.LUT R3, R0.reuse, 0x3e0, R3, 0xf8, !PT ;  /* 0x000003e000037812 */ /* 0x040fe400078ef803 */
[----:B------:R-:W-:-:S02]  /*1540*/  SHF.L.U32 R0, R0, 0x2, RZ ;  /* 0x0000000200007819 */ /* 0x000fc400000006ff */
[----:B------:R-:W-:Y:S02]  /*1550*/  LEA R3, R3, UR4, 0x2 ;  /* 0x0000000403037c11 */ /* 0x000fe4000f8e10ff */
[C---:B------:R-:W-:Y:S02]  /*1560*/  SHF.L.U32 R5, R11.reuse, 0x7, RZ ;  /* 0x000000070b057819 */ /* 0x040fe400000006ff */
[----:B------:R-:W-:Y:S01]  /*1570*/  ISETP.NE.AND P0, PT, R11, RZ, PT ;  /* 0x000000ff0b00720c */ /* 0x000fe20003f05270 */
[----:B------:R-:W-:Y:S01]  /*1580*/  STS [R3], R36 ;  /* 0x0000002403007388 */ /* 0x000fe20000000800 */
[----:B------:R-:W-:-:S03]  /*1590*/  LOP3.LUT R0, R5, R0, RZ, 0xfc, !PT ;  /* 0x0000000005007212 */ /* 0x000fc600078efcff */
[----:B------:R-:W-:Y:S01]  /*15a0*/  STS [R3+0x1000], R2 ;  /* 0x0010000203007388 */ /* 0x000fe20000000800 */
[----:B------:R-:W-:Y:S06]  /*15b0*/  BAR.SYNC.DEFER_BLOCKING 0x0 ;  /* 0x0000000000007b1d */ /* 0x000fec0000010000 */
[----:B------:R-:W0:Y:S04]  /*15c0*/  LDS R4, [R0+UR4] ;  /* 0x0000000400047984 */ /* 0x000e280008000800 */
[----:B------:R-:W1:Y:S04]  /*15d0*/  LDS R5, [R0+UR4+0x1000] ;  /* 0x0010000400057984 */ /* 0x000e680008000800 */
[----:B0-----:R-:W0:Y:S04]  /*15e0*/  SHFL.BFLY PT, R7, R4, 0x1, 0x1f ;  /* 0x0c201f0004077f89 */ /* 0x001e2800000e0000 */
[----:B-1----:R-:W1:Y:S01]  /*15f0*/  SHFL.BFLY PT, R6, R5, 0x1, 0x1f ;  /* 0x0c201f0005067f89 */ /* 0x002e6200000e0000 */
        /* <DEDUP_REMOVED lines=9> */
[----:B------:R-:W-:Y:S01]  /*1690*/  SHF.L.U32 R9, R57, 0x1, RZ ;  /* 0x0000000139097819 */ /* 0x000fe200000006ff */
[----:B-1----:R-:W-:-:S03]  /*16a0*/  FADD.FTZ R2, R7, R2 ;  /* 0x0000000207027221 */ /* 0x002fc60000010000 */
[----:B------:R-:W0:Y:S01]  /*16b0*/  SHFL.BFLY PT, R5, R10, 0x8, 0x1f ;  /* 0x0d001f000a057f89 */ /* 0x000e2200000e0000 */
[----:B------:R-:W-:Y:S02]  /*16c0*/  @!P0 LEA R7, R58, UR4, 0x2 ;  /* 0x000000043a078c11 */ /* 0x000fe4000f8e10ff */
[----:B------:R-:W-:Y:S01]  /*16d0*/  ISETP.GE.U32.AND P1, PT, R9, R56, PT ;  /* 0x000000380900720c */ /* 0x000fe20003f26070 */
[----:B------:R-:W1:Y:S01]  /*16e0*/  SHFL.BFLY PT, R3, R2, 0x8, 0x1f ;  /* 0x0d001f0002037f89 */ /* 0x000e6200000e0000 */
[----:B0-----:R-:W-:Y:S01]  /*16f0*/  FADD.FTZ R5, R10, R5 ;  /* 0x000000050a057221 */ /* 0x001fe20000010000 */
[----:B-1----:R-:W-:-:S04]  /*1700*/  FADD.FTZ R3, R2, R3 ;  /* 0x0000000302037221 */ /* 0x002fc80000010000 */
[----:B------:R-:W0:Y:S04]  /*1710*/  SHFL.BFLY PT, R4, R5, 0x10, 0x1f ;  /* 0x0e001f0005047f89 */ /* 0x000e2800000e0000 */
[----:B------:R-:W1:Y:S01]  /*1720*/  SHFL.BFLY PT, R0, R3, 0x10, 0x1f ;  /* 0x0e001f0003007f89 */ /* 0x000e6200000e0000 */
[----:B0-----:R-:W-:Y:S01]  /*1730*/  FADD.FTZ R4, R5, R4 ;  /* 0x0000000405047221 */ /* 0x001fe20000010000 */
[----:B-1----:R-:W-:-:S04]  /*1740*/  FADD.FTZ R0, R3, R0 ;  /* 0x0000000003007221 */ /* 0x002fc80000010000 */
[----:B------:R0:W-:Y:S04]  /*1750*/  @!P0 STS [R7+0x2000], R4 ;  /* 0x0020000407008388 */ /* 0x0001e80000000800 */
[----:B------:R0:W-:Y:S01]  /*1760*/  @!P0 STS [R7+0x2080], R0 ;  /* 0x0020800007008388 */ /* 0x0001e20000000800 */
[----:B------:R-:W-:Y:S06]  /*1770*/  BAR.SYNC.DEFER_BLOCKING 0x0 ;  /* 0x0000000000007b1d */ /* 0x000fec0000010000 */
[----:B------:R-:W-:Y:S05]  /*1780*/  @P1 EXIT ;  /* 0x000000000000194d */ /* 0x000fea0003800000 */
[----:B------:R-:W-:-:S04]  /*1790*/  ISETP.GT.U32.AND P0, PT, R11, 0xf, PT ;  /* 0x0000000f0b00780c */ /* 0x000fc80003f04070 */
[----:B------:R-:W-:-:S13]  /*17a0*/  ISETP.NE.OR P0, PT, R58, 0x1f, P0 ;  /* 0x0000001f3a00780c */ /* 0x000fda0000705670 */
[----:B------:R-:W-:Y:S05]  /*17b0*/  @P0 EXIT ;  /* 0x000000000000094d */ /* 0x000fea0003800000 */
[----:B0-----:R-:W-:Y:S01]  /*17c0*/  LEA R0, R11, UR4, 0x3 ;  /* 0x000000040b007c11 */ /* 0x001fe2000f8e18ff */
[----:B------:R-:W0:Y:S04]  /*17d0*/  LDC.64 R2, c[0x0][0x488] ;  /* 0x00012200ff027b82 */ /* 0x000e280000000a00 */
[----:B------:R-:W1:Y:S04]  /*17e0*/  LDS.64 R6, [R0+0x2000] ;  /* 0x0020000000067984 */ /* 0x000e680000000a00 */
[----:B------:R-:W2:Y:S01]  /*17f0*/  LDS.64 R8, [R0+0x2080] ;  /* 0x0020800000087984 */ /* 0x000ea20000000a00 */
[----:B------:R-:W3:Y:S01]  /*1800*/  LDC.64 R4, c[0x0][0x480] ;  /* 0x00012000ff047b82 */ /* 0x000ee20000000a00 */
[----:B0-----:R-:W-:-:S04]  /*1810*/  IMAD.WIDE.U32 R2, R57, 0x4, R2 ;  /* 0x0000000439027825 */ /* 0x001fc800078e0002 */
[----:B---3--:R-:W-:Y:S01]  /*1820*/  IMAD.WIDE.U32 R4, R57, 0x4, R4 ;  /* 0x0000000439047825 */ /* 0x008fe200078e0004 */
[----:B-1----:R-:W-:Y:S02]  /*1830*/  F2FP.BF16.F32.PACK_AB R7, R7, R6 ;  /* 0x000000060707723e */ /* 0x002fe400000010ff */
[----:B--2---:R-:W-:-:S03]  /*1840*/  F2FP.BF16.F32.PACK_AB R9, R9, R8 ;  /* 0x000000080909723e */ /* 0x004fc600000010ff */
[----:B------:R-:W-:Y:S04]  /*1850*/  STG.E desc[UR6][R2.64], R7 ;  /* 0x0000000702007986 */ /* 0x000fe8000c101906 */
[----:B------:R-:W-:Y:S01]  /*1860*/  STG.E desc[UR6][R4.64], R9 ;  /* 0x0000000904007986 */ /* 0x000fe2000c101906 */
[----:B------:R-:W-:Y:S05]  /*1870*/  EXIT ;  /* 0x000000000000794d */ /* 0x000fea0003800000 */
.L_x_177:
        /* <DEDUP_REMOVED lines=16> */
.L_x_2806:


//--------------------- .text._ZN10layer_norm40ln_parallel_residual_bwd_finalize_kernelINS_22Kernel_traits_finalizeILj256E13__nv_bfloat16S2_S2_S2_fjLb0ELj1024ELj4ENS_18Kernel_traits_baseILj256ES2_S2_S2_S2_fjLj1024EEEEELb0EEEvNS_9BwdParamsE --------------------------
	.section	.text._ZN10layer_norm40ln_parallel_residual_bwd_finalize_kernelINS_22Kernel_traits_finalizeILj256E13__nv_bfloat16S2_S2_S2_fjLb0ELj1024ELj4ENS_18Kernel_traits_baseILj256ES2_S2_S2_S2_fjLj1024EEEEELb0EEEvNS_9BwdParamsE,"ax",@progbits
	.align	128
        .global         _ZN10layer_norm40ln_parallel_residual_bwd_finalize_kernelINS_22Kernel_traits_finalizeILj256E13__nv_bfloat16S2_S2_S2_fjLb0ELj1024ELj4ENS_18Kernel_traits_baseILj256ES2_S2_S2_S2_fjLj1024EEEEELb0EEEvNS_9BwdParamsE
        .type           _ZN10layer_norm40ln_parallel_residual_bwd_finalize_kernelINS_22Kernel_traits_finalizeILj256E13__nv_bfloat16S2_S2_S2_fjLb0ELj1024ELj4ENS_18Kernel_traits_baseILj256ES2_S2_S2_S2_fjLj1024EEEEELb0EEEvNS_9BwdParamsE,@function
        .size           _ZN10layer_norm40ln_parallel_residual_bwd_finalize_kernelINS_22Kernel_traits_finalizeILj256E13__nv_bfloat16S2_S2_S2_fjLb0ELj1024ELj4ENS_18Kernel_traits_baseILj256ES2_S2_S2_S2_fjLj1024EEEEELb0EEEvNS_9BwdParamsE,(.L_x_2807 - _ZN10layer_norm40ln_parallel_residual_bwd_finalize_kernelINS_22Kernel_traits_finalizeILj256E13__nv_bfloat16S2_S2_S2_fjLb0ELj1024ELj4ENS_18Kernel_traits_baseILj256ES2_S2_S2_S2_fjLj1024EEEEELb0EEEvNS_9BwdParamsE)
        .other          _ZN10layer_norm40ln_parallel_residual_bwd_finalize_kernelINS_22Kernel_traits_finalizeILj256E13__nv_bfloat16S2_S2_S2_fjLb0ELj1024ELj4ENS_18Kernel_traits_baseILj256ES2_S2_S2_S2_fjLj1024EEEEELb0EEEvNS_9BwdParamsE,@"STO_CUDA_ENTRY STV_DEFAULT"
_ZN10layer_norm40ln_parallel_residual_bwd_finalize_kernelINS_22Kernel_traits_finalizeILj256E13__nv_bfloat16S2_S2_S2_fjLb0ELj1024ELj4ENS_18Kernel_traits_baseILj256ES2_S2_S2_S2_fjLj1024EEEEELb0EEEvNS_9BwdParamsE:
.text._ZN10layer_norm40ln_parallel_residual_bwd_finalize_kernelINS_22Kernel_traits_finalizeILj256E13__nv_bfloat16S2_S2_S2_fjLb0ELj1024ELj4ENS_18Kernel_traits_baseILj256ES2_S2_S2_S2_fjLj1024EEEEELb0EEEvNS_9BwdParamsE:
        /* <DEDUP_REMOVED lines=16> */
[----:B------:R-:W-:-:S02]  /*0100*/  CS2R R24, SRZ ;  /* 0x0000000000187805 */ /* 0x000fc4000001ff00 */
[----:B------:R-:W-:Y:S02]  /*0110*/  MOV R6, RZ ;  /* 0x000000ff00067202 */ /* 0x000fe40000000f00 */
[----:B------:R-:W-:Y:S02]  /*0120*/  IADD3 R8, PT, PT, R4, R5, RZ ;  /* 0x0000000504087210 */ /* 0x000fe40007ffe0ff */
[----:B-1----:R-:W-:-:S04]  /*0130*/  ISETP.GE.U32.AND P0, PT, R3, UR8, PT ;  /* 0x0000000803007c0c */ /* 0x002fc8000bf06070 */
[----:B0-----:R-:W-:-:S13]  /*0140*/  ISETP.GE.U32.OR P0, PT, R0, R2, P0 ;  /* 0x000000020000720c */ /* 0x001fda0000706470 */
[----:B--2---:R-:W-:Y:S05]  /*0150*/  @P0 BRA `(.L_x_179) ;  /* 0x0000001000400947 */ /* 0x004fea0003800000 */
[----:B------:R-:W-:Y:S01]  /*0160*/  LOP3.LUT R10, R3, 0x20, RZ, 0xfc, !PT ;  /* 0x00000020030a7812 */ /* 0x000fe200078efcff */
[----:B------:R-:W-:Y:S01]  /*0170*/  BSSY.RECONVERGENT B1, `(.L_x_180) ;  /* 0x0000095000017945 */ /* 0x000fe20003800200 */
[-C--:B------:R-:W-:Y:S02]  /*0180*/  LOP3.LUT R6, RZ, R3.reuse, RZ, 0x33, !PT ;  /* 0x00000003ff067212 */ /* 0x080fe400078e33ff */
[----:B------:R-:W-:Y:S02]  /*0190*/  CS2R R24, SRZ ;  /* 0x0000000000187805 */ /* 0x000fe4000001ff00 */
[----:B------:R-:W-:Y:S02]  /*01a0*/  VIMNMX.U32 R9, PT, PT, R10, UR8, !PT ;  /* 0x000000080a097c48 */ /* 0x000fe4000ffe0000 */
[----:B------:R-:W-:Y:S02]  /*01b0*/  MOV R5, R3 ;  /* 0x0000000300057202 */ /* 0x000fe40000000f00 */
[----:B------:R-:W-:-:S02]  /*01c0*/  IADD3 R9, PT, PT, R9, R6, RZ ;  /* 0x0000000609097210 */ /* 0x000fc40007ffe0ff */
[----:B------:R-:W-:Y:S02]  /*01d0*/  MOV R6, RZ ;  /* 0x000000ff00067202 */ /* 0x000fe40000000f00 */
[C---:B------:R-:W-:Y:S02]  /*01e0*/  ISETP.GE.U32.AND P0, PT, R9.reuse, 0xe0, PT ;  /* 0x000000e00900780c */ /* 0x040fe40003f06070 */
[----:B------:R-:W-:Y:S02]  /*01f0*/  MOV R12, RZ ;  /* 0x000000ff000c7202 */ /* 0x000fe40000000f00 */
[----:B------:R-:W-:-:S09]  /*0200*/  LEA.HI R11, R9, 0x1, RZ, 0x1b ;  /* 0x00000001090b7811 */ /* 0x000fd200078fd8ff */
[----:B------:R-:W-:Y:S05]  /*0210*/  @!P0 BRA `(.L_x_181) ;  /* 0x0000000800288947 */ /* 0x000fea0003800000 */
[-CC-:B------:R-:W-:Y:S01]  /*0220*/  IMAD R27, R10, R2.reuse, R7.reuse ;  /* 0x000000020a1b7224 */ /* 0x180fe200078e0207 */
[C---:B------:R-:W-:Y:S01]  /*0230*/  LOP3.LUT R6, R3.reuse, 0xa0, RZ, 0xfc, !PT ;  /* 0x000000a003067812 */ /* 0x040fe200078efcff */
[CCC-:B------:R-:W-:Y:S01]  /*0240*/  IMAD R29, R3.reuse, R2.reuse, R7.reuse ;  /* 0x00000002031d7224 */ /* 0x1c0fe200078e0207 */
[C---:B------:R-:W-:Y:S02]  /*0250*/  LOP3.LUT R5, R3.reuse, 0x80, RZ, 0xfc, !PT ;  /* 0x0000008003057812 */ /* 0x040fe400078efcff */
[C---:B------:R-:W-:Y:S02]  /*0260*/  LOP3.LUT R10, R3.reuse, 0xc0, RZ, 0xfc, !PT ;  /* 0x000000c0030a7812 */ /* 0x040fe400078efcff */
[----:B------:R-:W-:Y:S01]  /*0270*/  LOP3.LUT R13, R3, 0xe0, RZ, 0xfc, !PT ;  /* 0x000000e0030d7812 */ /* 0x000fe200078efcff */
[-CC-:B------:R-:W-:Y:S01]  /*0280*/  IMAD R21, R5, R2.reuse, R7.reuse ;  /* 0x0000000205157224 */ /* 0x180fe200078e0207 */
[C---:B------:R-:W-:Y:S01]  /*0290*/  LOP3.LUT R14, R3.reuse, 0x40, RZ, 0xfc, !PT ;  /* 0x00000040030e7812 */ /* 0x040fe200078efcff */
[-CC-:B------:R-:W-:Y:S01]  /*02a0*/  IMAD R19, R10, R2.reuse, R7.reuse ;  /* 0x000000020a137224 */ /* 0x180fe200078e0207 */
[----:B------:R-:W-:Y:S01]  /*02b0*/  LOP3.LUT R16, R3, 0x60, RZ, 0xfc, !PT ;  /* 0x0000006003107812 */ /* 0x000fe200078efcff */
[-CC-:B------:R-:W-:Y:S01]  /*02c0*/  IMAD R15, R13, R2.reuse, R7.reuse ;  /* 0x000000020d0f7224 */ /* 0x180fe200078e0207 */
[----:B------:R-:W-:Y:S01]  /*02d0*/  LOP3.LUT R18, R11, 0xffffff8, RZ, 0xc0, !PT ;  /* 0x0ffffff80b127812 */ /* 0x000fe200078ec0ff */
[----:B------:R-:W-:-:S02]  /*02e0*/  IMAD R11, R6, R2, R7 ;  /* 0x00000002060b7224 */ /* 0x000fc400078e0207 */
[----:B------:R-:W-:Y:S02]  /*02f0*/  HFMA2 R6, -RZ, RZ, 0, 0 ;  /* 0x00000000ff067431 */ /* 0x000fe400000001ff */
[-CC-:B------:R-:W-:Y:S01]  /*0300*/  IMAD R17, R14, R2.reuse, R7.reuse ;  /* 0x000000020e117224 */ /* 0x180fe200078e0207 */
[----:B------:R-:W-:Y:S01]  /*0310*/  MOV R5, R3 ;  /* 0x0000000300057202 */ /* 0x000fe20000000f00 */
[----:B------:R-:W-:Y:S01]  /*0320*/  IMAD R23, R16, R2, R7 ;  /* 0x0000000210177224 */ /* 0x000fe200078e0207 */
[----:B------:R-:W-:Y:S02]  /*0330*/  IADD3 R7, PT, PT, -R18, RZ, RZ ;  /* 0x000000ff12077210 */ /* 0x000fe40007ffe1ff */
[C---:B------:R-:W-:Y:S02]  /*0340*/  IADD3 R18, PT, PT, R4.reuse, R11, RZ ;  /* 0x0000000b04127210 */ /* 0x040fe40007ffe0ff */
[C---:B------:R-:W-:Y:S02]  /*0350*/  IADD3 R13, PT, PT, R4.reuse, R27, RZ ;  /* 0x0000001b040d7210 */ /* 0x040fe40007ffe0ff */
[----:B------:R-:W-:-:S02]  /*0360*/  IADD3 R10, PT, PT, R4, R29, RZ ;  /* 0x0000001d040a7210 */ /* 0x000fc40007ffe0ff */
[C---:B------:R-:W-:Y:S02]  /*0370*/  IADD3 R21, PT, PT, R4.reuse, R21, RZ ;  /* 0x0000001504157210 */ /* 0x040fe40007ffe0ff */
[C---:B------:R-:W-:Y:S02]  /*0380*/  IADD3 R19, PT, PT, R4.reuse, R19, RZ ;  /* 0x0000001304137210 */ /* 0x040fe40007ffe0ff */
[C---:B------:R-:W-:Y:S02]  /*0390*/  IADD3 R20, PT, PT, R4.reuse, R15, RZ ;  /* 0x0000000f04147210 */ /* 0x040fe40007ffe0ff */
[C---:B------:R-:W-:Y:S02]  /*03a0*/  IADD3 R11, PT, PT, R4.reuse, R17, RZ ;  /* 0x00000011040b7210 */ /* 0x040fe40007ffe0ff */
[----:B------:R-:W-:-:S07]  /*03b0*/  IADD3 R22, PT, PT, R4, R23, RZ ;  /* 0x0000001704167210 */ /* 0x000fce0007ffe0ff */
.L_x_182:
[----:B------:R-:W0:Y:S02]  /*03c0*/  LDC.64 R14, c[0x0][0x440] ;  /* 0x00011000ff0e7b82 */ /* 0x000e240000000a00 */
[----:B0-----:R-:W-:-:S05]  /*03d0*/  IMAD.WIDE.U32 R16, R10, 0x4, R14 ;  /* 0x000000040a107825 */ /* 0x001fca00078e000e */
[----:B------:R0:W2:Y:S02]  /*03e0*/  LDG.E R27, desc[UR6][R16.64] ;  /* 0x00000006101b7981 */ /* 0x0000a4000c1e1900 */
[----:B0-----:R-:W-:-:S05]  /*03f0*/  IMAD.WIDE.U32 R16, R13, 0x4, R14 ;  /* 0x000000040d107825 */ /* 0x001fca00078e000e */
[----:B------:R0:W3:Y:S02]  /*0400*/  LDG.E R23, desc[UR6][R16.64] ;  /* 0x0000000610177981 */ /* 0x0000e4000c1e1900 */
[----:B0-----:R-:W-:-:S04]  /*0410*/  IMAD.WIDE.U32 R16, R11, 0x4, R14 ;  /* 0x000000040b107825 */ /* 0x001fc800078e000e */
[----:B--2---:R-:W-:Y:S02]  /*0420*/  FADD.FTZ R26, R27, R6 ;  /* 0x000000061b1a7221 */ /* 0x004fe40000010000 */
[----:B------:R0:W2:Y:S02]  /*0430*/  LDG.E R6, desc[UR6][R16.64] ;  /* 0x0000000610067981 */ /* 0x0000a4000c1e1900 */
[----:B0-----:R-:W-:-:S04]  /*0440*/  IMAD.WIDE.U32 R16, R22, 0x4, R14 ;  /* 0x0000000416107825 */ /* 0x001fc800078e000e */
[----:B---3--:R-:W-:Y:S01]  /*0450*/  FADD.FTZ R23, R26, R23 ;  /* 0x000000171a177221 */ /* 0x008fe20000010000 */
[----:B------:R0:W3:Y:S01]  /*0460*/  LDG.E R28, desc[UR6][R16.64] ;  /* 0x00000006101c7981 */ /* 0x0000e2000c1e1900 */
[----:B------:R-:W-:-:S06]  /*0470*/  IMAD.WIDE.U32 R26, R18, 0x4, R14 ;  /* 0x00000004121a7825 */ /* 0x000fcc00078e000e */
[----:B------:R-:W4:Y:S01]  /*0480*/  LDG.E R26, desc[UR6][R26.64] ;  /* 0x000000061a1a7981 */ /* 0x000f22000c1e1900 */
[----:B0-----:R-:W-:-:S04]  /*0490*/  IMAD.WIDE.U32 R16, R21, 0x4, R14 ;  /* 0x0000000415107825 */ /* 0x001fc800078e000e */
[----:B--2---:R-:W-:Y:S02]  /*04a0*/  FADD.FTZ R23, R23, R6 ;  /* 0x0000000617177221 */ /* 0x004fe40000010000 */
[----:B------:R0:W2:Y:S02]  /*04b0*/  LDG.E R6, desc[UR6][R16.64] ;  /* 0x0000000610067981 */ /* 0x0000a4000c1e1900 */
[----:B0-----:R-:W-:-:S04]  /*04c0*/  IMAD.WIDE.U32 R16, R19, 0x4, R14 ;  /* 0x0000000413107825 */ /* 0x001fc800078e000e */
[----:B---3--:R-:W-:Y:S01]  /*04d0*/  FADD.FTZ R23, R23, R28 ;  /* 0x0000001c17177221 */ /* 0x008fe20000010000 */
[----:B------:R-:W-:Y:S01]  /*04e0*/  IMAD.WIDE.U32 R14, R20, 0x4, R14 ;  /* 0x00000004140e7825 */ /* 0x000fe200078e000e */
[----:B------:R-:W3:Y:S04]  /*04f0*/  LDG.E R16, desc[UR6][R16.64] ;  /* 0x0000000610107981 */ /* 0x000ee8000c1e1900 */
[----:B------:R0:W5:Y:S02]  /*0500*/  LDG.E R17, desc[UR6][R14.64] ;  /* 0x000000060e117981 */ /* 0x000164000c1e1900 */
[----:B0-----:R-:W0:Y:S01]  /*0510*/  LDC.64 R14, c[0x0][0x448] ;  /* 0x00011200ff0e7b82 */ /* 0x001e220000000a00 */
[----:B--2---:R-:W-:-:S04]  /*0520*/  FADD.FTZ R23, R23, R6 ;  /* 0x0000000617177221 */ /* 0x004fc80000010000 */
[----:B----4-:R-:W-:Y:S01]  /*0530*/  FADD.FTZ R23, R23, R26 ;  /* 0x0000001a17177221 */ /* 0x010fe20000010000 */
[----:B0-----:R-:W-:-:S05]  /*0540*/  IMAD.WIDE.U32 R26, R10, 0x4, R14 ;  /* 0x000000040a1a7825 */ /* 0x001fca00078e000e */
[----:B------:R0:W2:Y:S01]  /*0550*/  LDG.E R28, desc[UR6][R26.64] ;  /* 0x000000061a1c7981 */ /* 0x0000a2000c1e1900 */
[----:B---3--:R-:W-:Y:S01]  /*0560*/  FADD.FTZ R6, R23, R16 ;  /* 0x0000001017067221 */ /* 0x008fe20000010000 */
[----:B0-----:R-:W-:-:S05]  /*0570*/  IMAD.WIDE.U32 R26, R13, 0x4, R14 ;  /* 0x000000040d1a7825 */ /* 0x001fca00078e000e */
[----:B------:R-:W3:Y:S01]  /*0580*/  LDG.E R23, desc[UR6][R26.64] ;  /* 0x000000061a177981 */ /* 0x000ee2000c1e1900 */
[----:B-----5:R-:W-:Y:S01]  /*0590*/  FADD.FTZ R6, R6, R17 ;  /* 0x0000001106067221 */ /* 0x020fe20000010000 */
[----:B------:R-:W-:-:S05]  /*05a0*/  IMAD.WIDE.U32 R16, R11, 0x4, R14 ;  /* 0x000000040b107825 */ /* 0x000fca00078e000e */
[----:B------:R0:W4:Y:S02]  /*05b0*/  LDG.E R29, desc[UR6][R16.64] ;  /* 0x00000006101d7981 */ /* 0x000124000c1e1900 */
[----:B0-----:R-:W-:-:S04]  /*05c0*/  IMAD.WIDE.U32 R16, R22, 0x4, R14 ;  /* 0x0000000416107825 */ /* 0x001fc800078e000e */
[----:B--2---:R-:W-:-:S04]  /*05d0*/  FADD.FTZ R28, R28, R25 ;  /* 0x000000191c1c7221 */ /* 0x004fc80000010000 */
[----:B---3--:R-:W-:Y:S02]  /*05e0*/  FADD.FTZ R25, R28, R23 ;  /* 0x000000171c197221 */ /* 0x008fe40000010000 */
[----:B------:R0:W2:Y:S02]  /*05f0*/  LDG.E R23, desc[UR6][R16.64] ;  /* 0x0000000610177981 */ /* 0x0000a4000c1e1900 */
[----:B0-----:R-:W-:-:S05]  /*0600*/  IMAD.WIDE.U32 R16, R21, 0x4, R14 ;  /* 0x0000000415107825 */ /* 0x001fca00078e000e */
[----:B------:R0:W3:Y:S01]  /*0610*/  LDG.E R28, desc[UR6][R16.64] ;  /* 0x00000006101c7981 */ /* 0x0000e2000c1e1900 */
[----:B----4-:R-:W-:Y:S01]  /*0620*/  FADD.FTZ R29, R25, R29 ;  /* 0x0000001d191d7221 */ /* 0x010fe20000010000 */
[----:B0-----:R-:W-:-:S05]  /*0630*/  IMAD.WIDE.U32 R16, R18, 0x4, R14 ;  /* 0x0000000412107825 */ /* 0x001fca00078e000e */
[----:B------:R0:W4:Y:S02]  /*0640*/  LDG.E R25, desc[UR6][R16.64] ;  /* 0x0000000610197981 */ /* 0x000124000c1e1900 */
[----:B0-----:R-:W-:-:S05]  /*0650*/  IMAD.WIDE.U32 R16, R19, 0x4, R14 ;  /* 0x0000000413107825 */ /* 0x001fca00078e000e */
[----:B------:R0:W5:Y:S02]  /*0660*/  LDG.E R27, desc[UR6][R16.64] ;  /* 0x00000006101b7981 */ /* 0x000164000c1e1900 */
[----:B0-----:R-:W0:Y:S01]  /*0670*/  LDC.64 R16, c[0x0][0x450] ;  /* 0x00011400ff107b82 */ /* 0x001e220000000a00 */
[----:B------:R-:W-:-:S05]  /*0680*/  IMAD.WIDE.U32 R14, R20, 0x4, R14 ;  /* 0x00000004140e7825 */ /* 0x000fca00078e000e */
[----:B------:R0:W5:Y:S02]  /*0690*/  LDG.E R26, desc[UR6][R14.64] ;  /* 0x000000060e1a7981 */ /* 0x000164000c1e1900 */
[----:B0-----:R-:W-:-:S04]  /*06a0*/  IMAD.WIDE.U32 R14, R10, 0x4, R16 ;  /* 0x000000040a0e7825 */ /* 0x001fc800078e0010 */
[----:B--2---:R-:W-:-:S04]  /*06b0*/  FADD.FTZ R23, R29, R23 ;  /* 0x000000171d177221 */ /* 0x004fc80000010000 */
[----:B---3--:R-:W-:-:S04]  /*06c0*/  FADD.FTZ R23, R23, R28 ;  /* 0x0000001c17177221 */ /* 0x008fc80000010000 */
[----:B----4-:R-:W-:Y:S02]  /*06d0*/  FADD.FTZ R28, R23, R25 ;  /* 0x00000019171c7221 */ /* 0x010fe40000010000 */
[----:B------:R0:W2:Y:S02]  /*06e0*/  LDG.E R23, desc[UR6][R14.64] ;  /* 0x000000060e177981 */ /* 0x0000a4000c1e1900 */
[----:B0-----:R-:W-:-:S04]  /*06f0*/  IMAD.WIDE.U32 R14, R13, 0x4, R16 ;  /* 0x000000040d0e7825 */ /* 0x001fc800078e0010 */
[----:B-----5:R-:W-:Y:S02]  /*0700*/  FADD.FTZ R25, R28, R27 ;  /* 0x0000001b1c197221 */ /* 0x020fe40000010000 */
[----:B------:R0:W3:Y:S02]  /*0710*/  LDG.E R28, desc[UR6][R14.64] ;  /* 0x000000060e1c7981 */ /* 0x0000e4000c1e1900 */
[----:B0-----:R-:W-:-:S04]  /*0720*/  IMAD.WIDE.U32 R14, R11, 0x4, R16 ;  /* 0x000000040b0e7825 */ /* 0x001fc800078e0010 */
[----:B--2---:R-:W-:Y:S02]  /*0730*/  FADD.FTZ R23, R23, R12 ;  /* 0x0000000c17177221 */ /* 0x004fe40000010000 */
[----:B------:R0:W2:Y:S02]  /*0740*/  LDG.E R12, desc[UR6][R14.64] ;  /* 0x000000060e0c7981 */ /* 0x0000a4000c1e1900 */
[----:B0-----:R-:W-:-:S05]  /*0750*/  IMAD.WIDE.U32 R14, R22, 0x4, R16 ;  /* 0x00000004160e7825 */ /* 0x001fca00078e0010 */
[----:B------:R0:W4:Y:S01]  /*0760*/  LDG.E R27, desc[UR6][R14.64] ;  /* 0x000000060e1b7981 */ /* 0x000122000c1e1900 */
[----:B---3--:R-:W-:Y:S01]  /*0770*/  FADD.FTZ R23, R23, R28 ;  /* 0x0000001c17177221 */ /* 0x008fe20000010000 */
[----:B0-----:R-:W-:-:S04]  /*0780*/  IMAD.WIDE.U32 R14, R21, 0x4, R16 ;  /* 0x00000004150e7825 */ /* 0x001fc800078e0010 */
[----:B--2---:R-:W-:Y:S02]  /*0790*/  FADD.FTZ R12, R23, R12 ;  /* 0x0000000c170c7221 */ /* 0x004fe40000010000 */
[----:B------:R0:W2:Y:S02]  /*07a0*/  LDG.E R23, desc[UR6][R14.64] ;  /* 0x000000060e177981 */ /* 0x0000a4000c1e1900 */
[----:B0-----:R-:W-:-:S04]  /*07b0*/  IMAD.WIDE.U32 R14, R18, 0x4, R16 ;  /* 0x00000004120e7825 */ /* 0x001fc800078e0010 */
[----:B----4-:R-:W-:Y:S02]  /*07c0*/  FADD.FTZ R12, R12, R27 ;  /* 0x0000001b0c0c7221 */ /* 0x010fe40000010000 */
[----:B------:R0:W3:Y:S02]  /*07d0*/  LDG.E R27, desc[UR6][R14.64] ;  /* 0x000000060e1b7981 */ /* 0x0000e4000c1e1900 */
[----:B0-----:R-:W-:-:S04]  /*07e0*/  IMAD.WIDE.U32 R14, R19, 0x4, R16 ;  /* 0x00000004130e7825 */ /* 0x001fc800078e0010 */
[----:B------:R-:W-:-:S04]  /*07f0*/  IMAD.WIDE.U32 R16, R20, 0x4, R16 ;  /* 0x0000000414107825 */ /* 0x000fc800078e0010 */
[----:B--2---:R-:W-:Y:S02]  /*0800*/  FADD.FTZ R12, R12, R23 ;  /* 0x000000170c0c7221 */ /* 0x004fe40000010000 */
[----:B------:R0:W2:Y:S02]  /*0810*/  LDG.E R23, desc[UR6][R14.64] ;  /* 0x000000060e177981 */ /* 0x0000a4000c1e1900 */
[----:B0-----:R-:W0:Y:S01]  /*0820*/  LDC.64 R14, c[0x0][0x458] ;  /* 0x00011600ff0e7b82 */ /* 0x001e220000000a00 */
[----:B---3--:R-:W-:Y:S02]  /*0830*/  FADD.FTZ R28, R12, R27 ;  /* 0x0000001b0c1c7221 */ /* 0x008fe40000010000 */
[----:B------:R0:W3:Y:S02]  /*0840*/  LDG.E R12, desc[UR6][R16.64] ;  /* 0x00000006100c7981 */ /* 0x0000e4000c1e1900 */
[----:B0-----:R-:W-:-:S05]  /*0850*/  IMAD.WIDE.U32 R16, R10, 0x4, R14 ;  /* 0x000000040a107825 */ /* 0x001fca00078e000e */
[----:B------:R0:W4:Y:S02]  /*0860*/  LDG.E R27, desc[UR6][R16.64] ;  /* 0x00000006101b7981 */ /* 0x000124000c1e1900 */
[----:B0-----:R-:W-:-:S04]  /*0870*/  IMAD.WIDE.U32 R16, R13, 0x4, R14 ;  /* 0x000000040d107825 */ /* 0x001fc800078e000e */
[----:B----4-:R-:W-:Y:S02]  /*0880*/  FADD.FTZ R27, R27, R24 ;  /* 0x000000181b1b7221 */ /* 0x010fe40000010000 */
        /* <DEDUP_REMOVED lines=14> */
[----:B------:R-:W-:-:S06]  /*0970*/  IMAD.WIDE.U32 R14, R20, 0x4, R14 ;  /* 0x00000004140e7825 */ /* 0x000fcc00078e000e */
[----:B------:R-:W5:Y:S01]  /*0980*/  LDG.E R15, desc[UR6][R14.64] ;  /* 0x000000060e0f7981 */ /* 0x000f62000c1e1900 */
[----:B----4-:R-:W-:-:S03]  /*0990*/  FADD.FTZ R24, R24, R27 ;  /* 0x0000001b18187221 */ /* 0x010fc60000010000 */
[----:B------:R-:W4:Y:S01]  /*09a0*/  LDG.E R27, desc[UR6][R16.64] ;  /* 0x00000006101b7981 */ /* 0x000f22000c1e1900 */
[----:B------:R-:W-:-:S04]  /*09b0*/  IADD3 R7, PT, PT, R7, 0x8, RZ ;  /* 0x0000000807077810 */ /* 0x000fc80007ffe0ff */
[----:B------:R-:W-:Y:S01]  /*09c0*/  ISETP.NE.AND P0, PT, R7, RZ, PT ;  /* 0x000000ff0700720c */ /* 0x000fe20003f05270 */
[----:B--2---:R-:W-:Y:S01]  /*09d0*/  FADD.FTZ R23, R28, R23 ;  /* 0x000000171c177221 */ /* 0x004fe20000010000 */
[----:B------:R-:W-:Y:S01]  /*09e0*/  FADD.FTZ R25, R25, R26 ;  /* 0x0000001a19197221 */ /* 0x000fe20000010000 */
[----:B------:R-:W-:Y:S02]  /*09f0*/  IADD3 R5, PT, PT, R5, 0x100, RZ ;  /* 0x0000010005057810 */ /* 0x000fe40007ffe0ff */
[----:B---3--:R-:W-:Y:S01]  /*0a00*/  FADD.FTZ R12, R23, R12 ;  /* 0x0000000c170c7221 */ /* 0x008fe20000010000 */
[C---:B------:R-:W-:Y:S02]  /*0a10*/  LEA R10, R2.reuse, R10, 0x8 ;  /* 0x0000000a020a7211 */ /* 0x040fe400078e40ff */
[C---:B------:R-:W-:Y:S02]  /*0a20*/  LEA R13, R2.reuse, R13, 0x8 ;  /* 0x0000000d020d7211 */ /* 0x040fe400078e40ff */
[----:B------:R-:W-:-:S02]  /*0a30*/  LEA R11, R2, R11, 0x8 ;  /* 0x0000000b020b7211 */ /* 0x000fc400078e40ff */
[C---:B------:R-:W-:Y:S02]  /*0a40*/  LEA R22, R2.reuse, R22, 0x8 ;  /* 0x0000001602167211 */ /* 0x040fe400078e40ff */
[C---:B------:R-:W-:Y:S02]  /*0a50*/  LEA R21, R2.reuse, R21, 0x8 ;  /* 0x0000001502157211 */ /* 0x040fe400078e40ff */
[C---:B------:R-:W-:Y:S02]  /*0a60*/  LEA R18, R2.reuse, R18, 0x8 ;  /* 0x0000001202127211 */ /* 0x040fe400078e40ff */
[C---:B------:R-:W-:Y:S02]  /*0a70*/  LEA R19, R2.reuse, R19, 0x8 ;  /* 0x0000001302137211 */ /* 0x040fe400078e40ff */
[----:B------:R-:W-:Y:S01]  /*0a80*/  LEA R20, R2, R20, 0x8 ;  /* 0x0000001402147211 */ /* 0x000fe200078e40ff */
[----:B----4-:R-:W-:-:S04]  /*0a90*/  FADD.FTZ R24, R24, R27 ;  /* 0x0000001b18187221 */ /* 0x010fc80000010000 */
[----:B-----5:R-:W-:Y:S01]  /*0aa0*/  FADD.FTZ R24, R24, R15 ;  /* 0x0000000f18187221 */ /* 0x020fe20000010000 */
[----:B------:R-:W-:Y:S06]  /*0ab0*/  @P0 BRA `(.L_x_182) ;  /* 0xfffffff800400947 */ /* 0x000fec000383ffff */
.L_x_181:
[----:B------:R-:W-:Y:S05]  /*0ac0*/  BSYNC.RECONVERGENT B1 ;  /* 0x0000000000017941 */ /* 0x000fea0003800200 */
.L_x_180:
[----:B------:R-:W-:-:S04]  /*0ad0*/  LEA.HI R7, R9, 0x1, RZ, 0x1b ;  /* 0x0000000109077811 */ /* 0x000fc800078fd8ff */
[----:B------:R-:W-:-:S04]  /*0ae0*/  LOP3.LUT R10, R7, 0x7, RZ, 0xc0, !PT ;  /* 0x00000007070a7812 */ /* 0x000fc800078ec0ff */
[----:B------:R-:W-:-:S13]  /*0af0*/  ISETP.NE.AND P0, PT, R10, RZ, PT ;  /* 0x000000ff0a00720c */ /* 0x000fda0003f05270 */
[----:B------:R-:W-:Y:S05]  /*0b00*/  @!P0 BRA `(.L_x_179) ;  /* 0x0000000400d48947 */ /* 0x000fea0003800000 */
[----:B------:R-:W-:Y:S01]  /*0b10*/  ISETP.GE.U32.AND P0, PT, R10, 0x4, PT ;  /* 0x000000040a00780c */ /* 0x000fe20003f06070 */
[----:B------:R-:W-:Y:S01]  /*0b20*/  BSSY.RECONVERGENT B1, `(.L_x_183) ;  /* 0x000003c000017945 */ /* 0x000fe20003800200 */
[----:B------:R-:W-:-:S11]  /*0b30*/  LOP3.LUT P1, R7, R7, 0x3, RZ, 0xc0, !PT ;  /* 0x0000000307077812 */ /* 0x000fd6000782c0ff */
[----:B------:R-:W-:Y:S05]  /*0b40*/  @!P0 BRA `(.L_x_184) ;  /* 0x0000000000e48947 */ /* 0x000fea0003800000 */
[----:B------:R-:W0:Y:S01]  /*0b50*/  LDC.64 R18, c[0x0][0x440] ;  /* 0x00011000ff127b82 */ /* 0x000e220000000a00 */
[----:B------:R-:W-:-:S07]  /*0b60*/  IMAD R27, R5, R2, R0 ;  /* 0x00000002051b7224 */ /* 0x000fce00078e0200 */
[----:B------:R-:W1:Y:S08]  /*0b70*/  LDC.64 R14, c[0x0][0x450] ;  /* 0x00011400ff0e7b82 */ /* 0x000e700000000a00 */
[----:B------:R-:W2:Y:S08]  /*0b80*/  LDC.64 R10, c[0x0][0x448] ;  /* 0x00011200ff0a7b82 */ /* 0x000eb00000000a00 */
[----:B------:R-:W3:Y:S01]  /*0b90*/  LDC.64 R16, c[0x0][0x458] ;  /* 0x00011600ff107b82 */ /* 0x000ee20000000a00 */
[----:B0-----:R-:W-:-:S05]  /*0ba0*/  IMAD.WIDE.U32 R20, R27, 0x4, R18 ;  /* 0x000000041b147825 */ /* 0x001fca00078e0012 */
[----:B------:R1:W4:Y:S02]  /*0bb0*/  LDG.E R13, desc[UR6][R20.64] ;  /* 0x00000006140d7981 */ /* 0x000324000c1e1900 */
[----:B-1----:R-:W-:-:S04]  /*0bc0*/  IMAD.WIDE.U32 R20, R27, 0x4, R14 ;  /* 0x000000041b147825 */ /* 0x002fc800078e000e */
[C---:B--2---:R-:W-:Y:S01]  /*0bd0*/  IMAD.WIDE.U32 R22, R27.reuse, 0x4, R10 ;  /* 0x000000041b167825 */ /* 0x044fe200078e000a */
[----:B------:R3:W2:Y:S05]  /*0be0*/  LDG.E R29, desc[UR6][R20.64] ;  /* 0x00000006141d7981 */ /* 0x0006aa000c1e1900 */
[----:B------:R-:W5:Y:S01]  /*0bf0*/  LDG.E R22, desc[UR6][R22.64] ;  /* 0x0000000616167981 */ /* 0x000f62000c1e1900 */
[----:B---3--:R-:W-:-:S05]  /*0c00*/  IMAD.WIDE.U32 R20, R27, 0x4, R16 ;  /* 0x000000041b147825 */ /* 0x008fca00078e0010 */
[----:B------:R4:W3:Y:S02]  /*0c10*/  LDG.E R26, desc[UR6][R20.64] ;  /* 0x00000006141a7981 */ /* 0x0008e4000c1e1900 */
[----:B----4-:R-:W-:Y:S01]  /*0c20*/  FADD.FTZ R20, R6, R13 ;  /* 0x0000000d06147221 */ /* 0x010fe20000010000 */
[----:B------:R-:W-:Y:S01]  /*0c30*/  LEA R13, R2, R27, 0x5 ;  /* 0x0000001b020d7211 */ /* 0x000fe200078e28ff */
[----:B--2---:R-:W-:-:S04]  /*0c40*/  FADD.FTZ R23, R12, R29 ;  /* 0x0000001d0c177221 */ /* 0x004fc80000010000 */
[----:B------:R-:W-:-:S04]  /*0c50*/  IMAD.WIDE.U32 R28, R13, 0x4, R10 ;  /* 0x000000040d1c7825 */ /* 0x000fc800078e000a */
[----:B-----5:R-:W-:Y:S01]  /*0c60*/  FADD.FTZ R6, R25, R22 ;  /* 0x0000001619067221 */ /* 0x020fe20000010000 */
[----:B---3--:R-:W-:Y:S01]  /*0c70*/  FADD.FTZ R22, R24, R26 ;  /* 0x0000001a18167221 */ /* 0x008fe20000010000 */
[----:B------:R-:W-:-:S06]  /*0c80*/  IMAD.WIDE.U32 R24, R13, 0x4, R18 ;  /* 0x000000040d187825 */ /* 0x000fcc00078e0012 */
[----:B------:R-:W2:Y:S04]  /*0c90*/  LDG.E R25, desc[UR6][R24.64] ;  /* 0x0000000618197981 */ /* 0x000ea8000c1e1900 */
[----:B------:R0:W3:Y:S02]  /*0ca0*/  LDG.E R24, desc[UR6][R28.64] ;  /* 0x000000061c187981 */ /* 0x0000e4000c1e1900 */
[----:B0-----:R-:W-:-:S04]  /*0cb0*/  IMAD.WIDE.U32 R28, R13, 0x4, R14 ;  /* 0x000000040d1c7825 */ /* 0x001fc800078e000e */
[----:B------:R-:W-:Y:S01]  /*0cc0*/  IMAD.WIDE.U32 R12, R13, 0x4, R16 ;  /* 0x000000040d0c7825 */ /* 0x000fe200078e0010 */
[----:B------:R0:W4:Y:S05]  /*0cd0*/  LDG.E R21, desc[UR6][R28.64] ;  /* 0x000000061c157981 */ /* 0x00012a000c1e1900 */
[----:B------:R-:W5:Y:S01]  /*0ce0*/  LDG.E R12, desc[UR6][R12.64] ;  /* 0x000000060c0c7981 */ /* 0x000f62000c1e1900 */
[----:B------:R-:W-:-:S04]  /*0cf0*/  LEA R27, R2, R27, 0x6 ;  /* 0x0000001b021b7211 */ /* 0x000fc800078e30ff */
[----:B------:R-:W-:Y:S01]  /*0d00*/  LEA R26, R2, R27, 0x5 ;  /* 0x0000001b021a7211 */ /* 0x000fe200078e28ff */
[----:B0-----:R-:W-:-:S04]  /*0d10*/  IMAD.WIDE.U32 R28, R27, 0x4, R18 ;  /* 0x000000041b1c7825 */ /* 0x001fc800078e0012 */
[----:B------:R-:W-:-:S06]  /*0d20*/  IMAD.WIDE.U32 R18, R26, 0x4, R18 ;  /* 0x000000041a127825 */ /* 0x000fcc00078e0012 */
[----:B------:R-:W5:Y:S01]  /*0d30*/  LDG.E R18, desc[UR6][R18.64] ;  /* 0x0000000612127981 */ /* 0x000f62000c1e1900 */
[----:B--2---:R-:W-:Y:S01]  /*0d40*/  FADD.FTZ R25, R20, R25 ;  /* 0x0000001914197221 */ /* 0x004fe20000010000 */
[----:B---3--:R-:W-:Y:S02]  /*0d50*/  FADD.FTZ R24, R6, R24 ;  /* 0x0000001806187221 */ /* 0x008fe40000010000 */
[----:B------:R-:W2:Y:S01]  /*0d60*/  LDG.E R6, desc[UR6][R28.64] ;  /* 0x000000061c067981 */ /* 0x000ea2000c1e1900 */
[----:B----4-:R-:W-:Y:S01]  /*0d70*/  FADD.FTZ R23, R23, R21 ;  /* 0x0000001517177221 */ /* 0x010fe20000010000 */
[----:B------:R-:W-:-:S04]  /*0d80*/  IMAD.WIDE.U32 R20, R27, 0x4, R10 ;  /* 0x000000041b147825 */ /* 0x000fc800078e000a */
[----:B-----5:R-:W-:Y:S01]  /*0d90*/  FADD.FTZ R22, R22, R12 ;  /* 0x0000000c16167221 */ /* 0x020fe20000010000 */
[----:B------:R-:W-:Y:S01]  /*0da0*/  IMAD.WIDE.U32 R12, R27, 0x4, R14 ;  /* 0x000000041b0c7825 */ /* 0x000fe200078e000e */
[----:B------:R-:W3:Y:S03]  /*0db0*/  LDG.E R21, desc[UR6][R20.64] ;  /* 0x0000000614157981 */ /* 0x000ee6000c1e1900 */
[----:B------:R-:W-:-:S04]  /*0dc0*/  IMAD.WIDE.U32 R10, R26, 0x4, R10 ;  /* 0x000000041a0a7825 */ /* 0x000fc800078e000a */
[----:B------:R-:W-:Y:S02]  /*0dd0*/  IMAD.WIDE.U32 R14, R26, 0x4, R14 ;  /* 0x000000041a0e7825 */ /* 0x000fe400078e000e */
[----:B------:R-:W4:Y:S04]  /*0de0*/  LDG.E R10, desc[UR6][R10.64] ;  /* 0x000000060a0a7981 */ /* 0x000f28000c1e1900 */
[----:B------:R0:W5:Y:S04]  /*0df0*/  LDG.E R20, desc[UR6][R12.64] ;  /* 0x000000060c147981 */ /* 0x000168000c1e1900 */
[----:B------:R-:W5:Y:S01]  /*0e00*/  LDG.E R15, desc[UR6][R14.64] ;  /* 0x000000060e0f7981 */ /* 0x000f62000c1e1900 */
[----:B0-----:R-:W-:-:S04]  /*0e10*/  IMAD.WIDE.U32 R12, R27, 0x4, R16 ;  /* 0x000000041b0c7825 */ /* 0x001fc800078e0010 */
[----:B------:R-:W-:Y:S01]  /*0e20*/  IMAD.WIDE.U32 R16, R26, 0x4, R16 ;  /* 0x000000041a107825 */ /* 0x000fe200078e0010 */
[----:B------:R0:W5:Y:S05]  /*0e30*/  LDG.E R27, desc[UR6][R12.64] ;  /* 0x000000060c1b7981 */ /* 0x00016a000c1e1900 */
[----:B------:R-:W5:Y:S01]  /*0e40*/  LDG.E R17, desc[UR6][R16.64] ;  /* 0x0000000610117981 */ /* 0x000f62000c1e1900 */
[----:B------:R-:W-:Y:S01]  /*0e50*/  IADD3 R5, PT, PT, R5, 0x80, RZ ;  /* 0x0000008005057810 */ /* 0x000fe20007ffe0ff */
[----:B--2---:R-:W-:-:S04]  /*0e60*/  FADD.FTZ R25, R25, R6 ;  /* 0x0000000619197221 */ /* 0x004fc80000010000 */
[----:B------:R-:W-:Y:S01]  /*0e70*/  FADD.FTZ R6, R25, R18 ;  /* 0x0000001219067221 */ /* 0x000fe20000010000 */
[----:B---3--:R-:W-:-:S04]  /*0e80*/  FADD.FTZ R21, R24, R21 ;  /* 0x0000001518157221 */ /* 0x008fc80000010000 */
[----:B----4-:R-:W-:Y:S01]  /*0e90*/  FADD.FTZ R25, R21, R10 ;  /* 0x0000000a15197221 */ /* 0x010fe20000010000 */
[----:B-----5:R-:W-:-:S04]  /*0ea0*/  FADD.FTZ R20, R23, R20 ;  /* 0x0000001417147221 */ /* 0x020fc80000010000 */
[----:B0-----:R-:W-:Y:S01]  /*0eb0*/  FADD.FTZ R12, R20, R15 ;  /* 0x0000000f140c7221 */ /* 0x001fe20000010000 */
[----:B------:R-:W-:-:S04]  /*0ec0*/  FADD.FTZ R22, R22, R27 ;  /* 0x0000001b16167221 */ /* 0x000fc80000010000 */
[----:B------:R-:W-:-:S07]  /*0ed0*/  FADD.FTZ R24, R22, R17 ;  /* 0x0000001116187221 */ /* 0x000fce0000010000 */
.L_x_184:
[----:B------:R-:W-:Y:S05]  /*0ee0*/  BSYNC.RECONVERGENT B1 ;  /* 0x0000000000017941 */ /* 0x000fea0003800200 */
.L_x_183:
[----:B------:R-:W-:Y:S05]  /*0ef0*/  @!P1 BRA `(.L_x_179) ;  /* 0x0000000000d89947 */ /* 0x000fea0003800000 */
[----:B------:R-:W-:Y:S01]  /*0f00*/  ISETP.NE.AND P1, PT, R7, 0x1, PT ;  /* 0x000000010700780c */ /* 0x000fe20003f25270 */
[----:B------:R-:W-:Y:S01]  /*0f10*/  BSSY.RECONVERGENT B1, `(.L_x_185) ;  /* 0x0000022000017945 */ /* 0x000fe20003800200 */
[----:B------:R-:W-:-:S11]  /*0f20*/  LOP3.LUT P0, RZ, R9, 0x20, RZ, 0xc0, !PT ;  /* 0x0000002009ff7812 */ /* 0x000fd6000780c0ff */
[----:B------:R-:W-:Y:S05]  /*0f30*/  @!P1 BRA `(.L_x_186) ;  /* 0x00000000007c9947 */ /* 0x000fea0003800000 */
[----:B------:R-:W0:Y:S01]  /*0f40*/  LDC.64 R16, c[0x0][0x448] ;  /* 0x00011200ff107b82 */ /* 0x000e220000000a00 */
[----:B------:R-:W-:-:S07]  /*0f50*/  IMAD R29, R5, R2, R0 ;  /* 0x00000002051d7224 */ /* 0x000fce00078e0200 */
[----:B------:R-:W1:Y:S08]  /*0f60*/  LDC.64 R18, c[0x0][0x450] ;  /* 0x00011400ff127b82 */ /* 0x000e700000000a00 */
[----:B------:R-:W2:Y:S08]  /*0f70*/  LDC.64 R14, c[0x0][0x440] ;  /* 0x00011000ff0e7b82 */ /* 0x000eb00000000a00 */
[----:B------:R-:W3:Y:S01]  /*0f80*/  LDC.64 R20, c[0x0][0x458] ;  /* 0x00011600ff147b82 */ /* 0x000ee20000000a00 */
[----:B0-----:R-:W-:Y:S01]  /*0f90*/  IMAD.WIDE.U32 R10, R29, 0x4, R16 ;  /* 0x000000041d0a7825 */ /* 0x001fe200078e0010 */
[----:B------:R-:W-:-:S04]  /*0fa0*/  LEA R9, R2, R29, 0x5 ;  /* 0x0000001d02097211 */ /* 0x000fc800078e28ff */
[----:B------:R3:W4:Y:S01]  /*0fb0*/  LDG.E R13, desc[UR6][R10.64] ;  /* 0x000000060a0d7981 */ /* 0x000722000c1e1900 */
[----:B-1----:R-:W-:-:S04]  /*0fc0*/  IMAD.WIDE.U32 R22, R29, 0x4, R18 ;  /* 0x000000041d167825 */ /* 0x002fc800078e0012 */
[----:B------:R-:W-:Y:S02]  /*0fd0*/  IMAD.WIDE.U32 R16, R9, 0x4, R16 ;  /* 0x0000000409107825 */ /* 0x000fe400078e0010 */
[----:B------:R-:W5:Y:S02]  /*0fe0*/  LDG.E R22, desc[UR6][R22.64] ;  /* 0x0000000616167981 */ /* 0x000f64000c1e1900 */
[--C-:B--2---:R-:W-:Y:S02]  /*0ff0*/  IMAD.WIDE.U32 R26, R29, 0x4, R14.reuse ;  /* 0x000000041d1a7825 */ /* 0x104fe400078e000e */
[----:B------:R-:W2:Y:S02]  /*1000*/  LDG.E R16, desc[UR6][R16.64] ;  /* 0x0000000610107981 */ /* 0x000ea4000c1e1900 */
[----:B------:R-:W-:Y:S02]  /*1010*/  IMAD.WIDE.U32 R14, R9, 0x4, R14 ;  /* 0x00000004090e7825 */ /* 0x000fe400078e000e */
[----:B------:R-:W2:Y:S02]  /*1020*/  LDG.E R7, desc[UR6][R26.64] ;  /* 0x000000061a077981 */ /* 0x000ea4000c1e1900 */
[----:B---3--:R-:W-:-:S02]  /*1030*/  IMAD.WIDE.U32 R10, R29, 0x4, R20 ;  /* 0x000000041d0a7825 */ /* 0x008fc400078e0014 */
[----:B------:R-:W3:Y:S02]  /*1040*/  LDG.E R15, desc[UR6][R14.64] ;  /* 0x000000060e0f7981 */ /* 0x000ee4000c1e1900 */
[----:B------:R-:W-:-:S04]  /*1050*/  IMAD.WIDE.U32 R18, R9, 0x4, R18 ;  /* 0x0000000409127825 */ /* 0x000fc800078e0012 */
[----:B------:R-:W-:Y:S02]  /*1060*/  IMAD.WIDE.U32 R20, R9, 0x4, R20 ;  /* 0x0000000409147825 */ /* 0x000fe400078e0014 */
[----:B------:R-:W3:Y:S04]  /*1070*/  LDG.E R9, desc[UR6][R10.64] ;  /* 0x000000060a097981 */ /* 0x000ee8000c1e1900 */
[----:B------:R-:W3:Y:S04]  /*1080*/  LDG.E R19, desc[UR6][R18.64] ;  /* 0x0000000612137981 */ /* 0x000ee8000c1e1900 */
[----:B------:R-:W3:Y:S01]  /*1090*/  LDG.E R20, desc[UR6][R20.64] ;  /* 0x0000000614147981 */ /* 0x000ee2000c1e1900 */
[----:B------:R-:W-:Y:S01]  /*10a0*/  IADD3 R5, PT, PT, R5, 0x40, RZ ;  /* 0x0000004005057810 */ /* 0x000fe20007ffe0ff */
[----:B----4-:R-:W-:Y:S01]  /*10b0*/  FADD.FTZ R13, R25, R13 ;  /* 0x0000000d190d7221 */ /* 0x010fe20000010000 */
[----:B-----5:R-:W-:-:S03]  /*10c0*/  FADD.FTZ R12, R12, R22 ;  /* 0x000000160c0c7221 */ /* 0x020fc60000010000 */
[----:B--2---:R-:W-:Y:S01]  /*10d0*/  FADD.FTZ R25, R13, R16 ;  /* 0x000000100d197221 */ /* 0x004fe20000010000 */
[----:B------:R-:W-:-:S04]  /*10e0*/  FADD.FTZ R6, R6, R7 ;  /* 0x0000000706067221 */ /* 0x000fc80000010000 */
[----:B---3--:R-:W-:Y:S01]  /*10f0*/  FADD.FTZ R6, R6, R15 ;  /* 0x0000000f06067221 */ /* 0x008fe20000010000 */
[----:B------:R-:W-:Y:S01]  /*1100*/  FADD.FTZ R9, R24, R9 ;  /* 0x0000000918097221 */ /* 0x000fe20000010000 */
[----:B------:R-:W-:-:S03]  /*1110*/  FADD.FTZ R12, R12, R19 ;  /* 0x000000130c0c7221 */ /* 0x000fc60000010000 */
[----:B------:R-:W-:-:S07]  /*1120*/  FADD.FTZ R24, R9, R20 ;  /* 0x0000001409187221 */ /* 0x000fce0000010000 */
.L_x_186:
[----:B------:R-:W-:Y:S05]  /*1130*/  BSYNC.RECONVERGENT B1 ;  /* 0x0000000000017941 */ /* 0x000fea0003800200 */
.L_x_185:
[----:B------:R-:W-:Y:S05]  /*1140*/  @P0 BRA `(.L_x_179) ;  /* 0x0000000000440947 */ /* 0x000fea0003800000 */
[----:B------:R-:W0:Y:S01]  /*1150*/  LDC.64 R18, c[0x0][0x440] ;  /* 0x00011000ff127b82 */ /* 0x000e220000000a00 */
[----:B------:R-:W-:-:S07]  /*1160*/  IMAD R5, R5, R2, R0 ;  /* 0x0000000205057224 */ /* 0x000fce00078e0200 */
[----:B------:R-:W1:Y:S08]  /*1170*/  LDC.64 R10, c[0x0][0x448] ;  /* 0x00011200ff0a7b82 */ /* 0x000e700000000a00 */
[----:B------:R-:W2:Y:S08]  /*1180*/  LDC.64 R14, c[0x0][0x450] ;  /* 0x00011400ff0e7b82 */ /* 0x000eb00000000a00 */
[----:B------:R-:W3:Y:S01]  /*1190*/  LDC.64 R16, c[0x0][0x458] ;  /* 0x00011600ff107b82 */ /* 0x000ee20000000a00 */
[----:B0-----:R-:W-:-:S06]  /*11a0*/  IMAD.WIDE.U32 R18, R5, 0x4, R18 ;  /* 0x0000000405127825 */ /* 0x001fcc00078e0012 */
[----:B------:R-:W4:Y:S01]  /*11b0*/  LDG.E R19, desc[UR6][R18.64] ;  /* 0x0000000612137981 */ /* 0x000f22000c1e1900 */
[----:B-1----:R-:W-:-:S06]  /*11c0*/  IMAD.WIDE.U32 R10, R5, 0x4, R10 ;  /* 0x00000004050a7825 */ /* 0x002fcc00078e000a */
[----:B------:R-:W5:Y:S01]  /*11d0*/  LDG.E R10, desc[UR6][R10.64] ;  /* 0x000000060a0a7981 */ /* 0x000f62000c1e1900 */
[----:B--2---:R-:W-:-:S06]  /*11e0*/  IMAD.WIDE.U32 R14, R5, 0x4, R14 ;  /* 0x00000004050e7825 */ /* 0x004fcc00078e000e */
[----:B------:R-:W2:Y:S01]  /*11f0*/  LDG.E R15, desc[UR6][R14.64] ;  /* 0x000000060e0f7981 */ /* 0x000ea2000c1e1900 */
[----:B---3--:R-:W-:-:S06]  /*1200*/  IMAD.WIDE.U32 R16, R5, 0x4, R16 ;  /* 0x0000000405107825 */ /* 0x008fcc00078e0010 */
[----:B------:R-:W3:Y:S01]  /*1210*/  LDG.E R17, desc[UR6][R16.64] ;  /* 0x0000000610117981 */ /* 0x000ee2000c1e1900 */
[----:B----4-:R-:W-:Y:S01]  /*1220*/  FADD.FTZ R6, R6, R19 ;  /* 0x0000001306067221 */ /* 0x010fe20000010000 */
[----:B-----5:R-:W-:Y:S01]  /*1230*/  FADD.FTZ R25, R25, R10 ;  /* 0x0000000a19197221 */ /* 0x020fe20000010000 */
[----:B--2---:R-:W-:Y:S01]  /*1240*/  FADD.FTZ R12, R12, R15 ;  /* 0x0000000f0c0c7221 */ /* 0x004fe20000010000 */
[----:B---3--:R-:W-:-:S07]  /*1250*/  FADD.FTZ R24, R24, R17 ;  /* 0x0000001118187221 */ /* 0x008fce0000010000 */
.L_x_179:
[----:B------:R-:W-:Y:S05]  /*1260*/  BSYNC.RECONVERGENT B0 ;  /* 0x0000000000007941 */ /* 0x000fea0003800200 */
.L_x_178:
[----:B------:R-:W0:Y:S01]  /*1270*/  S2R R5, SR_TID.X ;  /* 0x0000000000057919 */ /* 0x000e220000002100 */
[----:B------:R-:W1:Y:S01]  /*1280*/  S2UR UR5, SR_CgaCtaId ;  /* 0x00000000000579c3 */ /* 0x000e620000008800 */
[----:B------:R-:W-:Y:S01]  /*1290*/  UMOV UR4, 0x400 ;  /* 0x0000040000047882 */ /* 0x000fe20000000000 */
[C---:B------:R-:W-:Y:S02]  /*12a0*/  SHF.L.U32 R7, R4.reuse, 0x7, RZ ;  /* 0x0000000704077819 */ /* 0x040fe400000006ff */
[----:B------:R-:W-:Y:S01]  /*12b0*/  ISETP.NE.AND P0, PT, R4, RZ, PT ;  /* 0x000000ff0400720c */ /* 0x000fe20003f05270 */
[----:B-1----:R-:W-:Y:S01]  /*12c0*/  ULEA UR4, UR5, UR4, 0x18 ;  /* 0x0000000405047291 */ /* 0x002fe2000f8ec0ff */
[----:B0-----:R-:W-:-:S04]  /*12d0*/  LOP3.LUT R0, R3, 0x1f, R5, 0x78, !PT ;  /* 0x0000001f03007812 */ /* 0x001fc800078e7805 */
[C---:B------:R-:W-:Y:S02]  /*12e0*/  LOP3.LUT R5, R0.reuse, 0x3e0, R5, 0xf8, !PT ;  /* 0x000003e000057812 */ /* 0x040fe400078ef805 */
[----:B------:R-:W-:Y:S02]  /*12f0*/  SHF.L.U32 R0, R0, 0x2, RZ ;  /* 0x0000000200007819 */ /* 0x000fe400000006ff */
[----:B------:R-:W-:Y:S02]  /*1300*/  LEA R5, R5, UR4, 0x2 ;  /* 0x0000000405057c11 */ /* 0x000fe4000f8e10ff */
[----:B------:R-:W-:-:S03]  /*1310*/  LOP3.LUT R0, R7, R0, RZ, 0xfc, !PT ;  /* 0x0000000007007212 */ /* 0x000fc600078efcff */
[----:B------:R-:W-:Y:S04]  /*1320*/  STS [R5], R25 ;  /* 0x0000001905007388 */ /* 0x000fe80000000800 */
[----:B------:R-:W-:Y:S04]  /*1330*/  STS [R5+0x1000], R6 ;  /* 0x0010000605007388 */ /* 0x000fe80000000800 */
[----:B------:R-:W-:Y:S04]  /*1340*/  STS [R5+0x2000], R24 ;  /* 0x0020001805007388 */ /* 0x000fe80000000800 */
[----:B------:R-:W-:Y:S01]  /*1350*/  STS [R5+0x3000], R12 ;  /* 0x0030000c05007388 */ /* 0x000fe20000000800 */
[----:B------:R-:W-:Y:S06]  /*1360*/  BAR.SYNC.DEFER_BLOCKING 0x0 ;  /* 0x0000000000007b1d */ /* 0x000fec0000010000 */
[----:B------:R-:W0:Y:S04]  /*1370*/  LDS R11, [R0+UR4+0x1000] ;  /* 0x00100004000b7984 */ /* 0x000e280008000800 */
[----:B------:R-:W1:Y:S04]  /*1380*/  LDS R7, [R0+UR4] ;  /* 0x0000000400077984 */ /* 0x000e680008000800 */
[----:B------:R-:W2:Y:S04]  /*1390*/  LDS R10, [R0+UR4+0x2000] ;  /* 0x00200004000a7984 */ /* 0x000ea80008000800 */
[----:B------:R-:W3:Y:S04]  /*13a0*/  LDS R9, [R0+UR4+0x3000] ;  /* 0x0030000400097984 */ /* 0x000ee80008000800 */
[----:B0-----:R-:W0:Y:S04]  /*13b0*/  SHFL.BFLY PT, R14, R11, 0x1, 0x1f ;  /* 0x0c201f000b0e7f89 */ /* 0x001e2800000e0000 */
[----:B-1----:R-:W1:Y:S04]  /*13c0*/  SHFL.BFLY PT, R16, R7, 0x1, 0x1f ;  /* 0x0c201f0007107f89 */ /* 0x002e6800000e0000 */
[----:B--2---:R-:W2:Y:S04]  /*13d0*/  SHFL.BFLY PT, R13, R10, 0x1, 0x1f ;  /* 0x0c201f000a0d7f89 */ /* 0x004ea800000e0000 */
[----:B---3--:R-:W3:Y:S01]  /*13e0*/  SHFL.BFLY PT, R6, R9, 0x1, 0x1f ;  /* 0x0c201f0009067f89 */ /* 0x008ee200000e0000 */
[----:B0-----:R-:W-:Y:S01]  /*13f0*/  FADD.FTZ R14, R11, R14 ;  /* 0x0000000e0b0e7221 */ /* 0x001fe20000010000 */
[----:B-1----:R-:W-:-:S04]  /*1400*/  FADD.FTZ R16, R7, R16 ;  /* 0x0000001007107221 */ /* 0x002fc80000010000 */
[----:B------:R-:W0:Y:S01]  /*1410*/  SHFL.BFLY PT, R5, R14, 0x2, 0x1f ;  /* 0x0c401f000e057f89 */ /* 0x000e2200000e0000 */
[----:B--2---:R-:W-:-:S03]  /*1420*/  FADD.FTZ R15, R10, R13 ;  /* 0x0000000d0a0f7221 */ /* 0x004fc60000010000 */
[----:B------:R-:W1:Y:S01]  /*1430*/  SHFL.BFLY PT, R13, R16, 0x2, 0x1f ;  /* 0x0c401f00100d7f89 */ /* 0x000e6200000e0000 */
[----:B---3--:R-:W-:-:S03]  /*1440*/  FADD.FTZ R12, R9, R6 ;  /* 0x00000006090c7221 */ /* 0x008fc60000010000 */
[----:B------:R-:W2:Y:S04]  /*1450*/  SHFL.BFLY PT, R0, R15, 0x2, 0x1f ;  /* 0x0c401f000f007f89 */ /* 0x000ea800000e0000 */
[----:B------:R-:W3:Y:S01]  /*1460*/  SHFL.BFLY PT, R11, R12, 0x2, 0x1f ;  /* 0x0c401f000c0b7f89 */ /* 0x000ee200000e0000 */
[----:B0-----:R-:W-:Y:S01]  /*1470*/  FADD.FTZ R5, R14, R5 ;  /* 0x000000050e057221 */ /* 0x001fe20000010000 */
[----:B-1----:R-:W-:Y:S01]  /*1480*/  FADD.FTZ R13, R16, R13 ;  /* 0x0000000d100d7221 */ /* 0x002fe20000010000 */
[----:B--2---:R-:W-:-:S04]  /*1490*/  FADD.FTZ R17, R15, R0 ;  /* 0x000000000f117221 */ /* 0x004fc80000010000 */
[----:B------:R-:W0:Y:S01]  /*14a0*/  SHFL.BFLY PT, R6, R13, 0x4, 0x1f ;  /* 0x0c801f000d067f89 */ /* 0x000e2200000e0000 */
[----:B---3--:R-:W-:-:S03]  /*14b0*/  FADD.FTZ R11, R12, R11 ;  /* 0x0000000b0c0b7221 */ /* 0x008fc60000010000 */
[----:B------:R-:W1:Y:S04]  /*14c0*/  SHFL.BFLY PT, R0, R5, 0x4, 0x1f ;  /* 0x0c801f0005007f89 */ /* 0x000e6800000e0000 */
[----:B------:R-:W2:Y:S04]  /*14d0*/  SHFL.BFLY PT, R18, R17, 0x4, 0x1f ;  /* 0x0c801f0011127f89 */ /* 0x000ea800000e0000 */
[----:B------:R-:W3:Y:S01]  /*14e0*/  SHFL.BFLY PT, R10, R11, 0x4, 0x1f ;  /* 0x0c801f000b0a7f89 */ /* 0x000ee200000e0000 */
        /* <DEDUP_REMOVED lines=9> */
[----:B------:R-:W-:Y:S01]  /*1580*/  SHF.L.U32 R9, R8, 0x1, RZ ;  /* 0x0000000108097819 */ /* 0x000fe200000006ff */
[----:B-1----:R-:W-:-:S03]  /*1590*/  FADD.FTZ R7, R0, R7 ;  /* 0x0000000700077221 */ /* 0x002fc60000010000 */
[----:B------:R-:W0:Y:S01]  /*15a0*/  SHFL.BFLY PT, R10, R5, 0x10, 0x1f ;  /* 0x0e001f00050a7f89 */ /* 0x000e2200000e0000 */
[----:B------:R-:W-:Y:S01]  /*15b0*/  ISETP.GE.U32.AND P1, PT, R9, R2, PT ;  /* 0x000000020900720c */ /* 0x000fe20003f26070 */
[----:B--2---:R-:W-:Y:S02]  /*15c0*/  FADD.FTZ R19, R18, R19 ;  /* 0x0000001312137221 */ /* 0x004fe40000010000 */
[----:B------:R-:W1:Y:S01]  /*15d0*/  SHFL.BFLY PT, R6, R7, 0x10, 0x1f ;  /* 0x0e001f0007067f89 */ /* 0x000e6200000e0000 */
[----:B------:R-:W-:Y:S01]  /*15e0*/  @!P0 LEA R9, R3, UR4, 0x2 ;  /* 0x0000000403098c11 */ /* 0x000fe2000f8e10ff */
[----:B---3--:R-:W-:Y:S02]  /*15f0*/  FADD.FTZ R15, R12, R15 ;  /* 0x0000000f0c0f7221 */ /* 0x008fe40000010000 */
[----:B------:R-:W2:Y:S04]  /*1600*/  SHFL.BFLY PT, R14, R19, 0x10, 0x1f ;  /* 0x0e001f00130e7f89 */ /* 0x000ea800000e0000 */
[----:B------:R-:W3:Y:S01]  /*1610*/  SHFL.BFLY PT, R0, R15, 0x10, 0x1f ;  /* 0x0e001f000f007f89 */ /* 0x000ee200000e0000 */
[----:B0-----:R-:W-:Y:S01]  /*1620*/  FADD.FTZ R10, R5, R10 ;  /* 0x0000000a050a7221 */ /* 0x001fe20000010000 */
[----:B-1----:R-:W-:-:S04]  /*1630*/  FADD.FTZ R6, R7, R6 ;  /* 0x0000000607067221 */ /* 0x002fc80000010000 */
[----:B------:R0:W-:Y:S01]  /*1640*/  @!P0 STS [R9+0x4000], R10 ;  /* 0x0040000a09008388 */ /* 0x0001e20000000800 */
[----:B--2---:R-:W-:-:S03]  /*1650*/  FADD.FTZ R14, R19, R14 ;  /* 0x0000000e130e7221 */ /* 0x004fc60000010000 */
[----:B------:R0:W-:Y:S01]  /*1660*/  @!P0 STS [R9+0x4080], R6 ;  /* 0x0040800609008388 */ /* 0x0001e20000000800 */
[----:B---3--:R-:W-:-:S03]  /*1670*/  FADD.FTZ R0, R15, R0 ;  /* 0x000000000f007221 */ /* 0x008fc60000010000 */
        /* <DEDUP_REMOVED lines=11> */
[----:B------:R-:W3:Y:S03]  /*1730*/  LDC.64 R10, c[0x0][0x480] ;  /* 0x00012000ff0a7b82 */ /* 0x000ee60000000a00 */
[----:B------:R-:W4:Y:S04]  /*1740*/  LDS.64 R16, [R0+0x4100] ;  /* 0x0041000000107984 */ /* 0x000f280000000a00 */
[----:B------:R-:W5:Y:S01]  /*1750*/  LDS.64 R18, [R0+0x4180] ;  /* 0x0041800000127984 */ /* 0x000f620000000a00 */
[----:B------:R-:W1:Y:S01]  /*1760*/  LDC.64 R4, c[0x0][0x498] ;  /* 0x00012600ff047b82 */ /* 0x000e620000000a00 */
[----:B0-----:R-:W-:-:S07]  /*1770*/  IMAD.WIDE.U32 R6, R8, 0x4, R6 ;  /* 0x0000000408067825 */ /* 0x001fce00078e0006 */
[----:B------:R-:W0:Y:S01]  /*1780*/  LDC.64 R2, c[0x0][0x490] ;  /* 0x00012400ff027b82 */ /* 0x000e220000000a00 */
[----:B---3--:R-:W-:-:S04]  /*1790*/  IMAD.WIDE.U32 R10, R8, 0x4, R10 ;  /* 0x00000004080a7825 */ /* 0x008fc800078e000a */
[C---:B-1----:R-:W-:Y:S01]  /*17a0*/  IMAD.WIDE.U32 R4, R8.reuse, 0x4, R4 ;  /* 0x0000000408047825 */ /* 0x042fe200078e0004 */
[----:B------:R-:W-:Y:S02]  /*17b0*/  F2FP.BF16.F32.PACK_AB R13, R13, R12 ;  /* 0x0000000c0d0d723e */ /* 0x000fe400000010ff */
[----:B--2---:R-:W-:Y:S01]  /*17c0*/  F2FP.BF16.F32.PACK_AB R15, R15, R14 ;  /* 0x0000000e0f0f723e */ /* 0x004fe200000010ff */
[----:B0-----:R-:W-:Y:S02]  /*17d0*/  IMAD.WIDE.U32 R2, R8, 0x4, R2 ;  /* 0x0000000408027825 */ /* 0x001fe400078e0002 */
[----:B------:R-:W-:Y:S01]  /*17e0*/  STG.E desc[UR6][R6.64], R13 ;  /* 0x0000000d06007986 */ /* 0x000fe2000c101906 */
[----:B----4-:R-:W-:-:S03]  /*17f0*/  F2FP.BF16.F32.PACK_AB R17, R17, R16 ;  /* 0x000000101111723e */ /* 0x010fc600000010ff */
[----:B------:R-:W-:Y:S01]  /*1800*/  STG.E desc[UR6][R10.64], R15 ;  /* 0x0000000f0a007986 */ /* 0x000fe2000c101906 */
[----:B-----5:R-:W-:-:S03]  /*1810*/  F2FP.BF16.F32.PACK_AB R19, R19, R18 ;  /* 0x000000121313723e */ /* 0x020fc600000010ff */
[----:B------:R-:W-:Y:S04]  /*1820*/  STG.E desc[UR6][R4.64], R17 ;  /* 0x0000001104007986 */ /* 0x000fe8000c101906 */
[----:B------:R-:W-:Y:S01]  /*1830*/  STG.E desc[UR6][R2.64], R19 ;  /* 0x0000001302007986 */ /* 0x000fe2000c101906 */
[----:B------:R-:W-:Y:S05]  /*1840*/  EXIT ;  /* 0x000000000000794d */ /* 0x000fea0003800000 */
.L_x_187:
        /* <DEDUP_REMOVED lines=11> */
.L_x_2807:


//--------------------- .text._ZN10layer_norm31ln_parallel_residual_bwd_kernelINS_13Kernel_traitsI13__nv_bfloat16S2_S2_S2_fjLj256ELj1ELj4ELj1ELj16ENS_18Kernel_traits_baseILj256ES2_S2_S2_S2_fjLj128EEEEELb1ELb1ELb0EEEvNS_9BwdParamsE --------------------------
	.section	.text._ZN10layer_norm31ln_parallel_residual_bwd_kernelINS_13Kernel_traitsI13__nv_bfloat16S2_S2_S2_fjLj256ELj1ELj4ELj1ELj16ENS_18Kernel_traits_baseILj256ES2_S2_S2_S2_fjLj128EEEEELb1ELb1ELb0EEEvNS_9BwdParamsE,"ax",@progbits
	.align	128
        .global         _ZN10layer_norm31ln_parallel_residual_bwd_kernelINS_13Kernel_traitsI13__nv_bfloat16S2_S2_S2_fjLj256ELj1ELj4ELj1ELj16ENS_18Kernel_traits_baseILj256ES2_S2_S2_S2_fjLj128EEEEELb1ELb1ELb0EEEvNS_9BwdParamsE
        .type           _ZN10layer_norm31ln_parallel_residual_bwd_kernelINS_13Kernel_traitsI13__nv_bfloat16S2_S2_S2_fjLj256ELj1ELj4ELj1ELj16ENS_18Kernel_traits_baseILj256ES2_S2_S2_S2_fjLj128EEEEELb1ELb1ELb0EEEvNS_9BwdParamsE,@function
        .size           _ZN10layer_norm31ln_parallel_residual_bwd_kernelINS_13Kernel_traitsI13__nv_bfloat16S2_S2_S2_fjLj256ELj1ELj4ELj1ELj16ENS_18Kernel_traits_baseILj256ES2_S2_S2_S2_fjLj128EEEEELb1ELb1ELb0EEEvNS_9BwdParamsE,(.L_x_2808 - _ZN10layer_norm31ln_parallel_residual_bwd_kernelINS_13Kernel_traitsI13__nv_bfloat16S2_S2_S2_fjLj256ELj1ELj4ELj1ELj16ENS_18Kernel_traits_baseILj256ES2_S2_S2_S2_fjLj128EEEEELb1ELb1ELb0EEEvNS_9BwdParamsE)
        .other          _ZN10layer_norm31ln_parallel_residual_bwd_kernelINS_13Kernel_traitsI13__nv_bfloat16S2_S2_S2_fjLj256ELj1ELj4ELj1ELj16ENS_18Kernel_traits_baseILj256ES2_S2_S2_S2_fjLj128EEEEELb1ELb1ELb0EEEvNS_9BwdParamsE,@"STO_CUDA_ENTRY STV_DEFAULT"
_ZN10layer_norm31ln_parallel_residual_bwd_kernelINS_13Kernel_traitsI13__nv_bfloat16S2_S2_S2_fjLj256ELj1ELj4ELj1ELj16ENS_18Kernel_traits_baseILj256ES2_S2_S2_S2_fjLj128EEEEELb1ELb1ELb0EEEvNS_9BwdParamsE:
.text._ZN10layer_norm31ln_parallel_residual_bwd_kernelINS_13Kernel_traitsI13__nv_bfloat16S2_S2_S2_fjLj256ELj1ELj4ELj1ELj16ENS_18Kernel_traits_baseILj256ES2_S2_S2_S2_fjLj128EEEEELb1ELb1ELb0EEEvNS_9BwdParamsE:
[----:B------:R-:W-:Y:S01]  /*0000*/  LDC R1, c[0x0][0x37c] ;  /* 0x0000df00ff017b82 */ /* 0x000fe20000000800 */
[----:B------:R-:W0:Y:S01]  /*0010*/  S2R R71, SR_TID.X ;  /* 0x0000000000477919 */ /* 0x000e220000002100 */
[----:B------:R-:W1:Y:S01]  /*0020*/  LDCU UR4, c[0x0][0x388] ;  /* 0x00007100ff0477ac */ /* 0x000e620008000800 */
[----:B------:R-:W2:Y:S05]  /*0030*/  LDCU.64 UR8, c[0x0][0x358] ;  /* 0x00006b00ff0877ac */ /* 0x000eaa0008000a00 */
[----:B------:R-:W3:Y:S01]  /*0040*/  S2UR UR7, SR_CTAID.X ;  /* 0x00000000000779c3 */ /* 0x000ee20000002500 */
[----:B------:R-:W4:Y:S01]  /*0050*/  LDCU UR10, c[0x0][0x384] ;  /* 0x00007080ff0a77ac */ /* 0x000f220008000800 */
[----:B------:R-:W0:Y:S01]  /*0060*/  LDCU UR14, c[0x0][0x408] ;  /* 0x00008100ff0e77ac */ /* 0x000e220008000800 */
[----:B------:R-:W0:Y:S01]  /*0070*/  LDCU UR15, c[0x0][0x388] ;  /* 0x00007100ff0f77ac */ /* 0x000e220008000800 */
[----:B-1----:R-:W-:Y:S01]  /*0080*/  IMAD.U32 R76, RZ, RZ, UR4 ;  /* 0x00000004ff4c7e24 */ /* 0x002fe2000f8e00ff */
[----:B------:R-:W-:Y:S01]  /*0090*/  BSSY B0, `(.L_x_188) ;  /* 0x00002f9000007945 */ /* 0x000fe20003800000 */
[----:B------:R-:W1:Y:S03]  /*00a0*/  LDCU UR11, c[0x0][0x400] ;  /* 0x00008000ff0b77ac */ /* 0x000e660008000800 */
[----:B------:R-:W-:Y:S01]  /*00b0*/  SHF.R.S32.HI R3, RZ, 0x1f, R76 ;  /* 0x0000001fff037819 */ /* 0x000fe2000001144c */
[----:B------:R-:W1:Y:S03]  /*00c0*/  LDCU.64 UR4, c[0x0][0x478] ;  /* 0x00008f00ff0477ac */ /* 0x000e660008000a00 */
[----:B------:R-:W-:Y:S01]  /*00d0*/  LEA.HI R3, R3, R76, RZ, 0x3 ;  /* 0x0000004c03037211 */ /* 0x000fe200078f18ff */
[----:B------:R-:W1:Y:S01]  /*00e0*/  LDCU.64 UR20, c[0x0][0x438] ;  /* 0x00008700ff1477ac */ /* 0x000e620008000a00 */
[----:B0-----:R-:W-:Y:S01]  /*00f0*/  LOP3.LUT R5, R71, 0x1f, RZ, 0xc0, !PT ;  /* 0x0000001f47057812 */ /* 0x001fe200078ec0ff */
[----:B------:R-:W0:Y:S01]  /*0100*/  LDCU.64 UR12, c[0x0][0x470] ;  /* 0x00008e00ff0c77ac */ /* 0x000e220008000a00 */
[----:B------:R-:W-:-:S05]  /*0110*/  SHF.R.S32.HI R72, RZ, 0x3, R3 ;  /* 0x00000003ff487819 */ /* 0x000fca0000011403 */
[----:B------:R-:W-:-:S05]  /*0120*/  IMAD.IADD R72, R5, 0x1, -R72 ;  /* 0x0000000105487824 */ /* 0x000fca00078e0a48 */
[----:B------:R-:W-:-:S13]  /*0130*/  ISETP.GE.U32.AND P2, PT, R72, 0x20, PT ;  /* 0x000000204800780c */ /* 0x000fda0003f46070 */
[----:B------:R-:W2:Y:S02]  /*0140*/  @P2 LDC.64 R2, c[0x0][0x3d0] ;  /* 0x0000f400ff022b82 */ /* 0x000ea40000000a00 */
[----:B--2---:R-:W-:-:S05]  /*0150*/  @P2 IMAD.WIDE.U32 R2, R5, 0x10, R2 ;  /* 0x0000001005022825 */ /* 0x004fca00078e0002 */
[----:B------:R2:W5:Y:S01]  /*0160*/  @P2 LDG.E.128 R36, desc[UR8][R2.64] ;  /* 0x0000000802242981 */ /* 0x000562000c1e1d00 */
[----:B---3--:R-:W-:Y:S01]  /*0170*/  USHF.L.U32 UR6, UR7, 0x2, URZ ;  /* 0x0000000207067899 */ /* 0x008fe200080006ff */
[----:B------:R-:W-:Y:S02]  /*0180*/  SHF.R.U32.HI R73, RZ, 0x5, R71 ;  /* 0x00000005ff497819 */ /* 0x000fe40000011647 */
[----:B------:R-:W-:Y:S02]  /*0190*/  CS2R R32, SRZ ;  /* 0x0000000000207805 */ /* 0x000fe4000001ff00 */
[----:B------:R-:W-:Y:S02]  /*01a0*/  CS2R R34, SRZ ;  /* 0x0000000000227805 */ /* 0x000fe4000001ff00 */
[----:B------:R-:W-:Y:S02]  /*01b0*/  CS2R R28, SRZ ;  /* 0x00000000001c7805 */ /* 0x000fe4000001ff00 */
[----:B------:R-:W-:-:S02]  /*01c0*/  CS2R R30, SRZ ;  /* 0x00000000001e7805 */ /* 0x000fc4000001ff00 */
[----:B------:R-:W-:Y:S02]  /*01d0*/  LOP3.LUT R73, R73, UR6, RZ, 0xfc, !PT ;  /* 0x0000000649497c12 */ /* 0x000fe4000f8efcff */
[----:B------:R-:W-:Y:S02]  /*01e0*/  CS2R R26, SRZ ;  /* 0x00000000001a7805 */ /* 0x000fe4000001ff00 */
[----:B------:R-:W-:Y:S02]  /*01f0*/  CS2R R24, SRZ ;  /* 0x0000000000187805 */ /* 0x000fe4000001ff00 */
[----:B------:R-:W-:Y:S02]  /*0200*/  CS2R R22, SRZ ;  /* 0x0000000000167805 */ /* 0x000fe4000001ff00 */
[----:B----4-:R-:W-:Y:S02]  /*0210*/  ISETP.GE.AND P0, PT, R73, UR10, PT ;  /* 0x0000000a49007c0c */ /* 0x010fe4000bf06270 */
[----:B------:R-:W-:-:S11]  /*0220*/  CS2R R20, SRZ ;  /* 0x0000000000147805 */ /* 0x000fd6000001ff00 */
[----:B012---:R-:W-:Y:S05]  /*0230*/  @P0 BRA `(.L_x_189) ;  /* 0x0000002c00780947 */ /* 0x007fea0003800000 */
[----:B------:R-:W0:Y:S01]  /*0240*/  LDC.U8 R74, c[0x0][0x410] ;  /* 0x00010400ff4a7b82 */ /* 0x000e220000000000 */
[----:B------:R-:W-:-:S07]  /*0250*/  HFMA2 R32, -RZ, RZ, 0, 0 ;  /* 0x00000000ff207431 */ /* 0x000fce00000001ff */
.L_x_202:
[----:B-1----:R-:W1:Y:S02]  /*0260*/  LDC.64 R40, c[0x0][0x3c8] ;  /* 0x0000f200ff287b82 */ /* 0x002e640000000a00 */
[----:B-1---5:R-:W-:-:S06]  /*0270*/  IMAD.WIDE R42, R73, 0x4, R40 ;  /* 0x00000004492a7825 */ /* 0x022fcc00078e0228 */
[----:B-----5:R1:W5:Y:S01]  /*0280*/  LDG.E R42, desc[UR8][R42.64] ;  /* 0x000000082a2a7981 */ /* 0x020362000c1e1900 */
[----:B------:R-:W-:Y:S01]  /*0290*/  IMAD.U32 R76, RZ, RZ, UR15 ;  /* 0x0000000fff4c7e24 */ /* 0x000fe2000f8e00ff */
[----:B------:R-:W-:Y:S01]  /*02a0*/  LOP3.LUT R58, R71, 0x1f, RZ, 0xc0, !PT ;  /* 0x0000001f473a7812 */ /* 0x000fe200078ec0ff */
[----:B------:R-:W-:Y:S02]  /*02b0*/  BSSY.RECONVERGENT B1, `(.L_x_190) ;  /* 0x0000091000017945 */ /* 0x000fe40003800200 */
[----:B------:R-:W-:-:S05]  /*02c0*/  IMAD R40, R73, R76, RZ ;  /* 0x0000004c49287224 */ /* 0x000fca00078e02ff */
[----:B------:R-:W-:-:S04]  /*02d0*/  SHF.R.S32.HI R41, RZ, 0x1f, R40 ;  /* 0x0000001fff297819 */ /* 0x000fc80000011428 */
[----:B------:R-:W-:Y:S02]  /*02e0*/  LEA.HI R79, R41, R40, RZ, 0x3 ;  /* 0x00000028294f7211 */ /* 0x000fe400078f18ff */
[----:B------:R-:W2:Y:S02]  /*02f0*/  LDC.64 R40, c[0x0][0x3c0] ;  /* 0x0000f000ff287b82 */ /* 0x000ea40000000a00 */
[----:B------:R-:W-:Y:S02]  /*0300*/  LEA.HI.SX32 R79, R79, R58, 0x1d ;  /* 0x0000003a4f4f7211 */ /* 0x000fe400078feaff */
[----:B------:R-:W-:Y:S01]  /*0310*/  CS2R R58, SRZ ;  /* 0x00000000003a7805 */ /* 0x000fe2000001ff00 */
[----:B-1----:R-:W-:Y:S06]  /*0320*/  @!P2 BRA `(.L_x_191) ;  /* 0x000000080024a947 */ /* 0x002fec0003800000 */
[----:B------:R-:W-:Y:S01]  /*0330*/  ISETP.NE.U32.AND P1, PT, RZ, UR12, PT ;  /* 0x0000000cff007c0c */ /* 0x000fe2000bf25070 */
[----:B------:R-:W1:Y:S03]  /*0340*/  LDC.64 R4, c[0x0][0x3a8] ;  /* 0x0000ea00ff047b82 */ /* 0x000e660000000a00 */
[----:B------:R-:W-:-:S05]  /*0350*/  ISETP.NE.AND.EX P1, PT, RZ, UR13, PT, P1 ;  /* 0x0000000dff007c0c */ /* 0x000fca000bf25310 */
[----:B------:R-:W3:Y:S08]  /*0360*/  LDC.64 R8, c[0x0][0x428] ;  /* 0x00010a00ff087b82 */ /* 0x000ef00000000a00 */
[----:B------:R-:W4:Y:S01]  /*0370*/  @P1 LDC.64 R12, c[0x0][0x3b8] ;  /* 0x0000ee00ff0c1b82 */ /* 0x000f220000000a00 */
[----:B--2---:R-:W-:-:S06]  /*0380*/  IMAD.WIDE R40, R73, 0x4, R40 ;  /* 0x0000000449287825 */ /* 0x004fcc00078e0228 */
[----:B------:R-:W2:Y:S01]  /*0390*/  LDG.E R41, desc[UR8][R40.64] ;  /* 0x0000000828297981 */ /* 0x000ea2000c1e1900 */
[C---:B-1----:R-:W-:Y:S01]  /*03a0*/  IMAD.WIDE.U32 R4, R79.reuse, 0x10, R4 ;  /* 0x000000104f047825 */ /* 0x042fe200078e0004 */
[----:B------:R-:W1:Y:S05]  /*03b0*/  LDC.64 R2, c[0x0][0x3b0] ;  /* 0x0000ec00ff027b82 */ /* 0x000e6a0000000a00 */
[----:B------:R-:W2:Y:S01]  /*03c0*/  LDG.E.128 R4, desc[UR8][R4.64] ;  /* 0x0000000804047981 */ /* 0x000ea2000c1e1d00 */
[----:B----4-:R-:W-:-:S06]  /*03d0*/  @P1 IMAD.WIDE.U32 R12, R79, 0x8, R12 ;  /* 0x000000084f0c1825 */ /* 0x010fcc00078e000c */
[----:B------:R-:W4:Y:S01]  /*03e0*/  @P1 LDG.E.64 R12, desc[UR8][R12.64] ;  /* 0x000000080c0c1981 */ /* 0x000f22000c1e1b00 */
[----:B---3--:R-:W-:-:S06]  /*03f0*/  IMAD.WIDE.U32 R8, R79, 0x10, R8 ;  /* 0x000000104f087825 */ /* 0x008fcc00078e0008 */
[----:B------:R-:W3:Y:S01]  /*0400*/  LDG.E.128 R8, desc[UR8][R8.64] ;  /* 0x0000000808087981 */ /* 0x000ee2000c1e1d00 */
[----:B-1----:R-:W-:-:S06]  /*0410*/  IMAD.WIDE.U32 R2, R79, 0x8, R2 ;  /* 0x000000084f027825 */ /* 0x002fcc00078e0002 */
[----:B------:R-:W3:Y:S01]  /*0420*/  LDG.E.64 R2, desc[UR8][R2.64] ;  /* 0x0000000802027981 */ /* 0x000ee2000c1e1b00 */
[----:B------:R-:W-:-:S04]  /*0430*/  ISETP.NE.U32.AND P0, PT, RZ, UR20, PT ;  /* 0x00000014ff007c0c */ /* 0x000fc8000bf05070 */
[----:B------:R-:W-:-:S13]  /*0440*/  ISETP.NE.AND.EX P0, PT, RZ, UR21, PT, P0 ;  /* 0x00000015ff007c0c */ /* 0x000fda000bf05300 */
[----:B------:R-:W1:Y:S02]  /*0450*/  @P0 LDC.64 R14, c[0x0][0x438] ;  /* 0x00010e00ff0e0b82 */ /* 0x000e640000000a00 */
[----:B-1----:R-:W-:-:S05]  /*0460*/  @P0 IMAD.WIDE.U32 R14, R79, 0x10, R14 ;  /* 0x000000104f0e0825 */ /* 0x002fca00078e000e */
[----:B------:R1:W5:Y:S01]  /*0470*/  @P0 LDG.E.128 R16, desc[UR8][R14.64] ;  /* 0x000000080e100981 */ /* 0x000362000c1e1d00 */
[----:B0-----:R-:W-:Y:S02]  /*0480*/  ISETP.NE.AND P0, PT, R74, RZ, PT ;  /* 0x000000ff4a00720c */ /* 0x001fe40003f05270 */
[----:B------:R-:W-:-:S04]  /*0490*/  PRMT R52, R38, 0x7632, R52 ;  /* 0x0000763226347816 */ /* 0x000fc80000000034 */
[----:B------:R-:W-:Y:S02]  /*04a0*/  SHF.L.U32 R52, R52, 0x10, RZ ;  /* 0x0000001034347819 */ /* 0x000fe400000006ff */
[----:B--2---:R-:W-:Y:S02]  /*04b0*/  FSEL R41, R41, RZ, !P0 ;  /* 0x000000ff29297208 */ /* 0x004fe40004000000 */
[----:B-1----:R-:W-:Y:S02]  /*04c0*/  PRMT R15, R7, 0x7632, R15 ;  /* 0x00007632070f7816 */ /* 0x002fe4000000000f */
[C-C-:B----4-:R-:W-:Y:S02]  /*04d0*/  @P1 SHF.R.U64 R0, R12.reuse, 0x8, R13.reuse ;  /* 0x000000080c001819 */ /* 0x150fe4000000120d */
[C-C-:B------:R-:W-:Y:S02]  /*04e0*/  @P1 SHF.R.U64 R40, R12.reuse, 0x10, R13.reuse ;  /* 0x000000100c281819 */ /* 0x140fe4000000120d */
[----:B------:R-:W-:-:S02]  /*04f0*/  @P1 SHF.R.U64 R43, R12, 0x18, R13 ;  /* 0x000000180c2b1819 */ /* 0x000fc4000000120d */
[----:B------:R-:W-:Y:S02]  /*0500*/  @P1 PRMT R70, R12, 0x7610, R70 ;  /* 0x000076100c461816 */ /* 0x000fe40000000046 */
[----:B------:R-:W-:Y:S02]  /*0510*/  @P1 PRMT R69, R0, 0x7610, R69 ;  /* 0x0000761000451816 */ /* 0x000fe40000000045 */
[----:B------:R-:W-:Y:S02]  /*0520*/  @P1 PRMT R66, R13, 0x7610, R66 ;  /* 0x000076100d421816 */ /* 0x000fe40000000042 */
[--C-:B------:R-:W-:Y:S02]  /*0530*/  @P1 SHF.R.U32.HI R0, RZ, 0x8, R13.reuse ;  /* 0x00000008ff001819 */ /* 0x100fe4000001160d */
[--C-:B------:R-:W-:Y:S02]  /*0540*/  @P1 SHF.R.U32.HI R12, RZ, 0x10, R13.reuse ;  /* 0x00000010ff0c1819 */ /* 0x100fe4000001160d */
[----:B------:R-:W-:-:S02]  /*0550*/  @P1 SHF.R.U32.HI R13, RZ, 0x18, R13 ;  /* 0x00000018ff0d1819 */ /* 0x000fc4000001160d */
[----:B------:R-:W-:Y:S02]  /*0560*/  @P1 PRMT R65, R0, 0x7610, R65 ;  /* 0x0000761000411816 */ /* 0x000fe40000000041 */
[----:B------:R-:W-:Y:S02]  /*0570*/  @P1 PRMT R57, R13, 0x7610, R57 ;  /* 0x000076100d391816 */ /* 0x000fe40000000039 */
[----:B------:R-:W-:Y:S02]  /*0580*/  @P1 PRMT R64, R12, 0x7610, R64 ;  /* 0x000076100c401816 */ /* 0x000fe40000000040 */
[C---:B------:R-:W-:Y:S01]  /*0590*/  PRMT R0, R4.reuse, 0x7632, R0 ;  /* 0x0000763204007816 */ /* 0x040fe20000000000 */
[----:B------:R-:W-:Y:S01]  /*05a0*/  IMAD.U32 R4, R4, 0x10000, RZ ;  /* 0x0001000004047824 */ /* 0x000fe200078e00ff */
[C---:B------:R-:W-:Y:S01]  /*05b0*/  PRMT R13, R6.reuse, 0x7632, R13 ;  /* 0x00007632060d7816 */ /* 0x040fe2000000000d */
[----:B------:R-:W-:Y:S01]  /*05c0*/  IMAD.U32 R6, R6, 0x10000, RZ ;  /* 0x0001000006067824 */ /* 0x000fe200078e00ff */
[----:B------:R-:W-:-:S02]  /*05d0*/  PRMT R12, R5, 0x7632, R12 ;  /* 0x00007632050c7816 */ /* 0x000fc4000000000c */
[----:B------:R-:W-:Y:S01]  /*05e0*/  SHF.L.U32 R14, R5, 0x10, RZ ;  /* 0x00000010050e7819 */ /* 0x000fe200000006ff */
[C---:B------:R-:W-:Y:S01]  /*05f0*/  FADD.FTZ R5, -R41.reuse, R4 ;  /* 0x0000000429057221 */ /* 0x040fe20000010100 */
[----:B------:R-:W-:Y:S01]  /*0600*/  @P1 PRMT R68, R40, 0x7610, R68 ;  /* 0x0000761028441816 */ /* 0x000fe20000000044 */
[----:B------:R-:W-:Y:S01]  /*0610*/  FADD.FTZ R63, -R41, R6 ;  /* 0x00000006293f7221 */ /* 0x000fe20000010100 */
[----:B------:R-:W-:Y:S01]  /*0620*/  SHF.L.U32 R0, R0, 0x10, RZ ;  /* 0x0000001000007819 */ /* 0x000fe200000006ff */
[----:B------:R-:W-:Y:S01]  /*0630*/  IMAD.U32 R40, R7, 0x10000, RZ ;  /* 0x0001000007287824 */ /* 0x000fe200078e00ff */
[----:B------:R-:W-:Y:S01]  /*0640*/  SHF.L.U32 R6, R15, 0x10, RZ ;  /* 0x000000100f067819 */ /* 0x000fe200000006ff */
[----:B------:R-:W-:Y:S02]  /*0650*/  IMAD.U32 R12, R12, 0x10000, RZ ;  /* 0x000100000c0c7824 */ /* 0x000fe400078e00ff */
[----:B------:R-:W-:Y:S01]  /*0660*/  IMAD.U32 R4, R13, 0x10000, RZ ;  /* 0x000100000d047824 */ /* 0x000fe200078e00ff */
[----:B------:R-:W-:Y:S01]  /*0670*/  @P1 PRMT R67, R43, 0x7610, R67 ;  /* 0x000076102b431816 */ /* 0x000fe20000000043 */
[C---:B------:R-:W-:Y:S01]  /*0680*/  FADD.FTZ R61, -R41.reuse, R14 ;  /* 0x0000000e293d7221 */ /* 0x040fe20000010100 */
[C---:B------:R-:W-:Y:S01]  /*0690*/  FADD.FTZ R59, -R41.reuse, R40 ;  /* 0x00000028293b7221 */ /* 0x040fe20000010100 */
[C---:B------:R-:W-:Y:S01]  /*06a0*/  FADD.FTZ R43, -R41.reuse, R0 ;  /* 0x00000000292b7221 */ /* 0x040fe20000010100 */
[C---:B------:R-:W-:Y:S01]  /*06b0*/  FADD.FTZ R13, -R41.reuse, R12 ;  /* 0x0000000c290d7221 */ /* 0x040fe20000010100 */
[C---:B------:R-:W-:Y:S01]  /*06c0*/  FADD.FTZ R15, -R41.reuse, R4 ;  /* 0x00000004290f7221 */ /* 0x040fe20000010100 */
[--C-:B------:R-:W-:Y:S01]  /*06d0*/  FADD.FTZ R41, -R41, R6.reuse ;  /* 0x0000000629297221 */ /* 0x100fe20000010100 */
[C---:B---3--:R-:W-:Y:S01]  /*06e0*/  PRMT R6, R8.reuse, 0x7632, R6 ;  /* 0x0000763208067816 */ /* 0x048fe20000000006 */
[----:B------:R-:W-:Y:S01]  /*06f0*/  IMAD.U32 R7, R8, 0x10000, RZ ;  /* 0x0001000008077824 */ /* 0x000fe200078e00ff */
[C---:B------:R-:W-:Y:S01]  /*0700*/  PRMT R12, R11.reuse, 0x7632, R12 ;  /* 0x000076320b0c7816 */ /* 0x040fe2000000000c */
[----:B------:R-:W-:Y:S01]  /*0710*/  IMAD.U32 R83, R11, 0x10000, RZ ;  /* 0x000100000b537824 */ /* 0x000fe200078e00ff */
[----:B------:R-:W-:Y:S01]  /*0720*/  PRMT R11, R36, 0x7632, R11 ;  /* 0x00007632240b7816 */ /* 0x000fe2000000000b */
[----:B------:R-:W-:Y:S01]  /*0730*/  IMAD.U32 R8, R39, 0x10000, RZ ;  /* 0x0001000027087824 */ /* 0x000fe200078e00ff */
[----:B------:R-:W-:-:S02]  /*0740*/  PRMT R14, R10, 0x7632, R14 ;  /* 0x000076320a0e7816 */ /* 0x000fc4000000000e */
[----:B------:R-:W-:Y:S02]  /*0750*/  SHF.L.U32 R81, R10, 0x10, RZ ;  /* 0x000000100a517819 */ /* 0x000fe400000006ff */
[----:B------:R-:W-:Y:S01]  /*0760*/  SHF.L.U32 R10, R6, 0x10, RZ ;  /* 0x00000010060a7819 */ /* 0x000fe200000006ff */
[----:B------:R-:W-:Y:S01]  /*0770*/  FMUL.FTZ R6, R8, R83 ;  /* 0x0000005308067220 */ /* 0x000fe20000410000 */
[----:B-----5:R-:W-:Y:S01]  /*0780*/  FMUL.FTZ R8, R42, R43 ;  /* 0x0000002b2a087220 */ /* 0x020fe20000410000 */
[----:B------:R-:W-:Y:S01]  /*0790*/  PRMT R40, R9, 0x7632, R40 ;  /* 0x0000763209287816 */ /* 0x000fe20000000028 */
[----:B------:R-:W-:Y:S01]  /*07a0*/  IMAD.U32 R11, R11, 0x10000, RZ ;  /* 0x000100000b0b7824 */ /* 0x000fe200078e00ff */
[----:B------:R-:W-:Y:S01]  /*07b0*/  PRMT R43, R37, 0x7632, R43 ;  /* 0x00007632252b7816 */ /* 0x000fe2000000002b */
[----:B------:R-:W-:Y:S02]  /*07c0*/  IMAD.U32 R0, R36, 0x10000, RZ ;  /* 0x0001000024007824 */ /* 0x000fe400078e00ff */
[----:B------:R-:W-:Y:S01]  /*07d0*/  FADD.FTZ R33, R33, R10 ;  /* 0x0000000a21217221 */ /* 0x000fe20000010000 */
[-C--:B------:R-:W-:Y:S01]  /*07e0*/  FMUL.FTZ R11, R11, R10.reuse ;  /* 0x0000000a0b0b7220 */ /* 0x080fe20000410000 */
[----:B------:R-:W-:Y:S01]  /*07f0*/  FFMA.FTZ R21, R8, R10, R21 ;  /* 0x0000000a08157223 */ /* 0x000fe20000010015 */
[----:B------:R-:W-:-:S02]  /*0800*/  IMAD.U32 R43, R43, 0x10000, RZ ;  /* 0x000100002b2b7824 */ /* 0x000fc400078e00ff */
[----:B------:R-:W-:Y:S01]  /*0810*/  FMUL.FTZ R10, R42, R13 ;  /* 0x0000000d2a0a7220 */ /* 0x000fe20000410000 */
[----:B------:R-:W-:Y:S01]  /*0820*/  IMAD.U32 R40, R40, 0x10000, RZ ;  /* 0x0001000028287824 */ /* 0x000fe200078e00ff */
[--C-:B------:R-:W-:Y:S01]  /*0830*/  SHF.R.U32.HI R53, RZ, 0x18, R3.reuse ;  /* 0x00000018ff357819 */ /* 0x100fe20000011603 */
[----:B------:R-:W-:Y:S01]  /*0840*/  FMUL.FTZ R0, R0, R7 ;  /* 0x0000000700007220 */ /* 0x000fe20000410000 */
[--C-:B------:R-:W-:Y:S02]  /*0850*/  SHF.R.U32.HI R54, RZ, 0x10, R3.reuse ;  /* 0x00000010ff367819 */ /* 0x100fe40000011603 */
[--C-:B------:R-:W-:Y:S02]  /*0860*/  SHF.R.U32.HI R55, RZ, 0x8, R3.reuse ;  /* 0x00000008ff377819 */ /* 0x100fe40000011603 */
[----:B------:R-:W-:Y:S02]  /*0870*/  MOV R56, R3 ;  /* 0x0000000300387202 */ /* 0x000fe40000000f00 */
[----:B------:R-:W-:-:S02]  /*0880*/  SHF.R.U64 R75, R2, 0x18, R3 ;  /* 0x00000018024b7819 */ /* 0x000fc40000001203 */
[C-C-:B------:R-:W-:Y:S02]  /*0890*/  SHF.R.U64 R77, R2.reuse, 0x10, R3.reuse ;  /* 0x00000010024d7819 */ /* 0x140fe40000001203 */
[----:B------:R-:W-:Y:S01]  /*08a0*/  SHF.R.U64 R78, R2, 0x8, R3 ;  /* 0x00000008024e7819 */ /* 0x000fe20000001203 */
[----:B------:R-:W-:Y:S01]  /*08b0*/  FMUL.FTZ R3, R42, R5 ;  /* 0x000000052a037220 */ /* 0x000fe20000410000 */
[----:B------:R-:W-:Y:S02]  /*08c0*/  IMAD.U32 R58, R14, 0x10000, RZ ;  /* 0x000100000e3a7824 */ /* 0x000fe400078e00ff */
[-C--:B------:R-:W-:Y:S01]  /*08d0*/  FMUL.FTZ R13, R43, R40.reuse ;  /* 0x000000282b0d7220 */ /* 0x080fe20000410000 */
[----:B------:R-:W-:Y:S01]  /*08e0*/  FADD.FTZ R35, R35, R40 ;  /* 0x0000002823237221 */ /* 0x000fe20000010000 */
[----:B------:R-:W-:Y:S01]  /*08f0*/  FFMA.FTZ R23, R10, R40, R23 ;  /* 0x000000280a177223 */ /* 0x000fe20000010017 */
[----:B------:R-:W-:Y:S02]  /*0900*/  IMAD.MOV.U32 R80, RZ, RZ, R2 ;  /* 0x000000ffff507224 */ /* 0x000fe400078e0002 */
[----:B------:R-:W-:Y:S01]  /*0910*/  FMUL.FTZ R14, R42, R15 ;  /* 0x0000000f2a0e7220 */ /* 0x000fe20000410000 */
[----:B------:R-:W-:Y:S01]  /*0920*/  FADD.FTZ R40, RZ, R0 ;  /* 0x00000000ff287221 */ /* 0x000fe20000010000 */
[----:B------:R-:W-:-:S02]  /*0930*/  IMAD.U32 R9, R9, 0x10000, RZ ;  /* 0x0001000009097824 */ /* 0x000fc400078e00ff */
[----:B------:R-:W-:Y:S01]  /*0940*/  FFMA.FTZ R15, R3, R0, RZ ;  /* 0x00000000030f7223 */ /* 0x000fe200000100ff */
[----:B------:R-:W-:Y:S02]  /*0950*/  IMAD.U32 R2, R37, 0x10000, RZ ;  /* 0x0001000025027824 */ /* 0x000fe400078e00ff */
[----:B------:R-:W-:Y:S01]  /*0960*/  FADD.FTZ R43, R40, R11 ;  /* 0x0000000b282b7221 */ /* 0x000fe20000010000 */
[----:B------:R-:W-:Y:S01]  /*0970*/  FMUL.FTZ R5, R42, R61 ;  /* 0x0000003d2a057220 */ /* 0x000fe20000410000 */
[----:B------:R-:W-:Y:S01]  /*0980*/  FFMA.FTZ R40, R8, R11, R15 ;  /* 0x0000000b08287223 */ /* 0x000fe2000001000f */
[----:B------:R-:W-:Y:S01]  /*0990*/  FMUL.FTZ R2, R2, R9 ;  /* 0x0000000902027220 */ /* 0x000fe20000410000 */
[----:B------:R-:W-:Y:S01]  /*09a0*/  SHF.L.U32 R60, R12, 0x10, RZ ;  /* 0x000000100c3c7819 */ /* 0x000fe200000006ff */
[-C--:B------:R-:W-:Y:S01]  /*09b0*/  FMUL.FTZ R12, R52, R58.reuse ;  /* 0x0000003a340c7220 */ /* 0x080fe20000410000 */
[----:B------:R-:W-:Y:S01]  /*09c0*/  SHF.L.U32 R4, R38, 0x10, RZ ;  /* 0x0000001026047819 */ /* 0x000fe200000006ff */
        /* <DEDUP_REMOVED lines=8> */
[----:B------:R-:W-:Y:S01]  /*0a50*/  FFMA.FTZ R22, R5, R9, R22 ;  /* 0x0000000905167223 */ /* 0x000fe20000010016 */
[----:B------:R-:W-:Y:S01]  /*0a60*/  FMUL.FTZ R7, R42, R63 ;  /* 0x0000003f2a077220 */ /* 0x000fe20000410000 */
[----:B------:R-:W-:Y:S01]  /*0a70*/  FMUL.FTZ R4, R4, R81 ;  /* 0x0000005104047220 */ /* 0x000fe20000410000 */
[----:B------:R-:W-:Y:S01]  /*0a80*/  FADD.FTZ R43, R58, R13 ;  /* 0x0000000d3a2b7221 */ /* 0x000fe20000010000 */
[----:B------:R-:W-:Y:S01]  /*0a90*/  FFMA.FTZ R40, R10, R13, R41 ;  /* 0x0000000d0a287223 */ /* 0x000fe20000010029 */
[----:B------:R-:W-:Y:S01]  /*0aa0*/  FMUL.FTZ R9, R42, R59 ;  /* 0x0000003b2a097220 */ /* 0x000fe20000410000 */
[----:B------:R-:W-:Y:S01]  /*0ab0*/  PRMT R59, R39, 0x7632, R59 ;  /* 0x00007632273b7816 */ /* 0x000fe2000000003b */
[----:B------:R-:W-:Y:S01]  /*0ac0*/  FADD.FTZ R43, R43, R4 ;  /* 0x000000042b2b7221 */ /* 0x000fe20000010000 */
[----:B------:R-:W-:-:S03]  /*0ad0*/  FFMA.FTZ R41, R7, R4, R40 ;  /* 0x0000000407297223 */ /* 0x000fc60000010028 */
[----:B------:R-:W-:Y:S02]  /*0ae0*/  IMAD.U32 R59, R59, 0x10000, RZ ;  /* 0x000100003b3b7824 */ /* 0x000fe400078e00ff */
[----:B------:R-:W-:Y:S01]  /*0af0*/  FADD.FTZ R43, R43, R12 ;  /* 0x0000000c2b2b7221 */ /* 0x000fe20000010000 */
[----:B------:R-:W-:Y:S01]  /*0b00*/  FFMA.FTZ R40, R14, R12, R41 ;  /* 0x0000000c0e287223 */ /* 0x000fe20000010029 */
[----:B------:R-:W-:Y:S02]  /*0b10*/  FMUL.FTZ R15, R59, R60 ;  /* 0x0000003c3b0f7220 */ /* 0x000fe40000410000 */
[----:B------:R-:W-:Y:S01]  /*0b20*/  FADD.FTZ R58, R43, R6 ;  /* 0x000000062b3a7221 */ /* 0x000fe20000010000 */
[----:B------:R-:W-:Y:S01]  /*0b30*/  FFMA.FTZ R59, R9, R6, R40 ;  /* 0x00000006093b7223 */ /* 0x000fe20000010028 */
[----:B------:R-:W-:Y:S01]  /*0b40*/  FADD.FTZ R28, R28, R81 ;  /* 0x000000511c1c7221 */ /* 0x000fe20000010000 */
[----:B------:R-:W-:Y:S01]  /*0b50*/  FFMA.FTZ R24, R7, R81, R24 ;  /* 0x0000005107187223 */ /* 0x000fe20000010018 */
[----:B------:R-:W-:Y:S01]  /*0b60*/  FADD.FTZ R30, R30, R83 ;  /* 0x000000531e1e7221 */ /* 0x000fe20000010000 */
[----:B------:R-:W-:Y:S01]  /*0b70*/  FFMA.FTZ R26, R9, R83, R26 ;  /* 0x00000053091a7223 */ /* 0x000fe2000001001a */
[----:B------:R-:W-:Y:S01]  /*0b80*/  FADD.FTZ R31, R31, R60 ;  /* 0x0000003c1f1f7221 */ /* 0x000fe20000010000 */
[----:B------:R-:W-:Y:S01]  /*0b90*/  FFMA.FTZ R27, R52, R60, R27 ;  /* 0x0000003c341b7223 */ /* 0x000fe2000001001b */
[----:B------:R-:W-:Y:S01]  /*0ba0*/  FADD.FTZ R58, R58, R15 ;  /* 0x0000000f3a3a7221 */ /* 0x000fe20000010000 */
[----:B------:R-:W-:-:S07]  /*0bb0*/  FFMA.FTZ R59, R52, R15, R59 ;  /* 0x0000000f343b7223 */ /* 0x000fce000001003b */
.L_x_191:
[----:B------:R-:W-:Y:S05]  /*0bc0*/  BSYNC.RECONVERGENT B1 ;  /* 0x0000000000017941 */ /* 0x000fea0003800200 */
.L_x_190:
[----:B------:R-:W-:Y:S01]  /*0bd0*/  UMOV UR6, 0xffffffff ;  /* 0xffffffff00067882 */ /* 0x000fe20000000000 */
[----:B------:R-:W-:Y:S02]  /*0be0*/  ISETP.GE.U32.AND P2, PT, R72, 0x20, PT ;  /* 0x000000204800780c */ /* 0x000fe40003f46070 */
[----:B------:R-:W-:Y:S11]  /*0bf0*/  BRA.DIV UR6, `(.L_x_192) ;  /* 0x0000002a06487947 */ /* 0x000ff6000b800000 */
[----:B--2---:R-:W1:Y:S04]  /*0c00*/  SHFL.BFLY PT, R41, R58, 0x1, 0x1f ;  /* 0x0c201f003a297f89 */ /* 0x004e6800000e0000 */
        /* <DEDUP_REMOVED lines=17> */
.L_x_214:
        /* <DEDUP_REMOVED lines=30> */
[----:B-----5:R-:W-:Y:S01]  /*0f00*/  FMUL.FTZ R83, R42, R83 ;  /* 0x000000532a537220 */ /* 0x020fe20000410000 */
[----:B------:R-:W-:Y:S01]  /*0f10*/  FADD.FTZ R63, R4, -R63 ;  /* 0x8000003f043f7221 */ /* 0x000fe20000010000 */
[----:B------:R-:W-:Y:S01]  /*0f20*/  FMUL.FTZ R85, R42, R85 ;  /* 0x000000552a557220 */ /* 0x000fe20000410000 */
        /* <DEDUP_REMOVED lines=37> */
.L_x_197:
        /* <DEDUP_REMOVED lines=28> */
[C---:B------:R-:W-:Y:S01]  /*1340*/  F2FP.BF16.F32.PACK_AB R47, R42.reuse, R47 ;  /* 0x0000002f2a2f723e */ /* 0x040fe200000010ff */
[----:B------:R-:W-:Y:S01]  /*1350*/  FMUL.FTZ R42, R42, UR14 ;  /* 0x0000000e2a2a7c20 */ /* 0x000fe20008410000 */
[C---:B------:R-:W-:Y:S01]  /*1360*/  F2FP.BF16.F32.PACK_AB R46, R61.reuse, R46 ;  /* 0x0000002e3d2e723e */ /* 0x040fe200000010ff */
[----:B------:R-:W-:Y:S01]  /*1370*/  FMUL.FTZ R61, R61, UR14 ;  /* 0x0000000e3d3d7c20 */ /* 0x000fe20008410000 */
[----:B------:R-:W-:Y:S01]  /*1380*/  LOP3.LUT P4, RZ, R55, 0xff, RZ, 0xc0, !PT ;  /* 0x000000ff37ff7812 */ /* 0x000fe2000788c0ff */
[----:B------:R-:W-:Y:S01]  /*1390*/  FMUL.FTZ R59, R44, UR14 ;  /* 0x0000000e2c3b7c20 */ /* 0x000fe20008410000 */
[----:B------:R-:W-:Y:S01]  /*13a0*/  FSEL R62, R41, RZ, P0 ;  /* 0x000000ff293e7208 */ /* 0x000fe20000000000 */
[----:B------:R-:W-:Y:S01]  /*13b0*/  FMUL.FTZ R58, R45, UR14 ;  /* 0x0000000e2d3a7c20 */ /* 0x000fe20008410000 */
[----:B------:R-:W-:Y:S01]  /*13c0*/  FSEL R81, R42, RZ, P6 ;  /* 0x000000ff2a517208 */ /* 0x000fe20003000000 */
[----:B------:R-:W-:Y:S01]  /*13d0*/  FMUL.FTZ R41, R43, UR14 ;  /* 0x0000000e2b297c20 */ /* 0x000fe20008410000 */
[----:B------:R-:W-:Y:S01]  /*13e0*/  LOP3.LUT P1, RZ, R75, 0xff, RZ, 0xc0, !PT ;  /* 0x000000ff4bff7812 */ /* 0x000fe2000782c0ff */
[----:B------:R-:W-:Y:S01]  /*13f0*/  FMUL.FTZ R42, R40, UR14 ;  /* 0x0000000e282a7c20 */ /* 0x000fe20008410000 */
[----:B------:R-:W-:-:S02]  /*1400*/  LOP3.LUT P5, RZ, R56, 0xff, RZ, 0xc0, !PT ;  /* 0x000000ff38ff7812 */ /* 0x000fc400078ac0ff */
[----:B------:R-:W-:Y:S02]  /*1410*/  LOP3.LUT P3, RZ, R77, 0xff, RZ, 0xc0, !PT ;  /* 0x000000ff4dff7812 */ /* 0x000fe4000786c0ff */
[----:B------:R-:W-:Y:S02]  /*1420*/  LOP3.LUT P0, RZ, R80, 0xff, RZ, 0xc0, !PT ;  /* 0x000000ff50ff7812 */ /* 0x000fe4000780c0ff */
[----:B------:R-:W-:Y:S02]  /*1430*/  LOP3.LUT P6, RZ, R78, 0xff, RZ, 0xc0, !PT ;  /* 0x000000ff4eff7812 */ /* 0x000fe400078cc0ff */
[----:B------:R-:W-:Y:S02]  /*1440*/  F2FP.BF16.F32.PACK_AB R45, R44, R45 ;  /* 0x0000002d2c2d723e */ /* 0x000fe400000010ff */
[----:B------:R-:W-:Y:S02]  /*1450*/  FSEL R63, R61, RZ, P4 ;  /* 0x000000ff3d3f7208 */ /* 0x000fe40002000000 */
[----:B------:R-:W-:-:S02]  /*1460*/  F2FP.BF16.F32.PACK_AB R44, R40, R43 ;  /* 0x0000002b282c723e */ /* 0x000fc400000010ff */
[----:B------:R-:W-:Y:S02]  /*1470*/  FSEL R61, R59, RZ, P1 ;  /* 0x000000ff3b3d7208 */ /* 0x000fe40000800000 */
[----:B------:R-:W-:Y:S02]  /*1480*/  FSEL R60, R60, RZ, P5 ;  /* 0x000000ff3c3c7208 */ /* 0x000fe40002800000 */
[----:B------:R-:W-:Y:S02]  /*1490*/  FSEL R58, R58, RZ, P3 ;  /* 0x000000ff3a3a7208 */ /* 0x000fe40001800000 */
[----:B------:R-:W-:Y:S02]  /*14a0*/  FSEL R40, R41, RZ, P0 ;  /* 0x000000ff29287208 */ /* 0x000fe40000000000 */
[----:B------:R-:W-:Y:S02]  /*14b0*/  FSEL R59, R42, RZ, P6 ;  /* 0x000000ff2a3b7208 */ /* 0x000fe40003000000 */
[----:B------:R-:W-:-:S02]  /*14c0*/  F2FP.BF16.F32.PACK_AB R43, R81, R62 ;  /* 0x0000003e512b723e */ /* 0x000fc400000010ff */
[----:B------:R-:W-:Y:S02]  /*14d0*/  F2FP.BF16.F32.PACK_AB R42, R63, R60 ;  /* 0x0000003c3f2a723e */ /* 0x000fe400000010ff */
[----:B------:R-:W-:Y:S02]  /*14e0*/  F2FP.BF16.F32.PACK_AB R41, R61, R58 ;  /* 0x0000003a3d29723e */ /* 0x000fe400000010ff */
[----:B------:R-:W-:Y:S01]  /*14f0*/  F2FP.BF16.F32.PACK_AB R40, R59, R40 ;  /* 0x000000283b28723e */ /* 0x000fe200000010ff */
[----:B------:R-:W-:Y:S06]  /*1500*/  BRA `(.L_x_198) ;  /* 0x00000018007c7947 */ /* 0x000fec0003800000 */
.L_x_196:
[-CC-:B------:R-:W-:Y:S01]  /*1510*/  FFMA.FTZ R43, R3, R40.reuse, R41.reuse ;  /* 0x00000028032b7223 */ /* 0x180fe20000010029 */
[-CC-:B------:R-:W-:Y:S01]  /*1520*/  FFMA.FTZ R82, R8, R40.reuse, R41.reuse ;  /* 0x0000002808527223 */ /* 0x180fe20000010029 */
[-CC-:B------:R-:W-:Y:S01]  /*1530*/  FFMA.FTZ R83, R5, R40.reuse, R41.reuse ;  /* 0x0000002805537223 */ /* 0x180fe20000010029 */
[-CC-:B------:R-:W-:Y:S01]  /*1540*/  FFMA.FTZ R60, R10, R40.reuse, R41.reuse ;  /* 0x000000280a3c7223 */ /* 0x180fe20000010029 */
[-CC-:B------:R-:W-:Y:S01]  /*1550*/  FFMA.FTZ R85, R7, R40.reuse, R41.reuse ;  /* 0x0000002807557223 */ /* 0x180fe20000010029 */
[-CC-:B------:R-:W-:Y:S01]  /*1560*/  FFMA.FTZ R61, R14, R40.reuse, R41.reuse ;  /* 0x000000280e3d7223 */ /* 0x180fe20000010029 */
[-CC-:B-1----:R-:W-:Y:S01]  /*1570*/  FFMA.FTZ R59, R9, R40.reuse, R41.reuse ;  /* 0x00000028093b7223 */ /* 0x182fe20000010029 */
[----:B------:R-:W-:Y:S01]  /*1580*/  FFMA.FTZ R58, R52, R40, R41 ;  /* 0x00000028343a7223 */ /* 0x000fe20000010029 */
[----:B------:R-:W-:Y:S01]  /*1590*/  PRMT R40, R16, 0x7632, R40 ;  /* 0x0000763210287816 */ /* 0x000fe20000000028 */
[----:B------:R-:W-:Y:S01]  /*15a0*/  FADD.FTZ R62, R0, -R43 ;  /* 0x8000002b003e7221 */ /* 0x000fe20000010000 */
[----:B------:R-:W-:Y:S01]  /*15b0*/  IMAD.U32 R41, R16, 0x10000, RZ ;  /* 0x0001000010297824 */ /* 0x000fe200078e00ff */
[----:B------:R-:W-:Y:S01]  /*15c0*/  SHF.L.U32 R81, R18, 0x10, RZ ;  /* 0x0000001012517819 */ /* 0x000fe200000006ff */
[----:B------:R-:W-:Y:S01]  /*15d0*/  FADD.FTZ R84, R4, -R85 ;  /* 0x8000005504547221 */ /* 0x000fe20000010000 */
[----:B------:R-:W-:-:S02]  /*15e0*/  IMAD.U32 R43, R40, 0x10000, RZ ;  /* 0x00010000282b7824 */ /* 0x000fc400078e00ff */
[----:B------:R-:W-:Y:S01]  /*15f0*/  FADD.FTZ R40, R11, -R82 ;  /* 0x800000520b287221 */ /* 0x000fe20000010000 */
[----:B------:R-:W-:Y:S01]  /*1600*/  ISETP.NE.U32.AND P0, PT, RZ, UR4, PT ;  /* 0x00000004ff007c0c */ /* 0x000fe2000bf05070 */
[C---:B------:R-:W-:Y:S02]  /*1610*/  IMAD.U32 R63, R17.reuse, 0x10000, RZ ;  /* 0x00010000113f7824 */ /* 0x040fe400078e00ff */
[----:B------:R-:W-:Y:S01]  /*1620*/  FADD.FTZ R82, R2, -R83 ;  /* 0x8000005302527221 */ /* 0x000fe20000010000 */
[C---:B-----5:R-:W-:Y:S01]  /*1630*/  FFMA.FTZ R41, R42.reuse, R62, R41 ;  /* 0x0000003e2a297223 */ /* 0x060fe20000010029 */
[C---:B------:R-:W-:Y:S01]  /*1640*/  FFMA.FTZ R40, R42.reuse, R40, R43 ;  /* 0x000000282a287223 */ /* 0x040fe2000001002b */
[C---:B------:R-:W-:Y:S01]  /*1650*/  FFMA.FTZ R62, R42.reuse, R84, R81 ;  /* 0x000000542a3e7223 */ /* 0x040fe20000010051 */
[----:B------:R-:W-:Y:S01]  /*1660*/  ISETP.NE.AND.EX P0, PT, RZ, UR5, PT, P0 ;  /* 0x00000005ff007c0c */ /* 0x000fe2000bf05300 */
[----:B------:R-:W-:Y:S01]  /*1670*/  FFMA.FTZ R43, R42, R82, R63 ;  /* 0x000000522a2b7223 */ /* 0x000fe2000001003f */
[----:B------:R-:W-:Y:S01]  /*1680*/  PRMT R81, R18, 0x7632, R81 ;  /* 0x0000763212517816 */ /* 0x000fe20000000051 */
[----:B------:R-:W-:Y:S01]  /*1690*/  FADD.FTZ R61, R12, -R61 ;  /* 0x8000003d0c3d7221 */ /* 0x000fe20000010000 */
[----:B------:R-:W-:Y:S01]  /*16a0*/  PRMT R63, R17, 0x7632, R63 ;  /* 0x00007632113f7816 */ /* 0x000fe2000000003f */
[----:B------:R-:W-:Y:S01]  /*16b0*/  FADD.FTZ R60, R13, -R60 ;  /* 0x8000003c0d3c7221 */ /* 0x000fe20000010000 */
[----:B------:R-:W-:Y:S01]  /*16c0*/  PRMT R82, R19, 0x7632, R82 ;  /* 0x0000763213527816 */ /* 0x000fe20000000052 */
[----:B------:R-:W-:Y:S01]  /*16d0*/  IMAD.U32 R81, R81, 0x10000, RZ ;  /* 0x0001000051517824 */ /* 0x000fe200078e00ff */
[----:B------:R-:W-:Y:S01]  /*16e0*/  SHF.L.U32 R63, R63, 0x10, RZ ;  /* 0x000000103f3f7819 */ /* 0x000fe200000006ff */
[----:B------:R-:W-:-:S02]  /*16f0*/  IMAD.U32 R83, R19, 0x10000, RZ ;  /* 0x0001000013537824 */ /* 0x000fc400078e00ff */
[----:B------:R-:W-:Y:S01]  /*1700*/  FADD.FTZ R84, R6, -R59 ;  /* 0x8000003b06547221 */ /* 0x000fe20000010000 */
[----:B------:R-:W-:Y:S01]  /*1710*/  SHF.L.U32 R59, R82, 0x10, RZ ;  /* 0x00000010523b7819 */ /* 0x000fe200000006ff */
[C---:B------:R-:W-:Y:S01]  /*1720*/  FFMA.FTZ R82, R42.reuse, R61, R81 ;  /* 0x0000003d2a527223 */ /* 0x040fe20000010051 */
[C---:B------:R-:W-:Y:S01]  /*1730*/  FFMA.FTZ R81, R42.reuse, R60, R63 ;  /* 0x0000003c2a517223 */ /* 0x040fe2000001003f */
[----:B------:R-:W-:Y:S01]  /*1740*/  FADD.FTZ R58, R15, -R58 ;  /* 0x8000003a0f3a7221 */ /* 0x000fe20000010000 */
[C---:B------:R-:W-:Y:S01]  /*1750*/  FFMA.FTZ R63, R42.reuse, R84, R83 ;  /* 0x000000542a3f7223 */ /* 0x040fe20000010053 */
[----:B------:R-:W-:Y:S01]  /*1760*/  @P0 F2FP.BF16.F32.PACK_AB R83, RZ, R41 ;  /* 0x00000029ff53023e */ /* 0x000fe200000010ff */
[----:B------:R-:W-:Y:S01]  /*1770*/  FMUL.FTZ R41, R41, UR14 ;  /* 0x0000000e29297c20 */ /* 0x000fe20008410000 */
[----:B------:R-:W-:Y:S01]  /*1780*/  FFMA.FTZ R42, R42, R58, R59 ;  /* 0x0000003a2a2a7223 */ /* 0x000fe2000001003b */
[----:B------:R-:W-:Y:S01]  /*1790*/  @P0 F2FP.BF16.F32.PACK_AB R58, RZ, R82 ;  /* 0x00000052ff3a023e */ /* 0x000fe200000010ff */
[----:B------:R-:W-:Y:S01]  /*17a0*/  FMUL.FTZ R82, R82, UR14 ;  /* 0x0000000e52527c20 */ /* 0x000fe20008410000 */
[----:B------:R-:W-:Y:S01]  /*17b0*/  @P0 PRMT R44, R83, 0x7610, R44 ;  /* 0x00007610532c0816 */ /* 0x000fe2000000002c */
[----:B------:R-:W-:Y:S01]  /*17c0*/  FMUL.FTZ R83, R62, UR14 ;  /* 0x0000000e3e537c20 */ /* 0x000fe20008410000 */
[----:B------:R-:W-:Y:S01]  /*17d0*/  @P0 F2FP.BF16.F32.PACK_AB R85, RZ, R62 ;  /* 0x0000003eff55023e */ /* 0x000fe200000010ff */
[----:B------:R-:W-:Y:S01]  /*17e0*/  FMUL.FTZ R62, R43, UR14 ;  /* 0x0000000e2b3e7c20 */ /* 0x000fe20008410000 */
[----:B------:R-:W-:-:S02]  /*17f0*/  @P0 F2FP.BF16.F32.PACK_AB R84, RZ, R43 ;  /* 0x0000002bff54023e */ /* 0x000fc400000010ff */
[----:B------:R-:W-:Y:S02]  /*1800*/  LOP3.LUT P6, RZ, R55, 0xff, RZ, 0xc0, !PT ;  /* 0x000000ff37ff7812 */ /* 0x000fe400078cc0ff */
[----:B------:R-:W-:Y:S02]  /*1810*/  LOP3.LUT P3, RZ, R56, 0xff, RZ, 0xc0, !PT ;  /* 0x000000ff38ff7812 */ /* 0x000fe4000786c0ff */
[----:B------:R-:W-:Y:S02]  /*1820*/  LOP3.LUT P5, RZ, R77, 0xff, RZ, 0xc0, !PT ;  /* 0x000000ff4dff7812 */ /* 0x000fe400078ac0ff */
[----:B------:R-:W-:Y:S01]  /*1830*/  @P0 F2FP.BF16.F32.PACK_AB R59, RZ, R81 ;  /* 0x00000051ff3b023e */ /* 0x000fe200000010ff */
[----:B------:R-:W-:Y:S01]  /*1840*/  FMUL.FTZ R81, R81, UR14 ;  /* 0x0000000e51517c20 */ /* 0x000fe20008410000 */
[----:B------:R-:W-:Y:S02]  /*1850*/  @P0 PRMT R45, R84, 0x7610, R45 ;  /* 0x00007610542d0816 */ /* 0x000fe4000000002d */
[----:B------:R-:W-:Y:S01]  /*1860*/  @P0 F2FP.BF16.F32.PACK_AB R60, RZ, R40 ;  /* 0x00000028ff3c023e */ /* 0x000fe200000010ff */
[----:B------:R-:W-:Y:S01]  /*1870*/  FMUL.FTZ R40, R40, UR14 ;  /* 0x0000000e28287c20 */ /* 0x000fe20008410000 */
[----:B------:R-:W-:Y:S01]  /*1880*/  @P0 F2FP.BF16.F32.PACK_AB R86, RZ, R63 ;  /* 0x0000003fff56023e */ /* 0x000fe200000010ff */
[----:B------:R-:W-:Y:S01]  /*1890*/  FMUL.FTZ R63, R63, UR14 ;  /* 0x0000000e3f3f7c20 */ /* 0x000fe20008410000 */
[----:B------:R-:W-:Y:S01]  /*18a0*/  @P0 F2FP.BF16.F32.PACK_AB R61, RZ, R42 ;  /* 0x0000002aff3d023e */ /* 0x000fe200000010ff */
[----:B------:R-:W-:Y:S01]  /*18b0*/  FMUL.FTZ R42, R42, UR14 ;  /* 0x0000000e2a2a7c20 */ /* 0x000fe20008410000 */
[----:B------:R-:W-:-:S02]  /*18c0*/  FSEL R84, R82, RZ, P6 ;  /* 0x000000ff52547208 */ /* 0x000fc40003000000 */
[----:B------:R-:W-:Y:S02]  /*18d0*/  LOP3.LUT P1, RZ, R75, 0xff, RZ, 0xc0, !PT ;  /* 0x000000ff4bff7812 */ /* 0x000fe4000782c0ff */
[----:B------:R-:W-:Y:S02]  /*18e0*/  FSEL R43, R83, RZ, P3 ;  /* 0x000000ff532b7208 */ /* 0x000fe40001800000 */
[----:B------:R-:W-:Y:S02]  /*18f0*/  FSEL R82, R62, RZ, P5 ;  /* 0x000000ff3e527208 */ /* 0x000fe40002800000 */
[----:B------:R-:W-:Y:S02]  /*1900*/  LOP3.LUT P4, RZ, R80, 0xff, RZ, 0xc0, !PT ;  /* 0x000000ff50ff7812 */ /* 0x000fe4000788c0ff */
[----:B------:R-:W-:Y:S02]  /*1910*/  LOP3.LUT P3, RZ, R78, 0xff, RZ, 0xc0, !PT ;  /* 0x000000ff4eff7812 */ /* 0x000fe4000786c0ff */
[----:B------:R-:W-:-:S02]  /*1920*/  LOP3.LUT P6, RZ, R54, 0xff, RZ, 0xc0, !PT ;  /* 0x000000ff36ff7812 */ /* 0x000fc400078cc0ff */
[----:B------:R-:W-:Y:S02]  /*1930*/  LOP3.LUT P5, RZ, R53, 0xff, RZ, 0xc0, !PT ;  /* 0x000000ff35ff7812 */ /* 0x000fe400078ac0ff */
[----:B------:R-:W-:Y:S02]  /*1940*/  FSEL R83, R81, RZ, P1 ;  /* 0x000000ff51537208 */ /* 0x000fe40000800000 */
[----:B------:R-:W-:Y:S02]  /*1950*/  @P0 PRMT R46, R85, 0x7610, R46 ;  /* 0x00007610552e0816 */ /* 0x000fe4000000002e */
[----:B------:R-:W-:Y:S02]  /*1960*/  @P0 PRMT R47, R86, 0x7610, R47 ;  /* 0x00007610562f0816 */ /* 0x000fe4000000002f */
        /* <DEDUP_REMOVED lines=13> */
.L_x_195:
[----:B------:R-:W-:-:S04]  /*1a40*/  UISETP.NE.U32.AND UP0, UPT, UR20, URZ, UPT ;  /* 0x000000ff1400728c */ /* 0x000fc8000bf05070 */
[----:B------:R-:W-:-:S09]  /*1a50*/  UISETP.NE.AND.EX UP0, UPT, UR21, URZ, UPT, UP0 ;  /* 0x000000ff1500728c */ /* 0x000fd2000bf05300 */
[----:B------:R-:W-:Y:S05]  /*1a60*/  BRA.U UP0, `(.L_x_199) ;  /* 0x0000000900647547 */ /* 0x000fea000b800000 */
[----:B------:R-:W-:-:S04]  /*1a70*/  UISETP.NE.U32.AND UP0, UPT, UR4, URZ, UPT ;  /* 0x000000ff0400728c */ /* 0x000fc8000bf05070 */
[----:B------:R-:W-:-:S09]  /*1a80*/  UISETP.NE.AND.EX UP0, UPT, UR5, URZ, UPT, UP0 ;  /* 0x000000ff0500728c */ /* 0x000fd2000bf05300 */
[----:B------:R-:W-:Y:S05]  /*1a90*/  BRA.U UP0, `(.L_x_200) ;  /* 0x0000000500247547 */ /* 0x000fea000b800000 */
[-CC-:B------:R-:W-:Y:S01]  /*1aa0*/  FFMA.FTZ R51, R7, R40.reuse, R41.reuse ;  /* 0x0000002807337223 */ /* 0x180fe20000010029 */
[-CC-:B-1----:R-:W-:Y:S01]  /*1ab0*/  FFMA.FTZ R59, R14, R40.reuse, R41.reuse ;  /* 0x000000280e3b7223 */ /* 0x182fe20000010029 */
[-CC-:B------:R-:W-:Y:S01]  /*1ac0*/  FFMA.FTZ R49, R5, R40.reuse, R41.reuse ;  /* 0x0000002805317223 */ /* 0x180fe20000010029 */
[-C--:B------:R-:W-:Y:S01]  /*1ad0*/  FFMA.FTZ R50, R10, R40.reuse, R41 ;  /* 0x000000280a327223 */ /* 0x080fe20000010029 */
[----:B------:R-:W-:Y:S01]  /*1ae0*/  FADD.FTZ R61, R4, -R51 ;  /* 0x80000033043d7221 */ /* 0x000fe20000010000 */
[-CC-:B------:R-:W-:Y:S01]  /*1af0*/  FFMA.FTZ R48, R8, R40.reuse, R41.reuse ;  /* 0x0000002808307223 */ /* 0x180fe20000010029 */
[-CC-:B------:R-:W-:Y:S01]  /*1b00*/  FFMA.FTZ R81, R9, R40.reuse, R41.reuse ;  /* 0x0000002809517223 */ /* 0x180fe20000010029 */
[-CC-:B------:R-:W-:Y:S01]  /*1b10*/  FFMA.FTZ R43, R3, R40.reuse, R41.reuse ;  /* 0x00000028032b7223 */ /* 0x180fe20000010029 */
[----:B------:R-:W-:Y:S01]  /*1b20*/  FFMA.FTZ R40, R52, R40, R41 ;  /* 0x0000002834287223 */ /* 0x000fe20000010029 */
[----:B------:R-:W-:Y:S01]  /*1b30*/  FADD.FTZ R63, R12, -R59 ;  /* 0x8000003b0c3f7221 */ /* 0x000fe20000010000 */
[----:B------:R-:W-:Y:S01]  /*1b40*/  FADD.FTZ R51, R2, -R49 ;  /* 0x8000003102337221 */ /* 0x000fe20000010000 */
[----:B-----5:R-:W-:Y:S01]  /*1b50*/  FMUL.FTZ R61, R42, R61 ;  /* 0x0000003d2a3d7220 */ /* 0x020fe20000410000 */
[----:B------:R-:W-:Y:S01]  /*1b60*/  FADD.FTZ R59, R13, -R50 ;  /* 0x800000320d3b7221 */ /* 0x000fe20000010000 */
[----:B------:R-:W-:Y:S01]  /*1b70*/  FADD.FTZ R49, R11, -R48 ;  /* 0x800000300b317221 */ /* 0x000fe20000010000 */
[----:B------:R-:W-:Y:S01]  /*1b80*/  FADD.FTZ R81, R6, -R81 ;  /* 0x8000005106517221 */ /* 0x000fe20000010000 */
[----:B------:R-:W-:Y:S01]  /*1b90*/  FADD.FTZ R41, R0, -R43 ;  /* 0x8000002b00297221 */ /* 0x000fe20000010000 */
[----:B------:R-:W-:Y:S01]  /*1ba0*/  FADD.FTZ R83, R15, -R40 ;  /* 0x800000280f537221 */ /* 0x000fe20000010000 */
[C---:B------:R-:W-:Y:S01]  /*1bb0*/  FMUL.FTZ R50, R42.reuse, R51 ;  /* 0x000000332a327220 */ /* 0x040fe20000410000 */
[----:B------:R-:W-:Y:S01]  /*1bc0*/  FMUL.FTZ R61, R61, UR14 ;  /* 0x0000000e3d3d7c20 */ /* 0x000fe20008410000 */
[C---:B------:R-:W-:Y:S01]  /*1bd0*/  FMUL.FTZ R63, R42.reuse, R63 ;  /* 0x0000003f2a3f7220 */ /* 0x040fe20000410000 */
[----:B------:R-:W-:Y:S01]  /*1be0*/  FMUL.FTZ R59, R42, R59 ;  /* 0x0000003b2a3b7220 */ /* 0x000fe20000410000 */
[----:B------:R-:W-:Y:S01]  /*1bf0*/  LOP3.LUT P6, RZ, R66, 0xff, RZ, 0xc0, !PT ;  /* 0x000000ff42ff7812 */ /* 0x000fe200078cc0ff */
[----:B------:R-:W-:Y:S01]  /*1c00*/  FMUL.FTZ R43, R42, R49 ;  /* 0x000000312a2b7220 */ /* 0x000fe20000410000 */
[----:B------:R-:W-:Y:S01]  /*1c10*/  LOP3.LUT P0, RZ, R56, 0xff, RZ, 0xc0, !PT ;  /* 0x000000ff38ff7812 */ /* 0x000fe2000780c0ff */
[C---:B------:R-:W-:Y:S01]  /*1c20*/  FMUL.FTZ R40, R42.reuse, R81 ;  /* 0x000000512a287220 */ /* 0x040fe20000410000 */
[C---:B------:R-:W-:Y:S01]  /*1c30*/  FMUL.FTZ R51, R42.reuse, R41 ;  /* 0x000000292a337220 */ /* 0x040fe20000410000 */
[----:B------:R-:W-:Y:S01]  /*1c40*/  FMUL.FTZ R48, R42, R83 ;  /* 0x000000532a307220 */ /* 0x000fe20000410000 */
[----:B------:R-:W-:Y:S01]  /*1c50*/  FMUL.FTZ R49, R50, UR14 ;  /* 0x0000000e32317c20 */ /* 0x000fe20008410000 */
[----:B------:R-:W-:Y:S01]  /*1c60*/  LOP3.LUT P3, RZ, R77, 0xff, RZ, 0xc0, !PT ;  /* 0x000000ff4dff7812 */ /* 0x000fe2000786c0ff */
[----:B------:R-:W-:Y:S01]  /*1c70*/  FMUL.FTZ R63, R63, UR14 ;  /* 0x0000000e3f3f7c20 */ /* 0x000fe20008410000 */
[----:B------:R-:W-:Y:S01]  /*1c80*/  FSEL R50, R61, RZ, P6 ;  /* 0x000000ff3d327208 */ /* 0x000fe20003000000 */
[----:B------:R-:W-:Y:S01]  /*1c90*/  FMUL.FTZ R42, R59, UR14 ;  /* 0x0000000e3b2a7c20 */ /* 0x000fe20008410000 */
[----:B------:R-:W-:Y:S01]  /*1ca0*/  LOP3.LUT P4, RZ, R65, 0xff, RZ, 0xc0, !PT ;  /* 0x000000ff41ff7812 */ /* 0x000fe2000788c0ff */
[----:B------:R-:W-:Y:S01]  /*1cb0*/  FMUL.FTZ R51, R51, UR14 ;  /* 0x0000000e33337c20 */ /* 0x000fe20008410000 */
[----:B------:R-:W-:Y:S01]  /*1cc0*/  LOP3.LUT P1, RZ, R68, 0xff, RZ, 0xc0, !PT ;  /* 0x000000ff44ff7812 */ /* 0x000fe2000782c0ff */
[----:B------:R-:W-:Y:S01]  /*1cd0*/  FMUL.FTZ R43, R43, UR14 ;  /* 0x0000000e2b2b7c20 */ /* 0x000fe20008410000 */
[----:B------:R-:W-:Y:S01]  /*1ce0*/  FSEL R62, R61, RZ, P0 ;  /* 0x000000ff3d3e7208 */ /* 0x000fe20000000000 */
[----:B------:R-:W-:Y:S01]  /*1cf0*/  FMUL.FTZ R48, R48, UR14 ;  /* 0x0000000e30307c20 */ /* 0x000fe20008410000 */
[----:B------:R-:W-:-:S02]  /*1d00*/  LOP3.LUT P6, RZ, R67, 0xff, RZ, 0xc0, !PT ;  /* 0x000000ff43ff7812 */ /* 0x000fc400078cc0ff */
[----:B------:R-:W-:Y:S02]  /*1d10*/  LOP3.LUT P0, RZ, R75, 0xff, RZ, 0xc0, !PT ;  /* 0x000000ff4bff7812 */ /* 0x000fe4000780c0ff */
[----:B------:R-:W-:Y:S02]  /*1d20*/  FSEL R59, R49, RZ, P3 ;  /* 0x000000ff313b7208 */ /* 0x000fe40001800000 */
[----:B------:R-:W-:Y:S02]  /*1d30*/  LOP3.LUT P5, RZ, R55, 0xff, RZ, 0xc0, !PT ;  /* 0x000000ff37ff7812 */ /* 0x000fe400078ac0ff */
[----:B------:R-:W-:Y:S02]  /*1d40*/  FSEL R41, R63, RZ, P4 ;  /* 0x000000ff3f297208 */ /* 0x000fe40002000000 */
[----:B------:R-:W-:Y:S02]  /*1d50*/  FSEL R49, R49, RZ, P1 ;  /* 0x000000ff31317208 */ /* 0x000fe40000800000 */
[----:B------:R-:W-:-:S02]  /*1d60*/  FSEL R58, R42, RZ, P6 ;  /* 0x000000ff2a3a7208 */ /* 0x000fc40003000000 */
[----:B------:R-:W-:Y:S02]  /*1d70*/  FSEL R60, R42, RZ, P0 ;  /* 0x000000ff2a3c7208 */ /* 0x000fe40000000000 */
[----:B------:R-:W-:Y:S02]  /*1d80*/  LOP3.LUT P0, RZ, R80, 0xff, RZ, 0xc0, !PT ;  /* 0x000000ff50ff7812 */ /* 0x000fe4000780c0ff */
[----:B------:R-:W-:Y:S02]  /*1d90*/  LOP3.LUT P6, RZ, R70, 0xff, RZ, 0xc0, !PT ;  /* 0x000000ff46ff7812 */ /* 0x000fe400078cc0ff */
[----:B------:R-:W-:Y:S02]  /*1da0*/  FSEL R61, R63, RZ, P5 ;  /* 0x000000ff3f3d7208 */ /* 0x000fe40002800000 */
[----:B------:R-:W-:Y:S02]  /*1db0*/  F2FP.BF16.F32.PACK_AB R50, R41, R50 ;  /* 0x000000322932723e */ /* 0x000fe400000010ff */
[----:B------:R-:W-:Y:S01]  /*1dc0*/  F2FP.BF16.F32.PACK_AB R49, R58, R49 ;  /* 0x000000313a31723e */ /* 0x000fe200000010ff */
[----:B------:R-:W-:Y:S01]  /*1dd0*/  FMUL.FTZ R58, R40, UR14 ;  /* 0x0000000e283a7c20 */ /* 0x000fe20008410000 */
[----:B------:R-:W-:-:S02]  /*1de0*/  F2FP.BF16.F32.PACK_AB R41, R60, R59 ;  /* 0x0000003b3c29723e */ /* 0x000fc400000010ff */
[----:B------:R-:W-:Y:S02]  /*1df0*/  LOP3.LUT P5, RZ, R78, 0xff, RZ, 0xc0, !PT ;  /* 0x000000ff4eff7812 */ /* 0x000fe400078ac0ff */
[----:B------:R-:W-:Y:S02]  /*1e00*/  LOP3.LUT P4, RZ, R69, 0xff, RZ, 0xc0, !PT ;  /* 0x000000ff45ff7812 */ /* 0x000fe4000788c0ff */
[----:B------:R-:W-:Y:S02]  /*1e10*/  LOP3.LUT P3, RZ, R54, 0xff, RZ, 0xc0, !PT ;  /* 0x000000ff36ff7812 */ /* 0x000fe4000786c0ff */
[----:B------:R-:W-:Y:S02]  /*1e20*/  LOP3.LUT P1, RZ, R64, 0xff, RZ, 0xc0, !PT ;  /* 0x000000ff40ff7812 */ /* 0x000fe4000782c0ff */
[C---:B------:R-:W-:Y:S02]  /*1e30*/  FSEL R59, R51.reuse, RZ, P0 ;  /* 0x000000ff333b7208 */ /* 0x040fe40000000000 */
[----:B------:R-:W-:-:S02]  /*1e40*/  FSEL R40, R51, RZ, P6 ;  /* 0x000000ff33287208 */ /* 0x000fc40003000000 */
        /* <DEDUP_REMOVED lines=14> */
.L_x_200:
[-CC-:B------:R-:W-:Y:S01]  /*1f30*/  FFMA.FTZ R47, R7, R40.reuse, R41.reuse ;  /* 0x00000028072f7223 */ /* 0x180fe20000010029 */
[-CC-:B------:R-:W-:Y:S01]  /*1f40*/  FFMA.FTZ R49, R14, R40.reuse, R41.reuse ;  /* 0x000000280e317223 */ /* 0x180fe20000010029 */
[-CC-:B------:R-:W-:Y:S01]  /*1f50*/  FFMA.FTZ R46, R10, R40.reuse, R41.reuse ;  /* 0x000000280a2e7223 */ /* 0x180fe20000010029 */
[-C--:B------:R-:W-:Y:S01]  /*1f60*/  FFMA.FTZ R43, R3, R40.reuse, R41 ;  /* 0x00000028032b7223 */ /* 0x080fe20000010029 */
[----:B------:R-:W-:Y:S01]  /*1f70*/  FADD.FTZ R51, R4, -R47 ;  /* 0x8000002f04337221 */ /* 0x000fe20000010000 */
[-CC-:B------:R-:W-:Y:S01]  /*1f80*/  FFMA.FTZ R45, R5, R40.reuse, R41.reuse ;  /* 0x00000028052d7223 */ /* 0x180fe20000010029 */
[-CC-:B------:R-:W-:Y:S01]  /*1f90*/  FFMA.FTZ R44, R8, R40.reuse, R41.reuse ;  /* 0x00000028082c7223 */ /* 0x180fe20000010029 */
[-CC-:B------:R-:W-:Y:S01]  /*1fa0*/  FFMA.FTZ R61, R9, R40.reuse, R41.reuse ;  /* 0x00000028093d7223 */ /* 0x180fe20000010029 */
[----:B------:R-:W-:Y:S01]  /*1fb0*/  FFMA.FTZ R40, R52, R40, R41 ;  /* 0x0000002834287223 */ /* 0x000fe20000010029 */
[----:B-1----:R-:W-:Y:S01]  /*1fc0*/  FADD.FTZ R59, R12, -R49 ;  /* 0x800000310c3b7221 */ /* 0x002fe20000010000 */
[----:B------:R-:W-:Y:S01]  /*1fd0*/  FADD.FTZ R49, R13, -R46 ;  /* 0x8000002e0d317221 */ /* 0x000fe20000010000 */
[----:B------:R-:W-:Y:S01]  /*1fe0*/  FADD.FTZ R41, R0, -R43 ;  /* 0x8000002b00297221 */ /* 0x000fe20000010000 */
[----:B-----5:R-:W-:Y:S01]  /*1ff0*/  FMUL.FTZ R46, R42, R51 ;  /* 0x000000332a2e7220 */ /* 0x020fe20000410000 */
[----:B------:R-:W-:Y:S01]  /*2000*/  FADD.FTZ R47, R2, -R45 ;  /* 0x8000002d022f7221 */ /* 0x000fe20000010000 */
[----:B------:R-:W-:Y:S01]  /*2010*/  FADD.FTZ R45, R11, -R44 ;  /* 0x8000002c0b2d7221 */ /* 0x000fe20000010000 */
[----:B------:R-:W-:Y:S01]  /*2020*/  FMUL.FTZ R44, R42, R41 ;  /* 0x000000292a2c7220 */ /* 0x000fe20000410000 */
[----:B------:R-:W-:Y:S01]  /*2030*/  FMUL.FTZ R41, R46, UR14 ;  /* 0x0000000e2e297c20 */ /* 0x000fe20008410000 */
[----:B------:R-:W-:Y:S01]  /*2040*/  LOP3.LUT P0, RZ, R56, 0xff, RZ, 0xc0, !PT ;  /* 0x000000ff38ff7812 */ /* 0x000fe2000780c0ff */
[----:B------:R-:W-:Y:S01]  /*2050*/  FADD.FTZ R61, R6, -R61 ;  /* 0x8000003d063d7221 */ /* 0x000fe20000010000 */
[----:B------:R-:W-:Y:S01]  /*2060*/  LOP3.LUT P6, RZ, R66, 0xff, RZ, 0xc0, !PT ;  /* 0x000000ff42ff7812 */ /* 0x000fe200078cc0ff */
[----:B------:R-:W-:Y:S01]  /*2070*/  FADD.FTZ R63, R15, -R40 ;  /* 0x800000280f3f7221 */ /* 0x000fe20000010000 */
[C---:B------:R-:W-:Y:S01]  /*2080*/  FMUL.FTZ R48, R42.reuse, R47 ;  /* 0x0000002f2a307220 */ /* 0x040fe20000410000 */
[C---:B------:R-:W-:Y:S01]  /*2090*/  FMUL.FTZ R49, R42.reuse, R49 ;  /* 0x000000312a317220 */ /* 0x040fe20000410000 */
[C---:B------:R-:W-:Y:S01]  /*20a0*/  FSEL R51, R41.reuse, RZ, P0 ;  /* 0x000000ff29337208 */ /* 0x040fe20000000000 */
[C---:B------:R-:W-:Y:S01]  /*20b0*/  FMUL.FTZ R59, R42.reuse, R59 ;  /* 0x0000003b2a3b7220 */ /* 0x040fe20000410000 */
[----:B------:R-:W-:Y:S01]  /*20c0*/  FSEL R50, R41, RZ, P6 ;  /* 0x000000ff29327208 */ /* 0x000fe20003000000 */
[C---:B------:R-:W-:Y:S01]  /*20d0*/  FMUL.FTZ R43, R42.reuse, R45 ;  /* 0x0000002d2a2b7220 */ /* 0x040fe20000410000 */
[C---:B------:R-:W-:Y:S01]  /*20e0*/  FMUL.FTZ R47, R42.reuse, R61 ;  /* 0x0000003d2a2f7220 */ /* 0x040fe20000410000 */
[----:B------:R-:W-:Y:S01]  /*20f0*/  FMUL.FTZ R40, R42, R63 ;  /* 0x0000003f2a287220 */ /* 0x000fe20000410000 */
[----:B------:R-:W-:Y:S01]  /*2100*/  FMUL.FTZ R41, R48, UR14 ;  /* 0x0000000e30297c20 */ /* 0x000fe20008410000 */
[----:B------:R-:W-:Y:S01]  /*2110*/  LOP3.LUT P3, RZ, R77, 0xff, RZ, 0xc0, !PT ;  /* 0x000000ff4dff7812 */ /* 0x000fe2000786c0ff */
[----:B------:R-:W-:Y:S01]  /*2120*/  FMUL.FTZ R42, R49, UR14 ;  /* 0x0000000e312a7c20 */ /* 0x000fe20008410000 */
[----:B------:R-:W-:-:S02]  /*2130*/  LOP3.LUT P1, RZ, R68, 0xff, RZ, 0xc0, !PT ;  /* 0x000000ff44ff7812 */ /* 0x000fc4000782c0ff */
[----:B------:R-:W-:Y:S02]  /*2140*/  LOP3.LUT P0, RZ, R75, 0xff, RZ, 0xc0, !PT ;  /* 0x000000ff4bff7812 */ /* 0x000fe4000780c0ff */
[----:B------:R-:W-:Y:S02]  /*2150*/  F2FP.BF16.F32.PACK_AB R45, R49, R48 ;  /* 0x00000030312d723e */ /* 0x000fe400000010ff */
[C---:B------:R-:W-:Y:S01]  /*2160*/  F2FP.BF16.F32.PACK_AB R46, R59.reuse, R46 ;  /* 0x0000002e3b2e723e */ /* 0x040fe200000010ff */
[----:B------:R-:W-:Y:S01]  /*2170*/  FMUL.FTZ R59, R59, UR14 ;  /* 0x0000000e3b3b7c20 */ /* 0x000fe20008410000 */
[C---:B------:R-:W-:Y:S02]  /*2180*/  FSEL R48, R41.reuse, RZ, P3 ;  /* 0x000000ff29307208 */ /* 0x040fe40001800000 */
[----:B------:R-:W-:Y:S02]  /*2190*/  FSEL R49, R41, RZ, P1 ;  /* 0x000000ff29317208 */ /* 0x000fe40000800000 */
[----:B------:R-:W-:-:S02]  /*21a0*/  FSEL R41, R42, RZ, P0 ;  /* 0x000000ff2a297208 */ /* 0x000fc40000000000 */
[----:B------:R-:W-:Y:S02]  /*21b0*/  LOP3.LUT P5, RZ, R55, 0xff, RZ, 0xc0, !PT ;  /* 0x000000ff37ff7812 */ /* 0x000fe400078ac0ff */
[----:B------:R-:W-:Y:S02]  /*21c0*/  LOP3.LUT P6, RZ, R67, 0xff, RZ, 0xc0, !PT ;  /* 0x000000ff43ff7812 */ /* 0x000fe400078cc0ff */
[----:B------:R-:W-:Y:S01]  /*21d0*/  F2FP.BF16.F32.PACK_AB R41, R41, R48 ;  /* 0x000000302929723e */ /* 0x000fe200000010ff */
[----:B------:R-:W-:Y:S01]  /*21e0*/  FMUL.FTZ R48, R44, UR14 ;  /* 0x0000000e2c307c20 */ /* 0x000fe20008410000 */
[----:B------:R-:W-:Y:S02]  /*21f0*/  FSEL R60, R59, RZ, P5 ;  /* 0x000000ff3b3c7208 */ /* 0x000fe40002800000 */
[----:B------:R-:W-:Y:S02]  /*2200*/  FSEL R58, R42, RZ, P6 ;  /* 0x000000ff2a3a7208 */ /* 0x000fe40003000000 */
[----:B------:R-:W-:-:S02]  /*2210*/  LOP3.LUT P6, RZ, R80, 0xff, RZ, 0xc0, !PT ;  /* 0x000000ff50ff7812 */ /* 0x000fc400078cc0ff */
[----:B------:R-:W-:Y:S02]  /*2220*/  LOP3.LUT P4, RZ, R65, 0xff, RZ, 0xc0, !PT ;  /* 0x000000ff41ff7812 */ /* 0x000fe4000788c0ff */
[----:B------:R-:W-:Y:S02]  /*2230*/  LOP3.LUT P0, RZ, R70, 0xff, RZ, 0xc0, !PT ;  /* 0x000000ff46ff7812 */ /* 0x000fe4000780c0ff */
[----:B------:R-:W-:Y:S01]  /*2240*/  F2FP.BF16.F32.PACK_AB R42, R60, R51 ;  /* 0x000000333c2a723e */ /* 0x000fe200000010ff */
[----:B------:R-:W-:Y:S01]  /*2250*/  FMUL.FTZ R60, R40, UR14 ;  /* 0x0000000e283c7c20 */ /* 0x000fe20008410000 */
[C---:B------:R-:W-:Y:S01]  /*2260*/  F2FP.BF16.F32.PACK_AB R44, R43.reuse, R44 ;  /* 0x0000002c2b2c723e */ /* 0x040fe200000010ff */
[----:B------:R-:W-:Y:S01]  /*2270*/  FMUL.FTZ R43, R43, UR14 ;  /* 0x0000000e2b2b7c20 */ /* 0x000fe20008410000 */
[----:B------:R-:W-:Y:S01]  /*2280*/  F2FP.BF16.F32.PACK_AB R49, R58, R49 ;  /* 0x000000313a31723e */ /* 0x000fe200000010ff */
[----:B------:R-:W-:Y:S01]  /*2290*/  FMUL.FTZ R58, R47, UR14 ;  /* 0x0000000e2f3a7c20 */ /* 0x000fe20008410000 */
[----:B------:R-:W-:-:S02]  /*22a0*/  FSEL R51, R48, RZ, P6 ;  /* 0x000000ff30337208 */ /* 0x000fc40003000000 */
[----:B------:R-:W-:Y:S02]  /*22b0*/  FSEL R59, R59, RZ, P4 ;  /* 0x000000ff3b3b7208 */ /* 0x000fe40002000000 */
[----:B------:R-:W-:Y:S02]  /*22c0*/  LOP3.LUT P1, RZ, R78, 0xff, RZ, 0xc0, !PT ;  /* 0x000000ff4eff7812 */ /* 0x000fe4000782c0ff */
[----:B------:R-:W-:Y:S02]  /*22d0*/  FSEL R48, R48, RZ, P0 ;  /* 0x000000ff30307208 */ /* 0x000fe40000000000 */
[----:B------:R-:W-:Y:S02]  /*22e0*/  LOP3.LUT P3, RZ, R69, 0xff, RZ, 0xc0, !PT ;  /* 0x000000ff45ff7812 */ /* 0x000fe4000786c0ff */
[----:B------:R-:W-:Y:S02]  /*22f0*/  LOP3.LUT P4, RZ, R54, 0xff, RZ, 0xc0, !PT ;  /* 0x000000ff36ff7812 */ /* 0x000fe4000788c0ff */
        /* <DEDUP_REMOVED lines=16> */
.L_x_199:
[----:B------:R-:W-:-:S04]  /*2400*/  UISETP.NE.U32.AND UP0, UPT, UR4, URZ, UPT ;  /* 0x000000ff0400728c */ /* 0x000fc8000bf05070 */
[----:B------:R-:W-:-:S09]  /*2410*/  UISETP.NE.AND.EX UP0, UPT, UR5, URZ, UPT, UP0 ;  /* 0x000000ff0500728c */ /* 0x000fd2000bf05300 */
[----:B------:R-:W-:Y:S05]  /*2420*/  BRA.U UP0, `(.L_x_201) ;  /* 0x0000000500547547 */ /* 0x000fea000b800000 */
[-CC-:B------:R-:W-:Y:S01]  /*2430*/  FFMA.FTZ R43, R3, R40.reuse, R41.reuse ;  /* 0x00000028032b7223 */ /* 0x180fe20000010029 */
[----:B-1----:R-:W-:Y:S01]  /*2440*/  PRMT R58, R17, 0x7632, R58 ;  /* 0x00007632113a7816 */ /* 0x002fe2000000003a */
[-CC-:B------:R-:W-:Y:S01]  /*2450*/  FFMA.FTZ R62, R10, R40.reuse, R41.reuse ;  /* 0x000000280a3e7223 */ /* 0x180fe20000010029 */
[-CC-:B------:R-:W-:Y:S01]  /*2460*/  FFMA.FTZ R50, R8, R40.reuse, R41.reuse ;  /* 0x0000002808327223 */ /* 0x180fe20000010029 */
[-CC-:B------:R-:W-:Y:S01]  /*2470*/  FFMA.FTZ R63, R5, R40.reuse, R41.reuse ;  /* 0x00000028053f7223 */ /* 0x180fe20000010029 */
[-CC-:B------:R-:W-:Y:S01]  /*2480*/  FFMA.FTZ R59, R7, R40.reuse, R41.reuse ;  /* 0x00000028073b7223 */ /* 0x180fe20000010029 */
[-CC-:B------:R-:W-:Y:S01]  /*2490*/  FFMA.FTZ R51, R14, R40.reuse, R41.reuse ;  /* 0x000000280e337223 */ /* 0x180fe20000010029 */
[-CC-:B------:R-:W-:Y:S01]  /*24a0*/  FFMA.FTZ R49, R9, R40.reuse, R41.reuse ;  /* 0x0000002809317223 */ /* 0x180fe20000010029 */
[----:B------:R-:W-:Y:S01]  /*24b0*/  FFMA.FTZ R48, R52, R40, R41 ;  /* 0x0000002834307223 */ /* 0x000fe20000010029 */
[C---:B------:R-:W-:Y:S01]  /*24c0*/  PRMT R40, R16.reuse, 0x7632, R40 ;  /* 0x0000763210287816 */ /* 0x040fe20000000028 */
[----:B------:R-:W-:-:S02]  /*24d0*/  IMAD.U32 R41, R16, 0x10000, RZ ;  /* 0x0001000010297824 */ /* 0x000fc400078e00ff */
[----:B------:R-:W-:Y:S01]  /*24e0*/  FADD.FTZ R43, R0, -R43 ;  /* 0x8000002b002b7221 */ /* 0x000fe20000010000 */
[----:B------:R-:W-:Y:S01]  /*24f0*/  SHF.L.U32 R58, R58, 0x10, RZ ;  /* 0x000000103a3a7819 */ /* 0x000fe200000006ff */
[----:B------:R-:W-:Y:S01]  /*2500*/  FADD.FTZ R81, R13, -R62 ;  /* 0x8000003e0d517221 */ /* 0x000fe20000010000 */
[----:B------:R-:W-:Y:S01]  /*2510*/  SHF.L.U32 R60, R17, 0x10, RZ ;  /* 0x00000010113c7819 */ /* 0x000fe200000006ff */
[----:B------:R-:W-:Y:S01]  /*2520*/  FADD.FTZ R63, R2, -R63 ;  /* 0x8000003f023f7221 */ /* 0x000fe20000010000 */
[----:B------:R-:W-:Y:S01]  /*2530*/  FADD.FTZ R61, R11, -R50 ;  /* 0x800000320b3d7221 */ /* 0x000fe20000010000 */
[----:B------:R-:W-:Y:S02]  /*2540*/  IMAD.U32 R40, R40, 0x10000, RZ ;  /* 0x0001000028287824 */ /* 0x000fe400078e00ff */
[C---:B-----5:R-:W-:Y:S01]  /*2550*/  FFMA.FTZ R43, R42.reuse, R43, R41 ;  /* 0x0000002b2a2b7223 */ /* 0x060fe20000010029 */
[C---:B------:R-:W-:Y:S01]  /*2560*/  FFMA.FTZ R41, R42.reuse, R81, R58 ;  /* 0x000000512a297223 */ /* 0x040fe2000001003a */
[----:B------:R-:W-:Y:S01]  /*2570*/  FFMA.FTZ R50, R42, R63, R60 ;  /* 0x0000003f2a327223 */ /* 0x000fe2000001003c */
[----:B------:R-:W-:Y:S01]  /*2580*/  PRMT R58, R18, 0x7632, R58 ;  /* 0x00007632123a7816 */ /* 0x000fe2000000003a */
[----:B------:R-:W-:Y:S01]  /*2590*/  FFMA.FTZ R40, R42, R61, R40 ;  /* 0x0000003d2a287223 */ /* 0x000fe20000010028 */
[----:B------:R-:W-:Y:S01]  /*25a0*/  PRMT R60, R19, 0x7632, R60 ;  /* 0x00007632133c7816 */ /* 0x000fe2000000003c */
[----:B------:R-:W-:-:S02]  /*25b0*/  IMAD.U32 R61, R18, 0x10000, RZ ;  /* 0x00010000123d7824 */ /* 0x000fc400078e00ff */
[----:B------:R-:W-:Y:S01]  /*25c0*/  FADD.FTZ R59, R4, -R59 ;  /* 0x8000003b043b7221 */ /* 0x000fe20000010000 */
[----:B------:R-:W-:Y:S01]  /*25d0*/  SHF.L.U32 R62, R19, 0x10, RZ ;  /* 0x00000010133e7819 */ /* 0x000fe200000006ff */
[----:B------:R-:W-:Y:S01]  /*25e0*/  FADD.FTZ R51, R12, -R51 ;  /* 0x800000330c337221 */ /* 0x000fe20000010000 */
[----:B------:R-:W-:Y:S01]  /*25f0*/  IMAD.U32 R58, R58, 0x10000, RZ ;  /* 0x000100003a3a7824 */ /* 0x000fe200078e00ff */
[----:B------:R-:W-:Y:S01]  /*2600*/  SHF.L.U32 R60, R60, 0x10, RZ ;  /* 0x000000103c3c7819 */ /* 0x000fe200000006ff */
[----:B------:R-:W-:Y:S01]  /*2610*/  FADD.FTZ R63, R6, -R49 ;  /* 0x80000031063f7221 */ /* 0x000fe20000010000 */
[----:B------:R-:W-:Y:S01]  /*2620*/  FADD.FTZ R81, R15, -R48 ;  /* 0x800000300f517221 */ /* 0x000fe20000010000 */
[C---:B------:R-:W-:Y:S01]  /*2630*/  FFMA.FTZ R59, R42.reuse, R59, R61 ;  /* 0x0000003b2a3b7223 */ /* 0x040fe2000001003d */
[C---:B------:R-:W-:Y:S01]  /*2640*/  FFMA.FTZ R49, R42.reuse, R51, R58 ;  /* 0x000000332a317223 */ /* 0x040fe2000001003a */
[C---:B------:R-:W-:Y:S01]  /*2650*/  FFMA.FTZ R51, R42.reuse, R63, R62 ;  /* 0x0000003f2a337223 */ /* 0x040fe2000001003e */
[----:B------:R-:W-:Y:S01]  /*2660*/  FFMA.FTZ R48, R42, R81, R60 ;  /* 0x000000512a307223 */ /* 0x000fe2000001003c */
[----:B------:R-:W-:Y:S01]  /*2670*/  FMUL.FTZ R42, R59, UR14 ;  /* 0x0000000e3b2a7c20 */ /* 0x000fe20008410000 */
[----:B------:R-:W-:Y:S01]  /*2680*/  LOP3.LUT P0, RZ, R56, 0xff, RZ, 0xc0, !PT ;  /* 0x000000ff38ff7812 */ /* 0x000fe2000780c0ff */
[----:B------:R-:W-:Y:S01]  /*2690*/  FMUL.FTZ R50, R50, UR14 ;  /* 0x0000000e32327c20 */ /* 0x000fe20008410000 */
[----:B------:R-:W-:Y:S01]  /*26a0*/  LOP3.LUT P6, RZ, R66, 0xff, RZ, 0xc0, !PT ;  /* 0x000000ff42ff7812 */ /* 0x000fe200078cc0ff */
[----:B------:R-:W-:Y:S01]  /*26b0*/  FMUL.FTZ R49, R49, UR14 ;  /* 0x0000000e31317c20 */ /* 0x000fe20008410000 */
[C---:B------:R-:W-:Y:S01]  /*26c0*/  FSEL R59, R42.reuse, RZ, P0 ;  /* 0x000000ff2a3b7208 */ /* 0x040fe20000000000 */
        /* <DEDUP_REMOVED lines=15> */
[----:B------:R-:W-:Y:S02]  /*27c0*/  LOP3.LUT P6, RZ, R80, 0xff, RZ, 0xc0, !PT ;  /* 0x000000ff50ff7812 */ /* 0x000fe400078cc0ff */
[----:B------:R-:W-:Y:S02]  /*27d0*/  LOP3.LUT P0, RZ, R70, 0xff, RZ, 0xc0, !PT ;  /* 0x000000ff46ff7812 */ /* 0x000fe4000780c0ff */
[----:B------:R-:W-:-:S02]  /*27e0*/  FSEL R49, R50, RZ, P1 ;  /* 0x000000ff32317208 */ /* 0x000fc40000800000 */
[----:B------:R-:W-:Y:S02]  /*27f0*/  F2FP.BF16.F32.PACK_AB R41, R58, R41 ;  /* 0x000000293a29723e */ /* 0x000fe400000010ff */
[----:B------:R-:W-:Y:S01]  /*2800*/  F2FP.BF16.F32.PACK_AB R50, R82, R61 ;  /* 0x0000003d5232723e */ /* 0x000fe200000010ff */
[----:B------:R-:W-:Y:S01]  /*2810*/  FMUL.FTZ R61, R48, UR14 ;  /* 0x0000000e303d7c20 */ /* 0x000fe20008410000 */
[----:B------:R-:W-:Y:S01]  /*2820*/  F2FP.BF16.F32.PACK_AB R42, R62, R59 ;  /* 0x0000003b3e2a723e */ /* 0x000fe200000010ff */
[----:B------:R-:W-:Y:S01]  /*2830*/  FMUL.FTZ R59, R51, UR14 ;  /* 0x0000000e333b7c20 */ /* 0x000fe20008410000 */
[C---:B------:R-:W-:Y:S02]  /*2840*/  FSEL R58, R43.reuse, RZ, P6 ;  /* 0x000000ff2b3a7208 */ /* 0x040fe40003000000 */
[----:B------:R-:W-:Y:S02]  /*2850*/  FSEL R43, R43, RZ, P0 ;  /* 0x000000ff2b2b7208 */ /* 0x000fe40000000000 */
[----:B------:R-:W-:-:S02]  /*2860*/  LOP3.LUT P1, RZ, R78, 0xff, RZ, 0xc0, !PT ;  /* 0x000000ff4eff7812 */ /* 0x000fc4000782c0ff */
[----:B------:R-:W-:Y:S02]  /*2870*/  LOP3.LUT P3, RZ, R69, 0xff, RZ, 0xc0, !PT ;  /* 0x000000ff45ff7812 */ /* 0x000fe4000786c0ff */
[----:B------:R-:W-:Y:S02]  /*2880*/  LOP3.LUT P4, RZ, R54, 0xff, RZ, 0xc0, !PT ;  /* 0x000000ff36ff7812 */ /* 0x000fe4000788c0ff */
[----:B------:R-:W-:Y:S02]  /*2890*/  LOP3.LUT P0, RZ, R57, 0xff, RZ, 0xc0, !PT ;  /* 0x000000ff39ff7812 */ /* 0x000fe4000780c0ff */
[----:B------:R-:W-:Y:S02]  /*28a0*/  LOP3.LUT P5, RZ, R64, 0xff, RZ, 0xc0, !PT ;  /* 0x000000ff40ff7812 */ /* 0x000fe400078ac0ff */
[----:B------:R-:W-:Y:S02]  /*28b0*/  LOP3.LUT P6, RZ, R53, 0xff, RZ, 0xc0, !PT ;  /* 0x000000ff35ff7812 */ /* 0x000fe400078cc0ff */
[----:B------:R-:W-:-:S02]  /*28c0*/  F2FP.BF16.F32.PACK_AB R49, R60, R49 ;  /* 0x000000313c31723e */ /* 0x000fc400000010ff */
[C---:B------:R-:W-:Y:S02]  /*28d0*/  FSEL R51, R40.reuse, RZ, P1 ;  /* 0x000000ff28337208 */ /* 0x040fe40000800000 */
[----:B------:R-:W-:Y:S02]  /*28e0*/  FSEL R48, R40, RZ, P3 ;  /* 0x000000ff28307208 */ /* 0x000fe40001800000 */
[----:B------:R-:W-:Y:S02]  /*28f0*/  FSEL R60, R59, RZ, P4 ;  /* 0x000000ff3b3c7208 */ /* 0x000fe40002000000 */
[----:B------:R-:W-:Y:S02]  /*2900*/  FSEL R62, R61, RZ, P0 ;  /* 0x000000ff3d3e7208 */ /* 0x000fe40000000000 */
[----:B------:R-:W-:Y:S02]  /*2910*/  FSEL R59, R59, RZ, P5 ;  /* 0x000000ff3b3b7208 */ /* 0x000fe40002800000 */
[----:B------:R-:W-:-:S02]  /*2920*/  FSEL R61, R61, RZ, P6 ;  /* 0x000000ff3d3d7208 */ /* 0x000fc40003000000 */
[----:B------:R-:W-:Y:S02]  /*2930*/  F2FP.BF16.F32.PACK_AB R48, R48, R43 ;  /* 0x0000002b3030723e */ /* 0x000fe400000010ff */
[----:B------:R-:W-:Y:S02]  /*2940*/  F2FP.BF16.F32.PACK_AB R40, R51, R58 ;  /* 0x0000003a3328723e */ /* 0x000fe400000010ff */
[----:B------:R-:W-:Y:S02]  /*2950*/  F2FP.BF16.F32.PACK_AB R51, R62, R59 ;  /* 0x0000003b3e33723e */ /* 0x000fe400000010ff */
[----:B------:R-:W-:Y:S01]  /*2960*/  F2FP.BF16.F32.PACK_AB R43, R61, R60 ;  /* 0x0000003c3d2b723e */ /* 0x000fe200000010ff */
[----:B------:R-:W-:Y:S06]  /*2970*/  BRA `(.L_x_198) ;  /* 0x0000000400607947 */ /* 0x000fec0003800000 */
.L_x_201:
[-CC-:B------:R-:W-:Y:S01]  /*2980*/  FFMA.FTZ R43, R3, R40.reuse, R41.reuse ;  /* 0x00000028032b7223 */ /* 0x180fe20000010029 */
[-CC-:B------:R-:W-:Y:S01]  /*2990*/  FFMA.FTZ R44, R8, R40.reuse, R41.reuse ;  /* 0x00000028082c7223 */ /* 0x180fe20000010029 */
[-CC-:B------:R-:W-:Y:S01]  /*29a0*/  FFMA.FTZ R51, R5, R40.reuse, R41.reuse ;  /* 0x0000002805337223 */ /* 0x180fe20000010029 */
[-CC-:B-1----:R-:W-:Y:S01]  /*29b0*/  FFMA.FTZ R58, R10, R40.reuse, R41.reuse ;  /* 0x000000280a3a7223 */ /* 0x182fe20000010029 */
[-CC-:B------:R-:W-:Y:S01]  /*29c0*/  FFMA.FTZ R59, R7, R40.reuse, R41.reuse ;  /* 0x00000028073b7223 */ /* 0x180fe20000010029 */
[-CC-:B------:R-:W-:Y:S01]  /*29d0*/  FFMA.FTZ R61, R14, R40.reuse, R41.reuse ;  /* 0x000000280e3d7223 */ /* 0x180fe20000010029 */
[-CC-:B------:R-:W-:Y:S01]  /*29e0*/  FFMA.FTZ R45, R9, R40.reuse, R41.reuse ;  /* 0x00000028092d7223 */ /* 0x180fe20000010029 */
[--C-:B------:R-:W-:Y:S01]  /*29f0*/  FFMA.FTZ R40, R52, R40, R41.reuse ;  /* 0x0000002834287223 */ /* 0x100fe20000010029 */
[C---:B------:R-:W-:Y:S01]  /*2a00*/  PRMT R41, R16.reuse, 0x7632, R41 ;  /* 0x0000763210297816 */ /* 0x040fe20000000029 */
[----:B------:R-:W-:Y:S01]  /*2a10*/  IMAD.U32 R47, R16, 0x10000, RZ ;  /* 0x00010000102f7824 */ /* 0x000fe200078e00ff */
[----:B------:R-:W-:Y:S01]  /*2a20*/  PRMT R48, R17, 0x7632, R48 ;  /* 0x0000763211307816 */ /* 0x000fe20000000030 */
[----:B------:R-:W-:Y:S01]  /*2a30*/  FADD.FTZ R43, R0, -R43 ;  /* 0x8000002b002b7221 */ /* 0x000fe20000010000 */
[----:B------:R-:W-:Y:S01]  /*2a40*/  FADD.FTZ R49, R11, -R44 ;  /* 0x8000002c0b317221 */ /* 0x000fe20000010000 */
[----:B------:R-:W-:Y:S01]  /*2a50*/  IMAD.U32 R46, R41, 0x10000, RZ ;  /* 0x00010000292e7824 */ /* 0x000fe200078e00ff */
[----:B------:R-:W-:Y:S01]  /*2a60*/  SHF.L.U32 R48, R48, 0x10, RZ ;  /* 0x0000001030307819 */ /* 0x000fe200000006ff */
[----:B------:R-:W-:Y:S01]  /*2a70*/  FADD.FTZ R41, R13, -R58 ;  /* 0x8000003a0d297221 */ /* 0x000fe20000010000 */
[C---:B-----5:R-:W-:Y:S01]  /*2a80*/  FFMA.FTZ R44, R42.reuse, R43, R47 ;  /* 0x0000002b2a2c7223 */ /* 0x060fe2000001002f */
[C-C-:B------:R-:W-:Y:S01]  /*2a90*/  FFMA.FTZ R43, R42.reuse, R49, R46.reuse ;  /* 0x000000312a2b7223 */ /* 0x140fe2000001002e */
[----:B------:R-:W-:Y:S01]  /*2aa0*/  PRMT R46, R19, 0x7632, R46 ;  /* 0x00007632132e7816 */ /* 0x000fe2000000002e */
[----:B------:R-:W-:Y:S01]  /*2ab0*/  FFMA.FTZ R49, R42, R41, R48 ;  /* 0x000000292a317223 */ /* 0x000fe20000010030 */
[C---:B------:R-:W-:Y:S01]  /*2ac0*/  PRMT R41, R18.reuse, 0x7632, R41 ;  /* 0x0000763212297816 */ /* 0x040fe20000000029 */
[----:B------:R-:W-:-:S02]  /*2ad0*/  IMAD.U32 R47, R18, 0x10000, RZ ;  /* 0x00010000122f7824 */ /* 0x000fc400078e00ff */
[----:B------:R-:W-:Y:S01]  /*2ae0*/  FADD.FTZ R59, R4, -R59 ;  /* 0x8000003b043b7221 */ /* 0x000fe20000010000 */
[----:B------:R-:W-:Y:S01]  /*2af0*/  SHF.L.U32 R60, R46, 0x10, RZ ;  /* 0x000000102e3c7819 */ /* 0x000fe200000006ff */
[----:B------:R-:W-:Y:S01]  /*2b00*/  FADD.FTZ R51, R2, -R51 ;  /* 0x8000003302337221 */ /* 0x000fe20000010000 */
[----:B------:R-:W-:Y:S02]  /*2b10*/  IMAD.U32 R48, R41, 0x10000, RZ ;  /* 0x0001000029307824 */ /* 0x000fe400078e00ff */
[----:B------:R-:W-:Y:S01]  /*2b20*/  FADD.FTZ R41, R15, -R40 ;  /* 0x800000280f297221 */ /* 0x000fe20000010000 */
[----:B------:R-:W-:Y:S01]  /*2b30*/  FFMA.FTZ R46, R42, R59, R47 ;  /* 0x0000003b2a2e7223 */ /* 0x000fe2000001002f */
[----:B------:R-:W-:Y:S01]  /*2b40*/  SHF.L.U32 R50, R17, 0x10, RZ ;  /* 0x0000001011327819 */ /* 0x000fe200000006ff */
[----:B------:R-:W-:Y:S01]  /*2b50*/  FADD.FTZ R61, R12, -R61 ;  /* 0x8000003d0c3d7221 */ /* 0x000fe20000010000 */
[----:B------:R-:W-:Y:S01]  /*2b60*/  FFMA.FTZ R40, R42, R41, R60 ;  /* 0x000000292a287223 */ /* 0x000fe2000001003c */
[----:B------:R-:W-:Y:S01]  /*2b70*/  FMUL.FTZ R41, R46, UR14 ;  /* 0x0000000e2e297c20 */ /* 0x000fe20008410000 */
[----:B------:R-:W-:Y:S01]  /*2b80*/  SHF.L.U32 R58, R19, 0x10, RZ ;  /* 0x00000010133a7819 */ /* 0x000fe200000006ff */
[----:B------:R-:W-:Y:S01]  /*2b90*/  FFMA.FTZ R50, R42, R51, R50 ;  /* 0x000000332a327223 */ /* 0x000fe20000010032 */
[----:B------:R-:W-:Y:S01]  /*2ba0*/  LOP3.LUT P0, RZ, R56, 0xff, RZ, 0xc0, !PT ;  /* 0x000000ff38ff7812 */ /* 0x000fe2000780c0ff */
[----:B------:R-:W-:Y:S01]  /*2bb0*/  FADD.FTZ R45, R6, -R45 ;  /* 0x8000002d062d7221 */ /* 0x000fe20000010000 */
[----:B------:R-:W-:Y:S01]  /*2bc0*/  LOP3.LUT P6, RZ, R66, 0xff, RZ, 0xc0, !PT ;  /* 0x000000ff42ff7812 */ /* 0x000fe200078cc0ff */
[C---:B------:R-:W-:Y:S01]  /*2bd0*/  FFMA.FTZ R61, R42.reuse, R61, R48 ;  /* 0x0000003d2a3d7223 */ /* 0x040fe20000010030 */
[C---:B------:R-:W-:Y:S01]  /*2be0*/  FSEL R51, R41.reuse, RZ, P0 ;  /* 0x000000ff29337208 */ /* 0x040fe20000000000 */
[----:B------:R-:W-:Y:S01]  /*2bf0*/  FFMA.FTZ R47, R42, R45, R58 ;  /* 0x0000002d2a2f7223 */ /* 0x000fe2000001003a */
[----:B------:R-:W-:Y:S01]  /*2c00*/  FSEL R59, R41, RZ, P6 ;  /* 0x000000ff293b7208 */ /* 0x000fe20003000000 */
        /* <DEDUP_REMOVED lines=46> */
[----:B------:R-:W-:-:S07]  /*2ef0*/  F2FP.BF16.F32.PACK_AB R43, R60, R59 ;  /* 0x0000003b3c2b723e */ /* 0x000fce00000010ff */
.L_x_198:
        /* <DEDUP_REMOVED lines=13> */
.L_x_194:
[----:B------:R-:W-:Y:S05]  /*2fd0*/  BSYNC.RECONVERGENT B1 ;  /* 0x0000000000017941 */ /* 0x000fea0003800200 */
.L_x_193:
[----:B---3--:R-:W2:Y:S02]  /*2fe0*/  LDC.64 R40, c[0x0][0x380] ;  /* 0x0000e000ff287b82 */ /* 0x008ea40000000a00 */
[----:B--2---:R-:W-:-:S05]  /*2ff0*/  IMAD R73, R40, 0x4, R73 ;  /* 0x0000000428497824 */ /* 0x004fca00078e0249 */
[----:B------:R-:W-:-:S13]  /*3000*/  ISETP.GE.AND P0, PT, R73, R41, PT ;  /* 0x000000294900720c */ /* 0x000fda0003f06270 */
[----:B------:R-:W-:Y:S05]  /*3010*/  @!P0 BRA `(.L_x_202) ;  /* 0xffffffd000908947 */ /* 0x000fea000383ffff */
.L_x_189:
[----:B------:R-:W-:Y:S05]  /*3020*/  BSYNC B0 ;  /* 0x0000000000007941 */ /* 0x000fea0003800000 */
.L_x_188:
[----:B------:R-:W2:Y:S01]  /*3030*/  S2R R3, SR_CgaCtaId ;  /* 0x0000000000037919 */ /* 0x000ea20000008800 */
[----:B------:R-:W-:Y:S01]  /*3040*/  MOV R2, 0x400 ;  /* 0x0000040000027802 */ /* 0x000fe20000000f00 */
[----:B------:R-:W-:Y:S05]  /*3050*/  WARPSYNC.ALL ;  /* 0x0000000000007948 */ /* 0x000fea0003800000 */
[C---:B------:R-:W-:Y:S01]  /*3060*/  LOP3.LUT R0, R71.reuse, 0x60, RZ, 0xc0, !PT ;  /* 0x0000006047007812 */ /* 0x040fe200078ec0ff */
[----:B------:R-:W3:Y:S01]  /*3070*/  LDCU.128 UR16, c[0x0][0x440] ;  /* 0x00008800ff1077ac */ /* 0x000ee20008000c00 */
[----:B------:R-:W-:Y:S02]  /*3080*/  LOP3.LUT R15, R71, 0x7f, RZ, 0x3c, !PT ;  /* 0x0000007f470f7812 */ /* 0x000fe400078e3cff */
[----:B------:R-:W-:-:S02]  /*3090*/  LOP3.LUT R0, R0, 0x1f, R71, 0xf8, !PT ;  /* 0x0000001f00007812 */ /* 0x000fc400078ef847 */
[----:B------:R-:W-:-:S04]  /*30a0*/  IADD3 R15, PT, PT, R15, R76, RZ ;  /* 0x0000004c0f0f7210 */ /* 0x000fc80007ffe0ff */
[----:B------:R-:W-:Y:S02]  /*30b0*/  ISETP.GE.U32.AND P0, PT, R15, 0x80, PT ;  /* 0x000000800f00780c */ /* 0x000fe40003f06070 */
[----:B--2---:R-:W-:-:S04]  /*30c0*/  LEA R2, R3, R2, 0x18 ;  /* 0x0000000203027211 */ /* 0x004fc800078ec0ff */
[----:B------:R-:W-:Y:S01]  /*30d0*/  LEA R0, R0, R2, 0x5 ;  /* 0x0000000200007211 */ /* 0x000fe200078e28ff */
[----:B------:R-:W-:-:S04]  /*30e0*/  IMAD R2, R71, 0x4, R2 ;  /* 0x0000000447027824 */ /* 0x000fc800078e0202 */
[----:B------:R-:W-:Y:S04]  /*30f0*/  STS.128 [R0], R32 ;  /* 0x0000002000007388 */ /* 0x000fe80000000c00 */
[----:B------:R-:W-:Y:S01]  /*3100*/  STS.128 [R0+0x10], R28 ;  /* 0x0000101c00007388 */ /* 0x000fe20000000c00 */
[----:B------:R-:W-:Y:S06]  /*3110*/  BAR.SYNC.DEFER_BLOCKING 0x0 ;  /* 0x0000000000007b1d */ /* 0x000fec0000010000 */
[----:B------:R-:W2:Y:S04]  /*3120*/  LDS R3, [R2] ;  /* 0x0000000002037984 */ /* 0x000ea80000000800 */
[----:B------:R-:W4:Y:S04]  /*3130*/  LDS R6, [R2+0x400] ;  /* 0x0004000002067984 */ /* 0x000f280000000800 */
[----:B------:R-:W0:Y:S04]  /*3140*/  LDS R4, [R2+0x200] ;  /* 0x0002000002047984 */ /* 0x000e280000000800 */
[----:B------:R-:W1:Y:S04]  /*3150*/  LDS R5, [R2+0x600] ;  /* 0x0006000002057984 */ /* 0x000e680000000800 */
[----:B------:R-:W3:Y:S04]  /*3160*/  LDS R8, [R2+0x800] ;  /* 0x0008000002087984 */ /* 0x000ee80000000800 */
[----:B------:R-:W3:Y:S04]  /*3170*/  LDS R7, [R2+0xa00] ;  /* 0x000a000002077984 */ /* 0x000ee80000000800 */
[----:B------:R-:W-:Y:S04]  /*3180*/  LDS R10, [R2+0xc00] ;  /* 0x000c0000020a7984 */ /* 0x000fe80000000800 */
[----:B------:R-:W3:Y:S01]  /*3190*/  LDS R12, [R2+0xe00] ;  /* 0x000e0000020c7984 */ /* 0x000ee20000000800 */
[----:B------:R-:W-:Y:S01]  /*31a0*/  BAR.SYNC.DEFER_BLOCKING 0x0 ;  /* 0x0000000000007b1d */ /* 0x000fe20000010000 */
[----:B--2---:R-:W-:-:S04]  /*31b0*/  FADD.FTZ R3, RZ, R3 ;  /* 0x00000003ff037221 */ /* 0x004fc80000010000 */
[----:B----4-:R-:W-:Y:S01]  /*31c0*/  FADD.FTZ R3, R3, R6 ;  /* 0x0000000603037221 */ /* 0x010fe20000010000 */
[----:B0-----:R-:W-:-:S04]  /*31d0*/  FADD.FTZ R4, RZ, R4 ;  /* 0x00000004ff047221 */ /* 0x001fc80000010000 */
[----:B-1----:R-:W-:Y:S01]  /*31e0*/  FADD.FTZ R4, R4, R5 ;  /* 0x0000000504047221 */ /* 0x002fe20000010000 */
[----:B------:R0:W-:Y:S01]  /*31f0*/  STS.128 [R0], R20 ;  /* 0x0000001400007388 */ /* 0x0001e20000000c00 */
[----:B---3--:R-:W-:-:S03]  /*3200*/  FADD.FTZ R3, R3, R8 ;  /* 0x0000000803037221 */ /* 0x008fc60000010000 */
[----:B------:R-:W-:Y:S01]  /*3210*/  STS.128 [R0+0x10], R24 ;  /* 0x0000101800007388 */ /* 0x000fe20000000c00 */
[----:B------:R-:W-:Y:S01]  /*3220*/  FADD.FTZ R7, R4, R7 ;  /* 0x0000000704077221 */ /* 0x000fe20000010000 */
[----:B------:R-:W-:Y:S03]  /*3230*/  BAR.SYNC.DEFER_BLOCKING 0x0 ;  /* 0x0000000000007b1d */ /* 0x000fe60000010000 */
[----:B------:R-:W-:Y:S01]  /*3240*/  FADD.FTZ R7, R7, R12 ;  /* 0x0000000c07077221 */ /* 0x000fe20000010000 */
[----:B0-----:R-:W-:-:S05]  /*3250*/  IMAD R20, R76, UR7, RZ ;  /* 0x000000074c147c24 */ /* 0x001fca000f8e02ff */
[----:B------:R-:W-:-:S05]  /*3260*/  IADD3 R19, P1, PT, R20, R71, RZ ;  /* 0x0000004714137210 */ /* 0x000fca0007f3e0ff */
[----:B------:R-:W-:Y:S01]  /*3270*/  IMAD.X R20, RZ, RZ, RZ, P1 ;  /* 0x000000ffff147224 */ /* 0x000fe200008e06ff */
[----:B------:R-:W-:Y:S02]  /*3280*/  ISETP.GE.U32.AND P1, PT, R15, 0x100, PT ;  /* 0x000001000f00780c */ /* 0x000fe40003f26070 */
[C---:B------:R-:W-:Y:S02]  /*3290*/  SHF.L.U32 R15, R19.reuse, 0x2, RZ ;  /* 0x00000002130f7819 */ /* 0x040fe400000006ff */
[----:B------:R-:W-:Y:S01]  /*32a0*/  SHF.L.U64.HI R19, R19, 0x2, R20 ;  /* 0x0000000213137819 */ /* 0x000fe20000010214 */
[----:B------:R-:W0:Y:S01]  /*32b0*/  LDS R9, [R2] ;  /* 0x0000000002097984 */ /* 0x000e220000000800 */
[C---:B------:R-:W-:Y:S02]  /*32c0*/  IADD3 R17, P2, PT, R15.reuse, UR18, RZ ;  /* 0x000000120f117c10 */ /* 0x040fe4000ff5e0ff */
[----:B------:R-:W-:Y:S01]  /*32d0*/  IADD3 R6, P3, PT, R15, UR16, RZ ;  /* 0x000000100f067c10 */ /* 0x000fe2000ff7e0ff */
[----:B------:R-:W1:Y:S03]  /*32e0*/  LDS R14, [R2+0x400] ;  /* 0x00040000020e7984 */ /* 0x000e660000000800 */
[----:B------:R-:W-:Y:S01]  /*32f0*/  IADD3.X R15, PT, PT, R19, UR17, RZ, P3, !PT ;  /* 0x00000011130f7c10 */ /* 0x000fe20009ffe4ff */
[----:B------:R-:W2:Y:S01]  /*3300*/  LDS R18, [R2+0x800] ;  /* 0x0008000002127984 */ /* 0x000ea20000000800 */
[----:B------:R-:W-:Y:S01]  /*3310*/  @P0 IMAD.MOV.U32 R4, RZ, RZ, R6 ;  /* 0x000000ffff040224 */ /* 0x000fe200078e0006 */
[----:B------:R-:W-:-:S02]  /*3320*/  @P0 IADD3 R6, P3, PT, R6, 0x200, RZ ;  /* 0x0000020006060810 */ /* 0x000fc40007f7e0ff */
[----:B------:R-:W3:Y:S01]  /*3330*/  LDS R11, [R2+0x200] ;  /* 0x00020000020b7984 */ /* 0x000ee20000000800 */
[-C--:B------:R-:W-:Y:S02]  /*3340*/  @P0 MOV R5, R15.reuse ;  /* 0x0000000f00050202 */ /* 0x080fe40000000f00 */
[----:B------:R-:W-:Y:S01]  /*3350*/  @P0 IADD3.X R15, PT, PT, RZ, R15, RZ, P3, !PT ;  /* 0x0000000fff0f0210 */ /* 0x000fe20001ffe4ff */
[----:B------:R-:W4:Y:S04]  /*3360*/  LDS R13, [R2+0xc00] ;  /* 0x000c0000020d7984 */ /* 0x000f280000000800 */
[----:B------:R-:W4:Y:S04]  /*3370*/  LDS R16, [R2+0x600] ;  /* 0x0006000002107984 */ /* 0x000f280000000800 */
[----:B------:R-:W4:Y:S04]  /*3380*/  LDS R28, [R2+0xa00] ;  /* 0x000a0000021c7984 */ /* 0x000f280000000800 */
[----:B------:R0:W4:Y:S02]  /*3390*/  LDS R0, [R2+0xe00] ;  /* 0x000e000002007984 */ /* 0x0001240000000800 */
[----:B0-----:R-:W-:-:S02]  /*33a0*/  @P0 IMAD.MOV.U32 R2, RZ, RZ, R17 ;  /* 0x000000ffff020224 */ /* 0x001fc400078e0011 */
[----:B------:R-:W-:-:S04]  /*33b0*/  FADD.FTZ R9, RZ, R9 ;  /* 0x00000009ff097221 */ /* 0x000fc80000010000 */
[----:B-1----:R-:W-:Y:S01]  /*33c0*/  FADD.FTZ R9, R9, R14 ;  /* 0x0000000e09097221 */ /* 0x002fe20000010000 */
[----:B------:R-:W-:Y:S02]  /*33d0*/  IADD3.X R14, PT, PT, R19, UR19, RZ, P2, !PT ;  /* 0x00000013130e7c10 */ /* 0x000fe400097fe4ff */
[----:B------:R-:W-:Y:S01]  /*33e0*/  @P0 IADD3 R17, P2, PT, R17, 0x200, RZ ;  /* 0x0000020011110810 */ /* 0x000fe20007f5e0ff */
[----:B--2---:R-:W-:Y:S01]  /*33f0*/  FADD.FTZ R18, R9, R18 ;  /* 0x0000001209127221 */ /* 0x004fe20000010000 */
[----:B------:R-:W-:Y:S01]  /*3400*/  FADD.FTZ R9, R3, R10 ;  /* 0x0000000a03097221 */ /* 0x000fe20000010000 */
[----:B------:R-:W-:Y:S01]  /*3410*/  @P0 MOV R3, R14 ;  /* 0x0000000e00030202 */ /* 0x000fe20000000f00 */
[----:B---3--:R-:W-:Y:S01]  /*3420*/  FADD.FTZ R11, RZ, R11 ;  /* 0x0000000bff0b7221 */ /* 0x008fe20000010000 */
[----:B------:R-:W-:Y:S02]  /*3430*/  @P0 IMAD.X R14, RZ, RZ, R14, P2 ;  /* 0x000000ffff0e0224 */ /* 0x000fe400010e060e */
[----:B----4-:R-:W-:Y:S01]  /*3440*/  FADD.FTZ R13, R18, R13 ;  /* 0x0000000d120d7221 */ /* 0x010fe20000010000 */
[----:B------:R-:W-:-:S04]  /*3450*/  FADD.FTZ R11, R11, R16 ;  /* 0x000000100b0b7221 */ /* 0x000fc80000010000 */
[----:B------:R0:W-:Y:S01]  /*3460*/  @P0 STG.E desc[UR8][R2.64], R13 ;  /* 0x0000000d02000986 */ /* 0x0001e2000c101908 */
[----:B------:R-:W-:-:S03]  /*3470*/  FADD.FTZ R11, R11, R28 ;  /* 0x0000001c0b0b7221 */ /* 0x000fc60000010000 */
[----:B------:R1:W-:Y:S01]  /*3480*/  @P0 STG.E desc[UR8][R4.64], R9 ;  /* 0x0000000904000986 */ /* 0x0003e2000c101908 */
[----:B------:R-:W-:Y:S01]  /*3490*/  FADD.FTZ R11, R11, R0 ;  /* 0x000000000b0b7221 */ /* 0x000fe20000010000 */
[----:B0-----:R-:W-:Y:S01]  /*34a0*/  IMAD.MOV.U32 R2, RZ, RZ, R17 ;  /* 0x000000ffff027224 */ /* 0x001fe200078e0011 */
[----:B------:R-:W-:Y:S01]  /*34b0*/  MOV R3, R14 ;  /* 0x0000000e00037202 */ /* 0x000fe20000000f00 */
[----:B-1----:R-:W-:Y:S01]  /*34c0*/  IMAD.MOV.U32 R4, RZ, RZ, R6 ;  /* 0x000000ffff047224 */ /* 0x002fe200078e0006 */
[----:B------:R-:W-:Y:S01]  /*34d0*/  MOV R5, R15 ;  /* 0x0000000f00057202 */ /* 0x000fe20000000f00 */
[----:B------:R-:W-:Y:S06]  /*34e0*/  @!P1 EXIT ;  /* 0x000000000000994d */ /* 0x000fec0003800000 */
[----:B------:R-:W-:Y:S04]  /*34f0*/  STG.E desc[UR8][R2.64], R11 ;  /* 0x0000000b02007986 */ /* 0x000fe8000c101908 */
[----:B------:R-:W-:Y:S01]  /*3500*/  STG.E desc[UR8][R4.64], R7 ;  /* 0x0000000704007986 */ /* 0x000fe2000c101908 */
[----:B------:R-:W-:Y:S05]  /*3510*/  EXIT ;  /* 0x000000000000794d */ /* 0x000fea0003800000 */
.L_x_192:
[----:B------:R-:W-:Y:S01]  /*3520*/  HFMA2 R83, -RZ, RZ, 0, 5.9604644775390625e-08 ;  /* 0x00000001ff537431 */ /* 0x000fe200000001ff */
[----:B------:R-:W-:Y:S01]  /*3530*/  BSSY B1, `(.L_x_203) ;  /* 0x0000007000017945 */ /* 0x000fe20003800000 */
[----:B------:R-:W-:Y:S01]  /*3540*/  IMAD.MOV.U32 R82, RZ, RZ, R58 ;  /* 0x000000ffff527224 */ /* 0x000fe200078e003a */
[----:B------:R-:W-:Y:S01]  /*3550*/  MOV R63, 0xffffffff ;  /* 0xffffffff003f7802 */ /* 0x000fe20000000f00 */
[----:B------:R-:W-:-:S07]  /*3560*/  IMAD.MOV.U32 R84, RZ, RZ, 0x1f ;  /* 0x0000001fff547424 */ /* 0x000fce00078e00ff */
[----:B0-2--5:R-:W-:Y:S05]  /*3570*/  WARPSYNC.COLLECTIVE R63, `(.L_x_204) ;  /* 0x000000003f087348 */ /* 0x025fea0003c00000 */
[----:B------:R1:W3:Y:S02]  /*3580*/  SHFL.BFLY P0, R81, R82, R83, R84 ;  /* 0x0c00005352517389 */ /* 0x0002e40000000054 */
[----:B0123-5:R-:W-:Y:S05]  /*3590*/  ENDCOLLECTIVE ;  /* 0x000000000000791b */ /* 0x02ffea0003800000 */
.L_x_204:
[----:B------:R-:W-:Y:S05]  /*35a0*/  BSYNC B1 ;  /* 0x0000000000017941 */ /* 0x000fea0003800000 */
.L_x_203:
[----:B------:R-:W-:Y:S01]  /*35b0*/  MOV R82, R59 ;  /* 0x0000003b00527202 */ /* 0x000fe20000000f00 */
[----:B------:R-:W-:Y:S02]  /*35c0*/  IMAD.MOV.U32 R83, RZ, RZ, 0x1 ;  /* 0x00000001ff537424 */ /* 0x000fe400078e00ff */
[----:B------:R-:W-:Y:S02]  /*35d0*/  HFMA2 R84, -RZ, RZ, 0, 1.847743988037109375e-06 ;  /* 0x0000001fff547431 */ /* 0x000fe400000001ff */
[----:B------:R-:W-:Y:S02]  /*35e0*/  IMAD.MOV.U32 R63, RZ, RZ, -0x1 ;  /* 0xffffffffff3f7424 */ /* 0x000fe400078e00ff */
[----:B------:R-:W-:-:S07]  /*35f0*/  IMAD.MOV.U32 R41, RZ, RZ, R81 ;  /* 0x000000ffff297224 */ /* 0x000fce00078e0051 */
[----:B------:R-:W-:Y:S05]  /*3600*/  WARPSYNC.COLLECTIVE R63, `(.L_x_205) ;  /* 0x000000003f087348 */ /* 0x000fea0003c00000 */
[----:B------:R0:W1:Y:S02]  /*3610*/  SHFL.BFLY P0, R81, R82, R83, R84 ;  /* 0x0c00005352517389 */ /* 0x0000640000000054 */
[----:B01----:R-:W-:Y:S05]  /*3620*/  ENDCOLLECTIVE ;  /* 0x000000000000791b */ /* 0x003fea0003800000 */
.L_x_205:
[----:B------:R-:W-:-:S04]  /*3630*/  FADD.FTZ R41, R41, R58 ;  /* 0x0000003a29297221 */ /* 0x000fc80000010000 */
[----:B------:R-:W-:Y:S02]  /*3640*/  IMAD.MOV.U32 R82, RZ, RZ, R41 ;  /* 0x000000ffff527224 */ /* 0x000fe400078e0029 */
[----:B------:R-:W-:Y:S01]  /*3650*/  HFMA2 R83, -RZ, RZ, 0, 1.1920928955078125e-07 ;  /* 0x00000002ff537431 */ /* 0x000fe200000001ff */
[----:B------:R-:W-:-:S07]  /*3660*/  MOV R40, R81 ;  /* 0x0000005100287202 */ /* 0x000fce0000000f00 */
[----:B------:R-:W-:Y:S05]  /*3670*/  WARPSYNC.COLLECTIVE R63, `(.L_x_206) ;  /* 0x000000003f087348 */ /* 0x000fea0003c00000 */
[----:B------:R0:W1:Y:S02]  /*3680*/  SHFL.BFLY P0, R81, R82, R83, R84 ;  /* 0x0c00005352517389 */ /* 0x0000640000000054 */
[----:B01----:R-:W-:Y:S05]  /*3690*/  ENDCOLLECTIVE ;  /* 0x000000000000791b */ /* 0x003fea0003800000 */
.L_x_206:
[----:B------:R-:W-:-:S05]  /*36a0*/  FADD.FTZ R40, R40, R59 ;  /* 0x0000003b28287221 */ /* 0x000fca0000010000 */
[----:B------:R-:W-:Y:S01]  /*36b0*/  MOV R82, R40 ;  /* 0x0000002800527202 */ /* 0x000fe20000000f00 */
[----:B------:R-:W-:-:S07]  /*36c0*/  IMAD.MOV.U32 R60, RZ, RZ, R81 ;  /* 0x000000ffff3c7224 */ /* 0x000fce00078e0051 */
[----:B------:R-:W-:Y:S05]  /*36d0*/  WARPSYNC.COLLECTIVE R63, `(.L_x_207) ;  /* 0x000000003f087348 */ /* 0x000fea0003c00000 */
[----:B------:R0:W1:Y:S02]  /*36e0*/  SHFL.BFLY P0, R81, R82, R83, R84 ;  /* 0x0c00005352517389 */ /* 0x0000640000000054 */
[----:B01----:R-:W-:Y:S05]  /*36f0*/  ENDCOLLECTIVE ;  /* 0x000000000000791b */ /* 0x003fea0003800000 */
.L_x_207:
[----:B------:R-:W-:-:S05]  /*3700*/  FADD.FTZ R60, R41, R60 ;  /* 0x0000003c293c7221 */ /* 0x000fca0000010000 */
[----:B------:R-:W-:Y:S01]  /*3710*/  MOV R82, R60 ;  /* 0x0000003c00527202 */ /* 0x000fe20000000f00 */
[----:B------:R-:W-:Y:S02]  /*3720*/  IMAD.MOV.U32 R83, RZ, RZ, 0x4 ;  /* 0x00000004ff537424 */ /* 0x000fe400078e00ff */
[----:B------:R-:W-:-:S07]  /*3730*/  IMAD.MOV.U32 R43, RZ, RZ, R81 ;  /* 0x000000ffff2b7224 */ /* 0x000fce00078e0051 */
[----:B------:R-:W-:Y:S05]  /*3740*/  WARPSYNC.COLLECTIVE R63, `(.L_x_208) ;  /* 0x000000003f087348 */ /* 0x000fea0003c00000 */
[----:B------:R0:W1:Y:S02]  /*3750*/  SHFL.BFLY P0, R81, R82, R83, R84 ;  /* 0x0c00005352517389 */ /* 0x0000640000000054 */
[----:B01----:R-:W-:Y:S05]  /*3760*/  ENDCOLLECTIVE ;  /* 0x000000000000791b */ /* 0x003fea0003800000 */
.L_x_208:
[----:B------:R-:W-:-:S04]  /*3770*/  FADD.FTZ R43, R40, R43 ;  /* 0x0000002b282b7221 */ /* 0x000fc80000010000 */
[----:B------:R-:W-:Y:S01]  /*3780*/  IMAD.MOV.U32 R82, RZ, RZ, R43 ;  /* 0x000000ffff527224 */ /* 0x000fe200078e002b */
[----:B------:R-:W-:-:S07]  /*3790*/  MOV R61, R81 ;  /* 0x00000051003d7202 */ /* 0x000fce0000000f00 */
[----:B------:R-:W-:Y:S05]  /*37a0*/  WARPSYNC.COLLECTIVE R63, `(.L_x_209) ;  /* 0x000000003f087348 */ /* 0x000fea0003c00000 */
[----:B------:R0:W1:Y:S02]  /*37b0*/  SHFL.BFLY P0, R81, R82, R83, R84 ;  /* 0x0c00005352517389 */ /* 0x0000640000000054 */
[----:B01----:R-:W-:Y:S05]  /*37c0*/  ENDCOLLECTIVE ;  /* 0x000000000000791b */ /* 0x003fea0003800000 */
.L_x_209:
[----:B------:R-:W-:-:S04]  /*37d0*/  FADD.FTZ R61, R60, R61 ;  /* 0x0000003d3c3d7221 */ /* 0x000fc80000010000 */
[----:B------:R-:W-:Y:S02]  /*37e0*/  IMAD.MOV.U32 R82, RZ, RZ, R61 ;  /* 0x000000ffff527224 */ /* 0x000fe400078e003d */
[----:B------:R-:W-:Y:S01]  /*37f0*/  HFMA2 R83, -RZ, RZ, 0, 4.76837158203125e-07 ;  /* 0x00000008ff537431 */ /* 0x000fe200000001ff */
[----:B------:R-:W-:-:S07]  /*3800*/  MOV R62, R81 ;  /* 0x00000051003e7202 */ /* 0x000fce0000000f00 */
[----:B------:R-:W-:Y:S05]  /*3810*/  WARPSYNC.COLLECTIVE R63, `(.L_x_210) ;  /* 0x000000003f087348 */ /* 0x000fea0003c00000 */
[----:B------:R0:W1:Y:S02]  /*3820*/  SHFL.BFLY P0, R81, R82, R83, R84 ;  /* 0x0c00005352517389 */ /* 0x0000640000000054 */
[----:B01----:R-:W-:Y:S05]  /*3830*/  ENDCOLLECTIVE ;  /* 0x000000000000791b */ /* 0x003fea0003800000 */
.L_x_210:
[----:B------:R-:W-:-:S05]  /*3840*/  FADD.FTZ R62, R43, R62 ;  /* 0x0000003e2b3e7221 */ /* 0x000fca0000010000 */
[----:B------:R-:W-:Y:S01]  /*3850*/  MOV R82, R62 ;  /* 0x0000003e00527202 */ /* 0x000fe20000000f00 */
[----:B------:R-:W-:-:S07]  /*3860*/  IMAD.MOV.U32 R58, RZ, RZ, R81 ;  /* 0x000000ffff3a7224 */ /* 0x000fce00078e0051 */
[----:B------:R-:W-:Y:S05]  /*3870*/  WARPSYNC.COLLECTIVE R63, `(.L_x_211) ;  /* 0x000000003f087348 */ /* 0x000fea0003c00000 */
[----:B------:R0:W1:Y:S02]  /*3880*/  SHFL.BFLY P0, R81, R82, R83, R84 ;  /* 0x0c00005352517389 */ /* 0x0000640000000054 */
[----:B01----:R-:W-:Y:S05]  /*3890*/  ENDCOLLECTIVE ;  /* 0x000000000000791b */ /* 0x003fea0003800000 */
.L_x_211:
[----:B------:R-:W-:-:S05]  /*38a0*/  FADD.FTZ R58, R61, R58 ;  /* 0x0000003a3d3a7221 */ /* 0x000fca0000010000 */
[----:B------:R-:W-:Y:S01]  /*38b0*/  MOV R82, R58 ;  /* 0x0000003a00527202 */ /* 0x000fe20000000f00 */
[----:B------:R-:W-:Y:S02]  /*38c0*/  IMAD.MOV.U32 R83, RZ, RZ, 0x10 ;  /* 0x00000010ff537424 */ /* 0x000fe400078e00ff */
[----:B------:R-:W-:-:S07]  /*38d0*/  IMAD.MOV.U32 R59, RZ, RZ, R81 ;  /* 0x000000ffff3b7224 */ /* 0x000fce00078e0051 */
[----:B------:R-:W-:Y:S05]  /*38e0*/  WARPSYNC.COLLECTIVE R63, `(.L_x_212) ;  /* 0x000000003f087348 */ /* 0x000fea0003c00000 */
[----:B------:R0:W1:Y:S02]  /*38f0*/  SHFL.BFLY P0, R81, R82, R83, R84 ;  /* 0x0c00005352517389 */ /* 0x0000640000000054 */
[----:B01----:R-:W-:Y:S05]  /*3900*/  ENDCOLLECTIVE ;  /* 0x000000000000791b */ /* 0x003fea0003800000 */
.L_x_212:
[----:B------:R-:W-:-:S04]  /*3910*/  FADD.FTZ R59, R62, R59 ;  /* 0x0000003b3e3b7221 */ /* 0x000fc80000010000 */
[----:B------:R-:W-:Y:S01]  /*3920*/  IMAD.MOV.U32 R82, RZ, RZ, R59 ;  /* 0x000000ffff527224 */ /* 0x000fe200078e003b */
[----:B------:R-:W-:-:S07]  /*3930*/  MOV R41, R81 ;  /* 0x0000005100297202 */ /* 0x000fce0000000f00 */
[----:B------:R-:W-:Y:S05]  /*3940*/  WARPSYNC.COLLECTIVE R63, `(.L_x_213) ;  /* 0x000000003f087348 */ /* 0x000fea0003c00000 */
[----:B------:R0:W1:Y:S02]  /*3950*/  SHFL.BFLY P0, R81, R82, R83, R84 ;  /* 0x0c00005352517389 */ /* 0x0000640000000054 */
[----:B01----:R-:W-:Y:S05]  /*3960*/  ENDCOLLECTIVE ;  /* 0x000000000000791b */ /* 0x003fea0003800000 */
.L_x_213:
[----:B------:R-:W-:Y:S01]  /*3970*/  MOV R40, R81 ;  /* 0x0000005100287202 */ /* 0x000fe20000000f00 */
[----:B------:R-:W-:Y:S06]  /*3980*/  BRA `(.L_x_214) ;  /* 0xffffffd000e47947 */ /* 0x000fec000383ffff */
.L_x_215:
        /* <DEDUP_REMOVED lines=15> */
.L_x_2808:


//--------------------- .text._ZN10layer_norm22ln_bwd_finalize_kernelINS_22Kernel_traits_finalizeILj256E13__nv_bfloat16S2_S2_S2_fjLb0ELj1024ELj4ENS_18Kernel_traits_baseILj256ES2_S2_S2_S2_fjLj1024EEEEELb0ELb1EEEvNS_9BwdParamsE --------------------------
	.section	.text._ZN10layer_norm22ln_bwd_finalize_kernelINS_22Kernel_traits_finalizeILj256E13__nv_bfloat16S2_S2_S2_fjLb0ELj1024ELj4ENS_18Kernel_traits_baseILj256ES2_S2_S2_S2_fjLj1024EEEEELb0ELb1EEEvNS_9BwdParamsE,"ax",@progbits
	.align	128
        .global         _ZN10layer_norm22ln_bwd_finalize_kernelINS_22Kernel_traits_finalizeILj256E13__nv_bfloat16S2_S2_S2_fjLb0ELj1024ELj4ENS_18Kernel_traits_baseILj256ES2_S2_S2_S2_fjLj1024EEEEELb0ELb1EEEvNS_9BwdParamsE
        .type           _ZN10layer_norm22ln_bwd_finalize_kernelINS_22Kernel_traits_finalizeILj256E13__nv_bfloat16S2_S2_S2_fjLb0ELj1024ELj4ENS_18Kernel_traits_baseILj256ES2_S2_S2_S2_fjLj1024EEEEELb0ELb1EEEvNS_9BwdParamsE,@function
        .size           _ZN10layer_norm22ln_bwd_finalize_kernelINS_22Kernel_traits_finalizeILj256E13__nv_bfloat16S2_S2_S2_fjLb0ELj1024ELj4ENS_18Kernel_traits_baseILj256ES2_S2_S2_S2_fjLj1024EEEEELb0ELb1EEEvNS_9BwdParamsE,(.L_x_2809 - _ZN10layer_norm22ln_bwd_finalize_kernelINS_22Kernel_traits_finalizeILj256E13__nv_bfloat16S2_S2_S2_fjLb0ELj1024ELj4ENS_18Kernel_traits_baseILj256ES2_S2_S2_S2_fjLj1024EEEEELb0ELb1EEEvNS_9BwdParamsE)
        .other          _ZN10layer_norm22ln_bwd_finalize_kernelINS_22Kernel_traits_finalizeILj256E13__nv_bfloat16S2_S2_S2_fjLb0ELj1024ELj4ENS_18Kernel_traits_baseILj256ES2_S2_S2_S2_fjLj1024EEEEELb0ELb1EEEvNS_9BwdParamsE,@"STO_CUDA_ENTRY STV_DEFAULT"
_ZN10layer_norm22ln_bwd_finalize_kernelINS_22Kernel_traits_finalizeILj256E13__nv_bfloat16S2_S2_S2_fjLb0ELj1024ELj4ENS_18Kernel_traits_baseILj256ES2_S2_S2_S2_fjLj1024EEEEELb0ELb1EEEvNS_9BwdParamsE:
.text._ZN10layer_norm22ln_bwd_finalize_kernelINS_22Kernel_traits_finalizeILj256E13__nv_bfloat16S2_S2_S2_fjLb0ELj1024ELj4ENS_18Kernel_traits_baseILj256ES2_S2_S2_S2_fjLj1024EEEEELb0ELb1EEEvNS_9BwdParamsE:
[----:B------:R-:W-:Y:S08]  /*0000*/  LDC R1, c[0x0][0x37c] ;  /* 0x0000df00ff017b82 */ /* 0x000ff00000000800 */
[----:B------:R-:W0:Y:S01]  /*0010*/  S2UR UR4, SR_CTAID.X ;  /* 0x00000000000479c3 */ /* 0x000e220000002500 */
[----:B------:R-:W1:Y:S01]  /*0020*/  S2R R4, SR_TID.X ;  /* 0x0000000000047919 */ /* 0x000e620000002100 */
[----:B0-----:R-:W-:-:S06]  /*0030*/  USHF.L.U32 UR7, UR4, 0x5, URZ ;  /* 0x0000000504077899 */ /* 0x001fcc00080006ff */
[----:B------:R-:W-:-:S04]  /*0040*/  MOV R3, UR7 ;  /* 0x0000000700037c02 */ /* 0x000fc80008000f00 */
[----:B-1----:R-:W-:-:S04]  /*0050*/  LOP3.LUT R0, R3, 0x1f, R4, 0xf8, !PT ;  /* 0x0000001f03007812 */ /* 0x002fc800078ef804 */
[----:B------:R-:W-:-:S13]  /*0060*/  ISETP.GT.U32.AND P0, PT, R0, 0xff, PT ;  /* 0x000000ff0000780c */ /* 0x000fda0003f04070 */
[----:B------:R-:W-:Y:S05]  /*0070*/  @P0 EXIT ;  /* 0x000000000000094d */ /* 0x000fea0003800000 */
[----:B------:R-:W0:Y:S01]  /*0080*/  LDCU UR10, c[0x0][0x380] ;  /* 0x00007000ff0a77ac */ /* 0x000e220008000800 */
[----:B------:R-:W-:Y:S01]  /*0090*/  SHF.R.U32.HI R0, RZ, 0x5, R4 ;  /* 0x00000005ff007819 */ /* 0x000fe20000011604 */
[----:B------:R-:W-:Y:S01]  /*00a0*/  BSSY.RECONVERGENT B0, `(.L_x_216) ;  /* 0x0000145000007945 */ /* 0x000fe20003800200 */
[----:B------:R-:W-:Y:S01]  /*00b0*/  HFMA2 R3, -RZ, RZ, 0, 0 ;  /* 0x00000000ff037431 */ /* 0x000fe200000001ff */
[----:B------:R-:W-:Y:S01]  /*00c0*/  USHF.L.U32 UR4, UR4, 0x4, URZ ;  /* 0x0000000404047899 */ /* 0x000fe200080006ff */
[----:B------:R-:W-:Y:S01]  /*00d0*/  LOP3.LUT R4, R4, 0x1f, RZ, 0xc0, !PT ;  /* 0x0000001f04047812 */ /* 0x000fe200078ec0ff */
[----:B------:R-:W1:Y:S01]  /*00e0*/  LDCU.64 UR8, c[0x0][0x358] ;  /* 0x00006b00ff0877ac */ /* 0x000e620008000a00 */
[----:B------:R-:W-:Y:S01]  /*00f0*/  MOV R26, RZ ;  /* 0x000000ff001a7202 */ /* 0x000fe20000000f00 */
[----:B------:R-:W-:Y:S01]  /*0100*/  ULOP3.LUT UR4, UR4, 0x7ffffff0, URZ, 0xc0, !UPT ;  /* 0x7ffffff004047892 */ /* 0x000fe2000f8ec0ff */
[----:B0-----:R-:W-:-:S13]  /*0110*/  ISETP.GE.U32.AND P0, PT, R0, UR10, PT ;  /* 0x0000000a00007c0c */ /* 0x001fda000bf06070 */
[----:B-1----:R-:W-:Y:S05]  /*0120*/  @P0 BRA `(.L_x_217) ;  /* 0x0000001000f00947 */ /* 0x002fea0003800000 */
        /* <DEDUP_REMOVED lines=11> */
[----:B------:R-:W0:Y:S01]  /*01e0*/  LDC R5, c[0x0][0x388] ;  /* 0x0000e200ff057b82 */ /* 0x000e220000000800 */
[C---:B------:R-:W-:Y:S02]  /*01f0*/  LOP3.LUT R10, R0.reuse, 0x100, RZ, 0xfc, !PT ;  /* 0x00000100000a7812 */ /* 0x040fe400078efcff */
[C---:B------:R-:W-:Y:S02]  /*0200*/  LOP3.LUT R12, R0.reuse, 0x120, RZ, 0xfc, !PT ;  /* 0x00000120000c7812 */ /* 0x040fe400078efcff */
[C---:B------:R-:W-:Y:S02]  /*0210*/  LOP3.LUT R14, R0.reuse, 0x140, RZ, 0xfc, !PT ;  /* 0x00000140000e7812 */ /* 0x040fe400078efcff */
[C---:B------:R-:W-:Y:S02]  /*0220*/  LOP3.LUT R22, R0.reuse, 0x160, RZ, 0xfc, !PT ;  /* 0x0000016000167812 */ /* 0x040fe400078efcff */
[C---:B------:R-:W-:Y:S02]  /*0230*/  LOP3.LUT R26, R0.reuse, 0x180, RZ, 0xfc, !PT ;  /* 0x00000180001a7812 */ /* 0x040fe400078efcff */
[----:B------:R-:W-:-:S02]  /*0240*/  LOP3.LUT R28, R0, 0x1a0, RZ, 0xfc, !PT ;  /* 0x000001a0001c7812 */ /* 0x000fc400078efcff */
[C---:B------:R-:W-:Y:S02]  /*0250*/  LOP3.LUT R27, R0.reuse, 0x1c0, RZ, 0xfc, !PT ;  /* 0x000001c0001b7812 */ /* 0x040fe400078efcff */
[C---:B------:R-:W-:Y:S02]  /*0260*/  LOP3.LUT R7, R0.reuse, 0x1e0, RZ, 0xfc, !PT ;  /* 0x000001e000077812 */ /* 0x040fe400078efcff */
[C---:B------:R-:W-:Y:S02]  /*0270*/  LOP3.LUT R19, R0.reuse, 0x80, RZ, 0xfc, !PT ;  /* 0x0000008000137812 */ /* 0x040fe400078efcff */
[C---:B------:R-:W-:Y:S02]  /*0280*/  LOP3.LUT R20, R0.reuse, 0xa0, RZ, 0xfc, !PT ;  /* 0x000000a000147812 */ /* 0x040fe400078efcff */
[C---:B------:R-:W-:Y:S02]  /*0290*/  LOP3.LUT R18, R0.reuse, 0xc0, RZ, 0xfc, !PT ;  /* 0x000000c000127812 */ /* 0x040fe400078efcff */
[----:B------:R-:W-:Y:S01]  /*02a0*/  LOP3.LUT R16, R0, 0xe0, RZ, 0xfc, !PT ;  /* 0x000000e000107812 */ /* 0x000fe200078efcff */
[-C--:B0-----:R-:W-:Y:S01]  /*02b0*/  IMAD R25, R8, R5.reuse, UR7 ;  /* 0x0000000708197e24 */ /* 0x081fe2000f8e0205 */
[----:B------:R-:W-:Y:S01]  /*02c0*/  LOP3.LUT R6, R0, 0x40, RZ, 0xfc, !PT ;  /* 0x0000004000067812 */ /* 0x000fe200078efcff */
[-C--:B------:R-:W-:Y:S01]  /*02d0*/  IMAD R15, R10, R5.reuse, UR7 ;  /* 0x000000070a0f7e24 */ /* 0x080fe2000f8e0205 */
[----:B------:R-:W-:Y:S01]  /*02e0*/  LOP3.LUT R2, R0, 0x60, RZ, 0xfc, !PT ;  /* 0x0000006000027812 */ /* 0x000fe200078efcff */
[-C--:B------:R-:W-:Y:S01]  /*02f0*/  IMAD R8, R12, R5.reuse, UR7 ;  /* 0x000000070c087e24 */ /* 0x080fe2000f8e0205 */
[----:B------:R-:W-:Y:S01]  /*0300*/  LOP3.LUT R24, R24, 0xffffff0, RZ, 0xc0, !PT ;  /* 0x0ffffff018187812 */ /* 0x000fe200078ec0ff */
[----:B------:R-:W-:Y:S01]  /*0310*/  IMAD R10, R14, R5, UR7 ;  /* 0x000000070e0a7e24 */ /* 0x000fe2000f8e0205 */
[----:B------:R-:W-:Y:S01]  /*0320*/  IADD3 R25, PT, PT, R4, R25, RZ ;  /* 0x0000001904197210 */ /* 0x000fe20007ffe0ff */
[----:B------:R-:W-:Y:S01]  /*0330*/  IMAD R12, R22, R5, UR7 ;  /* 0x00000007160c7e24 */ /* 0x000fe2000f8e0205 */
[----:B------:R-:W-:Y:S01]  /*0340*/  IADD3 R15, PT, PT, R4, R15, RZ ;  /* 0x0000000f040f7210 */ /* 0x000fe20007ffe0ff */
[----:B------:R-:W-:-:S02]  /*0350*/  IMAD R14, R26, R5, UR7 ;  /* 0x000000071a0e7e24 */ /* 0x000fc4000f8e0205 */
[----:B------:R-:W-:Y:S02]  /*0360*/  HFMA2 R26, -RZ, RZ, 0, 0 ;  /* 0x00000000ff1a7431 */ /* 0x000fe400000001ff */
[-C--:B------:R-:W-:Y:S01]  /*0370*/  IMAD R29, R28, R5.reuse, UR7 ;  /* 0x000000071c1d7e24 */ /* 0x080fe2000f8e0205 */
[C---:B------:R-:W-:Y:S01]  /*0380*/  IADD3 R8, PT, PT, R4.reuse, R8, RZ ;  /* 0x0000000804087210 */ /* 0x040fe20007ffe0ff */
[-C--:B------:R-:W-:Y:S01]  /*0390*/  IMAD R27, R27, R5.reuse, UR7 ;  /* 0x000000071b1b7e24 */ /* 0x080fe2000f8e0205 */
[C---:B------:R-:W-:Y:S01]  /*03a0*/  IADD3 R10, PT, PT, R4.reuse, R10, RZ ;  /* 0x0000000a040a7210 */ /* 0x040fe20007ffe0ff */
[-C--:B------:R-:W-:Y:S01]  /*03b0*/  IMAD R7, R7, R5.reuse, UR7 ;  /* 0x0000000707077e24 */ /* 0x080fe2000f8e0205 */
[C---:B------:R-:W-:Y:S01]  /*03c0*/  IADD3 R12, PT, PT, R4.reuse, R12, RZ ;  /* 0x0000000c040c7210 */ /* 0x040fe20007ffe0ff */
[-C--:B------:R-:W-:Y:S01]  /*03d0*/  IMAD R19, R19, R5.reuse, UR7 ;  /* 0x0000000713137e24 */ /* 0x080fe2000f8e0205 */
[----:B------:R-:W-:Y:S01]  /*03e0*/  IADD3 R14, PT, PT, R4, R14, RZ ;  /* 0x0000000e040e7210 */ /* 0x000fe20007ffe0ff */
[----:B------:R-:W-:Y:S01]  /*03f0*/  IMAD R9, R20, R5, UR7 ;  /* 0x0000000714097e24 */ /* 0x000fe2000f8e0205 */
        /* <DEDUP_REMOVED lines=10> */
[----:B------:R-:W-:-:S02]  /*04a0*/  IADD3 R11, PT, PT, R4, R11, RZ ;  /* 0x0000000b040b7210 */ /* 0x000fc40007ffe0ff */
[C---:B------:R-:W-:Y:S02]  /*04b0*/  IADD3 R13, PT, PT, R4.reuse, R13, RZ ;  /* 0x0000000d040d7210 */ /* 0x040fe40007ffe0ff */
[C---:B------:R-:W-:Y:S02]  /*04c0*/  IADD3 R6, PT, PT, R4.reuse, R23, RZ ;  /* 0x0000001704067210 */ /* 0x040fe40007ffe0ff */
[C---:B------:R-:W-:Y:S02]  /*04d0*/  IADD3 R17, PT, PT, R4.reuse, R17, RZ ;  /* 0x0000001104117210 */ /* 0x040fe40007ffe0ff */
[----:B------:R-:W-:Y:S02]  /*04e0*/  IADD3 R4, PT, PT, R4, R21, RZ ;  /* 0x0000001504047210 */ /* 0x000fe40007ffe0ff */
[----:B------:R-:W-:Y:S02]  /*04f0*/  MOV R2, R0 ;  /* 0x0000000000027202 */ /* 0x000fe40000000f00 */
[----:B------:R-:W-:-:S07]  /*0500*/  IADD3 R24, PT, PT, -R24, RZ, RZ ;  /* 0x000000ff18187210 */ /* 0x000fce0007ffe1ff */
.L_x_220:
[----:B------:R-:W0:Y:S02]  /*0510*/  LDC.64 R20, c[0x0][0x440] ;  /* 0x00011000ff147b82 */ /* 0x000e240000000a00 */
[----:B0-----:R-:W-:-:S06]  /*0520*/  IMAD.WIDE.U32 R22, R4, 0x4, R20 ;  /* 0x0000000404167825 */ /* 0x001fcc00078e0014 */
[----:B------:R-:W2:Y:S02]  /*0530*/  LDG.E R23, desc[UR8][R22.64] ;  /* 0x0000000816177981 */ /* 0x000ea4000c1e1900 */
[----:B--2---:R-:W-:Y:S01]  /*0540*/  FADD.FTZ R28, R23, R26 ;  /* 0x0000001a171c7221 */ /* 0x004fe20000010000 */
[----:B------:R-:W-:-:S06]  /*0550*/  IMAD.WIDE.U32 R26, R25, 0x4, R20 ;  /* 0x00000004191a7825 */ /* 0x000fcc00078e0014 */
[----:B------:R-:W2:Y:S02]  /*0560*/  LDG.E R27, desc[UR8][R26.64] ;  /* 0x000000081a1b7981 */ /* 0x000ea4000c1e1900 */
[----:B--2---:R-:W-:Y:S01]  /*0570*/  FADD.FTZ R27, R28, R27 ;  /* 0x0000001b1c1b7221 */ /* 0x004fe20000010000 */
[----:B------:R-:W-:-:S06]  /*0580*/  IMAD.WIDE.U32 R28, R6, 0x4, R20 ;  /* 0x00000004061c7825 */ /* 0x000fcc00078e0014 */
[----:B------:R-:W2:Y:S01]  /*0590*/  LDG.E R28, desc[UR8][R28.64] ;  /* 0x000000081c1c7981 */ /* 0x000ea2000c1e1900 */
[----:B------:R-:W-:-:S06]  /*05a0*/  IMAD.WIDE.U32 R22, R19, 0x4, R20 ;  /* 0x0000000413167825 */ /* 0x000fcc00078e0014 */
[----:B------:R-:W3:Y:S01]  /*05b0*/  LDG.E R23, desc[UR8][R22.64] ;  /* 0x0000000816177981 */ /* 0x000ee2000c1e1900 */
[----:B--2---:R-:W-:Y:S01]  /*05c0*/  FADD.FTZ R28, R27, R28 ;  /* 0x0000001c1b1c7221 */ /* 0x004fe20000010000 */
[----:B------:R-:W-:-:S06]  /*05d0*/  IMAD.WIDE.U32 R26, R17, 0x4, R20 ;  /* 0x00000004111a7825 */ /* 0x000fcc00078e0014 */
[----:B------:R-:W2:Y:S02]  /*05e0*/  LDG.E R27, desc[UR8][R26.64] ;  /* 0x000000081a1b7981 */ /* 0x000ea4000c1e1900 */
[----:B--2---:R-:W-:-:S04]  /*05f0*/  FADD.FTZ R28, R28, R27 ;  /* 0x0000001b1c1c7221 */ /* 0x004fc80000010000 */
[----:B---3--:R-:W-:Y:S01]  /*0600*/  FADD.FTZ R28, R28, R23 ;  /* 0x000000171c1c7221 */ /* 0x008fe20000010000 */
        /* <DEDUP_REMOVED lines=12> */
[----:B------:R-:W-:-:S04]  /*06d0*/  IMAD.WIDE.U32 R22, R8, 0x4, R20 ;  /* 0x0000000408167825 */ /* 0x000fc800078e0014 */
[----:B------:R-:W-:Y:S02]  /*06e0*/  IMAD.WIDE.U32 R28, R10, 0x4, R20 ;  /* 0x000000040a1c7825 */ /* 0x000fe400078e0014 */
[----:B------:R-:W2:Y:S04]  /*06f0*/  LDG.E R23, desc[UR8][R22.64] ;  /* 0x0000000816177981 */ /* 0x000ea8000c1e1900 */
[----:B------:R-:W3:Y:S01]  /*0700*/  LDG.E R29, desc[UR8][R28.64] ;  /* 0x000000081c1d7981 */ /* 0x000ee2000c1e1900 */
        /* <DEDUP_REMOVED lines=8> */
[----:B------:R-:W-:-:S06]  /*0790*/  IMAD.WIDE.U32 R26, R16, 0x4, R20 ;  /* 0x00000004101a7825 */ /* 0x000fcc00078e0014 */
[----:B------:R-:W2:Y:S02]  /*07a0*/  LDG.E R27, desc[UR8][R26.64] ;  /* 0x000000081a1b7981 */ /* 0x000ea4000c1e1900 */
[----:B--2---:R-:W-:Y:S01]  /*07b0*/  FADD.FTZ R22, R28, R27 ;  /* 0x0000001b1c167221 */ /* 0x004fe20000010000 */
[----:B------:R-:W-:-:S04]  /*07c0*/  IMAD.WIDE.U32 R28, R18, 0x4, R20 ;  /* 0x00000004121c7825 */ /* 0x000fc800078e0014 */
[----:B------:R-:W-:Y:S02]  /*07d0*/  IMAD.WIDE.U32 R20, R7, 0x4, R20 ;  /* 0x0000000407147825 */ /* 0x000fe400078e0014 */
[----:B------:R-:W2:Y:S04]  /*07e0*/  LDG.E R29, desc[UR8][R28.64] ;  /* 0x000000081c1d7981 */ /* 0x000ea8000c1e1900 */
[----:B------:R0:W3:Y:S02]  /*07f0*/  LDG.E R23, desc[UR8][R20.64] ;  /* 0x0000000814177981 */ /* 0x0000e4000c1e1900 */
[----:B0-----:R-:W0:Y:S01]  /*0800*/  LDC.64 R20, c[0x0][0x448] ;  /* 0x00011200ff147b82 */ /* 0x001e220000000a00 */
[----:B--2---:R-:W-:-:S04]  /*0810*/  FADD.FTZ R22, R22, R29 ;  /* 0x0000001d16167221 */ /* 0x004fc80000010000 */
[----:B---3--:R-:W-:Y:S01]  /*0820*/  FADD.FTZ R26, R22, R23 ;  /* 0x00000017161a7221 */ /* 0x008fe20000010000 */
[----:B0-----:R-:W-:-:S04]  /*0830*/  IMAD.WIDE.U32 R22, R4, 0x4, R20 ;  /* 0x0000000404167825 */ /* 0x001fc800078e0014 */
[----:B------:R-:W-:Y:S02]  /*0840*/  IMAD.WIDE.U32 R28, R25, 0x4, R20 ;  /* 0x00000004191c7825 */ /* 0x000fe400078e0014 */
[----:B------:R-:W2:Y:S04]  /*0850*/  LDG.E R22, desc[UR8][R22.64] ;  /* 0x0000000816167981 */ /* 0x000ea8000c1e1900 */
[----:B------:R-:W3:Y:S01]  /*0860*/  LDG.E R27, desc[UR8][R28.64] ;  /* 0x000000081c1b7981 */ /* 0x000ee2000c1e1900 */
[----:B--2---:R-:W-:Y:S01]  /*0870*/  FADD.FTZ R3, R22, R3 ;  /* 0x0000000316037221 */ /* 0x004fe20000010000 */
[----:B------:R-:W-:-:S04]  /*0880*/  IMAD.WIDE.U32 R22, R6, 0x4, R20 ;  /* 0x0000000406167825 */ /* 0x000fc800078e0014 */
[----:B---3--:R-:W-:Y:S02]  /*0890*/  FADD.FTZ R3, R3, R27 ;  /* 0x0000001b03037221 */ /* 0x008fe40000010000 */
[----:B------:R-:W2:Y:S01]  /*08a0*/  LDG.E R27, desc[UR8][R22.64] ;  /* 0x00000008161b7981 */ /* 0x000ea2000c1e1900 */
[----:B------:R-:W-:-:S04]  /*08b0*/  IMAD.WIDE.U32 R28, R17, 0x4, R20 ;  /* 0x00000004111c7825 */ /* 0x000fc800078e0014 */
[----:B--2---:R-:W-:Y:S02]  /*08c0*/  FADD.FTZ R3, R3, R27 ;  /* 0x0000001b03037221 */ /* 0x004fe40000010000 */
        /* <DEDUP_REMOVED lines=32> */
[----:B------:R-:W-:-:S06]  /*0ad0*/  IMAD.WIDE.U32 R20, R7, 0x4, R20 ;  /* 0x0000000407147825 */ /* 0x000fcc00078e0014 */
[----:B------:R-:W3:Y:S01]  /*0ae0*/  LDG.E R20, desc[UR8][R20.64] ;  /* 0x0000000814147981 */ /* 0x000ee2000c1e1900 */
[----:B------:R-:W-:Y:S01]  /*0af0*/  IADD3 R24, PT, PT, R24, 0x10, RZ ;  /* 0x0000001018187810 */ /* 0x000fe20007ffe0ff */
[----:B--2---:R-:W-:Y:S02]  /*0b00*/  FADD.FTZ R3, R3, R27 ;  /* 0x0000001b03037221 */ /* 0x004fe40000010000 */
[----:B------:R-:W2:Y:S01]  /*0b10*/  LDG.E R27, desc[UR8][R22.64] ;  /* 0x00000008161b7981 */ /* 0x000ea2000c1e1900 */
[----:B------:R-:W-:Y:S02]  /*0b20*/  ISETP.NE.AND P0, PT, R24, RZ, PT ;  /* 0x000000ff1800720c */ /* 0x000fe40003f05270 */
[----:B------:R-:W-:Y:S02]  /*0b30*/  IADD3 R2, PT, PT, R2, 0x200, RZ ;  /* 0x0000020002027810 */ /* 0x000fe40007ffe0ff */
        /* <DEDUP_REMOVED lines=15> */
[----:B------:R-:W-:Y:S01]  /*0c30*/  LEA R7, R5, R7, 0x9 ;  /* 0x0000000705077211 */ /* 0x000fe200078e48ff */
[----:B--2---:R-:W-:-:S04]  /*0c40*/  FADD.FTZ R3, R3, R27 ;  /* 0x0000001b03037221 */ /* 0x004fc80000010000 */
[----:B---3--:R-:W-:Y:S01]  /*0c50*/  FADD.FTZ R3, R3, R20 ;  /* 0x0000001403037221 */ /* 0x008fe20000010000 */
[----:B------:R-:W-:Y:S06]  /*0c60*/  @P0 BRA `(.L_x_220) ;  /* 0xfffffff800280947 */ /* 0x000fec000383ffff */
.L_x_219:
[----:B------:R-:W-:Y:S05]  /*0c70*/  BSYNC.RECONVERGENT B1 ;  /* 0x0000000000017941 */ /* 0x000fea0003800200 */
.L_x_218:
        /* <DEDUP_REMOVED lines=12> */
[----:B------:R-:W-:Y:S02]  /*0d40*/  LOP3.LUT R7, R4, 0x7, RZ, 0xc0, !PT ;  /* 0x0000000704077812 */ /* 0x000fe400078ec0ff */
[----:B------:R-:W-:Y:S02]  /*0d50*/  MOV R5, UR7 ;  /* 0x0000000700057c02 */ /* 0x000fe40008000f00 */
[----:B------:R-:W-:Y:S02]  /*0d60*/  ISETP.NE.AND P1, PT, R7, RZ, PT ;  /* 0x000000ff0700720c */ /* 0x000fe40003f25270 */
[----:B0-----:R-:W-:-:S05]  /*0d70*/  LOP3.LUT R5, R5, 0x1f, R6, 0xf8, !PT ;  /* 0x0000001f05057812 */ /* 0x001fca00078ef806 */
[----:B------:R-:W-:Y:S06]  /*0d80*/  @!P0 BRA `(.L_x_222) ;  /* 0x0000000000f08947 */ /* 0x000fec0003800000 */
[----:B------:R-:W0:Y:S08]  /*0d90*/  LDC R18, c[0x0][0x388] ;  /* 0x0000e200ff127b82 */ /* 0x000e300000000800 */
[----:B------:R-:W1:Y:S08]  /*0da0*/  LDC.64 R10, c[0x0][0x440] ;  /* 0x00011000ff0a7b82 */ /* 0x000e700000000a00 */
[----:B------:R-:W2:Y:S01]  /*0db0*/  LDC.64 R14, c[0x0][0x448] ;  /* 0x00011200ff0e7b82 */ /* 0x000ea20000000a00 */
[----:B0-----:R-:W-:-:S05]  /*0dc0*/  IMAD R19, R2, R18, R5 ;  /* 0x0000001202137224 */ /* 0x001fca00078e0205 */
[----:B------:R-:W-:Y:S01]  /*0dd0*/  LEA R25, R18, R19, 0x5 ;  /* 0x0000001312197211 */ /* 0x000fe200078e28ff */
[----:B-1----:R-:W-:-:S04]  /*0de0*/  IMAD.WIDE.U32 R8, R19, 0x4, R10 ;  /* 0x0000000413087825 */ /* 0x002fc800078e000a */
[----:B------:R-:W-:Y:S01]  /*0df0*/  IMAD.WIDE.U32 R22, R25, 0x4, R10 ;  /* 0x0000000419167825 */ /* 0x000fe200078e000a */
[----:B------:R-:W3:Y:S03]  /*0e00*/  LDG.E R21, desc[UR8][R8.64] ;  /* 0x0000000808157981 */ /* 0x000ee6000c1e1900 */
[----:B--2---:R-:W-:Y:S02]  /*0e10*/  IMAD.WIDE.U32 R12, R19, 0x4, R14 ;  /* 0x00000004130c7825 */ /* 0x004fe400078e000e */
[----:B------:R-:W2:Y:S04]  /*0e20*/  LDG.E R22, desc[UR8][R22.64] ;  /* 0x0000000816167981 */ /* 0x000ea8000c1e1900 */
[----:B------:R0:W4:Y:S01]  /*0e30*/  LDG.E R20, desc[UR8][R12.64] ;  /* 0x000000080c147981 */ /* 0x000122000c1e1900 */
[----:B------:R-:W-:-:S04]  /*0e40*/  LEA R17, R18, R19, 0x6 ;  /* 0x0000001312117211 */ /* 0x000fc800078e30ff */
[C---:B------:R-:W-:Y:S01]  /*0e50*/  LEA R27, R18.reuse, R17, 0x5 ;  /* 0x00000011121b7211 */ /* 0x040fe200078e28ff */
[----:B------:R-:W-:Y:S01]  /*0e60*/  IMAD.WIDE.U32 R24, R25, 0x4, R14 ;  /* 0x0000000419187825 */ /* 0x000fe200078e000e */
[----:B------:R-:W-:-:S03]  /*0e70*/  LEA R19, R18, R19, 0x7 ;  /* 0x0000001312137211 */ /* 0x000fc600078e38ff */
[----:B0-----:R-:W-:-:S04]  /*0e80*/  IMAD.WIDE.U32 R12, R27, 0x4, R10 ;  /* 0x000000041b0c7825 */ /* 0x001fc800078e000a */
[C---:B------:R-:W-:Y:S02]  /*0e90*/  IMAD.WIDE.U32 R8, R17.reuse, 0x4, R10 ;  /* 0x0000000411087825 */ /* 0x040fe400078e000a */
[----:B------:R-:W5:Y:S02]  /*0ea0*/  LDG.E R13, desc[UR8][R12.64] ;  /* 0x000000080c0d7981 */ /* 0x000f64000c1e1900 */
[----:B------:R-:W-:Y:S02]  /*0eb0*/  IMAD.WIDE.U32 R16, R17, 0x4, R14 ;  /* 0x0000000411107825 */ /* 0x000fe400078e000e */
[----:B------:R-:W5:Y:S02]  /*0ec0*/  LDG.E R9, desc[UR8][R8.64] ;  /* 0x0000000808097981 */ /* 0x000f64000c1e1900 */
[C---:B------:R-:W-:Y:S02]  /*0ed0*/  IMAD.WIDE.U32 R28, R19.reuse, 0x4, R10 ;  /* 0x00000004131c7825 */ /* 0x040fe400078e000a */
[----:B------:R-:W5:Y:S04]  /*0ee0*/  LDG.E R16, desc[UR8][R16.64] ;  /* 0x0000000810107981 */ /* 0x000f68000c1e1900 */
[----:B------:R-:W5:Y:S04]  /*0ef0*/  LDG.E R12, desc[UR8][R24.64] ;  /* 0x00000008180c7981 */ /* 0x000f68000c1e1900 */
[----:B------:R0:W5:Y:S02]  /*0f00*/  LDG.E R8, desc[UR8][R28.64] ;  /* 0x000000081c087981 */ /* 0x000164000c1e1900 */
[----:B0-----:R-:W-:-:S05]  /*0f10*/  IMAD.WIDE.U32 R28, R19, 0x4, R14 ;  /* 0x00000004131c7825 */ /* 0x001fca00078e000e */
[----:B------:R0:W5:Y:S01]  /*0f20*/  LDG.E R17, desc[UR8][R28.64] ;  /* 0x000000081c117981 */ /* 0x000162000c1e1900 */
[----:B---3--:R-:W-:Y:S01]  /*0f30*/  FADD.FTZ R26, R26, R21 ;  /* 0x000000151a1a7221 */ /* 0x008fe20000010000 */
[----:B------:R-:W-:-:S03]  /*0f40*/  LEA R21, R18, R19, 0x5 ;  /* 0x0000001312157211 */ /* 0x000fc600078e28ff */
[----:B--2---:R-:W-:Y:S01]  /*0f50*/  FADD.FTZ R22, R26, R22 ;  /* 0x000000161a167221 */ /* 0x004fe20000010000 */
[----:B------:R-:W-:Y:S01]  /*0f60*/  IMAD.WIDE.U32 R26, R27, 0x4, R14 ;  /* 0x000000041b1a7825 */ /* 0x000fe200078e000e */
[----:B------:R-:W-:-:S03]  /*0f70*/  LEA R19, R18, R19, 0x6 ;  /* 0x0000001312137211 */ /* 0x000fc600078e30ff */
[----:B------:R-:W-:-:S04]  /*0f80*/  IMAD.WIDE.U32 R24, R21, 0x4, R10 ;  /* 0x0000000415187825 */ /* 0x000fc800078e000a */
[----:B----4-:R-:W-:Y:S01]  /*0f90*/  FADD.FTZ R23, R3, R20 ;  /* 0x0000001403177221 */ /* 0x010fe20000010000 */
[----:B------:R-:W2:Y:S01]  /*0fa0*/  LDG.E R26, desc[UR8][R26.64] ;  /* 0x000000081a1a7981 */ /* 0x000ea2000c1e1900 */
[----:B------:R-:W-:-:S03]  /*0fb0*/  IMAD.WIDE.U32 R20, R21, 0x4, R14 ;  /* 0x0000000415147825 */ /* 0x000fc600078e000e */
[----:B------:R1:W3:Y:S01]  /*0fc0*/  LDG.E R3, desc[UR8][R24.64] ;  /* 0x0000000818037981 */ /* 0x0002e2000c1e1900 */
[----:B0-----:R-:W-:-:S03]  /*0fd0*/  IMAD.WIDE.U32 R28, R19, 0x4, R10 ;  /* 0x00000004131c7825 */ /* 0x001fc600078e000a */
[----:B------:R-:W4:Y:S01]  /*0fe0*/  LDG.E R20, desc[UR8][R20.64] ;  /* 0x0000000814147981 */ /* 0x000f22000c1e1900 */
[----:B-1----:R-:W-:Y:S01]  /*0ff0*/  LEA R25, R18, R19, 0x5 ;  /* 0x0000001312197211 */ /* 0x002fe200078e28ff */
[----:B------:R-:W-:Y:S02]  /*1000*/  IMAD.WIDE.U32 R18, R19, 0x4, R14 ;  /* 0x0000000413127825 */ /* 0x000fe400078e000e */
[----:B------:R-:W4:Y:S02]  /*1010*/  LDG.E R24, desc[UR8][R28.64] ;  /* 0x000000081c187981 */ /* 0x000f24000c1e1900 */
[C---:B------:R-:W-:Y:S02]  /*1020*/  IMAD.WIDE.U32 R10, R25.reuse, 0x4, R10 ;  /* 0x00000004190a7825 */ /* 0x040fe400078e000a */
[----:B------:R-:W4:Y:S02]  /*1030*/  LDG.E R18, desc[UR8][R18.64] ;  /* 0x0000000812127981 */ /* 0x000f24000c1e1900 */
[----:B------:R-:W-:-:S02]  /*1040*/  IMAD.WIDE.U32 R14, R25, 0x4, R14 ;  /* 0x00000004190e7825 */ /* 0x000fc400078e000e */
[----:B------:R-:W4:Y:S04]  /*1050*/  LDG.E R10, desc[UR8][R10.64] ;  /* 0x000000080a0a7981 */ /* 0x000f28000c1e1900 */
[----:B------:R-:W4:Y:S01]  /*1060*/  LDG.E R14, desc[UR8][R14.64] ;  /* 0x000000080e0e7981 */ /* 0x000f22000c1e1900 */
[----:B-----5:R-:W-:Y:S01]  /*1070*/  FADD.FTZ R23, R23, R12 ;  /* 0x0000000c17177221 */ /* 0x020fe20000010000 */
[----:B------:R-:W-:-:S03]  /*1080*/  FADD.FTZ R22, R22, R9 ;  /* 0x0000000916167221 */ /* 0x000fc60000010000 */
[----:B------:R-:W-:Y:S01]  /*1090*/  FADD.FTZ R23, R23, R16 ;  /* 0x0000001017177221 */ /* 0x000fe20000010000 */
[----:B------:R-:W-:-:S04]  /*10a0*/  FADD.FTZ R13, R22, R13 ;  /* 0x0000000d160d7221 */ /* 0x000fc80000010000 */
[----:B------:R-:W-:Y:S01]  /*10b0*/  FADD.FTZ R8, R13, R8 ;  /* 0x000000080d087221 */ /* 0x000fe20000010000 */
[----:B------:R-:W-:Y:S01]  /*10c0*/  IADD3 R2, PT, PT, R2, 0x100, RZ ;  /* 0x0000010002027810 */ /* 0x000fe20007ffe0ff */
[----:B--2---:R-:W-:-:S04]  /*10d0*/  FADD.FTZ R26, R23, R26 ;  /* 0x0000001a171a7221 */ /* 0x004fc80000010000 */
[----:B------:R-:W-:Y:S01]  /*10e0*/  FADD.FTZ R17, R26, R17 ;  /* 0x000000111a117221 */ /* 0x000fe20000010000 */
[----:B---3--:R-:W-:-:S03]  /*10f0*/  FADD.FTZ R3, R8, R3 ;  /* 0x0000000308037221 */ /* 0x008fc60000010000 */
[----:B----4-:R-:W-:Y:S01]  /*1100*/  FADD.FTZ R17, R17, R20 ;  /* 0x0000001411117221 */ /* 0x010fe20000010000 */
[----:B------:R-:W-:-:S03]  /*1110*/  FADD.FTZ R3, R3, R24 ;  /* 0x0000001803037221 */ /* 0x000fc60000010000 */
[----:B------:R-:W-:Y:S01]  /*1120*/  FADD.FTZ R17, R17, R18 ;  /* 0x0000001211117221 */ /* 0x000fe20000010000 */
[----:B------:R-:W-:-:S03]  /*1130*/  FADD.FTZ R26, R3, R10 ;  /* 0x0000000a031a7221 */ /* 0x000fc60000010000 */
[----:B------:R-:W-:-:S07]  /*1140*/  FADD.FTZ R3, R17, R14 ;  /* 0x0000000e11037221 */ /* 0x000fce0000010000 */
.L_x_222:
[----:B------:R-:W-:Y:S05]  /*1150*/  BSYNC.RECONVERGENT B1 ;  /* 0x0000000000017941 */ /* 0x000fea0003800200 */
.L_x_221:
[----:B------:R-:W-:Y:S05]  /*1160*/  @!P1 BRA `(.L_x_217) ;  /* 0x0000000000e09947 */ /* 0x000fea0003800000 */
[----:B------:R-:W-:Y:S01]  /*1170*/  ISETP.GE.U32.AND P0, PT, R7, 0x4, PT ;  /* 0x000000040700780c */ /* 0x000fe20003f06070 */
[----:B------:R-:W-:Y:S01]  /*1180*/  BSSY.RECONVERGENT B1, `(.L_x_223) ;  /* 0x0000024000017945 */ /* 0x000fe20003800200 */
[----:B------:R-:W-:-:S04]  /*1190*/  LOP3.LUT R4, R4, 0x3, RZ, 0xc0, !PT ;  /* 0x0000000304047812 */ /* 0x000fc800078ec0ff */
[----:B------:R-:W-:-:S07]  /*11a0*/  ISETP.NE.AND P1, PT, R4, RZ, PT ;  /* 0x000000ff0400720c */ /* 0x000fce0003f25270 */
[----:B------:R-:W-:Y:S06]  /*11b0*/  @!P0 BRA `(.L_x_224) ;  /* 0x0000000000808947 */ /* 0x000fec0003800000 */
[----:B------:R-:W0:Y:S08]  /*11c0*/  LDC R7, c[0x0][0x388] ;  /* 0x0000e200ff077b82 */ /* 0x000e300000000800 */
[----:B------:R-:W1:Y:S08]  /*11d0*/  LDC.64 R8, c[0x0][0x448] ;  /* 0x00011200ff087b82 */ /* 0x000e700000000a00 */
[----:B------:R-:W2:Y:S01]  /*11e0*/  LDC.64 R10, c[0x0][0x440] ;  /* 0x00011000ff0a7b82 */ /* 0x000ea20000000a00 */
[----:B0-----:R-:W-:-:S05]  /*11f0*/  IMAD R12, R2, R7, R5 ;  /* 0x00000007020c7224 */ /* 0x001fca00078e0205 */
[CC--:B------:R-:W-:Y:S01]  /*1200*/  LEA R17, R7.reuse, R12.reuse, 0x5 ;  /* 0x0000000c07117211 */ /* 0x0c0fe200078e28ff */
[----:B-1----:R-:W-:Y:S01]  /*1210*/  IMAD.WIDE.U32 R20, R12, 0x4, R8 ;  /* 0x000000040c147825 */ /* 0x002fe200078e0008 */
[----:B------:R-:W-:-:S03]  /*1220*/  LEA R15, R7, R12, 0x6 ;  /* 0x0000000c070f7211 */ /* 0x000fc600078e30ff */
[--C-:B--2---:R-:W-:Y:S02]  /*1230*/  IMAD.WIDE.U32 R22, R12, 0x4, R10.reuse ;  /* 0x000000040c167825 */ /* 0x104fe400078e000a */
[----:B------:R-:W2:Y:S02]  /*1240*/  LDG.E R20, desc[UR8][R20.64] ;  /* 0x0000000814147981 */ /* 0x000ea4000c1e1900 */
[C---:B------:R-:W-:Y:S02]  /*1250*/  IMAD.WIDE.U32 R18, R17.reuse, 0x4, R10 ;  /* 0x0000000411127825 */ /* 0x040fe400078e000a */
        /* <DEDUP_REMOVED lines=14> */
[----:B--2---:R-:W-:Y:S01]  /*1340*/  FADD.FTZ R3, R3, R20 ;  /* 0x0000001403037221 */ /* 0x004fe20000010000 */
[----:B---3--:R-:W-:-:S04]  /*1350*/  FADD.FTZ R5, R26, R5 ;  /* 0x000000051a057221 */ /* 0x008fc80000010000 */
[----:B----4-:R-:W-:Y:S01]  /*1360*/  FADD.FTZ R5, R5, R18 ;  /* 0x0000001205057221 */ /* 0x010fe20000010000 */
[----:B-----5:R-:W-:-:S03]  /*1370*/  FADD.FTZ R3, R3, R16 ;  /* 0x0000001003037221 */ /* 0x020fc60000010000 */
[----:B------:R-:W-:Y:S01]  /*1380*/  FADD.FTZ R5, R5, R12 ;  /* 0x0000000c05057221 */ /* 0x000fe20000010000 */
[----:B------:R-:W-:-:S03]  /*1390*/  FADD.FTZ R3, R3, R14 ;  /* 0x0000000e03037221 */ /* 0x000fc60000010000 */
[----:B------:R-:W-:Y:S01]  /*13a0*/  FADD.FTZ R26, R5, R10 ;  /* 0x0000000a051a7221 */ /* 0x000fe20000010000 */
[----:B------:R-:W-:-:S07]  /*13b0*/  FADD.FTZ R3, R3, R8 ;  /* 0x0000000803037221 */ /* 0x000fce0000010000 */
.L_x_224:
[----:B------:R-:W-:Y:S05]  /*13c0*/  BSYNC.RECONVERGENT B1 ;  /* 0x0000000000017941 */ /* 0x000fea0003800200 */
.L_x_223:
[----:B------:R-:W-:Y:S05]  /*13d0*/  @!P1 BRA `(.L_x_217) ;  /* 0x0000000000449947 */ /* 0x000fea0003800000 */
[----:B------:R-:W0:Y:S01]  /*13e0*/  LDC R12, c[0x0][0x388] ;  /* 0x0000e200ff0c7b82 */ /* 0x000e220000000800 */
[----:B------:R-:W-:-:S07]  /*13f0*/  LOP3.LUT R13, R6, 0x1f, RZ, 0xc0, !PT ;  /* 0x0000001f060d7812 */ /* 0x000fce00078ec0ff */
[----:B------:R-:W1:Y:S08]  /*1400*/  LDC.64 R8, c[0x0][0x440] ;  /* 0x00011000ff087b82 */ /* 0x000e700000000a00 */
[----:B------:R-:W2:Y:S01]  /*1410*/  LDC.64 R10, c[0x0][0x448] ;  /* 0x00011200ff0a7b82 */ /* 0x000ea20000000a00 */
[----:B0-----:R-:W-:-:S05]  /*1420*/  IMAD R2, R2, R12, UR7 ;  /* 0x0000000702027e24 */ /* 0x001fca000f8e020c */
[----:B------:R-:W-:Y:S02]  /*1430*/  IADD3 R13, PT, PT, R13, R2, RZ ;  /* 0x000000020d0d7210 */ /* 0x000fe40007ffe0ff */
[----:B------:R-:W-:-:S07]  /*1440*/  IADD3 R2, PT, PT, -R4, RZ, RZ ;  /* 0x000000ff04027210 */ /* 0x000fce0007ffe1ff */
.L_x_225:
[----:B-1----:R-:W-:-:S04]  /*1450*/  IMAD.WIDE.U32 R4, R13, 0x4, R8 ;  /* 0x000000040d047825 */ /* 0x002fc800078e0008 */
[----:B--2---:R-:W-:Y:S02]  /*1460*/  IMAD.WIDE.U32 R6, R13, 0x4, R10 ;  /* 0x000000040d067825 */ /* 0x004fe400078e000a */
        /* <DEDUP_REMOVED lines=8> */
.L_x_217:
[----:B------:R-:W-:Y:S05]  /*14f0*/  BSYNC.RECONVERGENT B0 ;  /* 0x0000000000007941 */ /* 0x000fea0003800200 */
.L_x_216:
        /* <DEDUP_REMOVED lines=10> */
[C---:B------:R-:W-:Y:S01]  /*15a0*/  ISETP.NE.AND P1, PT, R2.reuse, RZ, PT ;  /* 0x000000ff0200720c */ /* 0x040fe20003f25270 */
[----:B------:R-:W-:Y:S01]  /*15b0*/  STS [R5], R3 ;  /* 0x0000000305007388 */ /* 0x000fe20000000800 */
[----:B------:R-:W-:Y:S02]  /*15c0*/  LOP3.LUT R4, R7, R4, RZ, 0xfc, !PT ;  /* 0x0000000407047212 */ /* 0x000fe400078efcff */
[----:B------:R-:W-:Y:S01]  /*15d0*/  ISETP.GT.U32.AND P0, PT, R2, 0xf, PT ;  /* 0x0000000f0200780c */ /* 0x000fe20003f04070 */
[----:B------:R-:W-:Y:S01]  /*15e0*/  STS [R5+0x1000], R26 ;  /* 0x0010001a05007388 */ /* 0x000fe20000000800 */
[----:B------:R-:W-:Y:S02]  /*15f0*/  BAR.SYNC.DEFER_BLOCKING 0x0 ;  /* 0x0000000000007b1d */ /* 0x000fe40000010000 */
[----:B------:R-:W-:-:S04]  /*1600*/  ISETP.NE.OR P0, PT, R0, 0x1f, P0 ;  /* 0x0000001f0000780c */ /* 0x000fc80000705670 */
        /* <DEDUP_REMOVED lines=10> */
[----:B------:R-:W0:Y:S01]  /*16b0*/  SHFL.BFLY PT, R3, R12, 0x4, 0x1f ;  /* 0x0c801f000c037f89 */ /* 0x000e2200000e0000 */
[----:B------:R-:W-:-:S03]  /*16c0*/  @!P1 LEA R8, R0, UR5, 0x2 ;  /* 0x0000000500089c11 */ /* 0x000fc6000f8e10ff */
        /* <DEDUP_REMOVED lines=15> */
[C---:B------:R-:W-:Y:S01]  /*17c0*/  LEA R0, R2.reuse, UR5, 0x3 ;  /* 0x0000000502007c11 */ /* 0x040fe2000f8e18ff */
[----:B0-----:R-:W0:Y:S01]  /*17d0*/  LDC.64 R4, c[0x0][0x488] ;  /* 0x00012200ff047b82 */ /* 0x001e220000000a00 */
[----:B------:R-:W-:-:S03]  /*17e0*/  IADD3 R9, PT, PT, R2, UR4, RZ ;  /* 0x0000000402097c10 */ /* 0x000fc6000fffe0ff */
        /* <DEDUP_REMOVED lines=10> */
.L_x_226:
        /* <DEDUP_REMOVED lines=15> */
.L_x_2809:


//--------------------- .text._ZN10layer_norm40ln_parallel_residual_bwd_finalize_kernelINS_22Kernel_traits_finalizeILj256E13__nv_bfloat16S2_S2_S2_fjLb0ELj1024ELj4ENS_18Kernel_traits_baseILj256ES2_S2_S2_S2_fjLj1024EEEEELb1EEEvNS_9BwdParamsE --------------------------
	.section	.text._ZN10layer_norm40ln_parallel_residual_bwd_finalize_kernelINS_22Kernel_traits_finalizeILj256E13__nv_bfloat16S2_S2_S2_fjLb0ELj1024ELj4ENS_18Kernel_traits_baseILj256ES2_S2_S2_S2_fjLj1024EEEEELb1EEEvNS_9BwdParamsE,"ax",@progbits
	.align	128
        .global         _ZN10layer_norm40ln_parallel_residual_bwd_finalize_kernelINS_22Kernel_traits_finalizeILj256E13__nv_bfloat16S2_S2_S2_fjLb0ELj1024ELj4ENS_18Kernel_traits_baseILj256ES2_S2_S2_S2_fjLj1024EEEEELb1EEEvNS_9BwdParamsE
        .type           _ZN10layer_norm40ln_parallel_residual_bwd_finalize_kernelINS_22Kernel_traits_finalizeILj256E13__nv_bfloat16S2_S2_S2_fjLb0ELj1024ELj4ENS_18Kernel_traits_baseILj256ES2_S2_S2_S2_fjLj1024EEEEELb1EEEvNS_9BwdParamsE,@function
        .size           _ZN10layer_norm40ln_parallel_residual_bwd_finalize_kernelINS_22Kernel_traits_finalizeILj256E13__nv_bfloat16S2_S2_S2_fjLb0ELj1024ELj4ENS_18Kernel_traits_baseILj256ES2_S2_S2_S2_fjLj1024EEEEELb1EEEvNS_9BwdParamsE,(.L_x_2810 - _ZN10layer_norm40ln_parallel_residual_bwd_finalize_kernelINS_22Kernel_traits_finalizeILj256E13__nv_bfloat16S2_S2_S2_fjLb0ELj1024ELj4ENS_18Kernel_traits_baseILj256ES2_S2_S2_S2_fjLj1024EEEEELb1EEEvNS_9BwdParamsE)
        .other          _ZN10layer_norm40ln_parallel_residual_bwd_finalize_kernelINS_22Kernel_traits_finalizeILj256E13__nv_bfloat16S2_S2_S2_fjLb0ELj1024ELj4ENS_18Kernel_traits_baseILj256ES2_S2_S2_S2_fjLj1024EEEEELb1EEEvNS_9BwdParamsE,@"STO_CUDA_ENTRY STV_DEFAULT"
_ZN10layer_norm40ln_parallel_residual_bwd_finalize_kernelINS_22Kernel_traits_finalizeILj256E13__nv_bfloat16S2_S2_S2_fjLb0ELj1024ELj4ENS_18Kernel_traits_baseILj256ES2_S2_S2_S2_fjLj1024EEEEELb1EEEvNS_9BwdParamsE:
.text._ZN10layer_norm40ln_parallel_residual_bwd_finalize_kernelINS_22Kernel_traits_finalizeILj256E13__nv_bfloat16S2_S2_S2_fjLb0ELj1024ELj4ENS_18Kernel_traits_baseILj256ES2_S2_S2_S2_fjLj1024EEEEELb1EEEvNS_9BwdParamsE:
[----:B------:R-:W-:Y:S01]  /*0000*/  LDC R1, c[0x0][0x37c] ;  /* 0x0000df00ff017b82 */ /* 0x000fe20000000800 */
[----:B------:R-:W0:Y:S01]  /*0010*/  S2R R8, SR_CTAID.X ;  /* 0x0000000000087919 */ /* 0x000e220000002500 */
[----:B------:R-:W1:Y:S01]  /*0020*/  S2R R4, SR_TID.X ;  /* 0x0000000000047919 */ /* 0x000e620000002100 */
[----:B0-----:R-:W-:-:S04]  /*0030*/  SHF.L.U32 R9, R8, 0x5, RZ ;  /* 0x0000000508097819 */ /* 0x001fc800000006ff */
[----:B-1----:R-:W-:-:S04]  /*0040*/  LOP3.LUT R0, R9, 0x1f, R4, 0xf8, !PT ;  /* 0x0000001f09007812 */ /* 0x002fc800078ef804 */
[----:B------:R-:W-:-:S13]  /*0050*/  ISETP.GT.U32.AND P0, PT, R0, 0xff, PT ;  /* 0x000000ff0000780c */ /* 0x000fda0003f04070 */
[----:B------:R-:W-:Y:S05]  /*0060*/  @P0 EXIT ;  /* 0x000000000000094d */ /* 0x000fea0003800000 */
[----:B------:R-:W0:Y:S01]  /*0070*/  LDCU UR8, c[0x0][0x380] ;  /* 0x00007000ff0877ac */ /* 0x000e220008000800 */
[----:B------:R-:W-:Y:S01]  /*0080*/  SHF.R.U32.HI R2, RZ, 0x5, R4 ;  /* 0x00000005ff027819 */ /* 0x000fe20000011604 */
[----:B------:R-:W-:Y:S01]  /*0090*/  BSSY.RECONVERGENT B0, `(.L_x_227) ;  /* 0x0000120000007945 */ /* 0x000fe20003800200 */
[----:B------:R-:W-:Y:S01]  /*00a0*/  SHF.L.U32 R8, R8, 0x4, RZ ;  /* 0x0000000408087819 */ /* 0x000fe200000006ff */
[----:B------:R-:W1:Y:S01]  /*00b0*/  LDCU.64 UR6, c[0x0][0x358] ;  /* 0x00006b00ff0677ac */ /* 0x000e620008000a00 */
[----:B------:R-:W-:Y:S01]  /*00c0*/  HFMA2 R18, -RZ, RZ, 0, 0 ;  /* 0x00000000ff127431 */ /* 0x000fe200000001ff */
[----:B------:R-:W-:Y:S01]  /*00d0*/  LOP3.LUT R3, R4, 0x1f, RZ, 0xc0, !PT ;  /* 0x0000001f04037812 */ /* 0x000fe200078ec0ff */
[----:B------:R-:W-:Y:S01]  /*00e0*/  HFMA2 R20, -RZ, RZ, 0, 0 ;  /* 0x00000000ff147431 */ /* 0x000fe200000001ff */
[----:B------:R-:W-:Y:S02]  /*00f0*/  MOV R11, RZ ;  /* 0x000000ff000b7202 */ /* 0x000fe40000000f00 */
[----:B------:R-:W-:-:S02]  /*0100*/  MOV R4, RZ ;  /* 0x000000ff00047202 */ /* 0x000fc40000000f00 */
[----:B------:R-:W-:Y:S02]  /*0110*/  LOP3.LUT R8, R8, 0x7ffffff0, RZ, 0xc0, !PT ;  /* 0x7ffffff008087812 */ /* 0x000fe400078ec0ff */
[----:B0-----:R-:W-:-:S13]  /*0120*/  ISETP.GE.U32.AND P0, PT, R2, UR8, PT ;  /* 0x0000000802007c0c */ /* 0x001fda000bf06070 */
[----:B-1----:R-:W-:Y:S05]  /*0130*/  @P0 BRA `(.L_x_228) ;  /* 0x0000001000540947 */ /* 0x002fea0003800000 */
[----:B------:R-:W-:Y:S01]  /*0140*/  LOP3.LUT R12, R2, 0x20, RZ, 0xfc, !PT ;  /* 0x00000020020c7812 */ /* 0x000fe200078efcff */
[----:B------:R-:W-:Y:S01]  /*0150*/  BSSY.RECONVERGENT B1, `(.L_x_229) ;  /* 0x0000097000017945 */ /* 0x000fe20003800200 */
[-C--:B------:R-:W-:Y:S02]  /*0160*/  LOP3.LUT R4, RZ, R2.reuse, RZ, 0x33, !PT ;  /* 0x00000002ff047212 */ /* 0x080fe400078e33ff */
[----:B------:R-:W-:Y:S02]  /*0170*/  VIMNMX.U32 R7, PT, PT, R12, UR8, !PT ;  /* 0x000000080c077c48 */ /* 0x000fe4000ffe0000 */
[----:B------:R-:W-:Y:S02]  /*0180*/  MOV R5, R2 ;  /* 0x0000000200057202 */ /* 0x000fe40000000f00 */
[----:B------:R-:W-:Y:S02]  /*0190*/  IADD3 R7, PT, PT, R7, R4, RZ ;  /* 0x0000000407077210 */ /* 0x000fe40007ffe0ff */
[----:B------:R-:W-:-:S02]  /*01a0*/  MOV R4, RZ ;  /* 0x000000ff00047202 */ /* 0x000fc40000000f00 */
[C---:B------:R-:W-:Y:S02]  /*01b0*/  ISETP.GE.U32.AND P0, PT, R7.reuse, 0xe0, PT ;  /* 0x000000e00700780c */ /* 0x040fe40003f06070 */
[----:B------:R-:W-:Y:S02]  /*01c0*/  MOV R20, RZ ;  /* 0x000000ff00147202 */ /* 0x000fe40000000f00 */
[----:B------:R-:W-:Y:S02]  /*01d0*/  MOV R11, RZ ;  /* 0x000000ff000b7202 */ /* 0x000fe40000000f00 */
[----:B------:R-:W-:Y:S02]  /*01e0*/  MOV R18, RZ ;  /* 0x000000ff00127202 */ /* 0x000fe40000000f00 */
[----:B------:R-:W-:-:S05]  /*01f0*/  LEA.HI R6, R7, 0x1, RZ, 0x1b ;  /* 0x0000000107067811 */ /* 0x000fca00078fd8ff */
[----:B------:R-:W-:Y:S05]  /*0200*/  @!P0 BRA `(.L_x_230) ;  /* 0x00000008002c8947 */ /* 0x000fea0003800000 */
[----:B------:R-:W0:Y:S01]  /*0210*/  LDC R10, c[0x0][0x388] ;  /* 0x0000e200ff0a7b82 */ /* 0x000e220000000800 */
[C---:B------:R-:W-:Y:S01]  /*0220*/  LOP3.LUT R13, R2.reuse, 0x80, RZ, 0xfc, !PT ;  /* 0x00000080020d7812 */ /* 0x040fe200078efcff */
[----:B------:R-:W-:Y:S01]  /*0230*/  HFMA2 R4, -RZ, RZ, 0, 0 ;  /* 0x00000000ff047431 */ /* 0x000fe200000001ff */
[C---:B------:R-:W-:Y:S02]  /*0240*/  LOP3.LUT R14, R2.reuse, 0xa0, RZ, 0xfc, !PT ;  /* 0x000000a0020e7812 */ /* 0x040fe400078efcff */
[C---:B------:R-:W-:Y:S02]  /*0250*/  LOP3.LUT R15, R2.reuse, 0xc0, RZ, 0xfc, !PT ;  /* 0x000000c0020f7812 */ /* 0x040fe400078efcff */
[C---:B------:R-:W-:Y:S02]  /*0260*/  LOP3.LUT R17, R2.reuse, 0xe0, RZ, 0xfc, !PT ;  /* 0x000000e002117812 */ /* 0x040fe400078efcff */
[C---:B------:R-:W-:Y:S02]  /*0270*/  LOP3.LUT R19, R2.reuse, 0x40, RZ, 0xfc, !PT ;  /* 0x0000004002137812 */ /* 0x040fe400078efcff */
[----:B------:R-:W-:-:S02]  /*0280*/  LOP3.LUT R21, R2, 0x60, RZ, 0xfc, !PT ;  /* 0x0000006002157812 */ /* 0x000fc400078efcff */
[----:B------:R-:W-:Y:S02]  /*0290*/  LOP3.LUT R6, R6, 0xffffff8, RZ, 0xc0, !PT ;  /* 0x0ffffff806067812 */ /* 0x000fe400078ec0ff */
[----:B------:R-:W-:Y:S02]  /*02a0*/  MOV R5, R2 ;  /* 0x0000000200057202 */ /* 0x000fe40000000f00 */
[----:B------:R-:W-:Y:S01]  /*02b0*/  IADD3 R6, PT, PT, -R6, RZ, RZ ;  /* 0x000000ff06067210 */ /* 0x000fe20007ffe1ff */
[-CC-:B0-----:R-:W-:Y:S02]  /*02c0*/  IMAD R28, R12, R10.reuse, R9.reuse ;  /* 0x0000000a0c1c7224 */ /* 0x181fe400078e0209 */
[-CC-:B------:R-:W-:Y:S02]  /*02d0*/  IMAD R12, R13, R10.reuse, R9.reuse ;  /* 0x0000000a0d0c7224 */ /* 0x180fe400078e0209 */
[--C-:B------:R-:W-:Y:S01]  /*02e0*/  IMAD R14, R14, R10, R9.reuse ;  /* 0x0000000a0e0e7224 */ /* 0x100fe200078e0209 */
[----:B------:R-:W-:Y:S01]  /*02f0*/  IADD3 R25, PT, PT, R3, R28, RZ ;  /* 0x0000001c03197210 */ /* 0x000fe20007ffe0ff */
[--C-:B------:R-:W-:Y:S01]  /*0300*/  IMAD R16, R15, R10, R9.reuse ;  /* 0x0000000a0f107224 */ /* 0x100fe200078e0209 */
[----:B------:R-:W-:Y:S01]  /*0310*/  IADD3 R29, PT, PT, R3, R12, RZ ;  /* 0x0000000c031d7210 */ /* 0x000fe20007ffe0ff */
[----:B------:R-:W-:-:S02]  /*0320*/  IMAD R22, R17, R10, R9 ;  /* 0x0000000a11167224 */ /* 0x000fc400078e0209 */
[--C-:B------:R-:W-:Y:S01]  /*0330*/  IMAD R24, R19, R10, R9.reuse ;  /* 0x0000000a13187224 */ /* 0x100fe200078e0209 */
[----:B------:R-:W-:Y:S01]  /*0340*/  IADD3 R19, PT, PT, R3, R14, RZ ;  /* 0x0000000e03137210 */ /* 0x000fe20007ffe0ff */
[--C-:B------:R-:W-:Y:S01]  /*0350*/  IMAD R26, R21, R10, R9.reuse ;  /* 0x0000000a151a7224 */ /* 0x100fe200078e0209 */
[C---:B------:R-:W-:Y:S01]  /*0360*/  IADD3 R21, PT, PT, R3.reuse, R16, RZ ;  /* 0x0000001003157210 */ /* 0x040fe20007ffe0ff */
[----:B------:R-:W-:Y:S01]  /*0370*/  IMAD R9, R2, R10, R9 ;  /* 0x0000000a02097224 */ /* 0x000fe200078e0209 */
[C---:B------:R-:W-:Y:S02]  /*0380*/  IADD3 R23, PT, PT, R3.reuse, R22, RZ ;  /* 0x0000001603177210 */ /* 0x040fe40007ffe0ff */
[C---:B------:R-:W-:Y:S02]  /*0390*/  IADD3 R13, PT, PT, R3.reuse, R24, RZ ;  /* 0x00000018030d7210 */ /* 0x040fe40007ffe0ff */
[C---:B------:R-:W-:Y:S02]  /*03a0*/  IADD3 R27, PT, PT, R3.reuse, R26, RZ ;  /* 0x0000001a031b7210 */ /* 0x040fe40007ffe0ff */
[----:B------:R-:W-:-:S07]  /*03b0*/  IADD3 R9, PT, PT, R3, R9, RZ ;  /* 0x0000000903097210 */ /* 0x000fce0007ffe0ff */
.L_x_231:
        /* <DEDUP_REMOVED lines=17> */
[----:B0-----:R-:W-:-:S05]  /*04d0*/  IMAD.WIDE.U32 R16, R21, 0x4, R14 ;  /* 0x0000000415107825 */ /* 0x001fca00078e000e */
[----:B------:R-:W4:Y:S01]  /*04e0*/  LDG.E R24, desc[UR6][R16.64] ;  /* 0x0000000610187981 */ /* 0x000f22000c1e1900 */
[----:B------:R-:W-:-:S05]  /*04f0*/  IMAD.WIDE.U32 R14, R23, 0x4, R14 ;  /* 0x00000004170e7825 */ /* 0x000fca00078e000e */
[----:B------:R0:W5:Y:S02]  /*0500*/  LDG.E R26, desc[UR6][R14.64] ;  /* 0x000000060e1a7981 */ /* 0x000164000c1e1900 */
[----:B0-----:R-:W0:Y:S02]  /*0510*/  LDC.64 R14, c[0x0][0x448] ;  /* 0x00011200ff0e7b82 */ /* 0x001e240000000a00 */
[----:B0-----:R-:W-:-:S04]  /*0520*/  IMAD.WIDE.U32 R16, R9, 0x4, R14 ;  /* 0x0000000409107825 */ /* 0x001fc800078e000e */
[----:B--2---:R-:W-:-:S04]  /*0530*/  FADD.FTZ R4, R12, R4 ;  /* 0x000000040c047221 */ /* 0x004fc80000010000 */
[----:B---3--:R-:W-:Y:S02]  /*0540*/  FADD.FTZ R4, R4, R22 ;  /* 0x0000001604047221 */ /* 0x008fe40000010000 */
[----:B------:R0:W2:Y:S02]  /*0550*/  LDG.E R22, desc[UR6][R16.64] ;  /* 0x0000000610167981 */ /* 0x0000a4000c1e1900 */
[----:B0-----:R-:W-:-:S04]  /*0560*/  IMAD.WIDE.U32 R16, R25, 0x4, R14 ;  /* 0x0000000419107825 */ /* 0x001fc800078e000e */
[----:B----4-:R-:W-:Y:S01]  /*0570*/  FADD.FTZ R4, R4, R24 ;  /* 0x0000001804047221 */ /* 0x010fe20000010000 */
[----:B------:R0:W3:Y:S02]  /*0580*/  LDG.E R12, desc[UR6][R16.64] ;  /* 0x00000006100c7981 */ /* 0x0000e4000c1e1900 */
[----:B0-----:R-:W-:-:S05]  /*0590*/  IMAD.WIDE.U32 R16, R13, 0x4, R14 ;  /* 0x000000040d107825 */ /* 0x001fca00078e000e */
        /* <DEDUP_REMOVED lines=10> */
[----:B0-----:R-:W-:-:S04]  /*0640*/  IMAD.WIDE.U32 R16, R21, 0x4, R14 ;  /* 0x0000000415107825 */ /* 0x001fc800078e000e */
[----:B------:R-:W-:-:S04]  /*0650*/  IMAD.WIDE.U32 R14, R23, 0x4, R14 ;  /* 0x00000004170e7825 */ /* 0x000fc800078e000e */
[----:B--2---:R-:W-:Y:S02]  /*0660*/  FADD.FTZ R12, R24, R12 ;  /* 0x0000000c180c7221 */ /* 0x004fe40000010000 */
[----:B------:R0:W2:Y:S02]  /*0670*/  LDG.E R24, desc[UR6][R16.64] ;  /* 0x0000000610187981 */ /* 0x0000a4000c1e1900 */
[----:B0-----:R-:W0:Y:S01]  /*0680*/  LDC.64 R16, c[0x0][0x450] ;  /* 0x00011400ff107b82 */ /* 0x001e220000000a00 */
[----:B---3--:R-:W-:Y:S02]  /*0690*/  FADD.FTZ R12, R12, R22 ;  /* 0x000000160c0c7221 */ /* 0x008fe40000010000 */
[----:B------:R0:W3:Y:S02]  /*06a0*/  LDG.E R22, desc[UR6][R14.64] ;  /* 0x000000060e167981 */ /* 0x0000e4000c1e1900 */
[----:B----4-:R-:W-:Y:S01]  /*06b0*/  FADD.FTZ R20, R12, R20 ;  /* 0x000000140c147221 */ /* 0x010fe20000010000 */
[----:B0-----:R-:W-:-:S05]  /*06c0*/  IMAD.WIDE.U32 R14, R9, 0x4, R16 ;  /* 0x00000004090e7825 */ /* 0x001fca00078e0010 */
[----:B------:R0:W4:Y:S02]  /*06d0*/  LDG.E R12, desc[UR6][R14.64] ;  /* 0x000000060e0c7981 */ /* 0x000124000c1e1900 */
[----:B0-----:R-:W-:-:S04]  /*06e0*/  IMAD.WIDE.U32 R14, R25, 0x4, R16 ;  /* 0x00000004190e7825 */ /* 0x001fc800078e0010 */
[----:B--2---:R-:W-:Y:S02]  /*06f0*/  FADD.FTZ R20, R20, R24 ;  /* 0x0000001814147221 */ /* 0x004fe40000010000 */
[----:B------:R0:W2:Y:S02]  /*0700*/  LDG.E R24, desc[UR6][R14.64] ;  /* 0x000000060e187981 */ /* 0x0000a4000c1e1900 */
[----:B0-----:R-:W-:-:S04]  /*0710*/  IMAD.WIDE.U32 R14, R13, 0x4, R16 ;  /* 0x000000040d0e7825 */ /* 0x001fc800078e0010 */
[----:B----4-:R-:W-:Y:S02]  /*0720*/  FADD.FTZ R12, R12, R11 ;  /* 0x0000000b0c0c7221 */ /* 0x010fe40000010000 */
        /* <DEDUP_REMOVED lines=13> */
[----:B0-----:R-:W0:Y:S01]  /*0800*/  LDC.64 R14, c[0x0][0x458] ;  /* 0x00011600ff0e7b82 */ /* 0x001e220000000a00 */
[----:B------:R-:W-:-:S04]  /*0810*/  IMAD.WIDE.U32 R16, R23, 0x4, R16 ;  /* 0x0000000417107825 */ /* 0x000fc800078e0010 */
[----:B--2---:R-:W-:Y:S02]  /*0820*/  FADD.FTZ R24, R11, R24 ;  /* 0x000000180b187221 */ /* 0x004fe40000010000 */
[----:B------:R0:W2:Y:S02]  /*0830*/  LDG.E R11, desc[UR6][R16.64] ;  /* 0x00000006100b7981 */ /* 0x0000a4000c1e1900 */
        /* <DEDUP_REMOVED lines=20> */
[----:B------:R-:W2:Y:S01]  /*0980*/  LDG.E R15, desc[UR6][R14.64] ;  /* 0x000000060e0f7981 */ /* 0x000ea2000c1e1900 */
[----:B----4-:R-:W-:-:S03]  /*0990*/  FADD.FTZ R18, R18, R24 ;  /* 0x0000001812127221 */ /* 0x010fc60000010000 */
[----:B------:R-:W4:Y:S01]  /*09a0*/  LDG.E R24, desc[UR6][R16.64] ;  /* 0x0000000610187981 */ /* 0x000f22000c1e1900 */
[----:B------:R-:W-:-:S04]  /*09b0*/  IADD3 R6, PT, PT, R6, 0x8, RZ ;  /* 0x0000000806067810 */ /* 0x000fc80007ffe0ff */
[----:B------:R-:W-:Y:S01]  /*09c0*/  ISETP.NE.AND P0, PT, R6, RZ, PT ;  /* 0x000000ff0600720c */ /* 0x000fe20003f05270 */
[----:B-----5:R-:W-:Y:S01]  /*09d0*/  FADD.FTZ R4, R4, R26 ;  /* 0x0000001a04047221 */ /* 0x020fe20000010000 */
[----:B---3--:R-:W-:Y:S01]  /*09e0*/  FADD.FTZ R20, R20, R22 ;  /* 0x0000001614147221 */ /* 0x008fe20000010000 */
[----:B--2---:R-:W-:Y:S01]  /*09f0*/  FADD.FTZ R11, R12, R11 ;  /* 0x0000000b0c0b7221 */ /* 0x004fe20000010000 */
[----:B------:R-:W-:Y:S02]  /*0a00*/  IADD3 R5, PT, PT, R5, 0x100, RZ ;  /* 0x0000010005057810 */ /* 0x000fe40007ffe0ff */
        /* <DEDUP_REMOVED lines=9> */
[----:B------:R-:W-:Y:S01]  /*0aa0*/  FADD.FTZ R18, R18, R15 ;  /* 0x0000000f12127221 */ /* 0x000fe20000010000 */
[----:B------:R-:W-:Y:S06]  /*0ab0*/  @P0 BRA `(.L_x_231) ;  /* 0xfffffff800400947 */ /* 0x000fec000383ffff */
.L_x_230:
[----:B------:R-:W-:Y:S05]  /*0ac0*/  BSYNC.RECONVERGENT B1 ;  /* 0x0000000000017941 */ /* 0x000fea0003800200 */
.L_x_229:
        /* <DEDUP_REMOVED lines=8> */
[----:B------:R-:W0:Y:S08]  /*0b50*/  LDC R9, c[0x0][0x388] ;  /* 0x0000e200ff097b82 */ /* 0x000e300000000800 */
[----:B------:R-:W1:Y:S08]  /*0b60*/  LDC.64 R12, c[0x0][0x440] ;  /* 0x00011000ff0c7b82 */ /* 0x000e700000000a00 */
[----:B------:R-:W2:Y:S08]  /*0b70*/  LDC.64 R16, c[0x0][0x450] ;  /* 0x00011400ff107b82 */ /* 0x000eb00000000a00 */
[----:B------:R-:W3:Y:S01]  /*0b80*/  LDC.64 R14, c[0x0][0x448] ;  /* 0x00011200ff0e7b82 */ /* 0x000ee20000000a00 */
[----:B0-----:R-:W-:-:S07]  /*0b90*/  IMAD R19, R5, R9, R0 ;  /* 0x0000000905137224 */ /* 0x001fce00078e0200 */
[----:B------:R-:W0:Y:S01]  /*0ba0*/  LDC.64 R22, c[0x0][0x458] ;  /* 0x00011600ff167b82 */ /* 0x000e220000000a00 */
[----:B-1----:R-:W-:-:S05]  /*0bb0*/  IMAD.WIDE.U32 R26, R19, 0x4, R12 ;  /* 0x00000004131a7825 */ /* 0x002fca00078e000c */
[----:B------:R2:W4:Y:S02]  /*0bc0*/  LDG.E R21, desc[UR6][R26.64] ;  /* 0x000000061a157981 */ /* 0x000524000c1e1900 */
[----:B--2---:R-:W-:-:S04]  /*0bd0*/  IMAD.WIDE.U32 R26, R19, 0x4, R16 ;  /* 0x00000004131a7825 */ /* 0x004fc800078e0010 */
[C---:B---3--:R-:W-:Y:S01]  /*0be0*/  IMAD.WIDE.U32 R28, R19.reuse, 0x4, R14 ;  /* 0x00000004131c7825 */ /* 0x048fe200078e000e */
[----:B------:R-:W2:Y:S03]  /*0bf0*/  LDG.E R10, desc[UR6][R26.64] ;  /* 0x000000061a0a7981 */ /* 0x000ea6000c1e1900 */
[----:B0-----:R-:W-:Y:S02]  /*0c00*/  IMAD.WIDE.U32 R24, R19, 0x4, R22 ;  /* 0x0000000413187825 */ /* 0x001fe400078e0016 */
[----:B------:R-:W3:Y:S04]  /*0c10*/  LDG.E R29, desc[UR6][R28.64] ;  /* 0x000000061c1d7981 */ /* 0x000ee8000c1e1900 */
[----:B------:R2:W5:Y:S01]  /*0c20*/  LDG.E R28, desc[UR6][R24.64] ;  /* 0x00000006181c7981 */ /* 0x000562000c1e1900 */
[----:B----4-:R-:W-:Y:S01]  /*0c30*/  FADD.FTZ R4, R4, R21 ;  /* 0x0000001504047221 */ /* 0x010fe20000010000 */
[----:B------:R-:W-:Y:S01]  /*0c40*/  LEA R21, R9, R19, 0x5 ;  /* 0x0000001309157211 */ /* 0x000fe200078e28ff */
[----:B--2---:R-:W-:-:S04]  /*0c50*/  FADD.FTZ R25, R11, R10 ;  /* 0x0000000a0b197221 */ /* 0x004fc80000010000 */
[----:B------:R-:W-:-:S04]  /*0c60*/  IMAD.WIDE.U32 R10, R21, 0x4, R14 ;  /* 0x00000004150a7825 */ /* 0x000fc800078e000e */
[----:B---3--:R-:W-:Y:S01]  /*0c70*/  FADD.FTZ R24, R20, R29 ;  /* 0x0000001d14187221 */ /* 0x008fe20000010000 */
[----:B------:R0:W2:Y:S01]  /*0c80*/  LDG.E R27, desc[UR6][R10.64] ;  /* 0x000000060a1b7981 */ /* 0x0000a2000c1e1900 */
[----:B-----5:R-:W-:Y:S01]  /*0c90*/  FADD.FTZ R26, R18, R28 ;  /* 0x0000001c121a7221 */ /* 0x020fe20000010000 */
[----:B------:R-:W-:-:S04]  /*0ca0*/  IMAD.WIDE.U32 R28, R21, 0x4, R12 ;  /* 0x00000004151c7825 */ /* 0x000fc800078e000c */
[C---:B0-----:R-:W-:Y:S02]  /*0cb0*/  IMAD.WIDE.U32 R10, R21.reuse, 0x4, R16 ;  /* 0x00000004150a7825 */ /* 0x041fe400078e0010 */
[----:B------:R0:W3:Y:S02]  /*0cc0*/  LDG.E R29, desc[UR6][R28.64] ;  /* 0x000000061c1d7981 */ /* 0x0000e4000c1e1900 */
[----:B------:R-:W-:Y:S02]  /*0cd0*/  IMAD.WIDE.U32 R20, R21, 0x4, R22 ;  /* 0x0000000415147825 */ /* 0x000fe400078e0016 */
[----:B------:R-:W4:Y:S04]  /*0ce0*/  LDG.E R10, desc[UR6][R10.64] ;  /* 0x000000060a0a7981 */ /* 0x000f28000c1e1900 */
[----:B------:R-:W5:Y:S01]  /*0cf0*/  LDG.E R21, desc[UR6][R20.64] ;  /* 0x0000000614157981 */ /* 0x000f62000c1e1900 */
[----:B0-----:R-:W-:-:S05]  /*0d00*/  LEA R28, R9, R19, 0x6 ;  /* 0x00000013091c7211 */ /* 0x001fca00078e30ff */
[----:B------:R-:W-:-:S06]  /*0d10*/  IMAD.WIDE.U32 R18, R28, 0x4, R12 ;  /* 0x000000041c127825 */ /* 0x000fcc00078e000c */
[----:B------:R-:W5:Y:S01]  /*0d20*/  LDG.E R19, desc[UR6][R18.64] ;  /* 0x0000000612137981 */ /* 0x000f62000c1e1900 */
[----:B--2---:R-:W-:Y:S01]  /*0d30*/  FADD.FTZ R24, R24, R27 ;  /* 0x0000001b18187221 */ /* 0x004fe20000010000 */
[----:B------:R-:W-:-:S05]  /*0d40*/  LEA R27, R9, R28, 0x5 ;  /* 0x0000001c091b7211 */ /* 0x000fca00078e28ff */
[----:B------:R-:W-:-:S06]  /*0d50*/  IMAD.WIDE.U32 R12, R27, 0x4, R12 ;  /* 0x000000041b0c7825 */ /* 0x000fcc00078e000c */
[----:B------:R-:W2:Y:S01]  /*0d60*/  LDG.E R13, desc[UR6][R12.64] ;  /* 0x000000060c0d7981 */ /* 0x000ea2000c1e1900 */
[----:B---3--:R-:W-:Y:S01]  /*0d70*/  FADD.FTZ R4, R4, R29 ;  /* 0x0000001d04047221 */ /* 0x008fe20000010000 */
[----:B----4-:R-:W-:Y:S01]  /*0d80*/  FADD.FTZ R25, R25, R10 ;  /* 0x0000000a19197221 */ /* 0x010fe20000010000 */
[----:B------:R-:W-:-:S04]  /*0d90*/  IMAD.WIDE.U32 R10, R28, 0x4, R16 ;  /* 0x000000041c0a7825 */ /* 0x000fc800078e0010 */
[----:B-----5:R-:W-:Y:S01]  /*0da0*/  FADD.FTZ R26, R26, R21 ;  /* 0x000000151a1a7221 */ /* 0x020fe20000010000 */
[C---:B------:R-:W-:Y:S01]  /*0db0*/  IMAD.WIDE.U32 R20, R28.reuse, 0x4, R14 ;  /* 0x000000041c147825 */ /* 0x040fe200078e000e */
[----:B------:R-:W3:Y:S03]  /*0dc0*/  LDG.E R10, desc[UR6][R10.64] ;  /* 0x000000060a0a7981 */ /* 0x000ee6000c1e1900 */
[----:B------:R-:W-:Y:S01]  /*0dd0*/  IMAD.WIDE.U32 R28, R28, 0x4, R22 ;  /* 0x000000041c1c7825 */ /* 0x000fe200078e0016 */
[----:B------:R-:W4:Y:S03]  /*0de0*/  LDG.E R9, desc[UR6][R20.64] ;  /* 0x0000000614097981 */ /* 0x000f26000c1e1900 */
[C---:B------:R-:W-:Y:S02]  /*0df0*/  IMAD.WIDE.U32 R14, R27.reuse, 0x4, R14 ;  /* 0x000000041b0e7825 */ /* 0x040fe400078e000e */
[----:B------:R-:W5:Y:S02]  /*0e00*/  LDG.E R29, desc[UR6][R28.64] ;  /* 0x000000061c1d7981 */ /* 0x000f64000c1e1900 */
[----:B------:R-:W-:-:S02]  /*0e10*/  IMAD.WIDE.U32 R16, R27, 0x4, R16 ;  /* 0x000000041b107825 */ /* 0x000fc400078e0010 */
[----:B------:R-:W5:Y:S02]  /*0e20*/  LDG.E R14, desc[UR6][R14.64] ;  /* 0x000000060e0e7981 */ /* 0x000f64000c1e1900 */
[----:B------:R-:W-:Y:S02]  /*0e30*/  IMAD.WIDE.U32 R22, R27, 0x4, R22 ;  /* 0x000000041b167825 */ /* 0x000fe400078e0016 */
[----:B------:R-:W5:Y:S04]  /*0e40*/  LDG.E R17, desc[UR6][R16.64] ;  /* 0x0000000610117981 */ /* 0x000f68000c1e1900 */
[----:B------:R-:W5:Y:S01]  /*0e50*/  LDG.E R23, desc[UR6][R22.64] ;  /* 0x0000000616177981 */ /* 0x000f62000c1e1900 */
[----:B------:R-:W-:Y:S01]  /*0e60*/  FADD.FTZ R4, R4, R19 ;  /* 0x0000001304047221 */ /* 0x000fe20000010000 */
[----:B------:R-:W-:-:S03]  /*0e70*/  IADD3 R5, PT, PT, R5, 0x80, RZ ;  /* 0x0000008005057810 */ /* 0x000fc60007ffe0ff */
[----:B--2---:R-:W-:Y:S01]  /*0e80*/  FADD.FTZ R4, R4, R13 ;  /* 0x0000000d04047221 */ /* 0x004fe20000010000 */
[----:B---3--:R-:W-:Y:S01]  /*0e90*/  FADD.FTZ R10, R25, R10 ;  /* 0x0000000a190a7221 */ /* 0x008fe20000010000 */
[----:B----4-:R-:W-:Y:S01]  /*0ea0*/  FADD.FTZ R9, R24, R9 ;  /* 0x0000000918097221 */ /* 0x010fe20000010000 */
[----:B-----5:R-:W-:-:S03]  /*0eb0*/  FADD.FTZ R26, R26, R29 ;  /* 0x0000001d1a1a7221 */ /* 0x020fc60000010000 */
[----:B------:R-:W-:Y:S01]  /*0ec0*/  FADD.FTZ R20, R9, R14 ;  /* 0x0000000e09147221 */ /* 0x000fe20000010000 */
[----:B------:R-:W-:Y:S01]  /*0ed0*/  FADD.FTZ R11, R10, R17 ;  /* 0x000000110a0b7221 */ /* 0x000fe20000010000 */
[----:B------:R-:W-:-:S07]  /*0ee0*/  FADD.FTZ R18, R26, R23 ;  /* 0x000000171a127221 */ /* 0x000fce0000010000 */
.L_x_233:
[----:B------:R-:W-:Y:S05]  /*0ef0*/  BSYNC.RECONVERGENT B1 ;  /* 0x0000000000017941 */ /* 0x000fea0003800200 */
.L_x_232:
[----:B------:R-:W-:Y:S05]  /*0f00*/  @!P1 BRA `(.L_x_228) ;  /* 0x0000000000e09947 */ /* 0x000fea0003800000 */
[----:B------:R-:W-:Y:S01]  /*0f10*/  ISETP.NE.AND P1, PT, R6, 0x1, PT ;  /* 0x000000010600780c */ /* 0x000fe20003f25270 */
[----:B------:R-:W-:Y:S01]  /*0f20*/  BSSY.RECONVERGENT B1, `(.L_x_234) ;  /* 0x0000023000017945 */ /* 0x000fe20003800200 */
[----:B------:R-:W-:-:S11]  /*0f30*/  LOP3.LUT P0, RZ, R7, 0x20, RZ, 0xc0, !PT ;  /* 0x0000002007ff7812 */ /* 0x000fd6000780c0ff */
[----:B------:R-:W-:Y:S05]  /*0f40*/  @!P1 BRA `(.L_x_235) ;  /* 0x0000000000809947 */ /* 0x000fea0003800000 */
[----:B------:R-:W0:Y:S08]  /*0f50*/  LDC R21, c[0x0][0x388] ;  /* 0x0000e200ff157b82 */ /* 0x000e300000000800 */
[----:B------:R-:W1:Y:S08]  /*0f60*/  LDC.64 R14, c[0x0][0x440] ;  /* 0x00011000ff0e7b82 */ /* 0x000e700000000a00 */
[----:B------:R-:W2:Y:S08]  /*0f70*/  LDC.64 R12, c[0x0][0x448] ;  /* 0x00011200ff0c7b82 */ /* 0x000eb00000000a00 */
[----:B------:R-:W3:Y:S01]  /*0f80*/  LDC.64 R22, c[0x0][0x450] ;  /* 0x00011400ff167b82 */ /* 0x000ee20000000a00 */
[----:B0-----:R-:W-:-:S05]  /*0f90*/  IMAD R7, R5, R21, R0 ;  /* 0x0000001505077224 */ /* 0x001fca00078e0200 */
[----:B------:R-:W-:Y:S02]  /*0fa0*/  LEA R21, R21, R7, 0x5 ;  /* 0x0000000715157211 */ /* 0x000fe400078e28ff */
[----:B------:R-:W0:Y:S01]  /*0fb0*/  LDC.64 R16, c[0x0][0x458] ;  /* 0x00011600ff107b82 */ /* 0x000e220000000a00 */
[----:B-1----:R-:W-:-:S04]  /*0fc0*/  IMAD.WIDE.U32 R28, R7, 0x4, R14 ;  /* 0x00000004071c7825 */ /* 0x002fc800078e000e */
[C---:B--2---:R-:W-:Y:S01]  /*0fd0*/  IMAD.WIDE.U32 R26, R7.reuse, 0x4, R12 ;  /* 0x00000004071a7825 */ /* 0x044fe200078e000c */
[----:B------:R-:W2:Y:S03]  /*0fe0*/  LDG.E R9, desc[UR6][R28.64] ;  /* 0x000000061c097981 */ /* 0x000ea6000c1e1900 */
[----:B---3--:R-:W-:Y:S01]  /*0ff0*/  IMAD.WIDE.U32 R24, R7, 0x4, R22 ;  /* 0x0000000407187825 */ /* 0x008fe200078e0016 */
[----:B------:R-:W3:Y:S03]  /*1000*/  LDG.E R19, desc[UR6][R26.64] ;  /* 0x000000061a137981 */ /* 0x000ee6000c1e1900 */
[----:B------:R-:W-:Y:S01]  /*1010*/  IMAD.WIDE.U32 R14, R21, 0x4, R14 ;  /* 0x00000004150e7825 */ /* 0x000fe200078e000e */
[----:B------:R-:W4:Y:S03]  /*1020*/  LDG.E R10, desc[UR6][R24.64] ;  /* 0x00000006180a7981 */ /* 0x000f26000c1e1900 */
[----:B0-----:R-:W-:-:S02]  /*1030*/  IMAD.WIDE.U32 R6, R7, 0x4, R16 ;  /* 0x0000000407067825 */ /* 0x001fc400078e0010 */
[----:B------:R-:W5:Y:S02]  /*1040*/  LDG.E R15, desc[UR6][R14.64] ;  /* 0x000000060e0f7981 */ /* 0x000f64000c1e1900 */
[C---:B------:R-:W-:Y:S02]  /*1050*/  IMAD.WIDE.U32 R12, R21.reuse, 0x4, R12 ;  /* 0x00000004150c7825 */ /* 0x040fe400078e000c */
        /* <DEDUP_REMOVED lines=8> */
[----:B---3--:R-:W-:Y:S01]  /*10e0*/  FADD.FTZ R19, R20, R19 ;  /* 0x0000001314137221 */ /* 0x008fe20000010000 */
[----:B----4-:R-:W-:Y:S02]  /*10f0*/  FADD.FTZ R10, R11, R10 ;  /* 0x0000000a0b0a7221 */ /* 0x010fe40000010000 */
[----:B-----5:R-:W-:Y:S01]  /*1100*/  FADD.FTZ R4, R4, R15 ;  /* 0x0000000f04047221 */ /* 0x020fe20000010000 */
[----:B------:R-:W-:Y:S01]  /*1110*/  FADD.FTZ R18, R18, R7 ;  /* 0x0000000712127221 */ /* 0x000fe20000010000 */
[----:B------:R-:W-:Y:S01]  /*1120*/  FADD.FTZ R20, R19, R12 ;  /* 0x0000000c13147221 */ /* 0x000fe20000010000 */
[----:B------:R-:W-:-:S02]  /*1130*/  FADD.FTZ R11, R10, R23 ;  /* 0x000000170a0b7221 */ /* 0x000fc40000010000 */
[----:B------:R-:W-:-:S07]  /*1140*/  FADD.FTZ R18, R18, R17 ;  /* 0x0000001112127221 */ /* 0x000fce0000010000 */
.L_x_235:
[----:B------:R-:W-:Y:S05]  /*1150*/  BSYNC.RECONVERGENT B1 ;  /* 0x0000000000017941 */ /* 0x000fea0003800200 */
.L_x_234:
[----:B------:R-:W-:Y:S05]  /*1160*/  @P0 BRA `(.L_x_228) ;  /* 0x0000000000480947 */ /* 0x000fea0003800000 */
[----:B------:R-:W0:Y:S01]  /*1170*/  LDC.64 R16, c[0x0][0x440] ;  /* 0x00011000ff107b82 */ /* 0x000e220000000a00 */
[----:B------:R-:W1:Y:S07]  /*1180*/  LDCU UR4, c[0x0][0x388] ;  /* 0x00007100ff0477ac */ /* 0x000e6e0008000800 */
[----:B------:R-:W2:Y:S08]  /*1190*/  LDC.64 R14, c[0x0][0x448] ;  /* 0x00011200ff0e7b82 */ /* 0x000eb00000000a00 */
[----:B------:R-:W3:Y:S01]  /*11a0*/  LDC.64 R12, c[0x0][0x450] ;  /* 0x00011400ff0c7b82 */ /* 0x000ee20000000a00 */
[----:B-1----:R-:W-:-:S07]  /*11b0*/  IMAD R5, R5, UR4, R0 ;  /* 0x0000000405057c24 */ /* 0x002fce000f8e0200 */
[----:B------:R-:W1:Y:S01]  /*11c0*/  LDC.64 R6, c[0x0][0x458] ;  /* 0x00011600ff067b82 */ /* 0x000e620000000a00 */
[----:B0-----:R-:W-:-:S06]  /*11d0*/  IMAD.WIDE.U32 R16, R5, 0x4, R16 ;  /* 0x0000000405107825 */ /* 0x001fcc00078e0010 */
[----:B------:R-:W4:Y:S01]  /*11e0*/  LDG.E R17, desc[UR6][R16.64] ;  /* 0x0000000610117981 */ /* 0x000f22000c1e1900 */
[----:B--2---:R-:W-:-:S06]  /*11f0*/  IMAD.WIDE.U32 R14, R5, 0x4, R14 ;  /* 0x00000004050e7825 */ /* 0x004fcc00078e000e */
[----:B------:R-:W2:Y:S01]  /*1200*/  LDG.E R15, desc[UR6][R14.64] ;  /* 0x000000060e0f7981 */ /* 0x000ea2000c1e1900 */
[----:B---3--:R-:W-:-:S06]  /*1210*/  IMAD.WIDE.U32 R12, R5, 0x4, R12 ;  /* 0x00000004050c7825 */ /* 0x008fcc00078e000c */
[----:B------:R-:W3:Y:S01]  /*1220*/  LDG.E R12, desc[UR6][R12.64] ;  /* 0x000000060c0c7981 */ /* 0x000ee2000c1e1900 */
[----:B-1----:R-:W-:-:S06]  /*1230*/  IMAD.WIDE.U32 R6, R5, 0x4, R6 ;  /* 0x0000000405067825 */ /* 0x002fcc00078e0006 */
[----:B------:R-:W5:Y:S01]  /*1240*/  LDG.E R7, desc[UR6][R6.64] ;  /* 0x0000000606077981 */ /* 0x000f62000c1e1900 */
[----:B----4-:R-:W-:Y:S01]  /*1250*/  FADD.FTZ R4, R4, R17 ;  /* 0x0000001104047221 */ /* 0x010fe20000010000 */
[----:B--2---:R-:W-:Y:S01]  /*1260*/  FADD.FTZ R20, R20, R15 ;  /* 0x0000000f14147221 */ /* 0x004fe20000010000 */
[----:B---3--:R-:W-:Y:S01]  /*1270*/  FADD.FTZ R11, R11, R12 ;  /* 0x0000000c0b0b7221 */ /* 0x008fe20000010000 */
[----:B-----5:R-:W-:-:S07]  /*1280*/  FADD.FTZ R18, R18, R7 ;  /* 0x0000000712127221 */ /* 0x020fce0000010000 */
.L_x_228:
[----:B------:R-:W-:Y:S05]  /*1290*/  BSYNC.RECONVERGENT B0 ;  /* 0x0000000000007941 */ /* 0x000fea0003800200 */
.L_x_227:
[----:B------:R-:W0:Y:S01]  /*12a0*/  S2R R5, SR_TID.X ;  /* 0x0000000000057919 */ /* 0x000e220000002100 */
[----:B------:R-:W1:Y:S01]  /*12b0*/  S2UR UR5, SR_CgaCtaId ;  /* 0x00000000000579c3 */ /* 0x000e620000008800 */
[----:B------:R-:W-:Y:S01]  /*12c0*/  UMOV UR4, 0x400 ;  /* 0x0000040000047882 */ /* 0x000fe20000000000 */
[C---:B------:R-:W-:Y:S02]  /*12d0*/  SHF.L.U32 R7, R3.reuse, 0x7, RZ ;  /* 0x0000000703077819 */ /* 0x040fe400000006ff */
[C---:B------:R-:W-:Y:S02]  /*12e0*/  ISETP.NE.AND P1, PT, R3.reuse, RZ, PT ;  /* 0x000000ff0300720c */ /* 0x040fe40003f25270 */
[----:B------:R-:W-:-:S04]  /*12f0*/  ISETP.GT.U32.AND P0, PT, R3, 0xf, PT ;  /* 0x0000000f0300780c */ /* 0x000fc80003f04070 */
[C---:B------:R-:W-:Y:S01]  /*1300*/  ISETP.NE.OR P0, PT, R2.reuse, 0x1f, P0 ;  /* 0x0000001f0200780c */ /* 0x040fe20000705670 */
[----:B-1----:R-:W-:Y:S01]  /*1310*/  ULEA UR4, UR5, UR4, 0x18 ;  /* 0x0000000405047291 */ /* 0x002fe2000f8ec0ff */
[----:B0-----:R-:W-:-:S05]  /*1320*/  LOP3.LUT R0, R2, 0x1f, R5, 0x78, !PT ;  /* 0x0000001f02007812 */ /* 0x001fca00078e7805 */
[----:B------:R-:W-:Y:S02]  /*1330*/  @!P1 LEA R2, R2, UR4, 0x2 ;  /* 0x0000000402029c11 */ /* 0x000fe4000f8e10ff */
        /* <DEDUP_REMOVED lines=28> */
[----:B--2---:R-:W-:Y:S01]  /*1500*/  FADD.FTZ R9, R11, R0 ;  /* 0x000000000b097221 */ /* 0x004fe20000010000 */
[----:B---3--:R-:W-:-:S04]  /*1510*/  FADD.FTZ R16, R14, R5 ;  /* 0x000000050e107221 */ /* 0x008fc80000010000 */
[----:B------:R-:W1:Y:S04]  /*1520*/  SHFL.BFLY PT, R0, R9, 0x4, 0x1f ;  /* 0x0c801f0009007f89 */ /* 0x000e6800000e0000 */
[----:B------:R-:W2:Y:S04]  /*1530*/  SHFL.BFLY PT, R5, R4, 0x4, 0x1f ;  /* 0x0c801f0004057f89 */ /* 0x000ea800000e0000 */
[----:B------:R-:W3:Y:S01]  /*1540*/  SHFL.BFLY PT, R13, R16, 0x4, 0x1f ;  /* 0x0c801f00100d7f89 */ /* 0x000ee200000e0000 */
[----:B0-----:R-:W-:-:S05]  /*1550*/  FADD.FTZ R6, R12, R7 ;  /* 0x000000070c067221 */ /* 0x001fca0000010000 */
[----:B------:R-:W0:Y:S01]  /*1560*/  SHFL.BFLY PT, R7, R6, 0x8, 0x1f ;  /* 0x0d001f0006077f89 */ /* 0x000e2200000e0000 */
[----:B-1----:R-:W-:Y:S01]  /*1570*/  FADD.FTZ R10, R9, R0 ;  /* 0x00000000090a7221 */ /* 0x002fe20000010000 */
[----:B--2---:R-:W-:-:S04]  /*1580*/  FADD.FTZ R5, R4, R5 ;  /* 0x0000000504057221 */ /* 0x004fc80000010000 */
[----:B------:R-:W1:Y:S01]  /*1590*/  SHFL.BFLY PT, R11, R10, 0x8, 0x1f ;  /* 0x0d001f000a0b7f89 */ /* 0x000e6200000e0000 */
[----:B---3--:R-:W-:-:S03]  /*15a0*/  FADD.FTZ R13, R16, R13 ;  /* 0x0000000d100d7221 */ /* 0x008fc60000010000 */
        /* <DEDUP_REMOVED lines=11> */
[----:B------:R0:W-:Y:S01]  /*1660*/  @!P1 STS [R2+0x4000], R9 ;  /* 0x0040000902009388 */ /* 0x0001e20000000800 */
[----:B-1----:R-:W-:Y:S01]  /*1670*/  FADD.FTZ R12, R11, R12 ;  /* 0x0000000c0b0c7221 */ /* 0x002fe20000010000 */
[----:B--2---:R-:W-:-:S04]  /*1680*/  FADD.FTZ R7, R0, R7 ;  /* 0x0000000700077221 */ /* 0x004fc80000010000 */
[----:B------:R0:W-:Y:S01]  /*1690*/  @!P1 STS [R2+0x4180], R12 ;  /* 0x0041800c02009388 */ /* 0x0001e20000000800 */
[----:B---3--:R-:W-:-:S03]  /*16a0*/  FADD.FTZ R15, R14, R15 ;  /* 0x0000000f0e0f7221 */ /* 0x008fc60000010000 */
[----:B------:R0:W-:Y:S04]  /*16b0*/  @!P1 STS [R2+0x4080], R7 ;  /* 0x0040800702009388 */ /* 0x0001e80000000800 */
[----:B------:R0:W-:Y:S01]  /*16c0*/  @!P1 STS [R2+0x4100], R15 ;  /* 0x0041000f02009388 */ /* 0x0001e20000000800 */
[----:B------:R-:W-:Y:S06]  /*16d0*/  BAR.SYNC.DEFER_BLOCKING 0x0 ;  /* 0x0000000000007b1d */ /* 0x000fec0000010000 */
[----:B------:R-:W-:Y:S05]  /*16e0*/  @P0 EXIT ;  /* 0x000000000000094d */ /* 0x000fea0003800000 */
[C---:B------:R-:W-:Y:S01]  /*16f0*/  LEA R0, R3.reuse, UR4, 0x3 ;  /* 0x0000000403007c11 */ /* 0x040fe2000f8e18ff */
[----:B0-----:R-:W0:Y:S01]  /*1700*/  LDC.64 R12, c[0x0][0x488] ;  /* 0x00012200ff0c7b82 */ /* 0x001e220000000a00 */
[----:B------:R-:W-:-:S03]  /*1710*/  IADD3 R3, PT, PT, R3, R8, RZ ;  /* 0x0000000803037210 */ /* 0x000fc60007ffe0ff */
        /* <DEDUP_REMOVED lines=9> */
[----:B-1----:R-:W-:Y:S01]  /*17b0*/  IMAD.WIDE.U32 R6, R3, 0x4, R6 ;  /* 0x0000000403067825 */ /* 0x002fe200078e0006 */
        /* <DEDUP_REMOVED lines=10> */
.L_x_236:
        /* <DEDUP_REMOVED lines=10> */
.L_x_2810:


//--------------------- .text._ZN10layer_norm31ln_parallel_residual_bwd_kernelINS_13Kernel_traitsI13__nv_bfloat16S2_S2_S2_fjLj256ELj1ELj4ELj1ELj16ENS_18Kernel_traits_baseILj256ES2_S2_S2_S2_fjLj128EEEEELb1ELb1ELb1EEEvNS_9BwdParamsE --------------------------
	.section	.text._ZN10layer_norm31ln_parallel_residual_bwd_kernelINS_13Kernel_traitsI13__nv_bfloat16S2_S2_S2_fjLj256ELj1ELj4ELj1ELj16ENS_18Kernel_traits_baseILj256ES2_S2_S2_S2_fjLj128EEEEELb1ELb1ELb1EEEvNS_9BwdParamsE,"ax",@progbits
	.align	128
        .global         _ZN10layer_norm31ln_parallel_residual_bwd_kernelINS_13Kernel_traitsI13__nv_bfloat16S2_S2_S2_fjLj256ELj1ELj4ELj1ELj16ENS_18Kernel_traits_baseILj256ES2_S2_S2_S2_fjLj128EEEEELb1ELb1ELb1EEEvNS_9BwdParamsE
        .type           _ZN10layer_norm31ln_parallel_residual_bwd_kernelINS_13Kernel_traitsI13__nv_bfloat16S2_S2_S2_fjLj256ELj1ELj4ELj1ELj16ENS_18Kernel_traits_baseILj256ES2_S2_S2_S2_fjLj128EEEEELb1ELb1ELb1EEEvNS_9BwdParamsE,@function
        .size           _ZN10layer_norm31ln_parallel_residual_bwd_kernelINS_13Kernel_traitsI13__nv_bfloat16S2_S2_S2_fjLj256ELj1ELj4ELj1ELj16ENS_18Kernel_traits_baseILj256ES2_S2_S2_S2_fjLj128EEEEELb1ELb1ELb1EEEvNS_9BwdParamsE,(.L_x_2811 - _ZN10layer_norm31ln_parallel_residual_bwd_kernelINS_13Kernel_traitsI13__nv_bfloat16S2_S2_S2_fjLj256ELj1ELj4ELj1ELj16ENS_18Kernel_traits_baseILj256ES2_S2_S2_S2_fjLj128EEEEELb1ELb1ELb1EEEvNS_9BwdParamsE)
        .other          _ZN10layer_norm31ln_parallel_residual_bwd_kernelINS_13Kernel_traitsI13__nv_bfloat16S2_S2_S2_fjLj256ELj1ELj4ELj1ELj16ENS_18Kernel_traits_baseILj256ES2_S2_S2_S2_fjLj128EEEEELb1ELb1ELb1EEEvNS_9BwdParamsE,@"STO_CUDA_ENTRY STV_DEFAULT"
_ZN10layer_norm31ln_parallel_residual_bwd_kernelINS_13Kernel_traitsI13__nv_bfloat16S2_S2_S2_fjLj256ELj1ELj4ELj1ELj16ENS_18Kernel_traits_baseILj256ES2_S2_S2_S2_fjLj128EEEEELb1ELb1ELb1EEEvNS_9BwdParamsE:
.text._ZN10layer_norm31ln_parallel_residual_bwd_kernelINS_13Kernel_traitsI13__nv_bfloat16S2_S2_S2_fjLj256ELj1ELj4ELj1ELj16ENS_18Kernel_traits_baseILj256ES2_S2_S2_S2_fjLj128EEEEELb1ELb1ELb1EEEvNS_9BwdParamsE:
        /* <DEDUP_REMOVED lines=15> */
[----:B------:R-:W3:Y:S01]  /*00f0*/  LDCU UR12, c[0x0][0x388] ;  /* 0x00007100ff0c77ac */ /* 0x000ee20008000800 */
        /* <DEDUP_REMOVED lines=12> */
[----:B0-----:R-:W-:-:S06]  /*01c0*/  IMAD.WIDE.U32 R8, R2, 0x10, R8 ;  /* 0x0000001002087825 */ /* 0x001fcc00078e0008 */
[----:B------:R-:W2:Y:S01]  /*01d0*/  LDG.E.128 R8, desc[UR8][R8.64] ;  /* 0x0000000808087981 */ /* 0x000ea2000c1e1d00 */
[----:B-1----:R-:W-:Y:S01]  /*01e0*/  ISETP.NE.U32.AND P0, PT, RZ, UR10, PT ;  /* 0x0000000aff007c0c */ /* 0x002fe2000bf05070 */
[----:B------:R-:W-:Y:S01]  /*01f0*/  BSSY B1, `(.L_x_239) ;  /* 0x00002db000017945 */ /* 0x000fe20003800000 */
[----:B------:R-:W-:Y:S01]  /*0200*/  IMAD.MOV.U32 R7, RZ, RZ, R0 ;  /* 0x000000ffff077224 */ /* 0x000fe200078e0000 */
        /* <DEDUP_REMOVED lines=8> */
[----:B------:R-:W-:Y:S02]  /*0290*/  CS2R R42, SRZ ;  /* 0x00000000002a7805 */ /* 0x000fe4000001ff00 */
[C---:B--2---:R-:W-:Y:S01]  /*02a0*/  PRMT R12, R8.reuse, 0x7632, R12 ;  /* 0x00007632080c7816 */ /* 0x044fe2000000000c */
[----:B------:R-:W-:Y:S01]  /*02b0*/  IMAD.U32 R3, R8, 0x10000, RZ ;  /* 0x0001000008037824 */ /* 0x000fe200078e00ff */
[C---:B------:R-:W-:Y:S01]  /*02c0*/  PRMT R13, R9.reuse, 0x7632, R13 ;  /* 0x00007632090d7816 */ /* 0x040fe2000000000d */
[----:B------:R-:W0:Y:S01]  /*02d0*/  LDC.U8 R8, c[0x0][0x410] ;  /* 0x00010400ff087b82 */ /* 0x000e220000000000 */
[C---:B------:R-:W-:Y:S01]  /*02e0*/  PRMT R14, R10.reuse, 0x7632, R14 ;  /* 0x000076320a0e7816 */ /* 0x040fe2000000000e */
[----:B------:R-:W-:Y:S01]  /*02f0*/  IMAD.U32 R4, R9, 0x10000, RZ ;  /* 0x0001000009047824 */ /* 0x000fe200078e00ff */
[C---:B------:R-:W-:Y:S01]  /*0300*/  PRMT R15, R11.reuse, 0x7632, R15 ;  /* 0x000076320b0f7816 */ /* 0x040fe2000000000f */
[----:B------:R-:W-:Y:S01]  /*0310*/  IMAD.U32 R6, R11, 0x10000, RZ ;  /* 0x000100000b067824 */ /* 0x000fe200078e00ff */
[----:B------:R-:W-:Y:S01]  /*0320*/  SHF.L.U32 R5, R10, 0x10, RZ ;  /* 0x000000100a057819 */ /* 0x000fe200000006ff */
[----:B------:R-:W-:Y:S01]  /*0330*/  IMAD.U32 R10, R13, 0x10000, RZ ;  /* 0x000100000d0a7824 */ /* 0x000fe200078e00ff */
[----:B------:R-:W-:Y:S01]  /*0340*/  SHF.L.U32 R9, R12, 0x10, RZ ;  /* 0x000000100c097819 */ /* 0x000fe200000006ff */
[----:B------:R-:W-:Y:S01]  /*0350*/  IMAD.U32 R11, R14, 0x10000, RZ ;  /* 0x000100000e0b7824 */ /* 0x000fe200078e00ff */
[----:B------:R-:W-:-:S07]  /*0360*/  SHF.L.U32 R12, R15, 0x10, RZ ;  /* 0x000000100f0c7819 */ /* 0x000fce00000006ff */
.L_x_248:
[----:B------:R-:W-:Y:S01]  /*0370*/  ISETP.NE.U32.AND P1, PT, RZ, UR14, PT ;  /* 0x0000000eff007c0c */ /* 0x000fe2000bf25070 */
[----:B------:R-:W-:Y:S01]  /*0380*/  IMAD R0, R7, UR12, RZ ;  /* 0x0000000c07007c24 */ /* 0x000fe2000f8e02ff */
[----:B-1----:R-:W1:Y:S02]  /*0390*/  LDC.64 R32, c[0x0][0x3a8] ;  /* 0x0000ea00ff207b82 */ /* 0x002e640000000a00 */
[----:B------:R-:W-:Y:S02]  /*03a0*/  ISETP.NE.AND.EX P1, PT, RZ, UR15, PT, P1 ;  /* 0x0000000fff007c0c */ /* 0x000fe4000bf25310 */
[----:B------:R-:W-:-:S04]  /*03b0*/  SHF.R.S32.HI R13, RZ, 0x1f, R0 ;  /* 0x0000001fff0d7819 */ /* 0x000fc80000011400 */
[----:B------:R-:W-:Y:S01]  /*03c0*/  LEA.HI R13, R13, R0, RZ, 0x3 ;  /* 0x000000000d0d7211 */ /* 0x000fe200078f18ff */
[----:B------:R-:W2:Y:S03]  /*03d0*/  LDC.64 R34, c[0x0][0x3c0] ;  /* 0x0000f000ff227b82 */ /* 0x000ea60000000a00 */
[----:B------:R-:W-:-:S05]  /*03e0*/  LEA.HI.SX32 R13, R13, R2, 0x1d ;  /* 0x000000020d0d7211 */ /* 0x000fca00078feaff */
[----:B------:R-:W3:Y:S08]  /*03f0*/  @P1 LDC.64 R36, c[0x0][0x3b8] ;  /* 0x0000ee00ff241b82 */ /* 0x000ef00000000a00 */
[----:B------:R-:W4:Y:S08]  /*0400*/  LDC.64 R62, c[0x0][0x3c8] ;  /* 0x0000f200ff3e7b82 */ /* 0x000f300000000a00 */
[----:B------:R-:W5:Y:S01]  /*0410*/  LDC.64 R56, c[0x0][0x3b0] ;  /* 0x0000ec00ff387b82 */ /* 0x000f620000000a00 */
[----:B---3--:R-:W-:-:S07]  /*0420*/  @P1 IMAD.WIDE.U32 R58, R13, 0x8, R36 ;  /* 0x000000080d3a1825 */ /* 0x008fce00078e0024 */
[----:B------:R-:W3:Y:S01]  /*0430*/  @P0 LDC.64 R64, c[0x0][0x438] ;  /* 0x00010e00ff400b82 */ /* 0x000ee20000000a00 */
[----:B------:R-:W3:Y:S01]  /*0440*/  @P1 LDG.E.64 R58, desc[UR8][R58.64] ;  /* 0x000000083a3a1981 */ /* 0x000ee2000c1e1b00 */
[----:B-1----:R-:W-:-:S06]  /*0450*/  IMAD.WIDE.U32 R32, R13, 0x10, R32 ;  /* 0x000000100d207825 */ /* 0x002fcc00078e0020 */
[----:B------:R-:W1:Y:S01]  /*0460*/  LDC.64 R36, c[0x0][0x428] ;  /* 0x00010a00ff247b82 */ /* 0x000e620000000a00 */
[C---:B--2---:R-:W-:Y:S02]  /*0470*/  IMAD.WIDE R66, R7.reuse, 0x4, R34 ;  /* 0x0000000407427825 */ /* 0x044fe400078e0222 */
[----:B------:R-:W2:Y:S04]  /*0480*/  LDG.E.128 R32, desc[UR8][R32.64] ;  /* 0x0000000820207981 */ /* 0x000ea8000c1e1d00 */
[----:B------:R0:W2:Y:S01]  /*0490*/  LDG.E R66, desc[UR8][R66.64] ;  /* 0x0000000842427981 */ /* 0x0000a2000c1e1900 */
[----:B----4-:R-:W-:-:S06]  /*04a0*/  IMAD.WIDE R62, R7, 0x4, R62 ;  /* 0x00000004073e7825 */ /* 0x010fcc00078e023e */
[----:B------:R-:W4:Y:S01]  /*04b0*/  LDG.E R62, desc[UR8][R62.64] ;  /* 0x000000083e3e7981 */ /* 0x000f22000c1e1900 */
[----:B-1----:R-:W-:-:S06]  /*04c0*/  IMAD.WIDE.U32 R36, R13, 0x10, R36 ;  /* 0x000000100d247825 */ /* 0x002fcc00078e0024 */
[----:B------:R-:W4:Y:S01]  /*04d0*/  LDG.E.128 R36, desc[UR8][R36.64] ;  /* 0x0000000824247981 */ /* 0x000f22000c1e1d00 */
[----:B-----5:R-:W-:-:S04]  /*04e0*/  IMAD.WIDE.U32 R56, R13, 0x8, R56 ;  /* 0x000000080d387825 */ /* 0x020fc800078e0038 */
[----:B---3--:R-:W-:Y:S02]  /*04f0*/  @P0 IMAD.WIDE.U32 R64, R13, 0x10, R64 ;  /* 0x000000100d400825 */ /* 0x008fe400078e0040 */
[----:B------:R-:W3:Y:S04]  /*0500*/  LDG.E.64 R56, desc[UR8][R56.64] ;  /* 0x0000000838387981 */ /* 0x000ee8000c1e1b00 */
[----:B------:R1:W5:Y:S01]  /*0510*/  @P0 LDG.E.128 R20, desc[UR8][R64.64] ;  /* 0x0000000840140981 */ /* 0x000362000c1e1d00 */
[----:B0-----:R-:W-:Y:S01]  /*0520*/  ISETP.NE.AND P3, PT, R8, RZ, PT ;  /* 0x000000ff0800720c */ /* 0x001fe20003f65270 */
[----:B------:R-:W-:Y:S01]  /*0530*/  UMOV UR6, 0xffffffff ;  /* 0xffffffff00067882 */ /* 0x000fe20000000000 */
[----:B------:R-:W-:-:S04]  /*0540*/  ISETP.NE.U32.AND P2, PT, RZ, UR14, PT ;  /* 0x0000000eff007c0c */ /* 0x000fc8000bf45070 */
[----:B------:R-:W-:Y:S02]  /*0550*/  ISETP.NE.AND.EX P2, PT, RZ, UR15, PT, P2 ;  /* 0x0000000fff007c0c */ /* 0x000fe4000bf45320 */
[C-C-:B------:R-:W-:Y:S02]  /*0560*/  @P1 SHF.R.U64 R0, R58.reuse, 0x8, R59.reuse ;  /* 0x000000083a001819 */ /* 0x140fe4000000123b */
[C-C-:B------:R-:W-:Y:S02]  /*0570*/  @P1 SHF.R.U64 R67, R58.reuse, 0x10, R59.reuse ;  /* 0x000000103a431819 */ /* 0x140fe4000000123b */
[C---:B------:R-:W-:Y:S02]  /*0580*/  @P1 SHF.R.U64 R68, R58.reuse, 0x18, R59 ;  /* 0x000000183a441819 */ /* 0x040fe4000000123b */
[----:B------:R-:W-:Y:S02]  /*0590*/  @P1 PRMT R14, R58, 0x7610, R14 ;  /* 0x000076103a0e1816 */ /* 0x000fe4000000000e */
[----:B------:R-:W-:-:S02]  /*05a0*/  @P1 PRMT R15, R0, 0x7610, R15 ;  /* 0x00007610000f1816 */ /* 0x000fc4000000000f */
[--C-:B------:R-:W-:Y:S02]  /*05b0*/  @P1 SHF.R.U32.HI R58, RZ, 0x10, R59.reuse ;  /* 0x00000010ff3a1819 */ /* 0x100fe4000001163b */
[----:B------:R-:W-:Y:S02]  /*05c0*/  @P1 SHF.R.U32.HI R0, RZ, 0x8, R59 ;  /* 0x00000008ff001819 */ /* 0x000fe4000001163b */
[----:B------:R-:W-:Y:S02]  /*05d0*/  @P1 PRMT R40, R58, 0x7610, R40 ;  /* 0x000076103a281816 */ /* 0x000fe40000000028 */
[----:B------:R-:W-:Y:S02]  /*05e0*/  @P1 PRMT R19, R0, 0x7610, R19 ;  /* 0x0000761000131816 */ /* 0x000fe40000000013 */
[----:B--2---:R-:W-:Y:S02]  /*05f0*/  PRMT R58, R33, 0x7632, R58 ;  /* 0x00007632213a7816 */ /* 0x004fe4000000003a */
[----:B------:R-:W-:-:S02]  /*0600*/  PRMT R0, R32, 0x7632, R0 ;  /* 0x0000763220007816 */ /* 0x000fc40000000000 */
[----:B------:R-:W-:Y:S01]  /*0610*/  @P1 PRMT R18, R59, 0x7610, R18 ;  /* 0x000076103b121816 */ /* 0x000fe20000000012 */
[----:B------:R-:W-:Y:S01]  /*0620*/  IMAD.U32 R32, R32, 0x10000, RZ ;  /* 0x0001000020207824 */ /* 0x000fe200078e00ff */
[----:B------:R-:W-:Y:S02]  /*0630*/  @P1 SHF.R.U32.HI R59, RZ, 0x18, R59 ;  /* 0x00000018ff3b1819 */ /* 0x000fe4000001163b */
[----:B------:R-:W-:Y:S02]  /*0640*/  FSEL R77, R66, RZ, !P3 ;  /* 0x000000ff424d7208 */ /* 0x000fe40005800000 */
[----:B-1----:R-:W-:Y:S02]  /*0650*/  PRMT R65, R34, 0x7632, R65 ;  /* 0x0000763222417816 */ /* 0x002fe40000000041 */
[----:B------:R-:W-:Y:S01]  /*0660*/  SHF.L.U32 R58, R58, 0x10, RZ ;  /* 0x000000103a3a7819 */ /* 0x000fe200000006ff */
[----:B------:R-:W-:Y:S01]  /*0670*/  IMAD.U32 R0, R0, 0x10000, RZ ;  /* 0x0001000000007824 */ /* 0x000fe200078e00ff */
[----:B------:R-:W-:Y:S01]  /*0680*/  @P1 PRMT R17, R68, 0x7610, R17 ;  /* 0x0000761044111816 */ /* 0x000fe20000000011 */
[----:B------:R-:W-:Y:S01]  /*0690*/  IMAD.U32 R68, R35, 0x10000, RZ ;  /* 0x0001000023447824 */ /* 0x000fe200078e00ff */
[----:B------:R-:W-:Y:S01]  /*06a0*/  @P1 PRMT R41, R59, 0x7610, R41 ;  /* 0x000076103b291816 */ /* 0x000fe20000000029 */
[----:B------:R-:W-:Y:S01]  /*06b0*/  FADD.FTZ R59, -R77, R32 ;  /* 0x000000204d3b7221 */ /* 0x000fe20000010100 */
[----:B------:R-:W-:Y:S01]  /*06c0*/  PRMT R66, R35, 0x7632, R66 ;  /* 0x0000763223427816 */ /* 0x000fe20000000042 */
[----:B------:R-:W-:-:S02]  /*06d0*/  IMAD.U32 R32, R65, 0x10000, RZ ;  /* 0x0001000041207824 */ /* 0x000fc400078e00ff */
[C---:B------:R-:W-:Y:S01]  /*06e0*/  FADD.FTZ R73, -R77.reuse, R58 ;  /* 0x0000003a4d497221 */ /* 0x040fe20000010100 */
[C---:B----4-:R-:W-:Y:S01]  /*06f0*/  PRMT R74, R36.reuse, 0x7632, R74 ;  /* 0x00007632244a7816 */ /* 0x050fe2000000004a */
[C---:B------:R-:W-:Y:S01]  /*0700*/  FADD.FTZ R65, -R77.reuse, R68 ;  /* 0x000000444d417221 */ /* 0x040fe20000010100 */
[----:B------:R-:W-:Y:S01]  /*0710*/  FADD.FTZ R71, -R77, R0 ;  /* 0x000000004d477221 */ /* 0x000fe20000010100 */
[----:B------:R-:W-:Y:S01]  /*0720*/  SHF.L.U32 R58, R36, 0x10, RZ ;  /* 0x00000010243a7819 */ /* 0x000fe200000006ff */
[----:B------:R-:W-:Y:S01]  /*0730*/  IMAD.U32 R64, R33, 0x10000, RZ ;  /* 0x0001000021407824 */ /* 0x000fe200078e00ff */
[----:B------:R-:W-:Y:S01]  /*0740*/  SHF.L.U32 R34, R34, 0x10, RZ ;  /* 0x0000001022227819 */ /* 0x000fe200000006ff */
[----:B------:R-:W-:Y:S01]  /*0750*/  IMAD.U32 R66, R66, 0x10000, RZ ;  /* 0x0001000042427824 */ /* 0x000fe200078e00ff */
[----:B------:R-:W-:Y:S01]  /*0760*/  SHF.L.U32 R83, R39, 0x10, RZ ;  /* 0x0000001027537819 */ /* 0x000fe200000006ff */
[----:B------:R-:W-:Y:S01]  /*0770*/  FMUL.FTZ R0, R62, R59 ;  /* 0x0000003b3e007220 */ /* 0x000fe20000410000 */
[----:B------:R-:W-:Y:S01]  /*0780*/  SHF.L.U32 R74, R74, 0x10, RZ ;  /* 0x000000104a4a7819 */ /* 0x000fe200000006ff */
[C---:B------:R-:W-:Y:S01]  /*0790*/  FMUL.FTZ R65, R62.reuse, R65 ;  /* 0x000000413e417220 */ /* 0x040fe20000410000 */
[----:B------:R-:W-:Y:S01]  /*07a0*/  FMUL.FTZ R71, R62, R71 ;  /* 0x000000473e477220 */ /* 0x000fe20000410000 */
[----:B------:R-:W-:Y:S01]  /*07b0*/  FMUL.FTZ R59, R3, R58 ;  /* 0x0000003a033b7220 */ /* 0x000fe20000410000 */
[C---:B------:R-:W-:Y:S01]  /*07c0*/  FADD.FTZ R33, -R77.reuse, R64 ;  /* 0x000000404d217221 */ /* 0x040fe20000010100 */
[C---:B------:R-:W-:Y:S01]  /*07d0*/  FADD.FTZ R63, -R77.reuse, R34 ;  /* 0x000000224d3f7221 */ /* 0x040fe20000010100 */
[C---:B------:R-:W-:Y:S01]  /*07e0*/  FADD.FTZ R75, -R77.reuse, R32 ;  /* 0x000000204d4b7221 */ /* 0x040fe20000010100 */
[----:B------:R-:W-:Y:S01]  /*07f0*/  FADD.FTZ R77, -R77, R66 ;  /* 0x000000424d4d7221 */ /* 0x000fe20000010100 */
[----:B------:R-:W-:Y:S01]  /*0800*/  FADD.FTZ R60, R83, R60 ;  /* 0x0000003c533c7221 */ /* 0x000fe20000010000 */
[-C--:B------:R-:W-:Y:S01]  /*0810*/  FFMA.FTZ R48, R65, R83.reuse, R48 ;  /* 0x0000005341307223 */ /* 0x080fe20000010030 */
[----:B------:R-:W-:Y:S01]  /*0820*/  FMUL.FTZ R66, R6, R83 ;  /* 0x0000005306427220 */ /* 0x000fe20000410000 */
[----:B------:R-:W-:Y:S01]  /*0830*/  FADD.FTZ R51, R74, R51 ;  /* 0x000000334a337221 */ /* 0x000fe20000010000 */
[----:B------:R-:W-:Y:S01]  /*0840*/  FFMA.FTZ R42, R71, R74, R42 ;  /* 0x0000004a472a7223 */ /* 0x000fe2000001002a */
[C---:B------:R-:W-:Y:S01]  /*0850*/  PRMT R78, R37.reuse, 0x7632, R78 ;  /* 0x00007632254e7816 */ /* 0x040fe2000000004e */
[----:B------:R-:W-:-:S02]  /*0860*/  IMAD.U32 R85, R37, 0x10000, RZ ;  /* 0x0001000025557824 */ /* 0x000fc400078e00ff */
[----:B------:R-:W-:Y:S01]  /*0870*/  FMUL.FTZ R74, R9, R74 ;  /* 0x0000004a094a7220 */ /* 0x000fe20000410000 */
[----:B------:R-:W-:Y:S01]  /*0880*/  FADD.FTZ R83, RZ, R59 ;  /* 0x0000003bff537221 */ /* 0x000fe20000010000 */
[----:B------:R-:W-:Y:S01]  /*0890*/  FFMA.FTZ R84, R0, R59, RZ ;  /* 0x0000003b00547223 */ /* 0x000fe200000100ff */
[----:B------:R-:W-:Y:S01]  /*08a0*/  FADD.FTZ R50, R58, R50 ;  /* 0x000000323a327221 */ /* 0x000fe20000010000 */
[----:B------:R-:W-:Y:S01]  /*08b0*/  FFMA.FTZ R43, R0, R58, R43 ;  /* 0x0000003a002b7223 */ /* 0x000fe2000001002b */
[----:B------:R-:W-:Y:S01]  /*08c0*/  FMUL.FTZ R58, R4, R85 ;  /* 0x00000055043a7220 */ /* 0x000fe20000410000 */
[----:B------:R-:W-:Y:S01]  /*08d0*/  FADD.FTZ R83, R83, R74 ;  /* 0x0000004a53537221 */ /* 0x000fe20000010000 */
[----:B------:R-:W-:Y:S01]  /*08e0*/  FMUL.FTZ R33, R62, R33 ;  /* 0x000000213e217220 */ /* 0x000fe20000410000 */
[----:B------:R-:W-:Y:S02]  /*08f0*/  IMAD.U32 R78, R78, 0x10000, RZ ;  /* 0x000100004e4e7824 */ /* 0x000fe400078e00ff */
[----:B------:R-:W-:Y:S01]  /*0900*/  FFMA.FTZ R84, R71, R74, R84 ;  /* 0x0000004a47547223 */ /* 0x000fe20000010054 */
[C---:B------:R-:W-:Y:S01]  /*0910*/  PRMT R80, R38.reuse, 0x7632, R80 ;  /* 0x0000763226507816 */ /* 0x040fe20000000050 */
[----:B------:R-:W-:-:S02]  /*0920*/  IMAD.U32 R64, R38, 0x10000, RZ ;  /* 0x0001000026407824 */ /* 0x000fc400078e00ff */
[C---:B------:R-:W-:Y:S01]  /*0930*/  FMUL.FTZ R63, R62.reuse, R63 ;  /* 0x0000003f3e3f7220 */ /* 0x040fe20000410000 */
[----:B------:R-:W-:Y:S01]  /*0940*/  FMUL.FTZ R76, R62, R73 ;  /* 0x000000493e4c7220 */ /* 0x000fe20000410000 */
[----:B------:R-:W-:Y:S01]  /*0950*/  FADD.FTZ R86, R83, R58 ;  /* 0x0000003a53567221 */ /* 0x000fe20000010000 */
[----:B------:R-:W-:Y:S01]  /*0960*/  FMUL.FTZ R73, R10, R78 ;  /* 0x0000004e0a497220 */ /* 0x000fe20000410000 */
[----:B------:R-:W-:Y:S01]  /*0970*/  FFMA.FTZ R83, R33, R58, R84 ;  /* 0x0000003a21537223 */ /* 0x000fe20000010054 */
[----:B------:R-:W-:Y:S01]  /*0980*/  FADD.FTZ R52, R85, R52 ;  /* 0x0000003455347221 */ /* 0x000fe20000010000 */
[----:B------:R-:W-:Y:S01]  /*0990*/  FFMA.FTZ R44, R33, R85, R44 ;  /* 0x00000055212c7223 */ /* 0x000fe2000001002c */
[----:B------:R-:W-:Y:S01]  /*09a0*/  FADD.FTZ R54, R64, R54 ;  /* 0x0000003640367221 */ /* 0x000fe20000010000 */
[-C--:B------:R-:W-:Y:S01]  /*09b0*/  FFMA.FTZ R46, R63, R64.reuse, R46 ;  /* 0x000000403f2e7223 */ /* 0x080fe2000001002e */
[----:B------:R-:W-:Y:S02]  /*09c0*/  IMAD.U32 R80, R80, 0x10000, RZ ;  /* 0x0001000050507824 */ /* 0x000fe400078e00ff */
[----:B------:R-:W-:Y:S01]  /*09d0*/  FMUL.FTZ R64, R5, R64 ;  /* 0x0000004005407220 */ /* 0x000fe20000410000 */
[----:B------:R-:W-:Y:S01]  /*09e0*/  FADD.FTZ R85, R86, R73 ;  /* 0x0000004956557221 */ /* 0x000fe20000010000 */
[----:B------:R-:W-:Y:S01]  /*09f0*/  FFMA.FTZ R84, R76, R73, R83 ;  /* 0x000000494c547223 */ /* 0x000fe20000010053 */
[----:B------:R-:W-:Y:S01]  /*0a00*/  FADD.FTZ R53, R78, R53 ;  /* 0x000000354e357221 */ /* 0x000fe20000010000 */
[----:B------:R-:W-:Y:S01]  /*0a10*/  FFMA.FTZ R45, R76, R78, R45 ;  /* 0x0000004e4c2d7223 */ /* 0x000fe2000001002d */
[----:B------:R-:W-:Y:S01]  /*0a20*/  PRMT R82, R39, 0x7632, R82 ;  /* 0x0000763227527816 */ /* 0x000fe20000000052 */
[----:B------:R-:W-:Y:S01]  /*0a30*/  FMUL.FTZ R78, R62, R75 ;  /* 0x0000004b3e4e7220 */ /* 0x000fe20000410000 */
[----:B------:R-:W-:Y:S01]  /*0a40*/  FMUL.FTZ R75, R11, R80 ;  /* 0x000000500b4b7220 */ /* 0x000fe20000410000 */
[----:B------:R-:W-:Y:S01]  /*0a50*/  FADD.FTZ R86, R85, R64 ;  /* 0x0000004055567221 */ /* 0x000fe20000010000 */
[----:B------:R-:W-:Y:S01]  /*0a60*/  FFMA.FTZ R83, R63, R64, R84 ;  /* 0x000000403f537223 */ /* 0x000fe20000010054 */
[----:B------:R-:W-:Y:S01]  /*0a70*/  SHF.L.U32 R82, R82, 0x10, RZ ;  /* 0x0000001052527819 */ /* 0x000fe200000006ff */
[----:B------:R-:W-:Y:S01]  /*0a80*/  FADD.FTZ R55, R80, R55 ;  /* 0x0000003750377221 */ /* 0x000fe20000010000 */
[----:B------:R-:W-:Y:S01]  /*0a90*/  FFMA.FTZ R47, R78, R80, R47 ;  /* 0x000000504e2f7223 */ /* 0x000fe2000001002f */
[----:B------:R-:W-:Y:S01]  /*0aa0*/  FMUL.FTZ R80, R62, R77 ;  /* 0x0000004d3e507220 */ /* 0x000fe20000410000 */
[----:B------:R-:W-:Y:S01]  /*0ab0*/  FADD.FTZ R85, R86, R75 ;  /* 0x0000004b56557221 */ /* 0x000fe20000010000 */
[----:B------:R-:W-:Y:S01]  /*0ac0*/  FFMA.FTZ R84, R78, R75, R83 ;  /* 0x0000004b4e547223 */ /* 0x000fe20000010053 */
[----:B------:R-:W-:Y:S01]  /*0ad0*/  FADD.FTZ R61, R82, R61 ;  /* 0x0000003d523d7221 */ /* 0x000fe20000010000 */
[-C--:B------:R-:W-:Y:S01]  /*0ae0*/  FFMA.FTZ R49, R80, R82.reuse, R49 ;  /* 0x0000005250317223 */ /* 0x080fe20000010031 */
[----:B------:R-:W-:Y:S01]  /*0af0*/  FMUL.FTZ R77, R12, R82 ;  /* 0x000000520c4d7220 */ /* 0x000fe20000410000 */
[----:B------:R-:W-:Y:S01]  /*0b00*/  FADD.FTZ R82, R85, R66 ;  /* 0x0000004255527221 */ /* 0x000fe20000010000 */
[----:B------:R-:W-:Y:S01]  /*0b10*/  FFMA.FTZ R83, R65, R66, R84 ;  /* 0x0000004241537223 */ /* 0x000fe20000010054 */
[----:B------:R-:W-:Y:S01]  /*0b20*/  @P1 PRMT R16, R67, 0x7610, R16 ;  /* 0x0000761043101816 */ /* 0x000fe20000000010 */
[----:B---3--:R-:W-:Y:S01]  /*0b30*/  IMAD.MOV.U32 R67, RZ, RZ, R56 ;  /* 0x000000ffff437224 */ /* 0x008fe200078e0038 */
[----:B-----5:R-:W-:Y:S01]  /*0b40*/  PRMT R39, R23, 0x7632, R39 ;  /* 0x0000763217277816 */ /* 0x020fe20000000027 */
[----:B------:R-:W-:Y:S01]  /*0b50*/  IMAD.MOV.U32 R72, RZ, RZ, R57 ;  /* 0x000000ffff487224 */ /* 0x000fe200078e0039 */
[----:B------:R-:W-:Y:S01]  /*0b60*/  PRMT R38, R22, 0x7632, R38 ;  /* 0x0000763216267816 */ /* 0x000fe20000000026 */
[----:B------:R-:W-:Y:S01]  /*0b70*/  FADD.FTZ R89, R82, R77 ;  /* 0x0000004d52597221 */ /* 0x000fe20000010000 */
[----:B------:R-:W-:Y:S01]  /*0b80*/  PRMT R37, R22, 0x7632, R37 ;  /* 0x0000763216257816 */ /* 0x000fe20000000025 */
[----:B------:R-:W-:Y:S01]  /*0b90*/  FFMA.FTZ R83, R80, R77, R83 ;  /* 0x0000004d50537223 */ /* 0x000fe20000010053 */
[----:B------:R-:W-:-:S02]  /*0ba0*/  PRMT R36, R21, 0x7632, R36 ;  /* 0x0000763215247816 */ /* 0x000fc40000000024 */
[----:B------:R-:W-:Y:S02]  /*0bb0*/  PRMT R35, R21, 0x7632, R35 ;  /* 0x0000763215237816 */ /* 0x000fe40000000023 */
[C---:B------:R-:W-:Y:S02]  /*0bc0*/  PRMT R34, R20.reuse, 0x7632, R34 ;  /* 0x0000763214227816 */ /* 0x040fe40000000022 */
[----:B------:R-:W-:Y:S02]  /*0bd0*/  PRMT R32, R20, 0x7632, R32 ;  /* 0x0000763214207816 */ /* 0x000fe40000000020 */
[C-C-:B------:R-:W-:Y:S02]  /*0be0*/  SHF.R.U64 R68, R56.reuse, 0x8, R57.reuse ;  /* 0x0000000838447819 */ /* 0x140fe40000001239 */
[C-C-:B------:R-:W-:Y:S02]  /*0bf0*/  SHF.R.U64 R69, R56.reuse, 0x10, R57.reuse ;  /* 0x0000001038457819 */ /* 0x140fe40000001239 */
[----:B------:R-:W-:-:S02]  /*0c00*/  SHF.R.U64 R70, R56, 0x18, R57 ;  /* 0x0000001838467819 */ /* 0x000fc40000001239 */
[--C-:B------:R-:W-:Y:S02]  /*0c10*/  SHF.R.U32.HI R79, RZ, 0x8, R57.reuse ;  /* 0x00000008ff4f7819 */ /* 0x100fe40000011639 */
[----:B------:R-:W-:Y:S01]  /*0c20*/  SHF.R.U32.HI R81, RZ, 0x10, R57 ;  /* 0x00000010ff517819 */ /* 0x000fe20000011639 */
        /* <DEDUP_REMOVED lines=19> */
.L_x_260:
[----:B-1----:R-:W-:Y:S01]  /*0d60*/  FADD.FTZ R85, R82, R85 ;  /* 0x0000005552557221 */ /* 0x002fe20000010000 */
[----:B0-2---:R-:W-:-:S03]  /*0d70*/  FADD.FTZ R83, R83, R84 ;  /* 0x0000005453537221 */ /* 0x005fc60000010000 */
[----:B------:R-:W-:Y:S01]  /*0d80*/  FMUL.FTZ R82, R85, UR13 ;  /* 0x0000000d55527c20 */ /* 0x000fe20008410000 */
[----:B------:R-:W-:-:S04]  /*0d90*/  FMUL.FTZ R83, R83, UR13 ;  /* 0x0000000d53537c20 */ /* 0x000fc80008410000 */
[----:B------:R-:W-:Y:S01]  /*0da0*/  FSEL R82, R82, RZ, !P3 ;  /* 0x000000ff52527208 */ /* 0x000fe20005800000 */
[----:B------:R-:W-:Y:S06]  /*0db0*/  @P2 BRA `(.L_x_241) ;  /* 0x0000000c001c2947 */ /* 0x000fec0003800000 */
[----:B------:R-:W-:Y:S01]  /*0dc0*/  UISETP.NE.U32.AND UP0, UPT, UR18, URZ, UPT ;  /* 0x000000ff1200728c */ /* 0x000fe2000bf05070 */
[----:B------:R-:W-:-:S03]  /*0dd0*/  PRMT R34, R23, 0x7632, R34 ;  /* 0x0000763217227816 */ /* 0x000fc60000000022 */
        /* <DEDUP_REMOVED lines=12> */
[--C-:B------:R-:W-:Y:S01]  /*0ea0*/  FFMA.FTZ R78, R78, R83, R82.reuse ;  /* 0x000000534e4e7223 */ /* 0x100fe20000010052 */
[----:B------:R-:W-:Y:S01]  /*0eb0*/  FMUL.FTZ R71, R62, R71 ;  /* 0x000000473e477220 */ /* 0x000fe20000410000 */
        /* <DEDUP_REMOVED lines=15> */
[----:B------:R-:W-:Y:S01]  /*0fb0*/  FMUL.FTZ R73, R62, R73 ;  /* 0x000000493e497220 */ /* 0x000fe20000410000 */
        /* <DEDUP_REMOVED lines=29> */
.L_x_243:
[-CC-:B------:R-:W-:Y:S01]  /*1190*/  FFMA.FTZ R65, R65, R83.reuse, R82.reuse ;  /* 0x0000005341417223 */ /* 0x180fe20000010052 */
[-CC-:B------:R-:W-:Y:S01]  /*11a0*/  FFMA.FTZ R63, R63, R83.reuse, R82.reuse ;  /* 0x000000533f3f7223 */ /* 0x180fe20000010052 */
[-CC-:B------:R-:W-:Y:S01]  /*11b0*/  FFMA.FTZ R80, R80, R83.reuse, R82.reuse ;  /* 0x0000005350507223 */ /* 0x180fe20000010052 */
[-C--:B------:R-:W-:Y:S01]  /*11c0*/  FFMA.FTZ R33, R33, R83.reuse, R82 ;  /* 0x0000005321217223 */ /* 0x080fe20000010052 */
[----:B------:R-:W-:Y:S01]  /*11d0*/  FADD.FTZ R65, R66, -R65 ;  /* 0x8000004142417221 */ /* 0x000fe20000010000 */
[----:B------:R-:W-:Y:S01]  /*11e0*/  FADD.FTZ R63, R64, -R63 ;  /* 0x8000003f403f7221 */ /* 0x000fe20000010000 */
[----:B------:R-:W-:Y:S01]  /*11f0*/  FADD.FTZ R77, R77, -R80 ;  /* 0x800000504d4d7221 */ /* 0x000fe20000010000 */
[--C-:B------:R-:W-:Y:S01]  /*1200*/  FFMA.FTZ R76, R76, R83, R82.reuse ;  /* 0x000000534c4c7223 */ /* 0x100fe20000010052 */
[C---:B------:R-:W-:Y:S01]  /*1210*/  FMUL.FTZ R31, R62.reuse, R65 ;  /* 0x000000413e1f7220 */ /* 0x040fe20000410000 */
[----:B------:R-:W-:Y:S01]  /*1220*/  FMUL.FTZ R30, R62, R63 ;  /* 0x0000003f3e1e7220 */ /* 0x000fe20000410000 */
[-CC-:B------:R-:W-:Y:S01]  /*1230*/  FFMA.FTZ R71, R71, R83.reuse, R82.reuse ;  /* 0x0000005347477223 */ /* 0x180fe20000010052 */
[-CC-:B------:R-:W-:Y:S01]  /*1240*/  FFMA.FTZ R78, R78, R83.reuse, R82.reuse ;  /* 0x000000534e4e7223 */ /* 0x180fe20000010052 */
[----:B------:R-:W-:Y:S01]  /*1250*/  FFMA.FTZ R0, R0, R83, R82 ;  /* 0x0000005300007223 */ /* 0x000fe20000010052 */
[----:B------:R-:W-:Y:S01]  /*1260*/  FMUL.FTZ R29, R31, UR16 ;  /* 0x000000101f1d7c20 */ /* 0x000fe20008410000 */
[----:B------:R-:W-:Y:S01]  /*1270*/  FMUL.FTZ R32, R62, R77 ;  /* 0x0000004d3e207220 */ /* 0x000fe20000410000 */
[----:B------:R-:W-:Y:S01]  /*1280*/  LOP3.LUT P6, RZ, R81, 0xff, RZ, 0xc0, !PT ;  /* 0x000000ff51ff7812 */ /* 0x000fe200078cc0ff */
[----:B------:R-:W-:Y:S01]  /*1290*/  FMUL.FTZ R28, R30, UR16 ;  /* 0x000000101e1c7c20 */ /* 0x000fe20008410000 */
[----:B------:R-:W-:Y:S01]  /*12a0*/  ISETP.GE.U32.AND P2, PT, R56, RZ, PT ;  /* 0x000000ff3800720c */ /* 0x000fe20003f46070 */
[----:B------:R-:W-:Y:S01]  /*12b0*/  FADD.FTZ R33, R58, -R33 ;  /* 0x800000213a217221 */ /* 0x000fe20000010000 */
[----:B------:R-:W-:Y:S01]  /*12c0*/  FADD.FTZ R73, R73, -R76 ;  /* 0x8000004c49497221 */ /* 0x000fe20000010000 */
[----:B------:R-:W-:Y:S01]  /*12d0*/  LOP3.LUT P5, RZ, R72, 0xff, RZ, 0xc0, !PT ;  /* 0x000000ff48ff7812 */ /* 0x000fe200078ac0ff */
[----:B------:R-:W-:Y:S01]  /*12e0*/  FADD.FTZ R71, R74, -R71 ;  /* 0x800000474a477221 */ /* 0x000fe20000010000 */
[----:B------:R-:W-:Y:S01]  /*12f0*/  FADD.FTZ R75, R75, -R78 ;  /* 0x8000004e4b4b7221 */ /* 0x000fe20000010000 */
[----:B------:R-:W-:Y:S01]  /*1300*/  FADD.FTZ R59, R59, -R0 ;  /* 0x800000003b3b7221 */ /* 0x000fe20000010000 */
[----:B------:R-:W-:Y:S01]  /*1310*/  FMUL.FTZ R34, R32, UR16 ;  /* 0x0000001020227c20 */ /* 0x000fe20008410000 */
[----:B------:R-:W-:Y:S01]  /*1320*/  FSEL R35, R29, RZ, P6 ;  /* 0x000000ff1d237208 */ /* 0x000fe20003000000 */
[C---:B------:R-:W-:Y:S01]  /*1330*/  FMUL.FTZ R29, R62.reuse, R33 ;  /* 0x000000213e1d7220 */ /* 0x040fe20000410000 */
[----:B------:R-:W-:Y:S01]  /*1340*/  ISETP.GE.U32.AND.EX P2, PT, R57, 0x1000000, PT, P2 ;  /* 0x010000003900780c */ /* 0x000fe20003f46120 */
[----:B------:R-:W-:Y:S01]  /*1350*/  FMUL.FTZ R0, R62, R73 ;  /* 0x000000493e007220 */ /* 0x000fe20000410000 */
[----:B------:R-:W-:Y:S01]  /*1360*/  FSEL R38, R28, RZ, P5 ;  /* 0x000000ff1c267208 */ /* 0x000fe20002800000 */
[C---:B------:R-:W-:Y:S01]  /*1370*/  FMUL.FTZ R28, R62.reuse, R71 ;  /* 0x000000473e1c7220 */ /* 0x040fe20000410000 */
[C---:B------:R-:W-:Y:S01]  /*1380*/  FMUL.FTZ R75, R62.reuse, R75 ;  /* 0x0000004b3e4b7220 */ /* 0x040fe20000410000 */
[----:B------:R-:W-:Y:S01]  /*1390*/  FMUL.FTZ R59, R62, R59 ;  /* 0x0000003b3e3b7220 */ /* 0x000fe20000410000 */
[----:B------:R-:W-:Y:S01]  /*13a0*/  F2FP.BF16.F32.PACK_AB R31, R32, R31 ;  /* 0x0000001f201f723e */ /* 0x000fe200000010ff */
[----:B------:R-:W-:Y:S01]  /*13b0*/  FMUL.FTZ R32, R29, UR16 ;  /* 0x000000101d207c20 */ /* 0x000fe20008410000 */
[----:B------:R-:W-:Y:S01]  /*13c0*/  FSEL R56, R34, RZ, P2 ;  /* 0x000000ff22387208 */ /* 0x000fe20001000000 */
[C---:B------:R-:W-:Y:S01]  /*13d0*/  FMUL.FTZ R34, R0.reuse, UR16 ;  /* 0x0000001000227c20 */ /* 0x040fe20008410000 */
[----:B------:R-:W-:Y:S01]  /*13e0*/  F2FP.BF16.F32.PACK_AB R29, R0, R29 ;  /* 0x0000001d001d723e */ /* 0x000fe200000010ff */
[C---:B------:R-:W-:Y:S01]  /*13f0*/  FMUL.FTZ R0, R28.reuse, UR16 ;  /* 0x000000101c007c20 */ /* 0x040fe20008410000 */
[C---:B------:R-:W-:Y:S01]  /*1400*/  F2FP.BF16.F32.PACK_AB R30, R75.reuse, R30 ;  /* 0x0000001e4b1e723e */ /* 0x040fe200000010ff */
[----:B------:R-:W-:Y:S01]  /*1410*/  FMUL.FTZ R75, R75, UR16 ;  /* 0x000000104b4b7c20 */ /* 0x000fe20008410000 */
        /* <DEDUP_REMOVED lines=17> */
.L_x_242:
[-CC-:B------:R-:W-:Y:S01]  /*1530*/  FFMA.FTZ R78, R78, R83.reuse, R82.reuse ;  /* 0x000000534e4e7223 */ /* 0x180fe20000010052 */
[-CC-:B------:R-:W-:Y:S01]  /*1540*/  FFMA.FTZ R0, R0, R83.reuse, R82.reuse ;  /* 0x0000005300007223 */ /* 0x180fe20000010052 */
[-CC-:B------:R-:W-:Y:S01]  /*1550*/  FFMA.FTZ R76, R76, R83.reuse, R82.reuse ;  /* 0x000000534c4c7223 */ /* 0x180fe20000010052 */
[-C--:B------:R-:W-:Y:S01]  /*1560*/  FFMA.FTZ R65, R65, R83.reuse, R82 ;  /* 0x0000005341417223 */ /* 0x080fe20000010052 */
[----:B------:R-:W-:Y:S01]  /*1570*/  FADD.FTZ R78, R75, -R78 ;  /* 0x8000004e4b4e7221 */ /* 0x000fe20000010000 */
[----:B------:R-:W-:Y:S02]  /*1580*/  IMAD.U32 R37, R37, 0x10000, RZ ;  /* 0x0001000025257824 */ /* 0x000fe400078e00ff */
[----:B------:R-:W-:Y:S01]  /*1590*/  FADD.FTZ R0, R59, -R0 ;  /* 0x800000003b007221 */ /* 0x000fe20000010000 */
[----:B------:R-:W-:Y:S01]  /*15a0*/  IMAD.U32 R39, R20, 0x10000, RZ ;  /* 0x0001000014277824 */ /* 0x000fe200078e00ff */
[----:B------:R-:W-:Y:S01]  /*15b0*/  SHF.L.U32 R35, R35, 0x10, RZ ;  /* 0x0000001023237819 */ /* 0x000fe200000006ff */
[----:B------:R-:W-:Y:S01]  /*15c0*/  FADD.FTZ R76, R73, -R76 ;  /* 0x8000004c494c7221 */ /* 0x000fe20000010000 */
[----:B------:R-:W-:Y:S01]  /*15d0*/  FADD.FTZ R36, R66, -R65 ;  /* 0x8000004142247221 */ /* 0x000fe20000010000 */
[----:B------:R-:W-:Y:S01]  /*15e0*/  SHF.L.U32 R59, R23, 0x10, RZ ;  /* 0x00000010173b7819 */ /* 0x000fe200000006ff */
[C---:B------:R-:W-:Y:S01]  /*15f0*/  FFMA.FTZ R66, R62.reuse, R78, R37 ;  /* 0x0000004e3e427223 */ /* 0x040fe20000010025 */
[C---:B------:R-:W-:Y:S01]  /*1600*/  FFMA.FTZ R38, R62.reuse, R0, R39 ;  /* 0x000000003e267223 */ /* 0x040fe20000010027 */
[----:B------:R-:W-:Y:S01]  /*1610*/  FFMA.FTZ R39, R62, R76, R35 ;  /* 0x0000004c3e277223 */ /* 0x000fe20000010023 */
[----:B------:R-:W-:Y:S01]  /*1620*/  LOP3.LUT P6, RZ, R67, 0xff, RZ, 0xc0, !PT ;  /* 0x000000ff43ff7812 */ /* 0x000fe200078cc0ff */
[----:B------:R-:W-:Y:S01]  /*1630*/  FMUL.FTZ R37, R66, UR16 ;  /* 0x0000001042257c20 */ /* 0x000fe20008410000 */
[----:B------:R-:W-:Y:S01]  /*1640*/  LOP3.LUT P2, RZ, R79, 0xff, RZ, 0xc0, !PT ;  /* 0x000000ff4fff7812 */ /* 0x000fe2000784c0ff */
[----:B------:R-:W-:Y:S01]  /*1650*/  FFMA.FTZ R67, R62, R36, R59 ;  /* 0x000000243e437223 */ /* 0x000fe2000001003b */
[----:B------:R-:W-:Y:S01]  /*1660*/  FMUL.FTZ R36, R39, UR16 ;  /* 0x0000001027247c20 */ /* 0x000fe20008410000 */
[----:B------:R-:W-:Y:S01]  /*1670*/  LOP3.LUT P3, RZ, R70, 0xff, RZ, 0xc0, !PT ;  /* 0x000000ff46ff7812 */ /* 0x000fe2000786c0ff */
[-CC-:B------:R-:W-:Y:S01]  /*1680*/  FFMA.FTZ R33, R33, R83.reuse, R82.reuse ;  /* 0x0000005321217223 */ /* 0x180fe20000010052 */
[----:B------:R-:W-:Y:S01]  /*1690*/  FSEL R37, R37, RZ, P2 ;  /* 0x000000ff25257208 */ /* 0x000fe20001000000 */
[-CC-:B------:R-:W-:Y:S01]  /*16a0*/  FFMA.FTZ R63, R63, R83.reuse, R82.reuse ;  /* 0x000000533f3f7223 */ /* 0x180fe20000010052 */
[----:B------:R-:W-:Y:S01]  /*16b0*/  ISETP.NE.U32.AND P2, PT, RZ, UR4, PT ;  /* 0x00000004ff007c0c */ /* 0x000fe2000bf45070 */
[-CC-:B------:R-:W-:Y:S01]  /*16c0*/  FFMA.FTZ R71, R71, R83.reuse, R82.reuse ;  /* 0x0000005347477223 */ /* 0x180fe20000010052 */
[----:B------:R-:W-:Y:S01]  /*16d0*/  FSEL R36, R36, RZ, P3 ;  /* 0x000000ff24247208 */ /* 0x000fe20001800000 */
[----:B------:R-:W-:Y:S01]  /*16e0*/  FADD.FTZ R58, R58, -R33 ;  /* 0x800000213a3a7221 */ /* 0x000fe20000010000 */
[----:B------:R-:W-:Y:S01]  /*16f0*/  ISETP.GE.U32.AND P3, PT, R56, RZ, PT ;  /* 0x000000ff3800720c */ /* 0x000fe20003f66070 */
[----:B------:R-:W-:Y:S01]  /*1700*/  FADD.FTZ R56, R64, -R63 ;  /* 0x8000003f40387221 */ /* 0x000fe20000010000 */
[----:B------:R-:W-:Y:S01]  /*1710*/  ISETP.NE.AND.EX P2, PT, RZ, UR5, PT, P2 ;  /* 0x00000005ff007c0c */ /* 0x000fe2000bf45320 */
[----:B------:R-:W-:Y:S01]  /*1720*/  IMAD.U32 R59, R22, 0x10000, RZ ;  /* 0x00010000163b7824 */ /* 0x000fe200078e00ff */
[----:B------:R-:W-:Y:S01]  /*1730*/  ISETP.GE.U32.AND.EX P3, PT, R57, 0x1000000, PT, P3 ;  /* 0x010000003900780c */ /* 0x000fe20003f66130 */
[----:B------:R-:W-:Y:S01]  /*1740*/  FFMA.FTZ R80, R80, R83, R82 ;  /* 0x0000005350507223 */ /* 0x000fe20000010052 */
[----:B------:R-:W-:Y:S01]  /*1750*/  SHF.L.U32 R57, R21, 0x10, RZ ;  /* 0x0000001015397819 */ /* 0x000fe200000006ff */
[----:B------:R-:W-:Y:S01]  /*1760*/  FMUL.FTZ R0, R38, UR16 ;  /* 0x0000001026007c20 */ /* 0x000fe20008410000 */
[----:B------:R-:W-:Y:S01]  /*1770*/  SHF.L.U32 R63, R34, 0x10, RZ ;  /* 0x00000010223f7819 */ /* 0x000fe200000006ff */
[----:B------:R-:W-:Y:S01]  /*1780*/  FADD.FTZ R71, R74, -R71 ;  /* 0x800000474a477221 */ /* 0x000fe20000010000 */
[----:B------:R-:W-:-:S02]  /*1790*/  IMAD.U32 R33, R32, 0x10000, RZ ;  /* 0x0001000020217824 */ /* 0x000fc400078e00ff */
[C---:B------:R-:W-:Y:S01]  /*17a0*/  FFMA.FTZ R65, R62.reuse, R58, R57 ;  /* 0x0000003a3e417223 */ /* 0x040fe20000010039 */
[C---:B------:R-:W-:Y:S01]  /*17b0*/  FFMA.FTZ R34, R62.reuse, R56, R59 ;  /* 0x000000383e227223 */ /* 0x040fe2000001003b */
[----:B------:R-:W-:Y:S01]  /*17c0*/  FADD.FTZ R80, R77, -R80 ;  /* 0x800000504d507221 */ /* 0x000fe20000010000 */
[----:B------:R-:W-:Y:S01]  /*17d0*/  FFMA.FTZ R64, R62, R71, R33 ;  /* 0x000000473e407223 */ /* 0x000fe20000010021 */
[----:B------:R-:W-:Y:S01]  /*17e0*/  FSEL R0, R0, RZ, P6 ;  /* 0x000000ff00007208 */ /* 0x000fe20003000000 */
[----:B------:R-:W-:Y:S01]  /*17f0*/  FMUL.FTZ R35, R67, UR16 ;  /* 0x0000001043237c20 */ /* 0x000fe20008410000 */
[----:B------:R-:W-:Y:S01]  /*1800*/  @P2 F2FP.BF16.F32.PACK_AB R38, RZ, R38 ;  /* 0x00000026ff26223e */ /* 0x000fe200000010ff */
[----:B------:R-:W-:Y:S01]  /*1810*/  FFMA.FTZ R63, R62, R80, R63 ;  /* 0x000000503e3f7223 */ /* 0x000fe2000001003f */
[----:B------:R-:W-:Y:S02]  /*1820*/  @P2 F2FP.BF16.F32.PACK_AB R32, RZ, R65 ;  /* 0x00000041ff20223e */ /* 0x000fe400000010ff */
[----:B------:R-:W-:Y:S01]  /*1830*/  @P2 F2FP.BF16.F32.PACK_AB R33, RZ, R34 ;  /* 0x00000022ff21223e */ /* 0x000fe200000010ff */
[----:B------:R-:W-:Y:S01]  /*1840*/  FMUL.FTZ R34, R34, UR16 ;  /* 0x0000001022227c20 */ /* 0x000fe20008410000 */
[----:B------:R-:W-:-:S02]  /*1850*/  LOP3.LUT P6, RZ, R81, 0xff, RZ, 0xc0, !PT ;  /* 0x000000ff51ff7812 */ /* 0x000fc400078cc0ff */
[----:B------:R-:W-:Y:S01]  /*1860*/  @P2 PRMT R28, R38, 0x7610, R28 ;  /* 0x00007610261c2816 */ /* 0x000fe2000000001c */
[----:B------:R-:W-:Y:S01]  /*1870*/  FMUL.FTZ R38, R63, UR16 ;  /* 0x000000103f267c20 */ /* 0x000fe20008410000 */
[----:B------:R-:W-:Y:S01]  /*1880*/  @P2 PRMT R29, R32, 0x7610, R29 ;  /* 0x00007610201d2816 */ /* 0x000fe2000000001d */
[----:B------:R-:W-:Y:S01]  /*1890*/  FMUL.FTZ R32, R64, UR16 ;  /* 0x0000001040207c20 */ /* 0x000fe20008410000 */
[----:B------:R-:W-:Y:S01]  /*18a0*/  @P2 PRMT R30, R33, 0x7610, R30 ;  /* 0x00007610211e2816 */ /* 0x000fe2000000001e */
[----:B------:R-:W-:Y:S01]  /*18b0*/  FMUL.FTZ R33, R65, UR16 ;  /* 0x0000001041217c20 */ /* 0x000fe20008410000 */
[----:B------:R-:W-:Y:S02]  /*18c0*/  FSEL R35, R35, RZ, P6 ;  /* 0x000000ff23237208 */ /* 0x000fe40003000000 */
[----:B------:R-:W-:Y:S02]  /*18d0*/  LOP3.LUT P4, RZ, R68, 0xff, RZ, 0xc0, !PT ;  /* 0x000000ff44ff7812 */ /* 0x000fe4000788c0ff */
[----:B------:R-:W-:-:S02]  /*18e0*/  LOP3.LUT P5, RZ, R69, 0xff, RZ, 0xc0, !PT ;  /* 0x000000ff45ff7812 */ /* 0x000fc400078ac0ff */
[----:B------:R-:W-:Y:S02]  /*18f0*/  LOP3.LUT P6, RZ, R72, 0xff, RZ, 0xc0, !PT ;  /* 0x000000ff48ff7812 */ /* 0x000fe400078cc0ff */
[----:B------:R-:W-:Y:S02]  /*1900*/  @P2 F2FP.BF16.F32.PACK_AB R58, RZ, R67 ;  /* 0x00000043ff3a223e */ /* 0x000fe400000010ff */
[----:B------:R-:W-:Y:S02]  /*1910*/  @P2 F2FP.BF16.F32.PACK_AB R59, RZ, R63 ;  /* 0x0000003fff3b223e */ /* 0x000fe400000010ff */
[----:B------:R-:W-:Y:S02]  /*1920*/  @P2 F2FP.BF16.F32.PACK_AB R56, RZ, R64 ;  /* 0x00000040ff38223e */ /* 0x000fe400000010ff */
[----:B------:R-:W-:Y:S02]  /*1930*/  @P2 F2FP.BF16.F32.PACK_AB R39, RZ, R39 ;  /* 0x00000027ff27223e */ /* 0x000fe400000010ff */
[----:B------:R-:W-:-:S02]  /*1940*/  @P2 F2FP.BF16.F32.PACK_AB R57, RZ, R66 ;  /* 0x00000042ff39223e */ /* 0x000fc400000010ff */
[----:B------:R-:W-:Y:S02]  /*1950*/  @P2 PRMT R31, R58, 0x7610, R31 ;  /* 0x000076103a1f2816 */ /* 0x000fe4000000001f */
[----:B------:R-:W-:Y:S02]  /*1960*/  FSEL R38, R38, RZ, P3 ;  /* 0x000000ff26267208 */ /* 0x000fe40001800000 */
[----:B------:R-:W-:Y:S02]  /*1970*/  FSEL R34, R34, RZ, P6 ;  /* 0x000000ff22227208 */ /* 0x000fe40003000000 */
[----:B------:R-:W-:Y:S02]  /*1980*/  FSEL R33, R33, RZ, P5 ;  /* 0x000000ff21217208 */ /* 0x000fe40002800000 */
[----:B------:R-:W-:Y:S02]  /*1990*/  FSEL R63, R32, RZ, P4 ;  /* 0x000000ff203f7208 */ /* 0x000fe40002000000 */
[----:B------:R-:W-:-:S02]  /*19a0*/  F2FP.BF16.F32.PACK_AB R35, R38, R35 ;  /* 0x000000232623723e */ /* 0x000fc400000010ff */
[----:B------:R-:W-:Y:S02]  /*19b0*/  F2FP.BF16.F32.PACK_AB R34, R37, R34 ;  /* 0x000000222522723e */ /* 0x000fe400000010ff */
[----:B------:R-:W-:Y:S02]  /*19c0*/  F2FP.BF16.F32.PACK_AB R33, R36, R33 ;  /* 0x000000212421723e */ /* 0x000fe400000010ff */
[----:B------:R-:W-:Y:S02]  /*19d0*/  F2FP.BF16.F32.PACK_AB R32, R63, R0 ;  /* 0x000000003f20723e */ /* 0x000fe400000010ff */
[----:B------:R-:W-:Y:S02]  /*19e0*/  @P2 PRMT R28, R28, 0x5410, R56 ;  /* 0x000054101c1c2816 */ /* 0x000fe40000000038 */
[----:B------:R-:W-:Y:S02]  /*19f0*/  @P2 PRMT R29, R29, 0x5410, R39 ;  /* 0x000054101d1d2816 */ /* 0x000fe40000000027 */
[----:B------:R-:W-:-:S02]  /*1a00*/  @P2 PRMT R30, R30, 0x5410, R57 ;  /* 0x000054101e1e2816 */ /* 0x000fc40000000039 */
[----:B------:R-:W-:Y:S01]  /*1a10*/  @P2 PRMT R31, R31, 0x5410, R59 ;  /* 0x000054101f1f2816 */ /* 0x000fe2000000003b */
[----:B------:R-:W-:Y:S06]  /*1a20*/  BRA `(.L_x_244) ;  /* 0x0000001400207947 */ /* 0x000fec0003800000 */
.L_x_241:
[----:B------:R-:W-:-:S04]  /*1a30*/  UISETP.NE.U32.AND UP0, UPT, UR18, URZ, UPT ;  /* 0x000000ff1200728c */ /* 0x000fc8000bf05070 */
[----:B------:R-:W-:-:S09]  /*1a40*/  UISETP.NE.AND.EX UP0, UPT, UR19, URZ, UPT, UP0 ;  /* 0x000000ff1300728c */ /* 0x000fd2000bf05300 */
[----:B------:R-:W-:Y:S05]  /*1a50*/  BRA.U UP0, `(.L_x_245) ;  /* 0x00000009006c7547 */ /* 0x000fea000b800000 */
[----:B------:R-:W-:-:S04]  /*1a60*/  UISETP.NE.U32.AND UP0, UPT, UR4, URZ, UPT ;  /* 0x000000ff0400728c */ /* 0x000fc8000bf05070 */
[----:B------:R-:W-:-:S09]  /*1a70*/  UISETP.NE.AND.EX UP0, UPT, UR5, URZ, UPT, UP0 ;  /* 0x000000ff0500728c */ /* 0x000fd2000bf05300 */
[----:B------:R-:W-:Y:S05]  /*1a80*/  BRA.U UP0, `(.L_x_246) ;  /* 0x0000000500287547 */ /* 0x000fea000b800000 */
[-CC-:B------:R-:W-:Y:S01]  /*1a90*/  FFMA.FTZ R80, R80, R83.reuse, R82.reuse ;  /* 0x0000005350507223 */ /* 0x180fe20000010052 */
[----:B------:R-:W-:Y:S01]  /*1aa0*/  ISETP.GE.U32.AND P2, PT, R56, RZ, PT ;  /* 0x000000ff3800720c */ /* 0x000fe20003f46070 */
[-CC-:B------:R-:W-:Y:S01]  /*1ab0*/  FFMA.FTZ R63, R63, R83.reuse, R82.reuse ;  /* 0x000000533f3f7223 */ /* 0x180fe20000010052 */
[----:B------:R-:W-:Y:S01]  /*1ac0*/  FFMA.FTZ R78, R78, R83, R82 ;  /* 0x000000534e4e7223 */ /* 0x000fe20000010052 */
[----:B------:R-:W-:Y:S01]  /*1ad0*/  FADD.FTZ R77, R77, -R80 ;  /* 0x800000504d4d7221 */ /* 0x000fe20000010000 */
[----:B------:R-:W-:Y:S01]  /*1ae0*/  ISETP.GE.U32.AND.EX P2, PT, R57, 0x1000000, PT, P2 ;  /* 0x010000003900780c */ /* 0x000fe20003f46120 */
[----:B------:R-:W-:Y:S01]  /*1af0*/  FADD.FTZ R63, R64, -R63 ;  /* 0x8000003f403f7221 */ /* 0x000fe20000010000 */
[----:B------:R-:W-:Y:S01]  /*1b00*/  FADD.FTZ R75, R75, -R78 ;  /* 0x8000004e4b4b7221 */ /* 0x000fe20000010000 */
[C---:B------:R-:W-:Y:S01]  /*1b10*/  FMUL.FTZ R77, R62.reuse, R77 ;  /* 0x0000004d3e4d7220 */ /* 0x040fe20000410000 */
[--C-:B------:R-:W-:Y:S01]  /*1b20*/  FFMA.FTZ R65, R65, R83, R82.reuse ;  /* 0x0000005341417223 */ /* 0x100fe20000010052 */
[C---:B------:R-:W-:Y:S01]  /*1b30*/  FMUL.FTZ R63, R62.reuse, R63 ;  /* 0x0000003f3e3f7220 */ /* 0x040fe20000410000 */
[----:B------:R-:W-:Y:S01]  /*1b40*/  FMUL.FTZ R75, R62, R75 ;  /* 0x0000004b3e4b7220 */ /* 0x000fe20000410000 */
[----:B------:R-:W-:Y:S01]  /*1b50*/  FMUL.FTZ R77, R77, UR16 ;  /* 0x000000104d4d7c20 */ /* 0x000fe20008410000 */
[----:B------:R-:W-:Y:S01]  /*1b60*/  FADD.FTZ R65, R66, -R65 ;  /* 0x8000004142417221 */ /* 0x000fe20000010000 */
[-CC-:B------:R-:W-:Y:S01]  /*1b70*/  FFMA.FTZ R33, R33, R83.reuse, R82.reuse ;  /* 0x0000005321217223 */ /* 0x180fe20000010052 */
[----:B------:R-:W-:Y:S01]  /*1b80*/  FFMA.FTZ R76, R76, R83, R82 ;  /* 0x000000534c4c7223 */ /* 0x000fe20000010052 */
[----:B------:R-:W-:Y:S01]  /*1b90*/  FMUL.FTZ R63, R63, UR16 ;  /* 0x000000103f3f7c20 */ /* 0x000fe20008410000 */
[----:B------:R-:W-:Y:S01]  /*1ba0*/  FSEL R32, R77, RZ, P2 ;  /* 0x000000ff4d207208 */ /* 0x000fe20001000000 */
[----:B------:R-:W-:Y:S01]  /*1bb0*/  FMUL.FTZ R75, R75, UR16 ;  /* 0x000000104b4b7c20 */ /* 0x000fe20008410000 */
[----:B------:R-:W-:Y:S01]  /*1bc0*/  LOP3.LUT P2, RZ, R41, 0xff, RZ, 0xc0, !PT ;  /* 0x000000ff29ff7812 */ /* 0x000fe2000784c0ff */
[----:B------:R-:W-:Y:S01]  /*1bd0*/  FMUL.FTZ R65, R62, R65 ;  /* 0x000000413e417220 */ /* 0x000fe20000410000 */
        /* <DEDUP_REMOVED lines=10> */
[----:B------:R-:W-:Y:S01]  /*1c80*/  FSEL R37, R75, RZ, P4 ;  /* 0x000000ff4b257208 */ /* 0x000fe20002000000 */
[C---:B------:R-:W-:Y:S01]  /*1c90*/  FMUL.FTZ R33, R62.reuse, R33 ;  /* 0x000000213e217220 */ /* 0x040fe20000410000 */
[----:B------:R-:W-:Y:S01]  /*1ca0*/  FSEL R26, R63, RZ, P2 ;  /* 0x000000ff3f1a7208 */ /* 0x000fe20001000000 */
[----:B------:R-:W-:Y:S01]  /*1cb0*/  FMUL.FTZ R73, R62, R73 ;  /* 0x000000493e497220 */ /* 0x000fe20000410000 */
[----:B------:R-:W-:Y:S01]  /*1cc0*/  LOP3.LUT P6, RZ, R81, 0xff, RZ, 0xc0, !PT ;  /* 0x000000ff51ff7812 */ /* 0x000fe200078cc0ff */
[----:B------:R-:W-:Y:S01]  /*1cd0*/  FADD.FTZ R71, R74, -R71 ;  /* 0x800000474a477221 */ /* 0x000fe20000010000 */
[----:B------:R-:W-:Y:S01]  /*1ce0*/  LOP3.LUT P4, RZ, R40, 0xff, RZ, 0xc0, !PT ;  /* 0x000000ff28ff7812 */ /* 0x000fe2000788c0ff */
[----:B------:R-:W-:Y:S01]  /*1cf0*/  FADD.FTZ R59, R59, -R0 ;  /* 0x800000003b3b7221 */ /* 0x000fe20000010000 */
[----:B------:R-:W-:Y:S01]  /*1d00*/  LOP3.LUT P2, RZ, R19, 0xff, RZ, 0xc0, !PT ;  /* 0x000000ff13ff7812 */ /* 0x000fe2000784c0ff */
[----:B------:R-:W-:Y:S01]  /*1d10*/  FMUL.FTZ R33, R33, UR16 ;  /* 0x0000001021217c20 */ /* 0x000fe20008410000 */
[----:B------:R-:W-:Y:S01]  /*1d20*/  FSEL R35, R65, RZ, P6 ;  /* 0x000000ff41237208 */ /* 0x000fe20003000000 */
[----:B------:R-:W-:Y:S01]  /*1d30*/  FMUL.FTZ R73, R73, UR16 ;  /* 0x0000001049497c20 */ /* 0x000fe20008410000 */
[----:B------:R-:W-:Y:S01]  /*1d40*/  FSEL R27, R65, RZ, P4 ;  /* 0x000000ff411b7208 */ /* 0x000fe20002000000 */
[C---:B------:R-:W-:Y:S01]  /*1d50*/  FMUL.FTZ R71, R62.reuse, R71 ;  /* 0x000000473e477220 */ /* 0x040fe20000410000 */
[----:B------:R-:W-:Y:S01]  /*1d60*/  FSEL R25, R75, RZ, P2 ;  /* 0x000000ff4b197208 */ /* 0x000fe20001000000 */
[----:B------:R-:W-:Y:S01]  /*1d70*/  FMUL.FTZ R59, R62, R59 ;  /* 0x0000003b3e3b7220 */ /* 0x000fe20000410000 */
[----:B------:R-:W-:Y:S01]  /*1d80*/  LOP3.LUT P6, RZ, R69, 0xff, RZ, 0xc0, !PT ;  /* 0x000000ff45ff7812 */ /* 0x000fe200078cc0ff */
[----:B------:R-:W-:Y:S01]  /*1d90*/  FMUL.FTZ R71, R71, UR16 ;  /* 0x0000001047477c20 */ /* 0x000fe20008410000 */
[----:B------:R-:W-:Y:S01]  /*1da0*/  LOP3.LUT P4, RZ, R70, 0xff, RZ, 0xc0, !PT ;  /* 0x000000ff46ff7812 */ /* 0x000fe2000788c0ff */
[----:B------:R-:W-:Y:S01]  /*1db0*/  FMUL.FTZ R59, R59, UR16 ;  /* 0x000000103b3b7c20 */ /* 0x000fe20008410000 */
[----:B------:R-:W-:-:S02]  /*1dc0*/  LOP3.LUT P2, RZ, R16, 0xff, RZ, 0xc0, !PT ;  /* 0x000000ff10ff7812 */ /* 0x000fc4000784c0ff */
[----:B------:R-:W-:Y:S02]  /*1dd0*/  F2FP.BF16.F32.PACK_AB R26, R25, R26 ;  /* 0x0000001a191a723e */ /* 0x000fe400000010ff */
[----:B------:R-:W-:Y:S02]  /*1de0*/  FSEL R36, R33, RZ, P6 ;  /* 0x000000ff21247208 */ /* 0x000fe40003000000 */
[----:B------:R-:W-:Y:S02]  /*1df0*/  FSEL R57, R73, RZ, P4 ;  /* 0x000000ff49397208 */ /* 0x000fe40002000000 */
[----:B------:R-:W-:Y:S02]  /*1e00*/  FSEL R25, R33, RZ, P2 ;  /* 0x000000ff21197208 */ /* 0x000fe40001000000 */
[----:B------:R-:W-:Y:S02]  /*1e10*/  LOP3.LUT P3, RZ, R67, 0xff, RZ, 0xc0, !PT ;  /* 0x000000ff43ff7812 */ /* 0x000fe4000786c0ff */
[----:B------:R-:W-:-:S02]  /*1e20*/  LOP3.LUT P5, RZ, R68, 0xff, RZ, 0xc0, !PT ;  /* 0x000000ff44ff7812 */ /* 0x000fc400078ac0ff */
[----:B------:R-:W-:Y:S02]  /*1e30*/  LOP3.LUT P6, RZ, R17, 0xff, RZ, 0xc0, !PT ;  /* 0x000000ff11ff7812 */ /* 0x000fe400078cc0ff */
[----:B------:R-:W-:Y:S02]  /*1e40*/  LOP3.LUT P4, RZ, R15, 0xff, RZ, 0xc0, !PT ;  /* 0x000000ff0fff7812 */ /* 0x000fe4000788c0ff */
[----:B------:R-:W-:Y:S02]  /*1e50*/  LOP3.LUT P2, RZ, R14, 0xff, RZ, 0xc0, !PT ;  /* 0x000000ff0eff7812 */ /* 0x000fe4000784c0ff */
[----:B------:R-:W-:Y:S02]  /*1e60*/  F2FP.BF16.F32.PACK_AB R27, R24, R27 ;  /* 0x0000001b181b723e */ /* 0x000fe400000010ff */
        /* <DEDUP_REMOVED lines=12> */
.L_x_246:
[-CC-:B------:R-:W-:Y:S01]  /*1f30*/  FFMA.FTZ R65, R65, R83.reuse, R82.reuse ;  /* 0x0000005341417223 */ /* 0x180fe20000010052 */
[-CC-:B------:R-:W-:Y:S01]  /*1f40*/  FFMA.FTZ R80, R80, R83.reuse, R82.reuse ;  /* 0x0000005350507223 */ /* 0x180fe20000010052 */
[----:B------:R-:W-:Y:S01]  /*1f50*/  LOP3.LUT P6, RZ, R81, 0xff, RZ, 0xc0, !PT ;  /* 0x000000ff51ff7812 */ /* 0x000fe200078cc0ff */
[-C--:B------:R-:W-:Y:S01]  /*1f60*/  FFMA.FTZ R63, R63, R83.reuse, R82 ;  /* 0x000000533f3f7223 */ /* 0x080fe20000010052 */
[----:B------:R-:W-:Y:S01]  /*1f70*/  FADD.FTZ R65, R66, -R65 ;  /* 0x8000004142417221 */ /* 0x000fe20000010000 */
[----:B------:R-:W-:Y:S01]  /*1f80*/  FADD.FTZ R77, R77, -R80 ;  /* 0x800000504d4d7221 */ /* 0x000fe20000010000 */
[----:B------:R-:W-:Y:S01]  /*1f90*/  FFMA.FTZ R78, R78, R83, R82 ;  /* 0x000000534e4e7223 */ /* 0x000fe20000010052 */
[----:B------:R-:W-:Y:S01]  /*1fa0*/  FADD.FTZ R63, R64, -R63 ;  /* 0x8000003f403f7221 */ /* 0x000fe20000010000 */
[C---:B------:R-:W-:Y:S01]  /*1fb0*/  FMUL.FTZ R31, R62.reuse, R65 ;  /* 0x000000413e1f7220 */ /* 0x040fe20000410000 */
[----:B------:R-:W-:Y:S01]  /*1fc0*/  FMUL.FTZ R32, R62, R77 ;  /* 0x0000004d3e207220 */ /* 0x000fe20000410000 */
[----:B------:R-:W-:Y:S01]  /*1fd0*/  ISETP.GE.U32.AND P2, PT, R56, RZ, PT ;  /* 0x000000ff3800720c */ /* 0x000fe20003f46070 */
[----:B------:R-:W-:Y:S01]  /*1fe0*/  FMUL.FTZ R30, R62, R63 ;  /* 0x0000003f3e1e7220 */ /* 0x000fe20000410000 */
[----:B------:R-:W-:Y:S01]  /*1ff0*/  FMUL.FTZ R24, R31, UR16 ;  /* 0x000000101f187c20 */ /* 0x000fe20008410000 */
[----:B------:R-:W-:Y:S01]  /*2000*/  FMUL.FTZ R25, R32, UR16 ;  /* 0x0000001020197c20 */ /* 0x000fe20008410000 */
[----:B------:R-:W-:Y:S01]  /*2010*/  FADD.FTZ R75, R75, -R78 ;  /* 0x8000004e4b4b7221 */ /* 0x000fe20000010000 */
[----:B------:R-:W-:Y:S01]  /*2020*/  ISETP.GE.U32.AND.EX P2, PT, R57, 0x1000000, PT, P2 ;  /* 0x010000003900780c */ /* 0x000fe20003f46120 */
[--C-:B------:R-:W-:Y:S01]  /*2030*/  FFMA.FTZ R33, R33, R83, R82.reuse ;  /* 0x0000005321217223 */ /* 0x100fe20000010052 */
[----:B------:R-:W-:Y:S01]  /*2040*/  FSEL R35, R24, RZ, P6 ;  /* 0x000000ff18237208 */ /* 0x000fe20003000000 */
[----:B------:R-:W-:Y:S01]  /*2050*/  FMUL.FTZ R75, R62, R75 ;  /* 0x0000004b3e4b7220 */ /* 0x000fe20000410000 */
[----:B------:R-:W-:Y:S01]  /*2060*/  LOP3.LUT P6, RZ, R40, 0xff, RZ, 0xc0, !PT ;  /* 0x000000ff28ff7812 */ /* 0x000fe200078cc0ff */
[-C--:B------:R-:W-:Y:S01]  /*2070*/  FFMA.FTZ R76, R76, R83.reuse, R82 ;  /* 0x000000534c4c7223 */ /* 0x080fe20000010052 */
[----:B------:R-:W-:Y:S01]  /*2080*/  FSEL R36, R25, RZ, P2 ;  /* 0x000000ff19247208 */ /* 0x000fe20001000000 */
[----:B------:R-:W-:Y:S01]  /*2090*/  FADD.FTZ R33, R58, -R33 ;  /* 0x800000213a217221 */ /* 0x000fe20000010000 */
[----:B------:R-:W-:Y:S01]  /*20a0*/  FSEL R27, R24, RZ, P6 ;  /* 0x000000ff181b7208 */ /* 0x000fe20003000000 */
[----:B------:R-:W-:Y:S01]  /*20b0*/  FMUL.FTZ R24, R30, UR16 ;  /* 0x000000101e187c20 */ /* 0x000fe20008410000 */
[----:B------:R-:W-:Y:S01]  /*20c0*/  LOP3.LUT P6, RZ, R41, 0xff, RZ, 0xc0, !PT ;  /* 0x000000ff29ff7812 */ /* 0x000fe200078cc0ff */
[----:B------:R-:W-:Y:S01]  /*20d0*/  FADD.FTZ R73, R73, -R76 ;  /* 0x8000004c49497221 */ /* 0x000fe20000010000 */
[----:B------:R-:W-:Y:S01]  /*20e0*/  LOP3.LUT P2, RZ, R72, 0xff, RZ, 0xc0, !PT ;  /* 0x000000ff48ff7812 */ /* 0x000fe2000784c0ff */
[-CC-:B------:R-:W-:Y:S01]  /*20f0*/  FFMA.FTZ R71, R71, R83.reuse, R82.reuse ;  /* 0x0000005347477223 */ /* 0x180fe20000010052 */
[----:B------:R-:W-:Y:S01]  /*2100*/  FSEL R38, R25, RZ, P6 ;  /* 0x000000ff19267208 */ /* 0x000fe20003000000 */
[----:B------:R-:W-:Y:S01]  /*2110*/  FMUL.FTZ R25, R75, UR16 ;  /* 0x000000104b197c20 */ /* 0x000fe20008410000 */
[----:B------:R-:W-:Y:S01]  /*2120*/  LOP3.LUT P6, RZ, R18, 0xff, RZ, 0xc0, !PT ;  /* 0x000000ff12ff7812 */ /* 0x000fe200078cc0ff */
[----:B------:R-:W-:Y:S01]  /*2130*/  FFMA.FTZ R0, R0, R83, R82 ;  /* 0x0000005300007223 */ /* 0x000fe20000010052 */
[----:B------:R-:W-:Y:S01]  /*2140*/  FSEL R34, R24, RZ, P2 ;  /* 0x000000ff18227208 */ /* 0x000fe20001000000 */
[----:B------:R-:W-:Y:S01]  /*2150*/  FMUL.FTZ R29, R62, R33 ;  /* 0x000000213e1d7220 */ /* 0x000fe20000410000 */
[----:B------:R-:W-:Y:S01]  /*2160*/  FSEL R26, R24, RZ, P6 ;  /* 0x000000ff181a7208 */ /* 0x000fe20003000000 */
[----:B------:R-:W-:Y:S01]  /*2170*/  FMUL.FTZ R24, R62, R73 ;  /* 0x000000493e187220 */ /* 0x000fe20000410000 */
[----:B------:R-:W-:Y:S01]  /*2180*/  LOP3.LUT P6, RZ, R79, 0xff, RZ, 0xc0, !PT ;  /* 0x000000ff4fff7812 */ /* 0x000fe200078cc0ff */
[----:B------:R-:W-:Y:S01]  /*2190*/  FADD.FTZ R71, R74, -R71 ;  /* 0x800000474a477221 */ /* 0x000fe20000010000 */
[----:B------:R-:W-:Y:S01]  /*21a0*/  FADD.FTZ R59, R59, -R0 ;  /* 0x800000003b3b7221 */ /* 0x000fe20000010000 */
[----:B------:R-:W-:Y:S01]  /*21b0*/  FMUL.FTZ R0, R29, UR16 ;  /* 0x000000101d007c20 */ /* 0x000fe20008410000 */
[----:B------:R-:W-:Y:S01]  /*21c0*/  FSEL R37, R25, RZ, P6 ;  /* 0x000000ff19257208 */ /* 0x000fe20003000000 */
[C---:B------:R-:W-:Y:S01]  /*21d0*/  FMUL.FTZ R28, R62.reuse, R71 ;  /* 0x000000473e1c7220 */ /* 0x040fe20000410000 */
[----:B------:R-:W-:Y:S01]  /*21e0*/  LOP3.LUT P6, RZ, R19, 0xff, RZ, 0xc0, !PT ;  /* 0x000000ff13ff7812 */ /* 0x000fe200078cc0ff */
[----:B------:R-:W-:Y:S01]  /*21f0*/  FMUL.FTZ R59, R62, R59 ;  /* 0x0000003b3e3b7220 */ /* 0x000fe20000410000 */
        /* <DEDUP_REMOVED lines=9> */
[----:B------:R-:W-:Y:S01]  /*2290*/  FMUL.FTZ R0, R28, UR16 ;  /* 0x000000101c007c20 */ /* 0x000fe20008410000 */
        /* <DEDUP_REMOVED lines=20> */
[----:B------:R-:W-:Y:S02]  /*23e0*/  F2FP.BF16.F32.PACK_AB R24, R39, R24 ;  /* 0x000000182718723e */ /* 0x000fe400000010ff */
[----:B------:R-:W-:Y:S01]  /*23f0*/  F2FP.BF16.F32.PACK_AB R32, R37, R32 ;  /* 0x000000202520723e */ /* 0x000fe200000010ff */
[----:B------:R-:W-:Y:S06]  /*2400*/  BRA `(.L_x_244) ;  /* 0x0000000800a87947 */ /* 0x000fec0003800000 */
.L_x_245:
[----:B------:R-:W-:-:S04]  /*2410*/  UISETP.NE.U32.AND UP0, UPT, UR4, URZ, UPT ;  /* 0x000000ff0400728c */ /* 0x000fc8000bf05070 */
[----:B------:R-:W-:-:S09]  /*2420*/  UISETP.NE.AND.EX UP0, UPT, UR5, URZ, UPT, UP0 ;  /* 0x000000ff0500728c */ /* 0x000fd2000bf05300 */
[----:B------:R-:W-:Y:S05]  /*2430*/  BRA.U UP0, `(.L_x_247) ;  /* 0x0000000500487547 */ /* 0x000fea000b800000 */
[-CC-:B------:R-:W-:Y:S01]  /*2440*/  FFMA.FTZ R80, R80, R83.reuse, R82.reuse ;  /* 0x0000005350507223 */ /* 0x180fe20000010052 */
[----:B------:R-:W-:Y:S01]  /*2450*/  SHF.L.U32 R39, R39, 0x10, RZ ;  /* 0x0000001027277819 */ /* 0x000fe200000006ff */
[-CC-:B------:R-:W-:Y:S01]  /*2460*/  FFMA.FTZ R65, R65, R83.reuse, R82.reuse ;  /* 0x0000005341417223 */ /* 0x180fe20000010052 */
[-C--:B------:R-:W-:Y:S01]  /*2470*/  FFMA.FTZ R78, R78, R83.reuse, R82 ;  /* 0x000000534e4e7223 */ /* 0x080fe20000010052 */
[----:B------:R-:W-:Y:S01]  /*2480*/  FADD.FTZ R80, R77, -R80 ;  /* 0x800000504d507221 */ /* 0x000fe20000010000 */
[----:B------:R-:W-:Y:S02]  /*2490*/  IMAD.U32 R26, R23, 0x10000, RZ ;  /* 0x00010000171a7824 */ /* 0x000fe400078e00ff */
[----:B------:R-:W-:Y:S01]  /*24a0*/  FADD.FTZ R65, R66, -R65 ;  /* 0x8000004142417221 */ /* 0x000fe20000010000 */
[----:B------:R-:W-:Y:S01]  /*24b0*/  ISETP.GE.U32.AND P2, PT, R56, RZ, PT ;  /* 0x000000ff3800720c */ /* 0x000fe20003f46070 */
[----:B------:R-:W-:Y:S01]  /*24c0*/  FFMA.FTZ R39, R62, R80, R39 ;  /* 0x000000503e277223 */ /* 0x000fe20000010027 */
[----:B------:R-:W-:Y:S01]  /*24d0*/  FFMA.FTZ R63, R63, R83, R82 ;  /* 0x000000533f3f7223 */ /* 0x000fe20000010052 */
[----:B------:R-:W-:-:S02]  /*24e0*/  IMAD.U32 R37, R37, 0x10000, RZ ;  /* 0x0001000025257824 */ /* 0x000fc400078e00ff */
[----:B------:R-:W-:Y:S01]  /*24f0*/  FADD.FTZ R75, R75, -R78 ;  /* 0x8000004e4b4b7221 */ /* 0x000fe20000010000 */
[----:B------:R-:W-:Y:S01]  /*2500*/  FMUL.FTZ R39, R39, UR16 ;  /* 0x0000001027277c20 */ /* 0x000fe20008410000 */
[----:B------:R-:W-:Y:S01]  /*2510*/  FFMA.FTZ R26, R62, R65, R26 ;  /* 0x000000413e1a7223 */ /* 0x000fe2000001001a */
[----:B------:R-:W-:Y:S01]  /*2520*/  ISETP.GE.U32.AND.EX P2, PT, R57, 0x1000000, PT, P2 ;  /* 0x010000003900780c */ /* 0x000fe20003f46120 */
[----:B------:R-:W-:Y:S01]  /*2530*/  FADD.FTZ R63, R64, -R63 ;  /* 0x8000003f403f7221 */ /* 0x000fe20000010000 */
[----:B------:R-:W-:Y:S01]  /*2540*/  SHF.L.U32 R25, R22, 0x10, RZ ;  /* 0x0000001016197819 */ /* 0x000fe200000006ff */
[----:B------:R-:W-:Y:S01]  /*2550*/  FFMA.FTZ R37, R62, R75, R37 ;  /* 0x0000004b3e257223 */ /* 0x000fe20000010025 */
[----:B------:R-:W-:Y:S01]  /*2560*/  FMUL.FTZ R26, R26, UR16 ;  /* 0x000000101a1a7c20 */ /* 0x000fe20008410000 */
[----:B------:R-:W-:Y:S01]  /*2570*/  FSEL R57, R39, RZ, P2 ;  /* 0x000000ff27397208 */ /* 0x000fe20001000000 */
[----:B------:R-:W-:Y:S01]  /*2580*/  FFMA.FTZ R0, R0, R83, R82 ;  /* 0x0000005300007223 */ /* 0x000fe20000010052 */
[----:B------:R-:W-:Y:S01]  /*2590*/  LOP3.LUT P2, RZ, R40, 0xff, RZ, 0xc0, !PT ;  /* 0x000000ff28ff7812 */ /* 0x000fe2000784c0ff */
[----:B------:R-:W-:Y:S01]  /*25a0*/  FFMA.FTZ R24, R62, R63, R25 ;  /* 0x0000003f3e187223 */ /* 0x000fe20000010019 */
[----:B------:R-:W-:Y:S01]  /*25b0*/  FMUL.FTZ R25, R37, UR16 ;  /* 0x0000001025197c20 */ /* 0x000fe20008410000 */
[----:B------:R-:W-:Y:S01]  /*25c0*/  LOP3.LUT P6, RZ, R79, 0xff, RZ, 0xc0, !PT ;  /* 0x000000ff4fff7812 */ /* 0x000fe200078cc0ff */
[----:B------:R-:W-:Y:S01]  /*25d0*/  FADD.FTZ R59, R59, -R0 ;  /* 0x800000003b3b7221 */ /* 0x000fe20000010000 */
[----:B------:R-:W-:Y:S01]  /*25e0*/  FSEL R27, R26, RZ, P2 ;  /* 0x000000ff1a1b7208 */ /* 0x000fe20001000000 */
[----:B------:R-:W-:Y:S01]  /*25f0*/  FMUL.FTZ R24, R24, UR16 ;  /* 0x0000001018187c20 */ /* 0x000fe20008410000 */
[----:B------:R-:W-:Y:S01]  /*2600*/  LOP3.LUT P2, RZ, R41, 0xff, RZ, 0xc0, !PT ;  /* 0x000000ff29ff7812 */ /* 0x000fe2000784c0ff */
[-CC-:B------:R-:W-:Y:S01]  /*2610*/  FFMA.FTZ R33, R33, R83.reuse, R82.reuse ;  /* 0x0000005321217223 */ /* 0x180fe20000010052 */
[----:B------:R-:W-:Y:S01]  /*2620*/  FSEL R37, R25, RZ, P6 ;  /* 0x000000ff19257208 */ /* 0x000fe20003000000 */
[-C--:B------:R-:W-:Y:S01]  /*2630*/  FFMA.FTZ R76, R76, R83.reuse, R82 ;  /* 0x000000534c4c7223 */ /* 0x080fe20000010052 */
[----:B------:R-:W-:Y:S01]  /*2640*/  LOP3.LUT P6, RZ, R81, 0xff, RZ, 0xc0, !PT ;  /* 0x000000ff51ff7812 */ /* 0x000fe200078cc0ff */
[----:B------:R-:W-:Y:S01]  /*2650*/  FADD.FTZ R63, R58, -R33 ;  /* 0x800000213a3f7221 */ /* 0x000fe20000010000 */
[----:B------:R-:W-:Y:S01]  /*2660*/  FSEL R0, R39, RZ, P2 ;  /* 0x000000ff27007208 */ /* 0x000fe20001000000 */
[----:B------:R-:W-:Y:S01]  /*2670*/  FADD.FTZ R73, R73, -R76 ;  /* 0x8000004c49497221 */ /* 0x000fe20000010000 */
[----:B------:R-:W-:Y:S01]  /*2680*/  LOP3.LUT P2, RZ, R18, 0xff, RZ, 0xc0, !PT ;  /* 0x000000ff12ff7812 */ /* 0x000fe2000784c0ff */
[----:B------:R-:W-:Y:S01]  /*2690*/  FFMA.FTZ R71, R71, R83, R82 ;  /* 0x0000005347477223 */ /* 0x000fe20000010052 */
[----:B------:R-:W-:Y:S01]  /*26a0*/  FSEL R36, R26, RZ, P6 ;  /* 0x000000ff1a247208 */ /* 0x000fe20003000000 */
[----:B------:R-:W-:Y:S01]  /*26b0*/  IMAD.U32 R33, R32, 0x10000, RZ ;  /* 0x0001000020217824 */ /* 0x000fe200078e00ff */
[----:B------:R-:W-:Y:S01]  /*26c0*/  FSEL R26, R24, RZ, P2 ;  /* 0x000000ff181a7208 */ /* 0x000fe20001000000 */
[----:B------:R-:W-:Y:S01]  /*26d0*/  IMAD.U32 R32, R20, 0x10000, RZ ;  /* 0x0001000014207824 */ /* 0x000fe200078e00ff */
[----:B------:R-:W-:Y:S01]  /*26e0*/  SHF.L.U32 R35, R35, 0x10, RZ ;  /* 0x0000001023237819 */ /* 0x000fe200000006ff */
[----:B------:R-:W-:Y:S01]  /*26f0*/  FADD.FTZ R71, R74, -R71 ;  /* 0x800000474a477221 */ /* 0x000fe20000010000 */
[----:B------:R-:W-:Y:S01]  /*2700*/  SHF.L.U32 R38, R21, 0x10, RZ ;  /* 0x0000001015267819 */ /* 0x000fe200000006ff */
[C---:B------:R-:W-:Y:S01]  /*2710*/  FFMA.FTZ R59, R62.reuse, R59, R32 ;  /* 0x0000003b3e3b7223 */ /* 0x040fe20000010020 */
[----:B------:R-:W-:Y:S01]  /*2720*/  LOP3.LUT P2, RZ, R19, 0xff, RZ, 0xc0, !PT ;  /* 0x000000ff13ff7812 */ /* 0x000fe2000784c0ff */
[----:B------:R-:W-:Y:S01]  /*2730*/  FFMA.FTZ R73, R62, R73, R35 ;  /* 0x000000493e497223 */ /* 0x000fe20000010023 */
[----:B------:R-:W-:Y:S01]  /*2740*/  LOP3.LUT P4, RZ, R72, 0xff, RZ, 0xc0, !PT ;  /* 0x000000ff48ff7812 */ /* 0x000fe2000788c0ff */
[----:B------:R-:W-:Y:S01]  /*2750*/  FFMA.FTZ R38, R62, R63, R38 ;  /* 0x0000003f3e267223 */ /* 0x000fe20000010026 */
[----:B------:R-:W-:Y:S01]  /*2760*/  FSEL R25, R25, RZ, P2 ;  /* 0x000000ff19197208 */ /* 0x000fe20001000000 */
[----:B------:R-:W-:Y:S01]  /*2770*/  FMUL.FTZ R32, R73, UR16 ;  /* 0x0000001049207c20 */ /* 0x000fe20008410000 */
[----:B------:R-:W-:Y:S01]  /*2780*/  FSEL R34, R24, RZ, P4 ;  /* 0x000000ff18227208 */ /* 0x000fe20002000000 */
[----:B------:R-:W-:Y:S01]  /*2790*/  FFMA.FTZ R71, R62, R71, R33 ;  /* 0x000000473e477223 */ /* 0x000fe20000010021 */
[----:B------:R-:W-:Y:S01]  /*27a0*/  F2FP.BF16.F32.PACK_AB R26, R25, R26 ;  /* 0x0000001a191a723e */ /* 0x000fe200000010ff */
[----:B------:R-:W-:Y:S01]  /*27b0*/  FMUL.FTZ R25, R38, UR16 ;  /* 0x0000001026197c20 */ /* 0x000fe20008410000 */
[----:B------:R-:W-:Y:S01]  /*27c0*/  LOP3.LUT P4, RZ, R69, 0xff, RZ, 0xc0, !PT ;  /* 0x000000ff45ff7812 */ /* 0x000fe2000788c0ff */
[----:B------:R-:W-:Y:S01]  /*27d0*/  FMUL.FTZ R24, R71, UR16 ;  /* 0x0000001047187c20 */ /* 0x000fe20008410000 */
[----:B------:R-:W-:-:S02]  /*27e0*/  LOP3.LUT P6, RZ, R70, 0xff, RZ, 0xc0, !PT ;  /* 0x000000ff46ff7812 */ /* 0x000fc400078cc0ff */
[----:B------:R-:W-:Y:S02]  /*27f0*/  LOP3.LUT P2, RZ, R16, 0xff, RZ, 0xc0, !PT ;  /* 0x000000ff10ff7812 */ /* 0x000fe4000784c0ff */
[----:B------:R-:W-:Y:S02]  /*2800*/  F2FP.BF16.F32.PACK_AB R35, R57, R36 ;  /* 0x000000243923723e */ /* 0x000fe400000010ff */
[----:B------:R-:W-:Y:S01]  /*2810*/  F2FP.BF16.F32.PACK_AB R27, R0, R27 ;  /* 0x0000001b001b723e */ /* 0x000fe200000010ff */
[----:B------:R-:W-:Y:S01]  /*2820*/  FMUL.FTZ R0, R59, UR16 ;  /* 0x000000103b007c20 */ /* 0x000fe20008410000 */
[----:B------:R-:W-:Y:S02]  /*2830*/  FSEL R36, R32, RZ, P6 ;  /* 0x000000ff20247208 */ /* 0x000fe40003000000 */
[----:B------:R-:W-:Y:S02]  /*2840*/  FSEL R33, R25, RZ, P4 ;  /* 0x000000ff19217208 */ /* 0x000fe40002000000 */
[----:B------:R-:W-:-:S02]  /*2850*/  LOP3.LUT P5, RZ, R68, 0xff, RZ, 0xc0, !PT ;  /* 0x000000ff44ff7812 */ /* 0x000fc400078ac0ff */
[----:B------:R-:W-:Y:S02]  /*2860*/  LOP3.LUT P6, RZ, R17, 0xff, RZ, 0xc0, !PT ;  /* 0x000000ff11ff7812 */ /* 0x000fe400078cc0ff */
[----:B------:R-:W-:Y:S02]  /*2870*/  LOP3.LUT P4, RZ, R15, 0xff, RZ, 0xc0, !PT ;  /* 0x000000ff0fff7812 */ /* 0x000fe4000788c0ff */
[----:B------:R-:W-:Y:S02]  /*2880*/  FSEL R25, R25, RZ, P2 ;  /* 0x000000ff19197208 */ /* 0x000fe40001000000 */
[----:B------:R-:W-:Y:S02]  /*2890*/  LOP3.LUT P3, RZ, R67, 0xff, RZ, 0xc0, !PT ;  /* 0x000000ff43ff7812 */ /* 0x000fe4000786c0ff */
[----:B------:R-:W-:Y:S02]  /*28a0*/  LOP3.LUT P2, RZ, R14, 0xff, RZ, 0xc0, !PT ;  /* 0x000000ff0eff7812 */ /* 0x000fe4000784c0ff */
        /* <DEDUP_REMOVED lines=11> */
.L_x_247:
[-CC-:B------:R-:W-:Y:S01]  /*2960*/  FFMA.FTZ R65, R65, R83.reuse, R82.reuse ;  /* 0x0000005341417223 */ /* 0x180fe20000010052 */
[----:B------:R-:W-:Y:S02]  /*2970*/  IMAD.U32 R25, R23, 0x10000, RZ ;  /* 0x0001000017197824 */ /* 0x000fe400078e00ff */
[-CC-:B------:R-:W-:Y:S01]  /*2980*/  FFMA.FTZ R80, R80, R83.reuse, R82.reuse ;  /* 0x0000005350507223 */ /* 0x180fe20000010052 */
[----:B------:R-:W-:Y:S01]  /*2990*/  FFMA.FTZ R63, R63, R83, R82 ;  /* 0x000000533f3f7223 */ /* 0x000fe20000010052 */
[----:B------:R-:W-:Y:S01]  /*29a0*/  FADD.FTZ R31, R66, -R65 ;  /* 0x80000041421f7221 */ /* 0x000fe20000010000 */
[----:B------:R-:W-:Y:S01]  /*29b0*/  LOP3.LUT P6, RZ, R81, 0xff, RZ, 0xc0, !PT ;  /* 0x000000ff51ff7812 */ /* 0x000fe200078cc0ff */
[----:B------:R-:W-:Y:S01]  /*29c0*/  FADD.FTZ R77, R77, -R80 ;  /* 0x800000504d4d7221 */ /* 0x000fe20000010000 */
[----:B------:R-:W-:Y:S01]  /*29d0*/  SHF.L.U32 R39, R39, 0x10, RZ ;  /* 0x0000001027277819 */ /* 0x000fe200000006ff */
[----:B------:R-:W-:Y:S01]  /*29e0*/  FFMA.FTZ R31, R62, R31, R25 ;  /* 0x0000001f3e1f7223 */ /* 0x000fe20000010019 */
[----:B------:R-:W-:Y:S01]  /*29f0*/  FADD.FTZ R63, R64, -R63 ;  /* 0x8000003f403f7221 */ /* 0x000fe20000010000 */
[----:B------:R-:W-:Y:S01]  /*2a00*/  IMAD.U32 R25, R22, 0x10000, RZ ;  /* 0x0001000016197824 */ /* 0x000fe200078e00ff */
[----:B------:R-:W-:Y:S01]  /*2a10*/  ISETP.GE.U32.AND P2, PT, R56, RZ, PT ;  /* 0x000000ff3800720c */ /* 0x000fe20003f46070 */
[----:B------:R-:W-:Y:S01]  /*2a20*/  FMUL.FTZ R24, R31, UR16 ;  /* 0x000000101f187c20 */ /* 0x000fe20008410000 */
[C---:B------:R-:W-:Y:S01]  /*2a30*/  FFMA.FTZ R64, R62.reuse, R77, R39 ;  /* 0x0000004d3e407223 */ /* 0x040fe20000010027 */
[----:B------:R-:W-:Y:S01]  /*2a40*/  FFMA.FTZ R63, R62, R63, R25 ;  /* 0x0000003f3e3f7223 */ /* 0x000fe20000010019 */
[----:B------:R-:W-:Y:S01]  /*2a50*/  ISETP.GE.U32.AND.EX P2, PT, R57, 0x1000000, PT, P2 ;  /* 0x010000003900780c */ /* 0x000fe20003f46120 */
[-C--:B------:R-:W-:Y:S01]  /*2a60*/  FFMA.FTZ R78, R78, R83.reuse, R82 ;  /* 0x000000534e4e7223 */ /* 0x080fe20000010052 */
        /* <DEDUP_REMOVED lines=9> */
[-CC-:B------:R-:W-:Y:S01]  /*2b00*/  FFMA.FTZ R76, R76, R83.reuse, R82.reuse ;  /* 0x000000534c4c7223 */ /* 0x180fe20000010052 */
[C---:B------:R-:W-:Y:S01]  /*2b10*/  FSEL R66, R25.reuse, RZ, P2 ;  /* 0x000000ff19427208 */ /* 0x040fe20001000000 */
[-C--:B------:R-:W-:Y:S01]  /*2b20*/  FFMA.FTZ R0, R0, R83.reuse, R82 ;  /* 0x0000005300007223 */ /* 0x080fe20000010052 */
[----:B------:R-:W-:Y:S01]  /*2b30*/  FSEL R57, R25, RZ, P6 ;  /* 0x000000ff19397208 */ /* 0x000fe20003000000 */
[----:B------:R-:W-:Y:S01]  /*2b40*/  FADD.FTZ R33, R58, -R33 ;  /* 0x800000213a217221 */ /* 0x000fe20000010000 */
[----:B------:R-:W-:Y:S01]  /*2b50*/  SHF.L.U32 R25, R38, 0x10, RZ ;  /* 0x0000001026197819 */ /* 0x000fe200000006ff */
[----:B------:R-:W-:Y:S01]  /*2b60*/  FADD.FTZ R76, R73, -R76 ;  /* 0x8000004c494c7221 */ /* 0x000fe20000010000 */
[----:B------:R-:W-:Y:S01]  /*2b70*/  LOP3.LUT P2, RZ, R18, 0xff, RZ, 0xc0, !PT ;  /* 0x000000ff12ff7812 */ /* 0x000fe2000784c0ff */
[----:B------:R-:W-:Y:S01]  /*2b80*/  FFMA.FTZ R71, R71, R83, R82 ;  /* 0x0000005347477223 */ /* 0x000fe20000010052 */
[----:B------:R-:W-:Y:S01]  /*2b90*/  FSEL R37, R24, RZ, P4 ;  /* 0x000000ff18257208 */ /* 0x000fe20002000000 */
[----:B------:R-:W-:Y:S01]  /*2ba0*/  FFMA.FTZ R30, R62, R30, R25 ;  /* 0x0000001e3e1e7223 */ /* 0x000fe20000010019 */
[----:B------:R-:W-:Y:S01]  /*2bb0*/  FSEL R39, R24, RZ, P2 ;  /* 0x000000ff18277208 */ /* 0x000fe20001000000 */
[----:B------:R-:W-:Y:S01]  /*2bc0*/  IMAD.U32 R25, R34, 0x10000, RZ ;  /* 0x0001000022197824 */ /* 0x000fe200078e00ff */
[----:B------:R-:W-:Y:S01]  /*2bd0*/  LOP3.LUT P2, RZ, R79, 0xff, RZ, 0xc0, !PT ;  /* 0x000000ff4fff7812 */ /* 0x000fe2000784c0ff */
[----:B------:R-:W-:Y:S01]  /*2be0*/  FMUL.FTZ R24, R30, UR16 ;  /* 0x000000101e187c20 */ /* 0x000fe20008410000 */
[----:B------:R-:W-:Y:S01]  /*2bf0*/  SHF.L.U32 R28, R21, 0x10, RZ ;  /* 0x00000010151c7819 */ /* 0x000fe200000006ff */
[----:B------:R-:W-:Y:S01]  /*2c00*/  FADD.FTZ R59, R59, -R0 ;  /* 0x800000003b3b7221 */ /* 0x000fe20000010000 */
[----:B------:R-:W-:Y:S01]  /*2c10*/  SHF.L.U32 R27, R36, 0x10, RZ ;  /* 0x00000010241b7819 */ /* 0x000fe200000006ff */
[----:B------:R-:W-:Y:S01]  /*2c20*/  IMAD.U32 R26, R20, 0x10000, RZ ;  /* 0x00010000141a7824 */ /* 0x000fe200078e00ff */
[----:B------:R-:W-:Y:S01]  /*2c30*/  FSEL R34, R24, RZ, P2 ;  /* 0x000000ff18227208 */ /* 0x000fe20001000000 */
[C---:B------:R-:W-:Y:S01]  /*2c40*/  FFMA.FTZ R29, R62.reuse, R33, R28 ;  /* 0x000000213e1d7223 */ /* 0x040fe2000001001c */
[----:B------:R-:W-:Y:S01]  /*2c50*/  LOP3.LUT P2, RZ, R19, 0xff, RZ, 0xc0, !PT ;  /* 0x000000ff13ff7812 */ /* 0x000fe2000784c0ff */
[----:B------:R-:W-:Y:S01]  /*2c60*/  FFMA.FTZ R0, R62, R76, R27 ;  /* 0x0000004c3e007223 */ /* 0x000fe2000001001b */
[----:B------:R-:W-:Y:S01]  /*2c70*/  FADD.FTZ R71, R74, -R71 ;  /* 0x800000474a477221 */ /* 0x000fe20000010000 */
[----:B------:R-:W-:Y:S01]  /*2c80*/  FFMA.FTZ R32, R62, R59, R26 ;  /* 0x0000003b3e207223 */ /* 0x000fe2000001001a */
[----:B------:R-:W-:Y:S01]  /*2c90*/  FSEL R26, R24, RZ, P2 ;  /* 0x000000ff181a7208 */ /* 0x000fe20001000000 */
[----:B------:R-:W-:Y:S01]  /*2ca0*/  FMUL.FTZ R28, R29, UR16 ;  /* 0x000000101d1c7c20 */ /* 0x000fe20008410000 */
[----:B------:R-:W-:Y:S01]  /*2cb0*/  LOP3.LUT P6, RZ, R69, 0xff, RZ, 0xc0, !PT ;  /* 0x000000ff45ff7812 */ /* 0x000fe200078cc0ff */
[----:B------:R-:W-:Y:S01]  /*2cc0*/  FMUL.FTZ R24, R0, UR16 ;  /* 0x0000001000187c20 */ /* 0x000fe20008410000 */
[----:B------:R-:W-:Y:S01]  /*2cd0*/  LOP3.LUT P4, RZ, R70, 0xff, RZ, 0xc0, !PT ;  /* 0x000000ff46ff7812 */ /* 0x000fe2000788c0ff */
[----:B------:R-:W-:Y:S01]  /*2ce0*/  FFMA.FTZ R25, R62, R71, R25 ;  /* 0x000000473e197223 */ /* 0x000fe20000010019 */
[----:B------:R-:W-:Y:S01]  /*2cf0*/  LOP3.LUT P2, RZ, R16, 0xff, RZ, 0xc0, !PT ;  /* 0x000000ff10ff7812 */ /* 0x000fe2000784c0ff */
[----:B------:R-:W-:Y:S01]  /*2d00*/  FMUL.FTZ R36, R32, UR16 ;  /* 0x0000001020247c20 */ /* 0x000fe20008410000 */
[----:B------:R-:W-:-:S02]  /*2d10*/  F2FP.BF16.F32.PACK_AB R27, R57, R56 ;  /* 0x00000038391b723e */ /* 0x000fc400000010ff */
[----:B------:R-:W-:Y:S02]  /*2d20*/  FSEL R38, R28, RZ, P6 ;  /* 0x000000ff1c267208 */ /* 0x000fe40003000000 */
[----:B------:R-:W-:Y:S01]  /*2d30*/  F2FP.BF16.F32.PACK_AB R29, R0, R29 ;  /* 0x0000001d001d723e */ /* 0x000fe200000010ff */
[----:B------:R-:W-:Y:S01]  /*2d40*/  FMUL.FTZ R0, R25, UR16 ;  /* 0x0000001019007c20 */ /* 0x000fe20008410000 */
[----:B------:R-:W-:Y:S02]  /*2d50*/  LOP3.LUT P6, RZ, R17, 0xff, RZ, 0xc0, !PT ;  /* 0x000000ff11ff7812 */ /* 0x000fe400078cc0ff */
[----:B------:R-:W-:Y:S02]  /*2d60*/  FSEL R56, R28, RZ, P2 ;  /* 0x000000ff1c387208 */ /* 0x000fe40001000000 */
        /* <DEDUP_REMOVED lines=17> */
[----:B------:R-:W-:Y:S02]  /*2e80*/  F2FP.BF16.F32.PACK_AB R33, R33, R38 ;  /* 0x000000262121723e */ /* 0x000fe400000010ff */
[----:B------:R-:W-:Y:S02]  /*2e90*/  F2FP.BF16.F32.PACK_AB R24, R24, R39 ;  /* 0x000000271818723e */ /* 0x000fe400000010ff */
[----:B------:R-:W-:-:S07]  /*2ea0*/  F2FP.BF16.F32.PACK_AB R32, R32, R37 ;  /* 0x000000252020723e */ /* 0x000fce00000010ff */
.L_x_244:
        /* <DEDUP_REMOVED lines=16> */
.L_x_239:
        /* <DEDUP_REMOVED lines=15> */
[----:B------:R-:W-:-:S07]  /*30a0*/  IMAD.MOV.U32 R19, RZ, RZ, R61 ;  /* 0x000000ffff137224 */ /* 0x000fce00078e003d */
.L_x_238:
[----:B------:R-:W-:Y:S05]  /*30b0*/  BSYNC B0 ;  /* 0x0000000000007941 */ /* 0x000fea0003800000 */
.L_x_237:
[----:B------:R-:W0:Y:S01]  /*30c0*/  S2R R22, SR_TID.X ;  /* 0x0000000000167919 */ /* 0x000e220000002100 */
[----:B------:R-:W-:Y:S01]  /*30d0*/  MOV R2, 0x400 ;  /* 0x0000040000027802 */ /* 0x000fe20000000f00 */
[----:B------:R-:W-:Y:S05]  /*30e0*/  WARPSYNC.ALL ;  /* 0x0000000000007948 */ /* 0x000fea0003800000 */
[----:B------:R-:W2:Y:S01]  /*30f0*/  S2R R3, SR_CgaCtaId ;  /* 0x0000000000037919 */ /* 0x000ea20000008800 */
[----:B------:R-:W3:Y:S01]  /*3100*/  LDCU.128 UR20, c[0x0][0x440] ;  /* 0x00008800ff1477ac */ /* 0x000ee20008000c00 */
[----:B0-----:R-:W-:-:S04]  /*3110*/  LOP3.LUT R0, R22, 0x60, RZ, 0xc0, !PT ;  /* 0x0000006016007812 */ /* 0x001fc800078ec0ff */
[----:B------:R-:W-:Y:S02]  /*3120*/  LOP3.LUT R0, R0, 0x1f, R22, 0xf8, !PT ;  /* 0x0000001f00007812 */ /* 0x000fe400078ef816 */
[----:B--2---:R-:W-:-:S04]  /*3130*/  LEA R3, R3, R2, 0x18 ;  /* 0x0000000203037211 */ /* 0x004fc800078ec0ff */
[----:B------:R-:W-:Y:S01]  /*3140*/  LEA R0, R0, R3, 0x5 ;  /* 0x0000000300007211 */ /* 0x000fe200078e28ff */
[----:B------:R-:W-:-:S04]  /*3150*/  IMAD R3, R22, 0x4, R3 ;  /* 0x0000000416037824 */ /* 0x000fc800078e0203 */
[----:B------:R-:W-:Y:S04]  /*3160*/  STS.128 [R0], R8 ;  /* 0x0000000800007388 */ /* 0x000fe80000000c00 */
[----:B------:R0:W-:Y:S01]  /*3170*/  STS.128 [R0+0x10], R16 ;  /* 0x0000101000007388 */ /* 0x0001e20000000c00 */
[----:B------:R-:W-:Y:S08]  /*3180*/  BAR.SYNC.DEFER_BLOCKING 0x0 ;  /* 0x0000000000007b1d */ /* 0x000ff00000010000 */
[----:B0-----:R-:W0:Y:S01]  /*3190*/  LDC R16, c[0x0][0x388] ;  /* 0x0000e200ff107b82 */ /* 0x001e220000000800 */
[----:B------:R-:W2:Y:S04]  /*31a0*/  LDS R2, [R3] ;  /* 0x0000000003027984 */ /* 0x000ea80000000800 */
[----:B------:R-:W4:Y:S04]  /*31b0*/  LDS R20, [R3+0x200] ;  /* 0x0002000003147984 */ /* 0x000f280000000800 */
[----:B------:R-:W5:Y:S04]  /*31c0*/  LDS R21, [R3+0x400] ;  /* 0x0004000003157984 */ /* 0x000f680000000800 */
[----:B------:R-:W3:Y:S04]  /*31d0*/  LDS R23, [R3+0x600] ;  /* 0x0006000003177984 */ /* 0x000ee80000000800 */
[----:B-1----:R-:W1:Y:S04]  /*31e0*/  LDS R25, [R3+0x800] ;  /* 0x0008000003197984 */ /* 0x002e680000000800 */
[----:B------:R-:W0:Y:S04]  /*31f0*/  LDS R27, [R3+0xa00] ;  /* 0x000a0000031b7984 */ /* 0x000e280000000800 */
[----:B------:R-:W0:Y:S04]  /*3200*/  LDS R29, [R3+0xc00] ;  /* 0x000c0000031d7984 */ /* 0x000e280000000800 */
[----:B------:R-:W0:Y:S01]  /*3210*/  LDS R9, [R3+0xe00] ;  /* 0x000e000003097984 */ /* 0x000e220000000800 */
[----:B------:R-:W-:Y:S01]  /*3220*/  BAR.SYNC.DEFER_BLOCKING 0x0 ;  /* 0x0000000000007b1d */ /* 0x000fe20000010000 */
[----:B--2---:R-:W-:Y:S01]  /*3230*/  FADD.FTZ R2, RZ, R2 ;  /* 0x00000002ff027221 */ /* 0x004fe20000010000 */
[----:B----4-:R-:W-:-:S03]  /*3240*/  FADD.FTZ R20, RZ, R20 ;  /* 0x00000014ff147221 */ /* 0x010fc60000010000 */
[----:B-----5:R-:W-:Y:S01]  /*3250*/  FADD.FTZ R2, R2, R21 ;  /* 0x0000001502027221 */ /* 0x020fe20000010000 */
[----:B---3--:R-:W-:Y:S01]  /*3260*/  FADD.FTZ R20, R20, R23 ;  /* 0x0000001714147221 */ /* 0x008fe20000010000 */
[----:B------:R2:W-:Y:S02]  /*3270*/  STS.128 [R0], R4 ;  /* 0x0000000400007388 */ /* 0x0005e40000000c00 */
[----:B-1----:R-:W-:Y:S02]  /*3280*/  FADD.FTZ R2, R2, R25 ;  /* 0x0000001902027221 */ /* 0x002fe40000010000 */
[----:B------:R1:W-:Y:S01]  /*3290*/  STS.128 [R0+0x10], R12 ;  /* 0x0000100c00007388 */ /* 0x0003e20000000c00 */
[----:B0-----:R-:W-:Y:S01]  /*32a0*/  FADD.FTZ R20, R20, R27 ;  /* 0x0000001b14147221 */ /* 0x001fe20000010000 */
[----:B------:R-:W-:Y:S01]  /*32b0*/  BAR.SYNC.DEFER_BLOCKING 0x0 ;  /* 0x0000000000007b1d */ /* 0x000fe20000010000 */
[----:B------:R-:W-:Y:S02]  /*32c0*/  FADD.FTZ R29, R2, R29 ;  /* 0x0000001d021d7221 */ /* 0x000fe40000010000 */
[----:B------:R-:W-:Y:S01]  /*32d0*/  FADD.FTZ R9, R20, R9 ;  /* 0x0000000914097221 */ /* 0x000fe20000010000 */
[----:B--2---:R-:W-:-:S05]  /*32e0*/  IMAD R5, R16, UR7, RZ ;  /* 0x0000000710057c24 */ /* 0x004fca000f8e02ff */
[----:B-1----:R-:W-:-:S05]  /*32f0*/  IADD3 R0, P0, PT, R5, R22, RZ ;  /* 0x0000001605007210 */ /* 0x002fca0007f1e0ff */
[----:B------:R-:W-:Y:S01]  /*3300*/  IMAD.SHL.U32 R4, R0, 0x4, RZ ;  /* 0x0000000400047824 */ /* 0x000fe200078e00ff */
        /* <DEDUP_REMOVED lines=13> */
[----:B-1----:R-:W-:Y:S01]  /*33e0*/  FADD.FTZ R10, RZ, R10 ;  /* 0x0000000aff0a7221 */ /* 0x002fe20000010000 */
[C---:B------:R-:W-:Y:S02]  /*33f0*/  IADD3.X R3, PT, PT, R0.reuse, UR23, RZ, P0, !PT ;  /* 0x0000001700037c10 */ /* 0x040fe400087fe4ff */
[----:B------:R-:W-:Y:S01]  /*3400*/  IADD3.X R5, PT, PT, R0, UR21, RZ, P1, !PT ;  /* 0x0000001500057c10 */ /* 0x000fe20008ffe4ff */
[----:B--2---:R-:W-:Y:S01]  /*3410*/  FADD.FTZ R8, R8, R11 ;  /* 0x0000000b08087221 */ /* 0x004fe20000010000 */
[----:B---3--:R-:W-:-:S03]  /*3420*/  FADD.FTZ R10, R10, R17 ;  /* 0x000000110a0a7221 */ /* 0x008fc60000010000 */
[----:B----4-:R-:W-:Y:S01]  /*3430*/  FADD.FTZ R8, R8, R19 ;  /* 0x0000001308087221 */ /* 0x010fe20000010000 */
[----:B-----5:R-:W-:-:S03]  /*3440*/  FADD.FTZ R10, R10, R31 ;  /* 0x0000001f0a0a7221 */ /* 0x020fc60000010000 */
[----:B------:R-:W-:Y:S01]  /*3450*/  FADD.FTZ R33, R8, R33 ;  /* 0x0000002108217221 */ /* 0x000fe20000010000 */
[----:B------:R-:W-:-:S04]  /*3460*/  FADD.FTZ R7, R10, R7 ;  /* 0x000000070a077221 */ /* 0x000fc80000010000 */
[----:B------:R-:W-:Y:S04]  /*3470*/  STG.E desc[UR8][R2.64], R33 ;  /* 0x0000002102007986 */ /* 0x000fe8000c101908 */
[----:B------:R-:W-:Y:S04]  /*3480*/  STG.E desc[UR8][R4.64], R29 ;  /* 0x0000001d04007986 */ /* 0x000fe8000c101908 */
[----:B------:R-:W-:Y:S04]  /*3490*/  STG.E desc[UR8][R2.64+0x200], R7 ;  /* 0x0002000702007986 */ /* 0x000fe8000c101908 */
[----:B------:R-:W-:Y:S01]  /*34a0*/  STG.E desc[UR8][R4.64+0x200], R9 ;  /* 0x0002000904007986 */ /* 0x000fe2000c101908 */
[----:B------:R-:W-:Y:S05]  /*34b0*/  EXIT ;  /* 0x000000000000794d */ /* 0x000fea0003800000 */
.L_x_240:
[----:B------:R-:W-:Y:S01]  /*34c0*/  HFMA2 R88, -RZ, RZ, 0, 5.9604644775390625e-08 ;  /* 0x00000001ff587431 */ /* 0x000fe200000001ff */
[----:B------:R-:W-:Y:S01]  /*34d0*/  BSSY B2, `(.L_x_249) ;  /* 0x0000006000027945 */ /* 0x000fe20003800000 */
[----:B------:R-:W-:Y:S01]  /*34e0*/  IMAD.MOV.U32 R87, RZ, RZ, 0x1f ;  /* 0x0000001fff577424 */ /* 0x000fe200078e00ff */
[----:B------:R-:W-:-:S07]  /*34f0*/  MOV R86, 0xffffffff ;  /* 0xffffffff00567802 */ /* 0x000fce0000000f00 */
[----:B------:R-:W-:Y:S05]  /*3500*/  WARPSYNC.COLLECTIVE R86, `(.L_x_250) ;  /* 0x0000000056087348 */ /* 0x000fea0003c00000 */
[----:B------:R0:W1:Y:S02]  /*3510*/  SHFL.BFLY P4, R86, R89, R88, R87 ;  /* 0x0c00005859567389 */ /* 0x0000640000080057 */
[----:B01----:R-:W-:Y:S05]  /*3520*/  ENDCOLLECTIVE ;  /* 0x000000000000791b */ /* 0x003fea0003800000 */
.L_x_250:
[----:B------:R-:W-:Y:S05]  /*3530*/  BSYNC B2 ;  /* 0x0000000000027941 */ /* 0x000fea0003800000 */
.L_x_249:
[----:B------:R-:W-:Y:S02]  /*3540*/  IMAD.MOV.U32 R82, RZ, RZ, R86 ;  /* 0x000000ffff527224 */ /* 0x000fe400078e0056 */
[----:B------:R-:W-:Y:S02]  /*3550*/  HFMA2 R87, -RZ, RZ, 0, 1.847743988037109375e-06 ;  /* 0x0000001fff577431 */ /* 0x000fe400000001ff */
[----:B------:R-:W-:Y:S02]  /*3560*/  IMAD.MOV.U32 R86, RZ, RZ, -0x1 ;  /* 0xffffffffff567424 */ /* 0x000fe400078e00ff */
[----:B------:R-:W-:Y:S01]  /*3570*/  FADD.FTZ R85, R89, R82 ;  /* 0x0000005259557221 */ /* 0x000fe20000010000 */
[----:B------:R-:W-:Y:S01]  /*3580*/  MOV R89, R83 ;  /* 0x0000005300597202 */ /* 0x000fe20000000f00 */
[----:B------:R-:W-:-:S07]  /*3590*/  IMAD.MOV.U32 R88, RZ, RZ, 0x1 ;  /* 0x00000001ff587424 */ /* 0x000fce00078e00ff */
[----:B------:R-:W-:Y:S05]  /*35a0*/  WARPSYNC.COLLECTIVE R86, `(.L_x_251) ;  /* 0x0000000056087348 */ /* 0x000fea0003c00000 */
[----:B------:R0:W1:Y:S02]  /*35b0*/  SHFL.BFLY P4, R86, R89, R88, R87 ;  /* 0x0c00005859567389 */ /* 0x0000640000080057 */
[----:B01----:R-:W-:Y:S05]  /*35c0*/  ENDCOLLECTIVE ;  /* 0x000000000000791b */ /* 0x003fea0003800000 */
.L_x_251:
[----:B------:R-:W-:Y:S02]  /*35d0*/  IMAD.MOV.U32 R89, RZ, RZ, R85 ;  /* 0x000000ffff597224 */ /* 0x000fe400078e0055 */
[----:B------:R-:W-:Y:S01]  /*35e0*/  HFMA2 R88, -RZ, RZ, 0, 1.1920928955078125e-07 ;  /* 0x00000002ff587431 */ /* 0x000fe200000001ff */
[----:B------:R-:W-:Y:S01]  /*35f0*/  MOV R84, R86 ;  /* 0x0000005600547202 */ /* 0x000fe20000000f00 */
[----:B------:R-:W-:-:S04]  /*3600*/  IMAD.MOV.U32 R86, RZ, RZ, -0x1 ;  /* 0xffffffffff567424 */ /* 0x000fc800078e00ff */
[----:B------:R-:W-:-:S07]  /*3610*/  FADD.FTZ R84, R83, R84 ;  /* 0x0000005453547221 */ /* 0x000fce0000010000 */
[----:B------:R-:W-:Y:S05]  /*3620*/  WARPSYNC.COLLECTIVE R86, `(.L_x_252) ;  /* 0x0000000056087348 */ /* 0x000fea0003c00000 */
[----:B------:R0:W1:Y:S02]  /*3630*/  SHFL.BFLY P4, R86, R89, R88, R87 ;  /* 0x0c00005859567389 */ /* 0x0000640000080057 */
[----:B01----:R-:W-:Y:S05]  /*3640*/  ENDCOLLECTIVE ;  /* 0x000000000000791b */ /* 0x003fea0003800000 */
.L_x_252:
[----:B------:R-:W-:Y:S01]  /*3650*/  IMAD.MOV.U32 R89, RZ, RZ, R84 ;  /* 0x000000ffff597224 */ /* 0x000fe200078e0054 */
[----:B------:R-:W-:Y:S02]  /*3660*/  MOV R82, R86 ;  /* 0x0000005600527202 */ /* 0x000fe40000000f00 */
[----:B------:R-:W-:-:S03]  /*3670*/  MOV R86, 0xffffffff ;  /* 0xffffffff00567802 */ /* 0x000fc60000000f00 */
[----:B------:R-:W-:-:S07]  /*3680*/  FADD.FTZ R90, R85, R82 ;  /* 0x00000052555a7221 */ /* 0x000fce0000010000 */
[----:B------:R-:W-:Y:S05]  /*3690*/  WARPSYNC.COLLECTIVE R86, `(.L_x_253) ;  /* 0x0000000056087348 */ /* 0x000fea0003c00000 */
[----:B------:R0:W1:Y:S02]  /*36a0*/  SHFL.BFLY P4, R86, R89, R88, R87 ;  /* 0x0c00005859567389 */ /* 0x0000640000080057 */
[----:B01----:R-:W-:Y:S05]  /*36b0*/  ENDCOLLECTIVE ;  /* 0x000000000000791b */ /* 0x003fea0003800000 */
.L_x_253:
[----:B------:R-:W-:Y:S01]  /*36c0*/  MOV R89, R90 ;  /* 0x0000005a00597202 */ /* 0x000fe20000000f00 */
[----:B------:R-:W-:Y:S02]  /*36d0*/  IMAD.MOV.U32 R88, RZ, RZ, 0x4 ;  /* 0x00000004ff587424 */ /* 0x000fe400078e00ff */
[----:B------:R-:W-:Y:S01]  /*36e0*/  IMAD.MOV.U32 R91, RZ, RZ, R86 ;  /* 0x000000ffff5b7224 */ /* 0x000fe200078e0056 */
[----:B------:R-:W-:-:S03]  /*36f0*/  MOV R86, 0xffffffff ;  /* 0xffffffff00567802 */ /* 0x000fc60000000f00 */
[----:B------:R-:W-:-:S07]  /*3700*/  FADD.FTZ R91, R84, R91 ;  /* 0x0000005b545b7221 */ /* 0x000fce0000010000 */
[----:B------:R-:W-:Y:S05]  /*3710*/  WARPSYNC.COLLECTIVE R86, `(.L_x_254) ;  /* 0x0000000056087348 */ /* 0x000fea0003c00000 */
[----:B------:R0:W1:Y:S02]  /*3720*/  SHFL.BFLY P4, R86, R89, R88, R87 ;  /* 0x0c00005859567389 */ /* 0x0000640000080057 */
[----:B01----:R-:W-:Y:S05]  /*3730*/  ENDCOLLECTIVE ;  /* 0x000000000000791b */ /* 0x003fea0003800000 */
.L_x_254:
[----:B------:R-:W-:Y:S01]  /*3740*/  MOV R89, R91 ;  /* 0x0000005b00597202 */ /* 0x000fe20000000f00 */
[----:B------:R-:W-:Y:S02]  /*3750*/  IMAD.MOV.U32 R93, RZ, RZ, R86 ;  /* 0x000000ffff5d7224 */ /* 0x000fe400078e0056 */
[----:B------:R-:W-:Y:S02]  /*3760*/  IMAD.MOV.U32 R86, RZ, RZ, -0x1 ;  /* 0xffffffffff567424 */ /* 0x000fe400078e00ff */
[----:B------:R-:W-:-:S07]  /*3770*/  FADD.FTZ R93, R90, R93 ;  /* 0x0000005d5a5d7221 */ /* 0x000fce0000010000 */
[----:B------:R-:W-:Y:S05]  /*3780*/  WARPSYNC.COLLECTIVE R86, `(.L_x_255) ;  /* 0x0000000056087348 */ /* 0x000fea0003c00000 */
[----:B------:R0:W1:Y:S02]  /*3790*/  SHFL.BFLY P4, R86, R89, R88, R87 ;  /* 0x0c00005859567389 */ /* 0x0000640000080057 */
[----:B01----:R-:W-:Y:S05]  /*37a0*/  ENDCOLLECTIVE ;  /* 0x000000000000791b */ /* 0x003fea0003800000 */
.L_x_255:
[----:B------:R-:W-:Y:S02]  /*37b0*/  IMAD.MOV.U32 R89, RZ, RZ, R93 ;  /* 0x000000ffff597224 */ /* 0x000fe400078e005d */
[----:B------:R-:W-:Y:S01]  /*37c0*/  HFMA2 R88, -RZ, RZ, 0, 4.76837158203125e-07 ;  /* 0x00000008ff587431 */ /* 0x000fe200000001ff */
[----:B------:R-:W-:Y:S01]  /*37d0*/  MOV R82, R86 ;  /* 0x0000005600527202 */ /* 0x000fe20000000f00 */
[----:B------:R-:W-:-:S04]  /*37e0*/  IMAD.MOV.U32 R86, RZ, RZ, -0x1 ;  /* 0xffffffffff567424 */ /* 0x000fc800078e00ff */
[----:B------:R-:W-:-:S07]  /*37f0*/  FADD.FTZ R92, R91, R82 ;  /* 0x000000525b5c7221 */ /* 0x000fce0000010000 */
[----:B------:R-:W-:Y:S05]  /*3800*/  WARPSYNC.COLLECTIVE R86, `(.L_x_256) ;  /* 0x0000000056087348 */ /* 0x000fea0003c00000 */
[----:B------:R0:W1:Y:S02]  /*3810*/  SHFL.BFLY P4, R86, R89, R88, R87 ;  /* 0x0c00005859567389 */ /* 0x0000640000080057 */
[----:B01----:R-:W-:Y:S05]  /*3820*/  ENDCOLLECTIVE ;  /* 0x000000000000791b */ /* 0x003fea0003800000 */
.L_x_256:
[----:B------:R-:W-:Y:S01]  /*3830*/  IMAD.MOV.U32 R89, RZ, RZ, R92 ;  /* 0x000000ffff597224 */ /* 0x000fe200078e005c */
[----:B------:R-:W-:Y:S02]  /*3840*/  MOV R82, R86 ;  /* 0x0000005600527202 */ /* 0x000fe40000000f00 */
[----:B------:R-:W-:-:S03]  /*3850*/  MOV R86, 0xffffffff ;  /* 0xffffffff00567802 */ /* 0x000fc60000000f00 */
[----:B------:R-:W-:-:S07]  /*3860*/  FADD.FTZ R82, R93, R82 ;  /* 0x000000525d527221 */ /* 0x000fce0000010000 */
[----:B------:R-:W-:Y:S05]  /*3870*/  WARPSYNC.COLLECTIVE R86, `(.L_x_257) ;  /* 0x0000000056087348 */ /* 0x000fea0003c00000 */
[----:B------:R0:W1:Y:S02]  /*3880*/  SHFL.BFLY P4, R86, R89, R88, R87 ;  /* 0x0c00005859567389 */ /* 0x0000640000080057 */
[----:B01----:R-:W-:Y:S05]  /*3890*/  ENDCOLLECTIVE ;  /* 0x000000000000791b */ /* 0x003fea0003800000 */
.L_x_257:
        /* <DEDUP_REMOVED lines=8> */
.L_x_258:
[----:B------:R-:W-:Y:S01]  /*3920*/  MOV R89, R83 ;  /* 0x0000005300597202 */ /* 0x000fe20000000f00 */
[----:B------:R-:W-:Y:S02]  /*3930*/  IMAD.MOV.U32 R85, RZ, RZ, R86 ;  /* 0x000000ffff557224 */ /* 0x000fe400078e0056 */
[----:B------:R-:W-:-:S07]  /*3940*/  IMAD.MOV.U32 R86, RZ, RZ, -0x1 ;  /* 0xffffffffff567424 */ /* 0x000fce00078e00ff */
[----:B------:R-:W-:Y:S05]  /*3950*/  WARPSYNC.COLLECTIVE R86, `(.L_x_259) ;  /* 0x0000000056087348 */ /* 0x000fea0003c00000 */
[----:B------:R0:W1:Y:S02]  /*3960*/  SHFL.BFLY P4, R86, R89, R88, R87 ;  /* 0x0c00005859567389 */ /* 0x0000640000080057 */
[----:B01----:R-:W-:Y:S05]  /*3970*/  ENDCOLLECTIVE ;  /* 0x000000000000791b */ /* 0x003fea0003800000 */
.L_x_259:
[----:B------:R-:W-:Y:S01]  /*3980*/  MOV R84, R86 ;  /* 0x0000005600547202 */ /* 0x000fe20000000f00 */
[----:B------:R-:W-:Y:S06]  /*3990*/  BRA `(.L_x_260) ;  /* 0xffffffd000f07947 */ /* 0x000fec000383ffff */
.L_x_261:
        /* <DEDUP_REMOVED lines=14> */
.L_x_2811:


//--------------------- .text._ZN10layer_norm31ln_parallel_residual_bwd_kernelINS_13Kernel_traitsI6__halfS2_S2_S2_fjLj256ELj1ELj4ELj1ELj16ENS_18Kernel_traits_baseILj256ES2_S2_S2_S2_fjLj128EEEEELb0ELb0ELb0EEEvNS_9BwdParamsE --------------------------
	.section	.text._ZN10layer_norm31ln_parallel_residual_bwd_kernelINS_13Kernel_traitsI6__halfS2_S2_S2_fjLj256ELj1ELj4ELj1ELj16ENS_18Kernel_traits_baseILj256ES2_S2_S2_S2_fjLj128EEEEELb0ELb0ELb0EEEvNS_9BwdParamsE,"ax",@progbits
	.align	128
        .global         _ZN10layer_norm31ln_parallel_residual_bwd_kernelINS_13Kernel_traitsI6__halfS2_S2_S2_fjLj256ELj1ELj4ELj1ELj16ENS_18Kernel_traits_baseILj256ES2_S2_S2_S2_fjLj128EEEEELb0ELb0ELb0EEEvNS_9BwdParamsE
        .type           _ZN10layer_norm31ln_parallel_residual_bwd_kernelINS_13Kernel_traitsI6__halfS2_S2_S2_fjLj256ELj1ELj4ELj1ELj16ENS_18Kernel_traits_baseILj256ES2_S2_S2_S2_fjLj128EEEEELb0ELb0ELb0EEEvNS_9BwdParamsE,@function
        .size           _ZN10layer_norm31ln_parallel_residual_bwd_kernelINS_13Kernel_traitsI6__halfS2_S2_S2_fjLj256ELj1ELj4ELj1ELj16ENS_18Kernel_traits_baseILj256ES2_S2_S2_S2_fjLj128EEEEELb0ELb0ELb0EEEvNS_9BwdParamsE,(.L_x_2812 - _ZN10layer_norm31ln_parallel_residual_bwd_kernelINS_13Kernel_traitsI6__halfS2_S2_S2_fjLj256ELj1ELj4ELj1ELj16ENS_18Kernel_traits_baseILj256ES2_S2_S2_S2_fjLj128EEEEELb0ELb0ELb0EEEvNS_9BwdParamsE)
        .other          _ZN10layer_norm31ln_parallel_residual_bwd_kernelINS_13Kernel_traitsI6__halfS2_S2_S2_fjLj256ELj1ELj4ELj1ELj16ENS_18Kernel_traits_baseILj256ES2_S2_S2_S2_fjLj128EEEEELb0ELb0ELb0EEEvNS_9BwdParamsE,@"STO_CUDA_ENTRY STV_DEFAULT"
_ZN10layer_norm31ln_parallel_residual_bwd_kernelINS_13Kernel_traitsI6__halfS2_S2_S2_fjLj256ELj1ELj4ELj1ELj16ENS_18Kernel_traits_baseILj256ES2_S2_S2_S2_fjLj128EEEEELb0ELb0ELb0EEEvNS_9BwdParamsE:
.text._ZN10layer_norm31ln_parallel_residual_bwd_kernelINS_13Kernel_traitsI6__halfS2_S2_S2_fjLj256ELj1ELj4ELj1ELj16ENS_18Kernel_traits_baseILj256ES2_S2_S2_S2_fjLj128EEEEELb0ELb0ELb0EEEvNS_9BwdParamsE:
[----:B------:R-:W-:Y:S01]  /*0000*/  LDC R1, c[0x0][0x37c] ;  /* 0x0000df00ff017b82 */ /* 0x000fe20000000800 */
[----:B------:R-:W0:Y:S01]  /*0010*/  S2R R5, SR_TID.X ;  /* 0x0000000000057919 */ /* 0x000e220000002100 */
[----:B------:R-:W1:Y:S06]  /*0020*/  LDCU UR4, c[0x0][0x388] ;  /* 0x00007100ff0477ac */ /* 0x000e6c0008000800 */
[----:B------:R-:W2:Y:S01]  /*0030*/  LDC.64 R6, c[0x0][0x3d0] ;  /* 0x0000f400ff067b82 */ /* 0x000ea20000000a00 */
[----:B------:R-:W3:Y:S01]  /*0040*/  LDCU.64 UR10, c[0x0][0x358] ;  /* 0x00006b00ff0a77ac */ /* 0x000ee20008000a00 */
[----:B------:R-:W4:Y:S06]  /*0050*/  LDCU UR12, c[0x0][0x384] ;  /* 0x00007080ff0c77ac */ /* 0x000f2c0008000800 */
[----:B------:R-:W3:Y:S01]  /*0060*/  LDC.64 R8, c[0x0][0x3d8] ;  /* 0x0000f600ff087b82 */ /* 0x000ee20000000a00 */
[----:B------:R-:W0:Y:S01]  /*0070*/  LDCU UR24, c[0x0][0x388] ;  /* 0x00007100ff1877ac */ /* 0x000e220008000800 */
[----:B------:R-:W0:Y:S01]  /*0080*/  LDCU UR13, c[0x0][0x400] ;  /* 0x00008000ff0d77ac */ /* 0x000e220008000800 */
[----:B-1----:R-:W-:-:S05]  /*0090*/  MOV R0, UR4 ;  /* 0x0000000400007c02 */ /* 0x002fca0008000f00 */
[----:B------:R-:W1:Y:S01]  /*00a0*/  S2UR UR9, SR_CTAID.X ;  /* 0x00000000000979c3 */ /* 0x000e620000002500 */
[----:B------:R-:W1:Y:S01]  /*00b0*/  LDCU.64 UR6, c[0x0][0x470] ;  /* 0x00008e00ff0677ac */ /* 0x000e620008000a00 */
[----:B------:R-:W-:Y:S01]  /*00c0*/  SHF.R.S32.HI R3, RZ, 0x1f, R0 ;  /* 0x0000001fff037819 */ /* 0x000fe20000011400 */
[----:B------:R-:W-:Y:S01]  /*00d0*/  BSSY B0, `(.L_x_262) ;  /* 0x0000225000007945 */ /* 0x000fe20003800000 */
[----:B------:R-:W1:Y:S02]  /*00e0*/  LDCU.64 UR14, c[0x0][0x438] ;  /* 0x00008700ff0e77ac */ /* 0x000e640008000a00 */
[----:B------:R-:W-:Y:S01]  /*00f0*/  LEA.HI R3, R3, R0, RZ, 0x3 ;  /* 0x0000000003037211 */ /* 0x000fe200078f18ff */
[----:B------:R-:W1:Y:S03]  /*0100*/  LDCU.64 UR4, c[0x0][0x478] ;  /* 0x00008f00ff0477ac */ /* 0x000e660008000a00 */
[----:B------:R-:W-:-:S02]  /*0110*/  SHF.R.S32.HI R3, RZ, 0x3, R3 ;  /* 0x00000003ff037819 */ /* 0x000fc40000011403 */
[----:B0-----:R-:W-:-:S04]  /*0120*/  LOP3.LUT R2, R5, 0x1f, RZ, 0xc0, !PT ;  /* 0x0000001f05027812 */ /* 0x001fc800078ec0ff */
[----:B------:R-:W-:-:S04]  /*0130*/  IADD3 R4, PT, PT, R2, -R3, RZ ;  /* 0x8000000302047210 */ /* 0x000fc80007ffe0ff */
[----:B------:R-:W-:-:S13]  /*0140*/  ISETP.GE.U32.AND P2, PT, R4, 0x20, PT ;  /* 0x000000200400780c */ /* 0x000fda0003f46070 */
[----:B--2---:R-:W-:-:S04]  /*0150*/  @P2 IMAD.WIDE.U32 R6, R2, 0x10, R6 ;  /* 0x0000001002062825 */ /* 0x004fc800078e0006 */
[----:B---3--:R-:W-:Y:S01]  /*0160*/  @P2 IMAD.WIDE.U32 R8, R2, 0x10, R8 ;  /* 0x0000001002082825 */ /* 0x008fe200078e0008 */
[----:B------:R0:W5:Y:S04]  /*0170*/  @P2 LDG.E.128 R12, desc[UR10][R6.64] ;  /* 0x0000000a060c2981 */ /* 0x000168000c1e1d00 */
[----:B------:R0:W5:Y:S01]  /*0180*/  @P2 LDG.E.128 R16, desc[UR10][R8.64] ;  /* 0x0000000a08102981 */ /* 0x000162000c1e1d00 */
[----:B-1----:R-:W-:Y:S01]  /*0190*/  USHF.L.U32 UR8, UR9, 0x2, URZ ;  /* 0x0000000209087899 */ /* 0x002fe200080006ff */
[----:B------:R-:W-:Y:S02]  /*01a0*/  SHF.R.U32.HI R5, RZ, 0x5, R5 ;  /* 0x00000005ff057819 */ /* 0x000fe40000011605 */
[----:B------:R-:W-:Y:S02]  /*01b0*/  CS2R R64, SRZ ;  /* 0x0000000000407805 */ /* 0x000fe4000001ff00 */
[----:B------:R-:W-:-:S02]  /*01c0*/  CS2R R66, SRZ ;  /* 0x0000000000427805 */ /* 0x000fc4000001ff00 */
[----:B------:R-:W-:Y:S02]  /*01d0*/  CS2R R28, SRZ ;  /* 0x00000000001c7805 */ /* 0x000fe4000001ff00 */
[----:B------:R-:W-:Y:S02]  /*01e0*/  CS2R R30, SRZ ;  /* 0x00000000001e7805 */ /* 0x000fe4000001ff00 */
[----:B------:R-:W-:Y:S02]  /*01f0*/  LOP3.LUT R5, R5, UR8, RZ, 0xfc, !PT ;  /* 0x0000000805057c12 */ /* 0x000fe4000f8efcff */
[----:B------:R-:W-:Y:S02]  /*0200*/  CS2R R32, SRZ ;  /* 0x0000000000207805 */ /* 0x000fe4000001ff00 */
[----:B------:R-:W-:Y:S02]  /*0210*/  CS2R R34, SRZ ;  /* 0x0000000000227805 */ /* 0x000fe4000001ff00 */
[----:B------:R-:W-:-:S02]  /*0220*/  CS2R R60, SRZ ;  /* 0x00000000003c7805 */ /* 0x000fc4000001ff00 */
[----:B----4-:R-:W-:Y:S02]  /*0230*/  ISETP.GE.AND P0, PT, R5, UR12, PT ;  /* 0x0000000c05007c0c */ /* 0x010fe4000bf06270 */
        /* <DEDUP_REMOVED lines=8> */
[----:B------:R-:W-:Y:S01]  /*02c0*/  CS2R R40, SRZ ;  /* 0x0000000000287805 */ /* 0x000fe2000001ff00 */
[----:B0-----:R-:W-:Y:S06]  /*02d0*/  @P0 BRA `(.L_x_263) ;  /* 0x0000002000100947 */ /* 0x001fec0003800000 */
[----:B------:R-:W0:Y:S01]  /*02e0*/  LDC.U8 R6, c[0x0][0x410] ;  /* 0x00010400ff067b82 */ /* 0x000e220000000000 */
[----:B------:R-:W-:-:S07]  /*02f0*/  HFMA2 R64, -RZ, RZ, 0, 0 ;  /* 0x00000000ff407431 */ /* 0x000fce00000001ff */
.L_x_277:
        /* <DEDUP_REMOVED lines=15> */
[----:B-1----:R-:W-:-:S04]  /*03f0*/  IMAD.WIDE.U32 R24, R7, 0x10, R24 ;  /* 0x0000001007187825 */ /* 0x002fc800078e0018 */
[----:B------:R-:W-:Y:S02]  /*0400*/  IMAD.WIDE R76, R5, 0x4, R76 ;  /* 0x00000004054c7825 */ /* 0x000fe400078e024c */
[----:B------:R-:W4:Y:S02]  /*0410*/  LDG.E.128 R24, desc[UR10][R24.64] ;  /* 0x0000000a18187981 */ /* 0x000f24000c1e1d00 */
[C---:B--2---:R-:W-:Y:S02]  /*0420*/  IMAD.WIDE.U32 R48, R7.reuse, 0x10, R48 ;  /* 0x0000001007307825 */ /* 0x044fe400078e0030 */
[----:B------:R1:W2:Y:S04]  /*0430*/  LDG.E R77, desc[UR10][R76.64] ;  /* 0x0000000a4c4d7981 */ /* 0x0002a8000c1e1900 */
[----:B------:R-:W1:Y:S01]  /*0440*/  LDG.E.128 R48, desc[UR10][R48.64] ;  /* 0x0000000a30307981 */ /* 0x000e62000c1e1d00 */
[----:B---3--:R-:W-:-:S06]  /*0450*/  IMAD.WIDE.U32 R68, R7, 0x10, R68 ;  /* 0x0000001007447825 */ /* 0x008fcc00078e0044 */
[----:B------:R-:W3:Y:S01]  /*0460*/  LDG.E.128 R68, desc[UR10][R68.64] ;  /* 0x0000000a44447981 */ /* 0x000ee2000c1e1d00 */
[----:B------:R-:W-:-:S04]  /*0470*/  ISETP.NE.U32.AND P0, PT, RZ, UR14, PT ;  /* 0x0000000eff007c0c */ /* 0x000fc8000bf05070 */
[----:B------:R-:W-:-:S13]  /*0480*/  ISETP.NE.AND.EX P0, PT, RZ, UR15, PT, P0 ;  /* 0x0000000fff007c0c */ /* 0x000fda000bf05300 */
[----:B------:R-:W0:Y:S01]  /*0490*/  @P0 LDC.64 R72, c[0x0][0x438] ;  /* 0x00010e00ff480b82 */ /* 0x000e220000000a00 */
[--C-:B------:R-:W-:Y:S02]  /*04a0*/  HADD2.F32 R79, -RZ, R16.reuse.H1_H1 ;  /* 0x30000010ff4f7230 */ /* 0x100fe40000004100 */
[----:B------:R-:W-:Y:S02]  /*04b0*/  HADD2.F32 R82, -RZ, R16.H0_H0 ;  /* 0x20000010ff527230 */ /* 0x000fe40000004100 */
[--C-:B------:R-:W-:Y:S02]  /*04c0*/  HADD2.F32 R75, -RZ, R12.reuse.H1_H1 ;  /* 0x3000000cff4b7230 */ /* 0x100fe40000004100 */
[----:B------:R-:W-:Y:S02]  /*04d0*/  HADD2.F32 R80, -RZ, R12.H0_H0 ;  /* 0x2000000cff507230 */ /* 0x000fe40000004100 */
[----:B0-----:R-:W-:-:S05]  /*04e0*/  @P0 IMAD.WIDE.U32 R72, R7, 0x10, R72 ;  /* 0x0000001007480825 */ /* 0x001fca00078e0048 */
[----:B------:R0:W5:Y:S01]  /*04f0*/  @P0 LDG.E.128 R8, desc[UR10][R72.64] ;  /* 0x0000000a48080981 */ /* 0x000162000c1e1d00 */
[----:B------:R-:W-:Y:S01]  /*0500*/  ISETP.NE.AND P0, PT, R6, RZ, PT ;  /* 0x000000ff0600720c */ /* 0x000fe20003f05270 */
[----:B------:R-:W-:Y:S02]  /*0510*/  HADD2.F32 R93, -RZ, R17.H1_H1 ;  /* 0x30000011ff5d7230 */ /* 0x000fe40000004100 */
[--C-:B----4-:R-:W-:Y:S02]  /*0520*/  HADD2.F32 R74, -RZ, R24.reuse.H1_H1 ;  /* 0x30000018ff4a7230 */ /* 0x110fe40000004100 */
[----:B------:R-:W-:-:S03]  /*0530*/  HADD2.F32 R87, -RZ, R24.H0_H0 ;  /* 0x20000018ff577230 */ /* 0x000fc60000004100 */
[----:B------:R-:W-:Y:S01]  /*0540*/  FMUL.FTZ R24, R79, R74 ;  /* 0x0000004a4f187220 */ /* 0x000fe20000410000 */
[--C-:B-1----:R-:W-:Y:S02]  /*0550*/  HADD2.F32 R76, -RZ, R48.reuse.H1_H1 ;  /* 0x30000030ff4c7230 */ /* 0x102fe40000004100 */
[----:B------:R-:W-:Y:S01]  /*0560*/  FMUL.FTZ R3, R82, R87 ;  /* 0x0000005752037220 */ /* 0x000fe20000410000 */
[----:B------:R-:W-:Y:S01]  /*0570*/  HADD2.F32 R89, -RZ, R48.H0_H0 ;  /* 0x20000030ff597230 */ /* 0x000fe20000004100 */
[----:B--2---:R-:W-:Y:S01]  /*0580*/  FSEL R77, R77, RZ, !P0 ;  /* 0x000000ff4d4d7208 */ /* 0x004fe20004000000 */
[----:B------:R-:W-:Y:S01]  /*0590*/  FFMA.FTZ R24, R75, R76, R24 ;  /* 0x0000004c4b187223 */ /* 0x000fe20000010018 */
[--C-:B---3--:R-:W-:Y:S02]  /*05a0*/  HADD2.F32 R48, -RZ, R68.reuse.H0_H0 ;  /* 0x20000044ff307230 */ /* 0x108fe40000004100 */
[----:B------:R-:W-:Y:S02]  /*05b0*/  HADD2.F32 R68, -RZ, R68.H1_H1 ;  /* 0x30000044ff447230 */ /* 0x000fe40000004100 */
[----:B------:R-:W-:-:S02]  /*05c0*/  HADD2.F32 R84, -RZ, R70.H0_H0 ;  /* 0x20000046ff547230 */ /* 0x000fc40000004100 */
[----:B------:R-:W-:Y:S02]  /*05d0*/  HADD2.F32 R86, -RZ, R70.H1_H1 ;  /* 0x30000046ff567230 */ /* 0x000fe40000004100 */
[----:B0-----:R-:W-:Y:S01]  /*05e0*/  FFMA.FTZ R72, R80, R89, R3 ;  /* 0x0000005950487223 */ /* 0x001fe20000010003 */
[----:B------:R-:W-:Y:S02]  /*05f0*/  HADD2.F32 R70, -RZ, R17.H0_H0 ;  /* 0x20000011ff467230 */ /* 0x000fe40000004100 */
[----:B------:R-:W-:Y:S02]  /*0600*/  HADD2.F32 R75, -RZ, R25.H0_H0 ;  /* 0x20000019ff4b7230 */ /* 0x000fe40000004100 */
[--C-:B------:R-:W-:Y:S02]  /*0610*/  HADD2.F32 R80, -RZ, R69.reuse.H0_H0 ;  /* 0x20000045ff507230 */ /* 0x100fe40000004100 */
[----:B------:R-:W-:Y:S02]  /*0620*/  HADD2.F32 R82, -RZ, R69.H1_H1 ;  /* 0x30000045ff527230 */ /* 0x000fe40000004100 */
[C---:B------:R-:W-:Y:S01]  /*0630*/  FADD.FTZ R69, -R77.reuse, R68 ;  /* 0x000000444d457221 */ /* 0x040fe20000010100 */
[----:B------:R-:W-:Y:S01]  /*0640*/  FADD.FTZ R3, -R77, R48 ;  /* 0x000000304d037221 */ /* 0x000fe20000010100 */
[----:B------:R-:W-:-:S02]  /*0650*/  HADD2.F32 R68, -RZ, R13.H0_H0 ;  /* 0x2000000dff447230 */ /* 0x000fc40000004100 */
[----:B------:R-:W-:Y:S01]  /*0660*/  FMUL.FTZ R91, R70, R75 ;  /* 0x0000004b465b7220 */ /* 0x000fe20000410000 */
[----:B------:R-:W-:Y:S02]  /*0670*/  HADD2.F32 R85, -RZ, R49.H0_H0 ;  /* 0x20000031ff557230 */ /* 0x000fe40000004100 */
[----:B------:R-:W-:Y:S02]  /*0680*/  HADD2.F32 R48, -RZ, R25.H1_H1 ;  /* 0x30000019ff307230 */ /* 0x000fe40000004100 */
[--C-:B------:R-:W-:Y:S02]  /*0690*/  HADD2.F32 R88, -RZ, R71.reuse.H0_H0 ;  /* 0x20000047ff587230 */ /* 0x100fe40000004100 */
[----:B------:R-:W-:Y:S02]  /*06a0*/  HADD2.F32 R90, -RZ, R71.H1_H1 ;  /* 0x30000047ff5a7230 */ /* 0x000fe40000004100 */
[----:B------:R-:W-:Y:S01]  /*06b0*/  FADD.FTZ R71, -R77, R80 ;  /* 0x000000504d477221 */ /* 0x000fe20000010100 */
[----:B------:R-:W-:-:S02]  /*06c0*/  HADD2.F32 R80, -RZ, R49.H1_H1 ;  /* 0x30000031ff507230 */ /* 0x000fc40000004100 */
[----:B------:R-:W-:Y:S01]  /*06d0*/  FFMA.FTZ R25, R68, R85, R91 ;  /* 0x0000005544197223 */ /* 0x000fe2000001005b */
[----:B------:R-:W-:Y:S02]  /*06e0*/  HADD2.F32 R49, -RZ, R13.H1_H1 ;  /* 0x3000000dff317230 */ /* 0x000fe40000004100 */
[----:B------:R-:W-:Y:S01]  /*06f0*/  FMUL.FTZ R68, R93, R48 ;  /* 0x000000305d447220 */ /* 0x000fe20000410000 */
[C---:B-----5:R-:W-:Y:S01]  /*0700*/  FMUL.FTZ R70, R78.reuse, R69 ;  /* 0x000000454e467220 */ /* 0x060fe20000410000 */
[----:B------:R-:W-:Y:S01]  /*0710*/  FMUL.FTZ R3, R78, R3 ;  /* 0x000000034e037220 */ /* 0x000fe20000410000 */
[----:B------:R-:W-:Y:S01]  /*0720*/  FADD.FTZ R57, R57, R76 ;  /* 0x0000004c39397221 */ /* 0x000fe20000010000 */
[----:B------:R-:W-:Y:S01]  /*0730*/  FFMA.FTZ R68, R49, R80, R68 ;  /* 0x0000005031447223 */ /* 0x000fe20000010044 */
[----:B------:R-:W-:Y:S01]  /*0740*/  FFMA.FTZ R41, R70, R76, R41 ;  /* 0x0000004c46297223 */ /* 0x000fe20000010029 */
[----:B------:R-:W-:Y:S02]  /*0750*/  HADD2.F32 R76, -RZ, R18.H0_H0 ;  /* 0x20000012ff4c7230 */ /* 0x000fe40000004100 */
[----:B------:R-:W-:-:S02]  /*0760*/  HADD2.F32 R49, -RZ, R26.H0_H0 ;  /* 0x2000001aff317230 */ /* 0x000fc40000004100 */
[----:B------:R-:W-:Y:S01]  /*0770*/  FADD.FTZ R60, R60, R87 ;  /* 0x000000573c3c7221 */ /* 0x000fe20000010000 */
[----:B------:R-:W-:Y:S01]  /*0780*/  FFMA.FTZ R28, R3, R87, R28 ;  /* 0x00000057031c7223 */ /* 0x000fe2000001001c */
[----:B------:R-:W-:Y:S01]  /*0790*/  FADD.FTZ R61, R61, R74 ;  /* 0x0000004a3d3d7221 */ /* 0x000fe20000010000 */
[----:B------:R-:W-:Y:S01]  /*07a0*/  FFMA.FTZ R29, R70, R74, R29 ;  /* 0x0000004a461d7223 */ /* 0x000fe2000001001d */
[----:B------:R-:W-:Y:S02]  /*07b0*/  HADD2.F32 R74, -RZ, R14.H0_H0 ;  /* 0x2000000eff4a7230 */ /* 0x000fe40000004100 */
[----:B------:R-:W-:Y:S01]  /*07c0*/  FADD.FTZ R56, R56, R89 ;  /* 0x0000005938387221 */ /* 0x000fe20000010000 */
[----:B------:R-:W-:Y:S02]  /*07d0*/  HADD2.F32 R87, -RZ, R50.H0_H0 ;  /* 0x20000032ff577230 */ /* 0x000fe40000004100 */
[----:B------:R-:W-:Y:S01]  /*07e0*/  FFMA.FTZ R40, R3, R89, R40 ;  /* 0x0000005903287223 */ /* 0x000fe20000010028 */
[----:B------:R-:W-:Y:S01]  /*07f0*/  FMUL.FTZ R69, R76, R49 ;  /* 0x000000314c457220 */ /* 0x000fe20000410000 */
[----:B------:R-:W-:-:S02]  /*0800*/  HADD2.F32 R76, -RZ, R26.H1_H1 ;  /* 0x3000001aff4c7230 */ /* 0x000fc40000004100 */
[----:B------:R-:W-:Y:S02]  /*0810*/  HADD2.F32 R89, -RZ, R18.H1_H1 ;  /* 0x30000012ff597230 */ /* 0x000fe40000004100 */
[----:B------:R-:W-:Y:S01]  /*0820*/  FFMA.FTZ R26, R74, R87, R69 ;  /* 0x000000574a1a7223 */ /* 0x000fe20000010045 */
[----:B------:R-:W-:Y:S02]  /*0830*/  HADD2.F32 R50, -RZ, R50.H1_H1 ;  /* 0x30000032ff327230 */ /* 0x000fe40000004100 */
[----:B------:R-:W-:Y:S02]  /*0840*/  HADD2.F32 R69, -RZ, R14.H1_H1 ;  /* 0x3000000eff457230 */ /* 0x000fe40000004100 */
[----:B------:R-:W-:Y:S01]  /*0850*/  FMUL.FTZ R74, R89, R76 ;  /* 0x0000004c594a7220 */ /* 0x000fe20000410000 */
[----:B------:R-:W-:Y:S01]  /*0860*/  FADD.FTZ R81, -R77, R82 ;  /* 0x000000524d517221 */ /* 0x000fe20000010100 */
[C---:B------:R-:W-:Y:S02]  /*0870*/  FMUL.FTZ R71, R78.reuse, R71 ;  /* 0x000000474e477220 */ /* 0x040fe40000410000 */
[----:B------:R-:W-:Y:S01]  /*0880*/  FFMA.FTZ R69, R69, R50, R74 ;  /* 0x0000003245457223 */ /* 0x000fe2000001004a */
[----:B------:R-:W-:Y:S01]  /*0890*/  FMUL.FTZ R74, R78, R81 ;  /* 0x000000514e4a7220 */ /* 0x000fe20000410000 */
[----:B------:R-:W-:-:S02]  /*08a0*/  HADD2.F32 R82, -RZ, R19.H0_H0 ;  /* 0x20000013ff527230 */ /* 0x000fc40000004100 */
[----:B------:R-:W-:Y:S02]  /*08b0*/  HADD2.F32 R81, -RZ, R27.H0_H0 ;  /* 0x2000001bff517230 */ /* 0x000fe40000004100 */
[----:B------:R-:W-:Y:S01]  /*08c0*/  FADD.FTZ R58, R58, R85 ;  /* 0x000000553a3a7221 */ /* 0x000fe20000010000 */
[----:B------:R-:W-:Y:S01]  /*08d0*/  FFMA.FTZ R42, R71, R85, R42 ;  /* 0x00000055472a7223 */ /* 0x000fe2000001002a */
[----:B------:R-:W-:Y:S01]  /*08e0*/  FADD.FTZ R59, R59, R80 ;  /* 0x000000503b3b7221 */ /* 0x000fe20000010000 */
[----:B------:R-:W-:Y:S01]  /*08f0*/  FFMA.FTZ R43, R74, R80, R43 ;  /* 0x000000504a2b7223 */ /* 0x000fe2000001002b */
[----:B------:R-:W-:Y:S01]  /*0900*/  FADD.FTZ R62, R62, R75 ;  /* 0x0000004b3e3e7221 */ /* 0x000fe20000010000 */
[----:B------:R-:W-:Y:S01]  /*0910*/  FFMA.FTZ R30, R71, R75, R30 ;  /* 0x0000004b471e7223 */ /* 0x000fe2000001001e */
[----:B------:R-:W-:Y:S02]  /*0920*/  HADD2.F32 R80, -RZ, R15.H0_H0 ;  /* 0x2000000fff507230 */ /* 0x000fe40000004100 */
[----:B------:R-:W-:Y:S01]  /*0930*/  FADD.FTZ R63, R63, R48 ;  /* 0x000000303f3f7221 */ /* 0x000fe20000010000 */
[----:B------:R-:W-:-:S02]  /*0940*/  HADD2.F32 R85, -RZ, R51.H0_H0 ;  /* 0x20000033ff557230 */ /* 0x000fc40000004100 */
[----:B------:R-:W-:Y:S01]  /*0950*/  FFMA.FTZ R31, R74, R48, R31 ;  /* 0x000000304a1f7223 */ /* 0x000fe2000001001f */
[----:B------:R-:W-:Y:S01]  /*0960*/  FMUL.FTZ R75, R82, R81 ;  /* 0x00000051524b7220 */ /* 0x000fe20000410000 */
[----:B------:R-:W-:Y:S02]  /*0970*/  HADD2.F32 R48, -RZ, R27.H1_H1 ;  /* 0x3000001bff307230 */ /* 0x000fe40000004100 */
[----:B------:R-:W-:Y:S02]  /*0980*/  HADD2.F32 R89, -RZ, R19.H1_H1 ;  /* 0x30000013ff597230 */ /* 0x000fe40000004100 */
[----:B------:R-:W-:Y:S01]  /*0990*/  FADD.FTZ R73, -R77, R84 ;  /* 0x000000544d497221 */ /* 0x000fe20000010100 */
[----:B------:R-:W-:Y:S01]  /*09a0*/  FFMA.FTZ R27, R80, R85, R75 ;  /* 0x00000055501b7223 */ /* 0x000fe2000001004b */
[----:B------:R-:W-:Y:S02]  /*09b0*/  HADD2.F32 R80, -RZ, R51.H1_H1 ;  /* 0x30000033ff507230 */ /* 0x000fe40000004100 */
[----:B------:R-:W-:-:S02]  /*09c0*/  HADD2.F32 R75, -RZ, R15.H1_H1 ;  /* 0x3000000fff4b7230 */ /* 0x000fc40000004100 */
[----:B------:R-:W-:Y:S01]  /*09d0*/  FMUL.FTZ R82, R89, R48 ;  /* 0x0000003059527220 */ /* 0x000fe20000410000 */
[----:B------:R-:W-:Y:S01]  /*09e0*/  FADD.FTZ R79, -R77, R86 ;  /* 0x000000564d4f7221 */ /* 0x000fe20000010100 */
[----:B------:R-:W-:Y:S01]  /*09f0*/  FMUL.FTZ R73, R78, R73 ;  /* 0x000000494e497220 */ /* 0x000fe20000410000 */
[----:B------:R-:W-:Y:S01]  /*0a00*/  FADD.FTZ R44, R44, R49 ;  /* 0x000000312c2c7221 */ /* 0x000fe20000010000 */
[----:B------:R-:W-:Y:S01]  /*0a10*/  FFMA.FTZ R75, R75, R80, R82 ;  /* 0x000000504b4b7223 */ /* 0x000fe20000010052 */
[----:B------:R-:W-:Y:S01]  /*0a20*/  FMUL.FTZ R82, R78, R79 ;  /* 0x0000004f4e527220 */ /* 0x000fe20000410000 */
[----:B------:R-:W-:Y:S01]  /*0a30*/  FFMA.FTZ R32, R73, R49, R32 ;  /* 0x0000003149207223 */ /* 0x000fe20000010020 */
[----:B------:R-:W-:Y:S01]  /*0a40*/  FADD.FTZ R49, RZ, R72 ;  /* 0x00000048ff317221 */ /* 0x000fe20000010000 */
[----:B------:R-:W-:Y:S01]  /*0a50*/  FFMA.FTZ R51, R3, R72, RZ ;  /* 0x0000004803337223 */ /* 0x000fe200000100ff */
[----:B------:R-:W-:Y:S01]  /*0a60*/  FADD.FTZ R65, R65, R50 ;  /* 0x0000003241417221 */ /* 0x000fe20000010000 */
[----:B------:R-:W-:Y:S01]  /*0a70*/  FFMA.FTZ R21, R82, R50, R21 ;  /* 0x0000003252157223 */ /* 0x000fe20000010015 */
[----:B------:R-:W-:Y:S01]  /*0a80*/  FADD.FTZ R50, R49, R24 ;  /* 0x0000001831327221 */ /* 0x000fe20000010000 */
[----:B------:R-:W-:-:S03]  /*0a90*/  FFMA.FTZ R84, R70, R24, R51 ;  /* 0x0000001846547223 */ /* 0x000fc60000010033 */
[----:B------:R-:W-:Y:S01]  /*0aa0*/  FADD.FTZ R49, R50, R25 ;  /* 0x0000001932317221 */ /* 0x000fe20000010000 */
[----:B------:R-:W-:-:S03]  /*0ab0*/  FFMA.FTZ R51, R71, R25, R84 ;  /* 0x0000001947337223 */ /* 0x000fc60000010054 */
[----:B------:R-:W-:Y:S01]  /*0ac0*/  FADD.FTZ R49, R49, R68 ;  /* 0x0000004431317221 */ /* 0x000fe20000010000 */
[----:B------:R-:W-:Y:S01]  /*0ad0*/  FFMA.FTZ R50, R74, R68, R51 ;  /* 0x000000444a327223 */ /* 0x000fe20000010033 */
[----:B------:R-:W-:Y:S01]  /*0ae0*/  FADD.FTZ R83, -R77, R88 ;  /* 0x000000584d537221 */ /* 0x000fe20000010100 */
[----:B------:R-:W-:Y:S01]  /*0af0*/  FADD.FTZ R45, R45, R76 ;  /* 0x0000004c2d2d7221 */ /* 0x000fe20000010000 */
[----:B------:R-:W-:Y:S01]  /*0b00*/  FFMA.FTZ R33, R82, R76, R33 ;  /* 0x0000004c52217223 */ /* 0x000fe20000010021 */
[----:B------:R-:W-:Y:S01]  /*0b10*/  FADD.FTZ R77, -R77, R90 ;  /* 0x0000005a4d4d7221 */ /* 0x000fe20000010100 */
[----:B------:R-:W-:Y:S01]  /*0b20*/  FADD.FTZ R76, R49, R26 ;  /* 0x0000001a314c7221 */ /* 0x000fe20000010000 */
[----:B------:R-:W-:Y:S01]  /*0b30*/  FFMA.FTZ R49, R73, R26, R50 ;  /* 0x0000001a49317223 */ /* 0x000fe20000010032 */
[C---:B------:R-:W-:Y:S01]  /*0b40*/  FMUL.FTZ R83, R78.reuse, R83 ;  /* 0x000000534e537220 */ /* 0x040fe20000410000 */
[----:B------:R-:W-:Y:S01]  /*0b50*/  FMUL.FTZ R84, R78, R77 ;  /* 0x0000004d4e547220 */ /* 0x000fe20000410000 */
        /* <DEDUP_REMOVED lines=15> */
[----:B------:R-:W-:-:S07]  /*0c50*/  FFMA.FTZ R51, R84, R75, R80 ;  /* 0x0000004b54337223 */ /* 0x000fce0000010050 */
.L_x_265:
[----:B------:R-:W-:Y:S05]  /*0c60*/  BSYNC.RECONVERGENT B1 ;  /* 0x0000000000017941 */ /* 0x000fea0003800200 */
.L_x_264:
        /* <DEDUP_REMOVED lines=21> */
.L_x_291:
        /* <DEDUP_REMOVED lines=41> */
[----:B------:R-:W-:Y:S02]  /*1050*/  F2FP.F16.F32.PACK_AB R51, R80, R51 ;  /* 0x000000335033723e */ /* 0x000fe400000000ff */
[----:B------:R-:W-:Y:S02]  /*1060*/  F2FP.F16.F32.PACK_AB R50, R85, R50 ;  /* 0x000000325532723e */ /* 0x000fe400000000ff */
[----:B------:R-:W-:Y:S02]  /*1070*/  F2FP.F16.F32.PACK_AB R49, R79, R76 ;  /* 0x0000004c4f31723e */ /* 0x000fe400000000ff */
[----:B------:R-:W-:Y:S01]  /*1080*/  F2FP.F16.F32.PACK_AB R48, R77, R48 ;  /* 0x000000304d30723e */ /* 0x000fe200000000ff */
[----:B------:R-:W-:Y:S06]  /*1090*/  BRA `(.L_x_272) ;  /* 0x0000001000587947 */ /* 0x000fec0003800000 */
.L_x_271:
        /* <DEDUP_REMOVED lines=27> */
[----:B------:R-:W-:Y:S02]  /*1250*/  F2FP.F16.F32.PACK_AB R48, R48, R37 ;  /* 0x000000253030723e */ /* 0x000fe400000000ff */
[----:B------:R-:W-:Y:S02]  /*1260*/  MOV R39, R51 ;  /* 0x0000003300277202 */ /* 0x000fe40000000f00 */
[----:B------:R-:W-:-:S02]  /*1270*/  MOV R38, R50 ;  /* 0x0000003200267202 */ /* 0x000fc40000000f00 */
[----:B------:R-:W-:Y:S02]  /*1280*/  MOV R37, R49 ;  /* 0x0000003100257202 */ /* 0x000fe40000000f00 */
[----:B------:R-:W-:Y:S01]  /*1290*/  MOV R36, R48 ;  /* 0x0000003000247202 */ /* 0x000fe20000000f00 */
[----:B------:R-:W-:Y:S06]  /*12a0*/  BRA `(.L_x_272) ;  /* 0x0000000c00d47947 */ /* 0x000fec0003800000 */
.L_x_270:
        /* <DEDUP_REMOVED lines=36> */
.L_x_273:
        /* <DEDUP_REMOVED lines=37> */
.L_x_269:
        /* <DEDUP_REMOVED lines=14> */
[----:B------:R-:W-:Y:S02]  /*1820*/  HADD2.F32 R49, -RZ, R11.H0_H0 ;  /* 0x2000000bff317230 */ /* 0x000fe40000004100 */
[----:B------:R-:W-:Y:S01]  /*1830*/  FADD.FTZ R48, R27, -R50 ;  /* 0x800000321b307221 */ /* 0x000fe20000010000 */
[----:B------:R-:W-:Y:S01]  /*1840*/  FADD.FTZ R50, R26, -R85 ;  /* 0x800000551a327221 */ /* 0x000fe20000010000 */
[----:B------:R-:W-:-:S02]  /*1850*/  HADD2.F32 R85, -RZ, R10.H1_H1 ;  /* 0x3000000aff557230 */ /* 0x000fc40000004100 */
[----:B------:R-:W-:Y:S01]  /*1860*/  FADD.FTZ R80, R69, -R80 ;  /* 0x8000005045507221 */ /* 0x000fe20000010000 */
[C---:B-----5:R-:W-:Y:S01]  /*1870*/  FFMA.FTZ R48, R78.reuse, R48, R49 ;  /* 0x000000304e307223 */ /* 0x060fe20000010031 */
[----:B------:R-:W-:Y:S02]  /*1880*/  HADD2.F32 R49, -RZ, R10.H0_H0 ;  /* 0x2000000aff317230 */ /* 0x000fe40000004100 */
[----:B------:R-:W-:Y:S01]  /*1890*/  FADD.FTZ R86, R75, -R86 ;  /* 0x800000564b567221 */ /* 0x000fe20000010000 */
[----:B------:R-:W-:Y:S02]  /*18a0*/  HADD2.F32 R51, -RZ, R11.H1_H1 ;  /* 0x3000000bff337230 */ /* 0x000fe40000004100 */
[----:B------:R-:W-:Y:S01]  /*18b0*/  FADD.FTZ R76, R25, -R76 ;  /* 0x8000004c194c7221 */ /* 0x000fe20000010000 */
[C---:B------:R-:W-:Y:S01]  /*18c0*/  FFMA.FTZ R50, R78.reuse, R50, R49 ;  /* 0x000000324e327223 */ /* 0x040fe20000010031 */
[----:B------:R-:W-:Y:S01]  /*18d0*/  FFMA.FTZ R49, R78, R80, R85 ;  /* 0x000000504e317223 */ /* 0x000fe20000010055 */
[----:B------:R-:W-:Y:S01]  /*18e0*/  FADD.FTZ R80, R68, -R81 ;  /* 0x8000005144507221 */ /* 0x000fe20000010000 */
[----:B------:R-:W-:-:S02]  /*18f0*/  HADD2.F32 R81, -RZ, R9.H0_H0 ;  /* 0x20000009ff517230 */ /* 0x000fc40000004100 */
[----:B------:R-:W-:Y:S01]  /*1900*/  FFMA.FTZ R51, R78, R86, R51 ;  /* 0x000000564e337223 */ /* 0x000fe20000010033 */
[----:B------:R-:W-:Y:S02]  /*1910*/  HADD2.F32 R85, -RZ, R9.H1_H1 ;  /* 0x30000009ff557230 */ /* 0x000fe40000004100 */
[----:B------:R-:W-:Y:S01]  /*1920*/  FADD.FTZ R86, R24, -R77 ;  /* 0x8000004d18567221 */ /* 0x000fe20000010000 */
[--C-:B------:R-:W-:Y:S02]  /*1930*/  HADD2.F32 R77, -RZ, R8.reuse.H0_H0 ;  /* 0x20000008ff4d7230 */ /* 0x100fe40000004100 */
[C---:B------:R-:W-:Y:S01]  /*1940*/  FFMA.FTZ R81, R78.reuse, R76, R81 ;  /* 0x0000004c4e517223 */ /* 0x040fe20000010051 */
[----:B------:R-:W-:Y:S01]  /*1950*/  F2FP.F16.F32.PACK_AB R51, R51, R48 ;  /* 0x000000303333723e */ /* 0x000fe200000000ff */
[----:B------:R-:W-:Y:S01]  /*1960*/  FFMA.FTZ R76, R78, R80, R85 ;  /* 0x000000504e4c7223 */ /* 0x000fe20000010055 */
[----:B------:R-:W-:Y:S01]  /*1970*/  FADD.FTZ R80, R72, -R79 ;  /* 0x8000004f48507221 */ /* 0x000fe20000010000 */
[----:B------:R-:W-:Y:S01]  /*1980*/  HADD2.F32 R79, -RZ, R8.H1_H1 ;  /* 0x30000008ff4f7230 */ /* 0x000fe20000004100 */
[----:B------:R-:W-:-:S02]  /*1990*/  F2FP.F16.F32.PACK_AB R50, R49, R50 ;  /* 0x000000323132723e */ /* 0x000fc400000000ff */
[----:B------:R-:W-:Y:S01]  /*19a0*/  FFMA.FTZ R77, R78, R80, R77 ;  /* 0x000000504e4d7223 */ /* 0x000fe2000001004d */
[----:B------:R-:W-:Y:S01]  /*19b0*/  F2FP.F16.F32.PACK_AB R49, R76, R81 ;  /* 0x000000514c31723e */ /* 0x000fe200000000ff */
[----:B------:R-:W-:-:S05]  /*19c0*/  FFMA.FTZ R78, R78, R86, R79 ;  /* 0x000000564e4e7223 */ /* 0x000fca000001004f */
[----:B------:R-:W-:Y:S01]  /*19d0*/  F2FP.F16.F32.PACK_AB R48, R78, R77 ;  /* 0x0000004d4e30723e */ /* 0x000fe200000000ff */
[----:B------:R-:W-:Y:S06]  /*19e0*/  BRA `(.L_x_272) ;  /* 0x0000000800047947 */ /* 0x000fec0003800000 */
.L_x_275:
        /* <DEDUP_REMOVED lines=10> */
[----:B------:R-:W-:-:S02]  /*1a90*/  HADD2.F32 R80, -RZ, R10.H0_H0 ;  /* 0x2000000aff507230 */ /* 0x000fc40000004100 */
[----:B------:R-:W-:Y:S01]  /*1aa0*/  FADD.FTZ R79, R26, -R79 ;  /* 0x8000004f1a4f7221 */ /* 0x000fe20000010000 */
[----:B------:R-:W-:Y:S02]  /*1ab0*/  HADD2.F32 R76, -RZ, R9.H0_H0 ;  /* 0x20000009ff4c7230 */ /* 0x000fe40000004100 */
[----:B------:R-:W-:Y:S01]  /*1ac0*/  FADD.FTZ R77, R25, -R50 ;  /* 0x80000032194d7221 */ /* 0x000fe20000010000 */
[--C-:B------:R-:W-:Y:S02]  /*1ad0*/  HADD2.F32 R86, -RZ, R11.reuse.H1_H1 ;  /* 0x3000000bff567230 */ /* 0x100fe40000004100 */
[----:B------:R-:W-:Y:S01]  /*1ae0*/  FADD.FTZ R81, R75, -R48 ;  /* 0x800000304b517221 */ /* 0x000fe20000010000 */
[C---:B-----5:R-:W-:Y:S01]  /*1af0*/  FFMA.FTZ R48, R78.reuse, R51, R49 ;  /* 0x000000334e307223 */ /* 0x060fe20000010031 */
[C---:B------:R-:W-:Y:S01]  /*1b00*/  FFMA.FTZ R50, R78.reuse, R79, R80 ;  /* 0x0000004f4e327223 */ /* 0x040fe20000010050 */
[C---:B------:R-:W-:Y:S01]  /*1b10*/  FFMA.FTZ R49, R78.reuse, R77, R76 ;  /* 0x0000004d4e317223 */ /* 0x040fe2000001004c */
[----:B------:R-:W-:Y:S01]  /*1b20*/  FFMA.FTZ R88, R78, R81, R86 ;  /* 0x000000514e587223 */ /* 0x000fe20000010056 */
[----:B------:R-:W-:-:S02]  /*1b30*/  HADD2.F32 R79, -RZ, R11.H0_H0 ;  /* 0x2000000bff4f7230 */ /* 0x000fc40000004100 */
[----:B------:R-:W-:Y:S01]  /*1b40*/  FADD.FTZ R77, R27, -R38 ;  /* 0x800000261b4d7221 */ /* 0x000fe20000010000 */
[----:B------:R-:W-:Y:S02]  /*1b50*/  HADD2.F32 R76, -RZ, R8.H1_H1 ;  /* 0x30000008ff4c7230 */ /* 0x000fe40000004100 */
[----:B------:R-:W-:Y:S01]  /*1b60*/  FADD.FTZ R51, R69, -R36 ;  /* 0x8000002445337221 */ /* 0x000fe20000010000 */
[----:B------:R-:W-:Y:S02]  /*1b70*/  HADD2.F32 R80, -RZ, R9.H1_H1 ;  /* 0x30000009ff507230 */ /* 0x000fe40000004100 */
[----:B------:R-:W-:Y:S01]  /*1b80*/  FADD.FTZ R39, R68, -R39 ;  /* 0x8000002744277221 */ /* 0x000fe20000010000 */
[----:B------:R-:W-:Y:S02]  /*1b90*/  HADD2.F32 R86, -RZ, R10.H1_H1 ;  /* 0x3000000aff567230 */ /* 0x000fe40000004100 */
[----:B------:R-:W-:Y:S01]  /*1ba0*/  FADD.FTZ R37, R24, -R37 ;  /* 0x8000002518257221 */ /* 0x000fe20000010000 */
[C---:B------:R-:W-:Y:S01]  /*1bb0*/  FFMA.FTZ R79, R78.reuse, R77, R79 ;  /* 0x0000004d4e4f7223 */ /* 0x040fe2000001004f */
[C---:B------:R-:W-:Y:S01]  /*1bc0*/  FFMA.FTZ R80, R78.reuse, R39, R80 ;  /* 0x000000274e507223 */ /* 0x040fe20000010050 */
[C---:B------:R-:W-:Y:S01]  /*1bd0*/  FFMA.FTZ R77, R78.reuse, R51, R86 ;  /* 0x000000334e4d7223 */ /* 0x040fe20000010056 */
[----:B------:R-:W-:-:S02]  /*1be0*/  FFMA.FTZ R37, R78, R37, R76 ;  /* 0x000000254e257223 */ /* 0x000fc4000001004c */
        /* <DEDUP_REMOVED lines=9> */
.L_x_274:
        /* <DEDUP_REMOVED lines=17> */
[----:B------:R-:W-:Y:S02]  /*1d90*/  HADD2.F32 R86, -RZ, R11.H1_H1 ;  /* 0x3000000bff567230 */ /* 0x000fe40000004100 */
[----:B------:R-:W-:Y:S01]  /*1da0*/  FADD.FTZ R81, R75, -R48 ;  /* 0x800000304b517221 */ /* 0x000fe20000010000 */
[C---:B-----5:R-:W-:Y:S01]  /*1db0*/  FFMA.FTZ R48, R78.reuse, R55, R49 ;  /* 0x000000374e307223 */ /* 0x060fe20000010031 */
[C---:B------:R-:W-:Y:S01]  /*1dc0*/  FFMA.FTZ R54, R78.reuse, R79, R80 ;  /* 0x0000004f4e367223 */ /* 0x040fe20000010050 */
[C---:B------:R-:W-:Y:S01]  /*1dd0*/  FFMA.FTZ R49, R78.reuse, R77, R76 ;  /* 0x0000004d4e317223 */ /* 0x040fe2000001004c */
[----:B------:R-:W-:Y:S01]  /*1de0*/  FFMA.FTZ R88, R78, R81, R86 ;  /* 0x000000514e587223 */ /* 0x000fe20000010056 */
[----:B------:R-:W-:-:S02]  /*1df0*/  HADD2.F32 R80, -RZ, R9.H1_H1 ;  /* 0x30000009ff507230 */ /* 0x000fc40000004100 */
[----:B------:R-:W-:Y:S01]  /*1e00*/  FADD.FTZ R53, R68, -R53 ;  /* 0x8000003544357221 */ /* 0x000fe20000010000 */
[----:B------:R-:W-:Y:S02]  /*1e10*/  HADD2.F32 R76, -RZ, R8.H1_H1 ;  /* 0x30000008ff4c7230 */ /* 0x000fe40000004100 */
[----:B------:R-:W-:Y:S01]  /*1e20*/  FADD.FTZ R77, R27, -R52 ;  /* 0x800000341b4d7221 */ /* 0x000fe20000010000 */
[----:B------:R-:W-:Y:S02]  /*1e30*/  HADD2.F32 R86, -RZ, R10.H1_H1 ;  /* 0x3000000aff567230 */ /* 0x000fe40000004100 */
[----:B------:R-:W-:Y:S01]  /*1e40*/  FADD.FTZ R55, R69, -R50 ;  /* 0x8000003245377221 */ /* 0x000fe20000010000 */
[----:B------:R-:W-:Y:S02]  /*1e50*/  HADD2.F32 R79, -RZ, R11.H0_H0 ;  /* 0x2000000bff4f7230 */ /* 0x000fe40000004100 */
        /* <DEDUP_REMOVED lines=14> */
.L_x_276:
        /* <DEDUP_REMOVED lines=44> */
.L_x_272:
        /* <DEDUP_REMOVED lines=13> */
.L_x_268:
[----:B------:R-:W-:Y:S05]  /*22d0*/  BSYNC.RECONVERGENT B1 ;  /* 0x0000000000017941 */ /* 0x000fea0003800200 */
.L_x_267:
[----:B---3--:R-:W2:Y:S02]  /*22e0*/  LDC.64 R48, c[0x0][0x380] ;  /* 0x0000e000ff307b82 */ /* 0x008ea40000000a00 */
[----:B--2---:R-:W-:-:S04]  /*22f0*/  LEA R5, R48, R5, 0x2 ;  /* 0x0000000530057211 */ /* 0x004fc800078e10ff */
[----:B------:R-:W-:-:S13]  /*2300*/  ISETP.GE.AND P0, PT, R5, R49, PT ;  /* 0x000000310500720c */ /* 0x000fda0003f06270 */
[----:B------:R-:W-:Y:S05]  /*2310*/  @!P0 BRA `(.L_x_277) ;  /* 0xffffffdc00f88947 */ /* 0x000fea000383ffff */
.L_x_263:
[----:B------:R-:W-:Y:S05]  /*2320*/  BSYNC B0 ;  /* 0x0000000000007941 */ /* 0x000fea0003800000 */
.L_x_262:
[----:B------:R-:W2:Y:S01]  /*2330*/  S2R R37, SR_TID.X ;  /* 0x0000000000257919 */ /* 0x000ea20000002100 */
[----:B------:R-:W-:Y:S01]  /*2340*/  MOV R3, 0x400 ;  /* 0x0000040000037802 */ /* 0x000fe20000000f00 */
[----:B------:R-:W-:Y:S05]  /*2350*/  WARPSYNC.ALL ;  /* 0x0000000000007948 */ /* 0x000fea0003800000 */
[----:B------:R-:W3:Y:S01]  /*2360*/  S2R R4, SR_CgaCtaId ;  /* 0x0000000000047919 */ /* 0x000ee20000008800 */
[----:B------:R-:W-:Y:S01]  /*2370*/  IMAD R48, R0, UR9, RZ ;  /* 0x0000000900307c24 */ /* 0x000fe2000f8e02ff */
[----:B------:R-:W4:Y:S01]  /*2380*/  LDCU.128 UR16, c[0x0][0x440] ;  /* 0x00008800ff1077ac */ /* 0x000f220008000c00 */
[----:B------:R-:W-:Y:S01]  /*2390*/  BSSY.RECONVERGENT B0, `(.L_x_278) ;  /* 0x000007a000007945 */ /* 0x000fe20003800200 */
[----:B------:R-:W1:Y:S01]  /*23a0*/  LDCU.128 UR20, c[0x0][0x450] ;  /* 0x00008a00ff1477ac */ /* 0x000e620008000c00 */
        /* <DEDUP_REMOVED lines=15> */
[----:B------:R-:W4:Y:S04]  /*24a0*/  LDS R5, [R3+0x200] ;  /* 0x0002000003057984 */ /* 0x000f280000000800 */
[----:B0-----:R-:W0:Y:S04]  /*24b0*/  LDS R6, [R3+0x600] ;  /* 0x0006000003067984 */ /* 0x001e280000000800 */
[----:B------:R-:W1:Y:S04]  /*24c0*/  LDS R9, [R3+0x800] ;  /* 0x0008000003097984 */ /* 0x000e680000000800 */
[----:B------:R-:W1:Y:S04]  /*24d0*/  LDS R8, [R3+0xa00] ;  /* 0x000a000003087984 */ /* 0x000e680000000800 */
[----:B------:R-:W1:Y:S04]  /*24e0*/  LDS R11, [R3+0xc00] ;  /* 0x000c0000030b7984 */ /* 0x000e680000000800 */
[----:B------:R-:W1:Y:S01]  /*24f0*/  LDS R10, [R3+0xe00] ;  /* 0x000e0000030a7984 */ /* 0x000e620000000800 */
[----:B------:R-:W-:Y:S01]  /*2500*/  BAR.SYNC.DEFER_BLOCKING 0x0 ;  /* 0x0000000000007b1d */ /* 0x000fe20000010000 */
[----:B--2---:R-:W-:-:S04]  /*2510*/  FADD.FTZ R4, RZ, R4 ;  /* 0x00000004ff047221 */ /* 0x004fc80000010000 */
[----:B---3--:R-:W-:Y:S01]  /*2520*/  FADD.FTZ R4, R4, R7 ;  /* 0x0000000704047221 */ /* 0x008fe20000010000 */
[----:B----4-:R-:W-:-:S04]  /*2530*/  FADD.FTZ R5, RZ, R5 ;  /* 0x00000005ff057221 */ /* 0x010fc80000010000 */
[----:B0-----:R-:W-:Y:S01]  /*2540*/  FADD.FTZ R5, R5, R6 ;  /* 0x0000000605057221 */ /* 0x001fe20000010000 */
[----:B------:R0:W-:Y:S01]  /*2550*/  STS.128 [R2], R40 ;  /* 0x0000002802007388 */ /* 0x0001e20000000c00 */
[----:B-1----:R-:W-:-:S03]  /*2560*/  FADD.FTZ R4, R4, R9 ;  /* 0x0000000904047221 */ /* 0x002fc60000010000 */
[----:B------:R-:W-:Y:S01]  /*2570*/  STS.128 [R2+0x10], R20 ;  /* 0x0000101402007388 */ /* 0x000fe20000000c00 */
[----:B------:R-:W-:Y:S01]  /*2580*/  FADD.FTZ R5, R5, R8 ;  /* 0x0000000805057221 */ /* 0x000fe20000010000 */
[----:B------:R-:W-:Y:S01]  /*2590*/  BAR.SYNC.DEFER_BLOCKING 0x0 ;  /* 0x0000000000007b1d */ /* 0x000fe20000010000 */
[----:B------:R-:W-:Y:S02]  /*25a0*/  FADD.FTZ R11, R4, R11 ;  /* 0x0000000b040b7221 */ /* 0x000fe40000010000 */
[----:B------:R-:W-:Y:S01]  /*25b0*/  FADD.FTZ R9, R5, R10 ;  /* 0x0000000a05097221 */ /* 0x000fe20000010000 */
[----:B0-----:R-:W-:Y:S02]  /*25c0*/  IADD3.X R41, PT, PT, RZ, RZ, RZ, P0, !PT ;  /* 0x000000ffff297210 */ /* 0x001fe400007fe4ff */
[----:B------:R-:W-:Y:S02]  /*25d0*/  ISETP.GE.U32.AND P0, PT, R38, 0x100, PT ;  /* 0x000001002600780c */ /* 0x000fe40003f06070 */
[----:B------:R-:W-:Y:S01]  /*25e0*/  SHF.L.U64.HI R40, R48, 0x2, R41 ;  /* 0x0000000230287819 */ /* 0x000fe20000010229 */
[----:B-----5:R-:W0:Y:S04]  /*25f0*/  LDS R12, [R3] ;  /* 0x00000000030c7984 */ /* 0x020e280000000800 */
        /* <DEDUP_REMOVED lines=83> */
.L_x_279:
[----:B------:R-:W-:Y:S05]  /*2b30*/  BSYNC.RECONVERGENT B0 ;  /* 0x0000000000007941 */ /* 0x000fea0003800200 */
.L_x_278:
        /* <DEDUP_REMOVED lines=15> */
.L_x_266:
        /* <DEDUP_REMOVED lines=8> */
.L_x_281:
[----:B------:R-:W-:Y:S05]  /*2cb0*/  BSYNC B1 ;  /* 0x0000000000017941 */ /* 0x000fea0003800000 */
.L_x_280:
        /* <DEDUP_REMOVED lines=8> */
.L_x_282:
[----:B------:R-:W-:-:S05]  /*2d40*/  FADD.FTZ R49, R49, R50 ;  /* 0x0000003231317221 */ /* 0x000fca0000010000 */
[----:B------:R-:W-:Y:S01]  /*2d50*/  MOV R86, R49 ;  /* 0x0000003100567202 */ /* 0x000fe20000000f00 */
[----:B------:R-:W-:Y:S01]  /*2d60*/  HFMA2 R87, -RZ, RZ, 0, 1.1920928955078125e-07 ;  /* 0x00000002ff577431 */ /* 0x000fe200000001ff */
[----:B------:R-:W-:-:S07]  /*2d70*/  MOV R48, R85 ;  /* 0x0000005500307202 */ /* 0x000fce0000000f00 */
[----:B------:R-:W-:Y:S05]  /*2d80*/  WARPSYNC.COLLECTIVE R81, `(.L_x_283) ;  /* 0x0000000051087348 */ /* 0x000fea0003c00000 */
[----:B------:R0:W1:Y:S02]  /*2d90*/  SHFL.BFLY P0, R85, R86, R87, R88 ;  /* 0x0c00005756557389 */ /* 0x0000640000000058 */
[----:B01----:R-:W-:Y:S05]  /*2da0*/  ENDCOLLECTIVE ;  /* 0x000000000000791b */ /* 0x003fea0003800000 */
.L_x_283:
[----:B------:R-:W-:-:S05]  /*2db0*/  FADD.FTZ R48, R48, R51 ;  /* 0x0000003330307221 */ /* 0x000fca0000010000 */
[----:B------:R-:W-:Y:S02]  /*2dc0*/  MOV R86, R48 ;  /* 0x0000003000567202 */ /* 0x000fe40000000f00 */
[----:B------:R-:W-:-:S07]  /*2dd0*/  MOV R76, R85 ;  /* 0x00000055004c7202 */ /* 0x000fce0000000f00 */
[----:B------:R-:W-:Y:S05]  /*2de0*/  WARPSYNC.COLLECTIVE R81, `(.L_x_284) ;  /* 0x0000000051087348 */ /* 0x000fea0003c00000 */
[----:B------:R0:W1:Y:S02]  /*2df0*/  SHFL.BFLY P0, R85, R86, R87, R88 ;  /* 0x0c00005756557389 */ /* 0x0000640000000058 */
[----:B01----:R-:W-:Y:S05]  /*2e00*/  ENDCOLLECTIVE ;  /* 0x000000000000791b */ /* 0x003fea0003800000 */
.L_x_284:
[----:B------:R-:W-:-:S05]  /*2e10*/  FADD.FTZ R76, R49, R76 ;  /* 0x0000004c314c7221 */ /* 0x000fca0000010000 */
[----:B------:R-:W-:Y:S01]  /*2e20*/  MOV R86, R76 ;  /* 0x0000004c00567202 */ /* 0x000fe20000000f00 */
[----:B------:R-:W-:Y:S01]  /*2e30*/  HFMA2 R87, -RZ, RZ, 0, 2.384185791015625e-07 ;  /* 0x00000004ff577431 */ /* 0x000fe200000001ff */
[----:B------:R-:W-:-:S07]  /*2e40*/  MOV R77, R85 ;  /* 0x00000055004d7202 */ /* 0x000fce0000000f00 */
[----:B------:R-:W-:Y:S05]  /*2e50*/  WARPSYNC.COLLECTIVE R81, `(.L_x_285) ;  /* 0x0000000051087348 */ /* 0x000fea0003c00000 */
[----:B------:R0:W1:Y:S02]  /*2e60*/  SHFL.BFLY P0, R85, R86, R87, R88 ;  /* 0x0c00005756557389 */ /* 0x0000640000000058 */
[----:B01----:R-:W-:Y:S05]  /*2e70*/  ENDCOLLECTIVE ;  /* 0x000000000000791b */ /* 0x003fea0003800000 */
.L_x_285:
[----:B------:R-:W-:-:S05]  /*2e80*/  FADD.FTZ R77, R48, R77 ;  /* 0x0000004d304d7221 */ /* 0x000fca0000010000 */
[----:B------:R-:W-:Y:S02]  /*2e90*/  MOV R86, R77 ;  /* 0x0000004d00567202 */ /* 0x000fe40000000f00 */
[----:B------:R-:W-:-:S07]  /*2ea0*/  MOV R79, R85 ;  /* 0x00000055004f7202 */ /* 0x000fce0000000f00 */
[----:B------:R-:W-:Y:S05]  /*2eb0*/  WARPSYNC.COLLECTIVE R81, `(.L_x_286) ;  /* 0x0000000051087348 */ /* 0x000fea0003c00000 */
[----:B------:R0:W1:Y:S02]  /*2ec0*/  SHFL.BFLY P0, R85, R86, R87, R88 ;  /* 0x0c00005756557389 */ /* 0x0000640000000058 */
[----:B01----:R-:W-:Y:S05]  /*2ed0*/  ENDCOLLECTIVE ;  /* 0x000000000000791b */ /* 0x003fea0003800000 */
.L_x_286:
[----:B------:R-:W-:-:S05]  /*2ee0*/  FADD.FTZ R79, R76, R79 ;  /* 0x0000004f4c4f7221 */ /* 0x000fca0000010000 */
[----:B------:R-:W-:Y:S01]  /*2ef0*/  MOV R86, R79 ;  /* 0x0000004f00567202 */ /* 0x000fe20000000f00 */
[----:B------:R-:W-:Y:S01]  /*2f00*/  HFMA2 R87, -RZ, RZ, 0, 4.76837158203125e-07 ;  /* 0x00000008ff577431 */ /* 0x000fe200000001ff */
[----:B------:R-:W-:-:S07]  /*2f10*/  MOV R80, R85 ;  /* 0x0000005500507202 */ /* 0x000fce0000000f00 */
[----:B------:R-:W-:Y:S05]  /*2f20*/  WARPSYNC.COLLECTIVE R81, `(.L_x_287) ;  /* 0x0000000051087348 */ /* 0x000fea0003c00000 */
[----:B------:R0:W1:Y:S02]  /*2f30*/  SHFL.BFLY P0, R85, R86, R87, R88 ;  /* 0x0c00005756557389 */ /* 0x0000640000000058 */
[----:B01----:R-:W-:Y:S05]  /*2f40*/  ENDCOLLECTIVE ;  /* 0x000000000000791b */ /* 0x003fea0003800000 */
.L_x_287:
[----:B------:R-:W-:-:S05]  /*2f50*/  FADD.FTZ R80, R77, R80 ;  /* 0x000000504d507221 */ /* 0x000fca0000010000 */
[----:B------:R-:W-:Y:S02]  /*2f60*/  MOV R86, R80 ;  /* 0x0000005000567202 */ /* 0x000fe40000000f00 */
[----:B------:R-:W-:-:S07]  /*2f70*/  MOV R50, R85 ;  /* 0x0000005500327202 */ /* 0x000fce0000000f00 */
[----:B------:R-:W-:Y:S05]  /*2f80*/  WARPSYNC.COLLECTIVE R81, `(.L_x_288) ;  /* 0x0000000051087348 */ /* 0x000fea0003c00000 */
[----:B------:R0:W1:Y:S02]  /*2f90*/  SHFL.BFLY P0, R85, R86, R87, R88 ;  /* 0x0c00005756557389 */ /* 0x0000640000000058 */
[----:B01----:R-:W-:Y:S05]  /*2fa0*/  ENDCOLLECTIVE ;  /* 0x000000000000791b */ /* 0x003fea0003800000 */
.L_x_288:
[----:B------:R-:W-:-:S05]  /*2fb0*/  FADD.FTZ R50, R79, R50 ;  /* 0x000000324f327221 */ /* 0x000fca0000010000 */
[----:B------:R-:W-:Y:S01]  /*2fc0*/  MOV R86, R50 ;  /* 0x0000003200567202 */ /* 0x000fe20000000f00 */
[----:B------:R-:W-:Y:S01]  /*2fd0*/  HFMA2 R87, -RZ, RZ, 0, 9.5367431640625e-07 ;  /* 0x00000010ff577431 */ /* 0x000fe200000001ff */
[----:B------:R-:W-:-:S07]  /*2fe0*/  MOV R51, R85 ;  /* 0x0000005500337202 */ /* 0x000fce0000000f00 */
[----:B------:R-:W-:Y:S05]  /*2ff0*/  WARPSYNC.COLLECTIVE R81, `(.L_x_289) ;  /* 0x0000000051087348 */ /* 0x000fea0003c00000 */
[----:B------:R0:W1:Y:S02]  /*3000*/  SHFL.BFLY P0, R85, R86, R87, R88 ;  /* 0x0c00005756557389 */ /* 0x0000640000000058 */
[----:B01----:R-:W-:Y:S05]  /*3010*/  ENDCOLLECTIVE ;  /* 0x000000000000791b */ /* 0x003fea0003800000 */
.L_x_289:
[----:B------:R-:W-:-:S05]  /*3020*/  FADD.FTZ R51, R80, R51 ;  /* 0x0000003350337221 */ /* 0x000fca0000010000 */
[----:B------:R-:W-:Y:S02]  /*3030*/  MOV R86, R51 ;  /* 0x0000003300567202 */ /* 0x000fe40000000f00 */
[----:B------:R-:W-:-:S07]  /*3040*/  MOV R49, R85 ;  /* 0x0000005500317202 */ /* 0x000fce0000000f00 */
[----:B------:R-:W-:Y:S05]  /*3050*/  WARPSYNC.COLLECTIVE R81, `(.L_x_290) ;  /* 0x0000000051087348 */ /* 0x000fea0003c00000 */
[----:B------:R0:W1:Y:S02]  /*3060*/  SHFL.BFLY P0, R85, R86, R87, R88 ;  /* 0x0c00005756557389 */ /* 0x0000640000000058 */
[----:B01----:R-:W-:Y:S05]  /*3070*/  ENDCOLLECTIVE ;  /* 0x000000000000791b */ /* 0x003fea0003800000 */
.L_x_290:
[----:B------:R-:W-:Y:S01]  /*3080*/  MOV R48, R85 ;  /* 0x0000005500307202 */ /* 0x000fe20000000f00 */
[----:B------:R-:W-:Y:S06]  /*3090*/  BRA `(.L_x_291) ;  /* 0xffffffdc00487947 */ /* 0x000fec000383ffff */
.L_x_292:
        /* <DEDUP_REMOVED lines=14> */
.L_x_2812:


//--------------------- .text._ZN10layer_norm31ln_parallel_residual_bwd_kernelINS_13Kernel_traitsI6__halfS2_S2_S2_fjLj256ELj1ELj4ELj1ELj16ENS_18Kernel_traits_baseILj256ES2_S2_S2_S2_fjLj128EEEEELb0ELb0ELb1EEEvNS_9BwdParamsE --------------------------
	.section	.text._ZN10layer_norm31ln_parallel_residual_bwd_kernelINS_13Kernel_traitsI6__halfS2_S2_S2_fjLj256ELj1ELj4ELj1ELj16ENS_18Kernel_traits_baseILj256ES2_S2_S2_S2_fjLj128EEEEELb0ELb0ELb1EEEvNS_9BwdParamsE,"ax",@progbits
	.align	128
        .global         _ZN10layer_norm31ln_parallel_residual_bwd_kernelINS_13Kernel_traitsI6__halfS2_S2_S2_fjLj256ELj1ELj4ELj1ELj16ENS_18Kernel_traits_baseILj256ES2_S2_S2_S2_fjLj128EEEEELb0ELb0ELb1EEEvNS_9BwdParamsE
        .type           _ZN10layer_norm31ln_parallel_residual_bwd_kernelINS_13Kernel_traitsI6__halfS2_S2_S2_fjLj256ELj1ELj4ELj1ELj16ENS_18Kernel_traits_baseILj256ES2_S2_S2_S2_fjLj128EEEEELb0ELb0ELb1EEEvNS_9BwdParamsE,@function
        .size           _ZN10layer_norm31ln_parallel_residual_bwd_kernelINS_13Kernel_traitsI6__halfS2_S2_S2_fjLj256ELj1ELj4ELj1ELj16ENS_18Kernel_traits_baseILj256ES2_S2_S2_S2_fjLj128EEEEELb0ELb0ELb1EEEvNS_9BwdParamsE,(.L_x_2813 - _ZN10layer_norm31ln_parallel_residual_bwd_kernelINS_13Kernel_traitsI6__halfS2_S2_S2_fjLj256ELj1ELj4ELj1ELj16ENS_18Kernel_traits_baseILj256ES2_S2_S2_S2_fjLj128EEEEELb0ELb0ELb1EEEvNS_9BwdParamsE)
        .other          _ZN10layer_norm31ln_parallel_residual_bwd_kernelINS_13Kernel_traitsI6__halfS2_S2_S2_fjLj256ELj1ELj4ELj1ELj16ENS_18Kernel_traits_baseILj256ES2_S2_S2_S2_fjLj128EEEEELb0ELb0ELb1EEEvNS_9BwdParamsE,@"STO_CUDA_ENTRY STV_DEFAULT"
_ZN10layer_norm31ln_parallel_residual_bwd_kernelINS_13Kernel_traitsI6__halfS2_S2_S2_fjLj256ELj1ELj4ELj1ELj16ENS_18Kernel_traits_baseILj256ES2_S2_S2_S2_fjLj128EEEEELb0ELb0ELb1EEEvNS_9BwdParamsE:
.text._ZN10layer_norm31ln_parallel_residual_bwd_kernelINS_13Kernel_traitsI6__halfS2_S2_S2_fjLj256ELj1ELj4ELj1ELj16ENS_18Kernel_traits_baseILj256ES2_S2_S2_S2_fjLj128EEEEELb0ELb0ELb1EEEvNS_9BwdParamsE:
        /* <DEDUP_REMOVED lines=56> */
[----:B------:R-:W-:Y:S01]  /*0380*/  MOV R59, RZ ;  /* 0x000000ff003b7202 */ /* 0x000fe20000000f00 */
[--C-:B----4-:R-:W-:Y:S02]  /*0390*/  HADD2.F32 R76, -RZ, R4.reuse.H0_H0 ;  /* 0x20000004ff4c7230 */ /* 0x110fe40000004100 */
[----:B------:R-:W-:Y:S02]  /*03a0*/  HADD2.F32 R75, -RZ, R4.H1_H1 ;  /* 0x30000004ff4b7230 */ /* 0x000fe40000004100 */
[--C-:B------:R-:W-:Y:S02]  /*03b0*/  HADD2.F32 R74, -RZ, R5.reuse.H0_H0 ;  /* 0x20000005ff4a7230 */ /* 0x100fe40000004100 */
[----:B------:R-:W-:Y:S01]  /*03c0*/  HADD2.F32 R73, -RZ, R5.H1_H1 ;  /* 0x30000005ff497230 */ /* 0x000fe20000004100 */
[----:B------:R-:W-:Y:S01]  /*03d0*/  CS2R R4, SRZ ;  /* 0x0000000000047805 */ /* 0x000fe2000001ff00 */
[----:B------:R-:W-:-:S02]  /*03e0*/  HADD2.F32 R72, -RZ, R6.H0_H0 ;  /* 0x20000006ff487230 */ /* 0x000fc40000004100 */
[----:B------:R-:W-:Y:S02]  /*03f0*/  HADD2.F32 R71, -RZ, R6.H1_H1 ;  /* 0x30000006ff477230 */ /* 0x000fe40000004100 */
[--C-:B------:R-:W-:Y:S02]  /*0400*/  HADD2.F32 R70, -RZ, R7.reuse.H0_H0 ;  /* 0x20000007ff467230 */ /* 0x100fe40000004100 */
[----:B------:R-:W-:Y:S01]  /*0410*/  HADD2.F32 R69, -RZ, R7.H1_H1 ;  /* 0x30000007ff457230 */ /* 0x000fe20000004100 */
[----:B------:R-:W-:Y:S01]  /*0420*/  CS2R R6, SRZ ;  /* 0x0000000000067805 */ /* 0x000fe2000001ff00 */
[--C-:B--2---:R-:W-:Y:S02]  /*0430*/  HADD2.F32 R68, -RZ, R8.reuse.H0_H0 ;  /* 0x20000008ff447230 */ /* 0x104fe40000004100 */
[----:B------:R-:W-:Y:S02]  /*0440*/  HADD2.F32 R67, -RZ, R8.H1_H1 ;  /* 0x30000008ff437230 */ /* 0x000fe40000004100 */
[----:B------:R-:W-:-:S02]  /*0450*/  HADD2.F32 R66, -RZ, R9.H0_H0 ;  /* 0x20000009ff427230 */ /* 0x000fc40000004100 */
[----:B------:R-:W-:Y:S01]  /*0460*/  HADD2.F32 R65, -RZ, R9.H1_H1 ;  /* 0x30000009ff417230 */ /* 0x000fe20000004100 */
[----:B------:R-:W-:Y:S01]  /*0470*/  CS2R R8, SRZ ;  /* 0x0000000000087805 */ /* 0x000fe2000001ff00 */
[--C-:B------:R-:W-:Y:S02]  /*0480*/  HADD2.F32 R64, -RZ, R10.reuse.H0_H0 ;  /* 0x2000000aff407230 */ /* 0x100fe40000004100 */
[----:B------:R-:W-:Y:S02]  /*0490*/  HADD2.F32 R63, -RZ, R10.H1_H1 ;  /* 0x3000000aff3f7230 */ /* 0x000fe40000004100 */
[--C-:B------:R-:W-:Y:S02]  /*04a0*/  HADD2.F32 R62, -RZ, R11.reuse.H0_H0 ;  /* 0x2000000bff3e7230 */ /* 0x100fe40000004100 */
[----:B------:R-:W-:Y:S01]  /*04b0*/  HADD2.F32 R61, -RZ, R11.H1_H1 ;  /* 0x3000000bff3d7230 */ /* 0x000fe20000004100 */
[----:B---3--:R-:W-:-:S07]  /*04c0*/  CS2R R10, SRZ ;  /* 0x00000000000a7805 */ /* 0x008fce000001ff00 */
.L_x_305:
        /* <DEDUP_REMOVED lines=13> */
[C---:B--2---:R-:W-:Y:S01]  /*05a0*/  IMAD.WIDE.U32 R32, R57.reuse, 0x10, R32 ;  /* 0x0000001039207825 */ /* 0x044fe200078e0020 */
[----:B------:R-:W1:Y:S05]  /*05b0*/  @P0 LDC.64 R80, c[0x0][0x438] ;  /* 0x00010e00ff500b82 */ /* 0x000e6a0000000a00 */
[----:B------:R-:W2:Y:S01]  /*05c0*/  LDG.E.128 R32, desc[UR10][R32.64] ;  /* 0x0000000a20207981 */ /* 0x000ea2000c1e1d00 */
[----:B---3--:R-:W-:-:S06]  /*05d0*/  IMAD.WIDE.U32 R36, R57, 0x10, R36 ;  /* 0x0000001039247825 */ /* 0x008fcc00078e0024 */
[----:B------:R-:W3:Y:S01]  /*05e0*/  LDG.E.128 R36, desc[UR10][R36.64] ;  /* 0x0000000a24247981 */ /* 0x000ee2000c1e1d00 */
[----:B0-----:R-:W-:-:S06]  /*05f0*/  IMAD.WIDE R78, R60, 0x4, R78 ;  /* 0x000000043c4e7825 */ /* 0x001fcc00078e024e */
[----:B------:R0:W3:Y:S01]  /*0600*/  LDG.E R78, desc[UR10][R78.64] ;  /* 0x0000000a4e4e7981 */ /* 0x0000e2000c1e1900 */
[----:B------:R-:W-:Y:S01]  /*0610*/  ISETP.NE.AND P2, PT, R58, RZ, PT ;  /* 0x000000ff3a00720c */ /* 0x000fe20003f45270 */
[----:B-1----:R-:W-:-:S05]  /*0620*/  @P0 IMAD.WIDE.U32 R80, R57, 0x10, R80 ;  /* 0x0000001039500825 */ /* 0x002fca00078e0050 */
[----:B-----5:R1:W5:Y:S01]  /*0630*/  @P0 LDG.E.128 R20, desc[UR10][R80.64] ;  /* 0x0000000a50140981 */ /* 0x020362000c1e1d00 */
[----:B------:R-:W-:Y:S01]  /*0640*/  UMOV UR8, 0xffffffff ;  /* 0xffffffff00087882 */ /* 0x000fe20000000000 */
[----:B------:R-:W-:-:S04]  /*0650*/  ISETP.NE.U32.AND P1, PT, RZ, UR24, PT ;  /* 0x00000018ff007c0c */ /* 0x000fc8000bf25070 */
[----:B------:R-:W-:Y:S01]  /*0660*/  ISETP.NE.AND.EX P1, PT, RZ, UR25, PT, P1 ;  /* 0x00000019ff007c0c */ /* 0x000fe2000bf25310 */
[--C-:B----4-:R-:W-:Y:S02]  /*0670*/  HADD2.F32 R83, -RZ, R40.reuse.H0_H0 ;  /* 0x20000028ff537230 */ /* 0x110fe40000004100 */
[----:B------:R-:W-:Y:S02]  /*0680*/  HADD2.F32 R91, -RZ, R40.H1_H1 ;  /* 0x30000028ff5b7230 */ /* 0x000fe40000004100 */
[----:B------:R-:W-:Y:S01]  /*0690*/  HADD2.F32 R40, -RZ, R43.H0_H0 ;  /* 0x2000002bff287230 */ /* 0x000fe20000004100 */
[----:B------:R-:W-:Y:S01]  /*06a0*/  FSEL R0, R0, RZ, !P2 ;  /* 0x000000ff00007208 */ /* 0x000fe20005000000 */
[--C-:B------:R-:W-:Y:S02]  /*06b0*/  HADD2.F32 R87, -RZ, R41.reuse.H0_H0 ;  /* 0x20000029ff577230 */ /* 0x100fe40000004100 */
[----:B------:R-:W-:Y:S02]  /*06c0*/  HADD2.F32 R85, -RZ, R41.H1_H1 ;  /* 0x30000029ff557230 */ /* 0x000fe40000004100 */
[----:B------:R-:W-:-:S02]  /*06d0*/  HADD2.F32 R41, -RZ, R42.H0_H0 ;  /* 0x2000002aff297230 */ /* 0x000fc40000004100 */
[----:B------:R-:W-:Y:S02]  /*06e0*/  HADD2.F32 R93, -RZ, R42.H1_H1 ;  /* 0x3000002aff5d7230 */ /* 0x000fe40000004100 */
[----:B------:R-:W-:Y:S02]  /*06f0*/  HADD2.F32 R42, -RZ, R43.H1_H1 ;  /* 0x3000002bff2a7230 */ /* 0x000fe40000004100 */
[C---:B------:R-:W-:Y:S01]  /*0700*/  FADD.FTZ R43, -R0.reuse, R83 ;  /* 0x00000053002b7221 */ /* 0x040fe20000010100 */
[C---:B------:R-:W-:Y:S01]  /*0710*/  FADD.FTZ R83, -R0.reuse, R40 ;  /* 0x0000002800537221 */ /* 0x040fe20000010100 */
[--C-:B--2---:R-:W-:Y:S02]  /*0720*/  HADD2.F32 R40, -RZ, R32.reuse.H1_H1 ;  /* 0x30000020ff287230 */ /* 0x104fe40000004100 */
[C---:B------:R-:W-:Y:S01]  /*0730*/  FADD.FTZ R91, -R0.reuse, R91 ;  /* 0x0000005b005b7221 */ /* 0x040fe20000010100 */
[C---:B0-----:R-:W-:Y:S01]  /*0740*/  FADD.FTZ R79, -R0.reuse, R41 ;  /* 0x00000029004f7221 */ /* 0x041fe20000010100 */
[C---:B-1----:R-:W-:Y:S01]  /*0750*/  FADD.FTZ R81, -R0.reuse, R93 ;  /* 0x0000005d00517221 */ /* 0x042fe20000010100 */
[----:B------:R-:W-:Y:S01]  /*0760*/  FADD.FTZ R41, -R0, R42 ;  /* 0x0000002a00297221 */ /* 0x000fe20000010100 */
[----:B------:R-:W-:-:S02]  /*0770*/  HADD2.F32 R89, -RZ, R32.H0_H0 ;  /* 0x20000020ff597230 */ /* 0x000fc40000004100 */
[----:B------:R-:W-:Y:S01]  /*0780*/  FMUL.FTZ R32, R67, R40 ;  /* 0x0000002843207220 */ /* 0x000fe20000410000 */
[--C-:B---3--:R-:W-:Y:S02]  /*0790*/  HADD2.F32 R93, -RZ, R36.reuse.H0_H0 ;  /* 0x20000024ff5d7230 */ /* 0x108fe40000004100 */
[----:B------:R-:W-:Y:S02]  /*07a0*/  HADD2.F32 R42, -RZ, R36.H1_H1 ;  /* 0x30000024ff2a7230 */ /* 0x000fe40000004100 */
[----:B------:R-:W-:Y:S01]  /*07b0*/  FADD.FTZ R85, -R0, R85 ;  /* 0x0000005500557221 */ /* 0x000fe20000010100 */
[----:B------:R-:W-:Y:S02]  /*07c0*/  HADD2.F32 R82, -RZ, R33.H1_H1 ;  /* 0x30000021ff527230 */ /* 0x000fe40000004100 */
[----:B------:R-:W-:Y:S01]  /*07d0*/  FMUL.FTZ R36, R78, R91 ;  /* 0x0000005b4e247220 */ /* 0x000fe20000410000 */
[----:B------:R-:W-:Y:S01]  /*07e0*/  FADD.FTZ R87, -R0, R87 ;  /* 0x0000005700577221 */ /* 0x000fe20000010100 */
[----:B------:R-:W-:Y:S01]  /*07f0*/  FMUL.FTZ R0, R78, R43 ;  /* 0x0000002b4e007220 */ /* 0x000fe20000410000 */
[----:B------:R-:W-:Y:S01]  /*0800*/  FADD.FTZ R52, R42, R52 ;  /* 0x000000342a347221 */ /* 0x000fe20000010000 */
[-C--:B------:R-:W-:Y:S01]  /*0810*/  FFMA.FTZ R53, R36, R42.reuse, R53 ;  /* 0x0000002a24357223 */ /* 0x080fe20000010035 */
[----:B------:R-:W-:Y:S01]  /*0820*/  FFMA.FTZ R32, R75, R42, R32 ;  /* 0x0000002a4b207223 */ /* 0x000fe20000010020 */
[----:B------:R-:W-:-:S02]  /*0830*/  HADD2.F32 R80, -RZ, R37.H1_H1 ;  /* 0x30000025ff507230 */ /* 0x000fc40000004100 */
[----:B------:R-:W-:Y:S01]  /*0840*/  FMUL.FTZ R42, R78, R85 ;  /* 0x000000554e2a7220 */ /* 0x000fe20000410000 */
[----:B------:R-:W-:Y:S01]  /*0850*/  FMUL.FTZ R84, R65, R82 ;  /* 0x0000005241547220 */ /* 0x000fe20000410000 */
[-C--:B------:R-:W-:Y:S01]  /*0860*/  FMUL.FTZ R43, R68, R89.reuse ;  /* 0x00000059442b7220 */ /* 0x080fe20000410000 */
[----:B------:R-:W-:Y:S01]  /*0870*/  FADD.FTZ R54, R89, R54 ;  /* 0x0000003659367221 */ /* 0x000fe20000010000 */
[----:B------:R-:W-:Y:S01]  /*0880*/  FFMA.FTZ R55, R0, R89, R55 ;  /* 0x0000005900377223 */ /* 0x000fe20000010037 */
[----:B------:R-:W-:Y:S02]  /*0890*/  HADD2.F32 R89, -RZ, R33.H0_H0 ;  /* 0x20000021ff597230 */ /* 0x000fe40000004100 */
[----:B------:R-:W-:Y:S01]  /*08a0*/  FADD.FTZ R44, R80, R44 ;  /* 0x0000002c502c7221 */ /* 0x000fe20000010000 */
[-C--:B------:R-:W-:Y:S01]  /*08b0*/  FFMA.FTZ R45, R42, R80.reuse, R45 ;  /* 0x000000502a2d7223 */ /* 0x080fe2000001002d */
[----:B------:R-:W-:Y:S01]  /*08c0*/  FFMA.FTZ R33, R73, R80, R84 ;  /* 0x0000005049217223 */ /* 0x000fe20000010054 */
[----:B------:R-:W-:-:S02]  /*08d0*/  HADD2.F32 R80, -RZ, R34.H0_H0 ;  /* 0x20000022ff507230 */ /* 0x000fc40000004100 */
[----:B------:R-:W-:Y:S01]  /*08e0*/  FADD.FTZ R18, R82, R18 ;  /* 0x0000001252127221 */ /* 0x000fe20000010000 */
[----:B------:R-:W-:Y:S01]  /*08f0*/  FFMA.FTZ R19, R42, R82, R19 ;  /* 0x000000522a137223 */ /* 0x000fe20000010013 */
[--C-:B------:R-:W-:Y:S02]  /*0900*/  HADD2.F32 R84, -RZ, R38.reuse.H0_H0 ;  /* 0x20000026ff547230 */ /* 0x100fe40000004100 */
[----:B------:R-:W-:Y:S02]  /*0910*/  HADD2.F32 R85, -RZ, R38.H1_H1 ;  /* 0x30000026ff557230 */ /* 0x000fe40000004100 */
[----:B------:R-:W-:Y:S01]  /*0920*/  FMUL.FTZ R38, R78, R79 ;  /* 0x0000004f4e267220 */ /* 0x000fe20000410000 */
[----:B------:R-:W-:Y:S02]  /*0930*/  HADD2.F32 R82, -RZ, R34.H1_H1 ;  /* 0x30000022ff527230 */ /* 0x000fe40000004100 */
[----:B------:R-:W-:Y:S01]  /*0940*/  FMUL.FTZ R79, R64, R80 ;  /* 0x00000050404f7220 */ /* 0x000fe20000410000 */
[----:B------:R-:W-:Y:S01]  /*0950*/  FADD.FTZ R13, R84, R13 ;  /* 0x0000000d540d7221 */ /* 0x000fe20000010000 */
[-C--:B------:R-:W-:Y:S01]  /*0960*/  FFMA.FTZ R17, R38, R84.reuse, R17 ;  /* 0x0000005426117223 */ /* 0x080fe20000010011 */
[----:B------:R-:W-:Y:S01]  /*0970*/  FMUL.FTZ R81, R78, R81 ;  /* 0x000000514e517220 */ /* 0x000fe20000410000 */
[----:B------:R-:W-:Y:S01]  /*0980*/  FFMA.FTZ R79, R72, R84, R79 ;  /* 0x00000054484f7223 */ /* 0x000fe2000001004f */
[----:B------:R-:W-:Y:S01]  /*0990*/  FMUL.FTZ R34, R63, R82 ;  /* 0x000000523f227220 */ /* 0x000fe20000410000 */
[----:B------:R-:W-:Y:S01]  /*09a0*/  FFMA.FTZ R43, R76, R93, R43 ;  /* 0x0000005d4c2b7223 */ /* 0x000fe2000001002b */
[----:B------:R-:W-:-:S02]  /*09b0*/  HADD2.F32 R84, -RZ, R35.H0_H0 ;  /* 0x20000023ff547230 */ /* 0x000fc40000004100 */
[----:B------:R-:W-:Y:S01]  /*09c0*/  FADD.FTZ R5, R80, R5 ;  /* 0x0000000550057221 */ /* 0x000fe20000010000 */
[----:B------:R-:W-:Y:S01]  /*09d0*/  FFMA.FTZ R9, R38, R80, R9 ;  /* 0x0000005026097223 */ /* 0x000fe20000010009 */
[----:B------:R-:W-:Y:S01]  /*09e0*/  FADD.FTZ R50, R40, R50 ;  /* 0x0000003228327221 */ /* 0x000fe20000010000 */
[----:B------:R-:W-:Y:S01]  /*09f0*/  FFMA.FTZ R51, R36, R40, R51 ;  /* 0x0000002824337223 */ /* 0x000fe20000010033 */
[----:B------:R-:W-:Y:S02]  /*0a00*/  HADD2.F32 R91, -RZ, R37.H0_H0 ;  /* 0x20000025ff5b7230 */ /* 0x000fe40000004100 */
[----:B------:R-:W-:Y:S01]  /*0a10*/  FADD.FTZ R12, R85, R12 ;  /* 0x0000000c550c7221 */ /* 0x000fe20000010000 */
[-C--:B------:R-:W-:Y:S01]  /*0a20*/  FFMA.FTZ R16, R81, R85.reuse, R16 ;  /* 0x0000005551107223 */ /* 0x080fe20000010010 */
[----:B------:R-:W-:Y:S01]  /*0a30*/  FFMA.FTZ R34, R71, R85, R34 ;  /* 0x0000005547227223 */ /* 0x000fe20000010022 */
[----:B------:R-:W-:Y:S01]  /*0a40*/  FADD.FTZ R4, R82, R4 ;  /* 0x0000000452047221 */ /* 0x000fe20000010000 */
[----:B------:R-:W-:Y:S01]  /*0a50*/  FFMA.FTZ R8, R81, R82, R8 ;  /* 0x0000005251087223 */ /* 0x000fe20000010008 */
[C---:B------:R-:W-:Y:S01]  /*0a60*/  FMUL.FTZ R80, R78.reuse, R83 ;  /* 0x000000534e507220 */ /* 0x040fe20000410000 */
[----:B------:R-:W-:Y:S01]  /*0a70*/  FMUL.FTZ R40, R78, R87 ;  /* 0x000000574e287220 */ /* 0x000fe20000410000 */
[----:B------:R-:W-:Y:S01]  /*0a80*/  FMUL.FTZ R37, R66, R89 ;  /* 0x0000005942257220 */ /* 0x000fe20000410000 */
[----:B------:R-:W-:-:S02]  /*0a90*/  HADD2.F32 R82, -RZ, R39.H0_H0 ;  /* 0x20000027ff527230 */ /* 0x000fc40000004100 */
[----:B------:R-:W-:Y:S01]  /*0aa0*/  FADD.FTZ R85, RZ, R43 ;  /* 0x0000002bff557221 */ /* 0x000fe20000010000 */
[-C--:B------:R-:W-:Y:S01]  /*0ab0*/  FMUL.FTZ R83, R62, R84.reuse ;  /* 0x000000543e537220 */ /* 0x080fe20000410000 */
[----:B------:R-:W-:Y:S01]  /*0ac0*/  FFMA.FTZ R87, R0, R43, RZ ;  /* 0x0000002b00577223 */ /* 0x000fe200000100ff */
[----:B------:R-:W-:Y:S01]  /*0ad0*/  FADD.FTZ R3, R84, R3 ;  /* 0x0000000354037221 */ /* 0x000fe20000010000 */
[----:B------:R-:W-:Y:S01]  /*0ae0*/  FFMA.FTZ R7, R80, R84, R7 ;  /* 0x0000005450077223 */ /* 0x000fe20000010007 */
[----:B------:R-:W-:Y:S01]  /*0af0*/  FFMA.FTZ R37, R74, R91, R37 ;  /* 0x0000005b4a257223 */ /* 0x000fe20000010025 */
[----:B------:R-:W-:Y:S01]  /*0b00*/  FADD.FTZ R84, R85, R32 ;  /* 0x0000002055547221 */ /* 0x000fe20000010000 */
[----:B------:R-:W-:Y:S01]  /*0b10*/  FADD.FTZ R11, R82, R11 ;  /* 0x0000000b520b7221 */ /* 0x000fe20000010000 */
[-C--:B------:R-:W-:Y:S01]  /*0b20*/  FFMA.FTZ R15, R80, R82.reuse, R15 ;  /* 0x00000052500f7223 */ /* 0x080fe2000001000f */
[----:B------:R-:W-:Y:S01]  /*0b30*/  FFMA.FTZ R83, R70, R82, R83 ;  /* 0x0000005246537223 */ /* 0x000fe20000010053 */
[----:B------:R-:W-:Y:S01]  /*0b40*/  FFMA.FTZ R87, R36, R32, R87 ;  /* 0x0000002024577223 */ /* 0x000fe20000010057 */
[----:B------:R-:W-:-:S02]  /*0b50*/  HADD2.F32 R82, -RZ, R39.H1_H1 ;  /* 0x30000027ff527230 */ /* 0x000fc40000004100 */
[----:B------:R-:W-:Y:S01]  /*0b60*/  FADD.FTZ R84, R84, R37 ;  /* 0x0000002554547221 */ /* 0x000fe20000010000 */
[----:B------:R-:W-:Y:S02]  /*0b70*/  HADD2.F32 R39, -RZ, R35.H1_H1 ;  /* 0x30000023ff277230 */ /* 0x000fe40000004100 */
[----:B------:R-:W-:Y:S01]  /*0b80*/  FFMA.FTZ R87, R40, R37, R87 ;  /* 0x0000002528577223 */ /* 0x000fe20000010057 */
[----:B------:R-:W-:Y:S01]  /*0b90*/  FMUL.FTZ R41, R78, R41 ;  /* 0x000000294e297220 */ /* 0x000fe20000410000 */
[----:B------:R-:W-:Y:S01]  /*0ba0*/  FADD.FTZ R84, R84, R33 ;  /* 0x0000002154547221 */ /* 0x000fe20000010000 */
[----:B------:R-:W-:Y:S01]  /*0bb0*/  FMUL.FTZ R86, R61, R39 ;  /* 0x000000273d567220 */ /* 0x000fe20000410000 */
[----:B------:R-:W-:Y:S01]  /*0bc0*/  FFMA.FTZ R87, R42, R33, R87 ;  /* 0x000000212a577223 */ /* 0x000fe20000010057 */
[----:B------:R-:W-:Y:S01]  /*0bd0*/  FADD.FTZ R10, R82, R10 ;  /* 0x0000000a520a7221 */ /* 0x000fe20000010000 */
[-C--:B------:R-:W-:Y:S01]  /*0be0*/  FFMA.FTZ R14, R41, R82.reuse, R14 ;  /* 0x00000052290e7223 */ /* 0x080fe2000001000e */
[----:B------:R-:W-:Y:S01]  /*0bf0*/  FFMA.FTZ R35, R69, R82, R86 ;  /* 0x0000005245237223 */ /* 0x000fe20000010056 */
[----:B------:R-:W-:Y:S01]  /*0c00*/  FADD.FTZ R85, R84, R79 ;  /* 0x0000004f54557221 */ /* 0x000fe20000010000 */
[----:B------:R-:W-:-:S03]  /*0c10*/  FFMA.FTZ R82, R38, R79, R87 ;  /* 0x0000004f26527223 */ /* 0x000fc60000010057 */
[----:B------:R-:W-:Y:S01]  /*0c20*/  FADD.FTZ R84, R85, R34 ;  /* 0x0000002255547221 */ /* 0x000fe20000010000 */
[----:B------:R-:W-:-:S03]  /*0c30*/  FFMA.FTZ R85, R81, R34, R82 ;  /* 0x0000002251557223 */ /* 0x000fc60000010052 */
        /* <DEDUP_REMOVED lines=31> */
.L_x_317:
        /* <DEDUP_REMOVED lines=41> */
.L_x_299:
        /* <DEDUP_REMOVED lines=33> */
.L_x_298:
        /* <DEDUP_REMOVED lines=36> */
.L_x_301:
        /* <DEDUP_REMOVED lines=37> */
.L_x_297:
        /* <DEDUP_REMOVED lines=11> */
[----:B------:R-:W-:Y:S01]  /*1810*/  FADD.FTZ R37, R37, -R40 ;  /* 0x8000002825257221 */ /* 0x000fe20000010000 */
[----:B------:R-:W-:Y:S01]  /*1820*/  FADD.FTZ R40, R83, -R80 ;  /* 0x8000005053287221 */ /* 0x000fe20000010000 */
[----:B------:R-:W-:Y:S01]  /*1830*/  FADD.FTZ R36, R35, -R36 ;  /* 0x8000002423247221 */ /* 0x000fe20000010000 */
[----:B-----5:R-:W-:Y:S02]  /*1840*/  HADD2.F32 R83, -RZ, R23.H1_H1 ;  /* 0x30000017ff537230 */ /* 0x020fe40000004100 */
[----:B------:R-:W-:Y:S01]  /*1850*/  FFMA.FTZ R0, R0, R39, R85 ;  /* 0x0000002700007223 */ /* 0x000fe20000010055 */
[----:B------:R-:W-:-:S02]  /*1860*/  HADD2.F32 R35, -RZ, R22.H0_H0 ;  /* 0x20000016ff237230 */ /* 0x000fc40000004100 */
[-CC-:B------:R-:W-:Y:S01]  /*1870*/  FFMA.FTZ R81, R81, R39.reuse, R85.reuse ;  /* 0x0000002751517223 */ /* 0x180fe20000010055 */
[----:B------:R-:W-:Y:S01]  /*1880*/  FADD.FTZ R38, R79, -R38 ;  /* 0x800000264f267221 */ /* 0x000fe20000010000 */
[----:B------:R-:W-:Y:S01]  /*1890*/  FFMA.FTZ R42, R42, R39, R85 ;  /* 0x000000272a2a7223 */ /* 0x000fe20000010055 */
[----:B------:R-:W-:Y:S01]  /*18a0*/  FADD.FTZ R43, R43, -R0 ;  /* 0x800000002b2b7221 */ /* 0x000fe20000010000 */
[----:B------:R-:W-:Y:S01]  /*18b0*/  FADD.FTZ R39, R32, -R87 ;  /* 0x8000005720277221 */ /* 0x000fe20000010000 */
[----:B------:R-:W-:Y:S02]  /*18c0*/  HADD2.F32 R41, -RZ, R23.H0_H0 ;  /* 0x20000017ff297230 */ /* 0x000fe40000004100 */
[----:B------:R-:W-:Y:S01]  /*18d0*/  FADD.FTZ R81, R34, -R81 ;  /* 0x8000005122517221 */ /* 0x000fe20000010000 */
[C---:B------:R-:W-:Y:S01]  /*18e0*/  FFMA.FTZ R83, R78.reuse, R36, R83 ;  /* 0x000000244e537223 */ /* 0x040fe20000010053 */
[----:B------:R-:W-:Y:S01]  /*18f0*/  FFMA.FTZ R38, R78, R38, R35 ;  /* 0x000000264e267223 */ /* 0x000fe20000010023 */
[----:B------:R-:W-:-:S02]  /*1900*/  HADD2.F32 R35, -RZ, R22.H1_H1 ;  /* 0x30000016ff237230 */ /* 0x000fc40000004100 */
[----:B------:R-:W-:Y:S01]  /*1910*/  FADD.FTZ R33, R33, -R42 ;  /* 0x8000002a21217221 */ /* 0x000fe20000010000 */
[--C-:B------:R-:W-:Y:S02]  /*1920*/  HADD2.F32 R34, -RZ, R21.reuse.H0_H0 ;  /* 0x20000015ff227230 */ /* 0x100fe40000004100 */
[C---:B------:R-:W-:Y:S01]  /*1930*/  FFMA.FTZ R40, R78.reuse, R40, R41 ;  /* 0x000000284e287223 */ /* 0x040fe20000010029 */
[----:B------:R-:W-:Y:S02]  /*1940*/  HADD2.F32 R36, -RZ, R21.H1_H1 ;  /* 0x30000015ff247230 */ /* 0x000fe40000004100 */
[C---:B------:R-:W-:Y:S01]  /*1950*/  FFMA.FTZ R41, R78.reuse, R81, R35 ;  /* 0x000000514e297223 */ /* 0x040fe20000010023 */
[--C-:B------:R-:W-:Y:S02]  /*1960*/  HADD2.F32 R0, -RZ, R20.reuse.H0_H0 ;  /* 0x20000014ff007230 */ /* 0x100fe40000004100 */
[----:B------:R-:W-:Y:S01]  /*1970*/  FFMA.FTZ R37, R78, R37, R34 ;  /* 0x000000254e257223 */ /* 0x000fe20000010022 */
[----:B------:R-:W-:-:S02]  /*1980*/  HADD2.F32 R32, -RZ, R20.H1_H1 ;  /* 0x30000014ff207230 */ /* 0x000fc40000004100 */
[C---:B------:R-:W-:Y:S01]  /*1990*/  FFMA.FTZ R36, R78.reuse, R33, R36 ;  /* 0x000000214e247223 */ /* 0x040fe20000010024 */
[----:B------:R-:W-:Y:S01]  /*19a0*/  F2FP.F16.F32.PACK_AB R35, R83, R40 ;  /* 0x000000285323723e */ /* 0x000fe200000000ff */
[C---:B------:R-:W-:Y:S01]  /*19b0*/  FFMA.FTZ R0, R78.reuse, R43, R0 ;  /* 0x0000002b4e007223 */ /* 0x040fe20000010000 */
[----:B------:R-:W-:Y:S01]  /*19c0*/  F2FP.F16.F32.PACK_AB R34, R41, R38 ;  /* 0x000000262922723e */ /* 0x000fe200000000ff */
[----:B------:R-:W-:Y:S01]  /*19d0*/  FFMA.FTZ R39, R78, R39, R32 ;  /* 0x000000274e277223 */ /* 0x000fe20000010020 */
[----:B------:R-:W-:-:S04]  /*19e0*/  F2FP.F16.F32.PACK_AB R33, R36, R37 ;  /* 0x000000252421723e */ /* 0x000fc800000000ff */
[----:B------:R-:W-:Y:S01]  /*19f0*/  F2FP.F16.F32.PACK_AB R32, R39, R0 ;  /* 0x000000002720723e */ /* 0x000fe200000000ff */
[----:B------:R-:W-:Y:S06]  /*1a00*/  BRA `(.L_x_300) ;  /* 0x0000000800047947 */ /* 0x000fec0003800000 */
.L_x_303:
[-CC-:B------:R-:W-:Y:S01]  /*1a10*/  FFMA.FTZ R0, R0, R39.reuse, R85.reuse ;  /* 0x0000002700007223 */ /* 0x180fe20000010055 */
[-CC-:B------:R-:W-:Y:S01]  /*1a20*/  FFMA.FTZ R40, R40, R39.reuse, R85.reuse ;  /* 0x0000002728287223 */ /* 0x180fe20000010055 */
[-CC-:B------:R-:W-:Y:S01]  /*1a30*/  FFMA.FTZ R38, R38, R39.reuse, R85.reuse ;  /* 0x0000002726267223 */ /* 0x180fe20000010055 */
[-CC-:B------:R-:W-:Y:S01]  /*1a40*/  FFMA.FTZ R42, R42, R39.reuse, R85.reuse ;  /* 0x000000272a2a7223 */ /* 0x180fe20000010055 */
[----:B------:R-:W-:Y:S01]  /*1a50*/  FADD.FTZ R43, R43, -R0 ;  /* 0x800000002b2b7221 */ /* 0x000fe20000010000 */
[----:B-----5:R-:W-:Y:S02]  /*1a60*/  HADD2.F32 R0, -RZ, R21.H0_H0 ;  /* 0x20000015ff007230 */ /* 0x020fe40000004100 */
[-CC-:B------:R-:W-:Y:S01]  /*1a70*/  FFMA.FTZ R25, R36, R39.reuse, R85.reuse ;  /* 0x0000002724197223 */ /* 0x180fe20000010055 */
[----:B------:R-:W-:Y:S01]  /*1a80*/  FFMA.FTZ R81, R81, R39, R85 ;  /* 0x0000002751517223 */ /* 0x000fe20000010055 */
[----:B------:R-:W-:Y:S01]  /*1a90*/  FADD.FTZ R37, R37, -R40 ;  /* 0x8000002825257221 */ /* 0x000fe20000010000 */
[----:B------:R-:W-:-:S02]  /*1aa0*/  HADD2.F32 R24, -RZ, R22.H0_H0 ;  /* 0x20000016ff187230 */ /* 0x000fc40000004100 */
[-CC-:B------:R-:W-:Y:S01]  /*1ab0*/  FFMA.FTZ R26, R41, R39.reuse, R85.reuse ;  /* 0x00000027291a7223 */ /* 0x180fe20000010055 */
[----:B------:R-:W-:Y:S01]  /*1ac0*/  FADD.FTZ R79, R79, -R38 ;  /* 0x800000264f4f7221 */ /* 0x000fe20000010000 */
[----:B------:R-:W-:Y:S01]  /*1ad0*/  FFMA.FTZ R80, R80, R39, R85 ;  /* 0x0000002750507223 */ /* 0x000fe20000010055 */
[----:B------:R-:W-:Y:S01]  /*1ae0*/  FADD.FTZ R39, R33, -R42 ;  /* 0x8000002a21277221 */ /* 0x000fe20000010000 */
[----:B------:R-:W-:Y:S01]  /*1af0*/  FADD.FTZ R25, R32, -R25 ;  /* 0x8000001920197221 */ /* 0x000fe20000010000 */
[----:B------:R-:W-:Y:S01]  /*1b00*/  FADD.FTZ R81, R34, -R81 ;  /* 0x8000005122517221 */ /* 0x000fe20000010000 */
[C---:B------:R-:W-:Y:S01]  /*1b10*/  FFMA.FTZ R33, R78.reuse, R37, R0 ;  /* 0x000000254e217223 */ /* 0x040fe20000010000 */
[----:B------:R-:W-:Y:S01]  /*1b20*/  FADD.FTZ R35, R35, -R26 ;  /* 0x8000001a23237221 */ /* 0x000fe20000010000 */
[----:B------:R-:W-:Y:S01]  /*1b30*/  FFMA.FTZ R34, R78, R79, R24 ;  /* 0x0000004f4e227223 */ /* 0x000fe20000010018 */
[--C-:B------:R-:W-:Y:S02]  /*1b40*/  HADD2.F32 R37, -RZ, R23.reuse.H1_H1 ;  /* 0x30000017ff257230 */ /* 0x100fe40000004100 */
[----:B------:R-:W-:Y:S01]  /*1b50*/  FADD.FTZ R83, R83, -R80 ;  /* 0x8000005053537221 */ /* 0x000fe20000010000 */
[----:B------:R-:W-:-:S02]  /*1b60*/  HADD2.F32 R32, -RZ, R23.H0_H0 ;  /* 0x20000017ff207230 */ /* 0x000fc40000004100 */
[----:B------:R-:W-:Y:S02]  /*1b70*/  HADD2.F32 R27, -RZ, R20.H0_H0 ;  /* 0x20000014ff1b7230 */ /* 0x000fe40000004100 */
[C---:B------:R-:W-:Y:S01]  /*1b80*/  FFMA.FTZ R35, R78.reuse, R35, R37 ;  /* 0x000000234e237223 */ /* 0x040fe20000010025 */
[----:B------:R-:W-:Y:S02]  /*1b90*/  HADD2.F32 R26, -RZ, R22.H1_H1 ;  /* 0x30000016ff1a7230 */ /* 0x000fe40000004100 */
[C---:B------:R-:W-:Y:S01]  /*1ba0*/  FFMA.FTZ R32, R78.reuse, R83, R32 ;  /* 0x000000534e207223 */ /* 0x040fe20000010020 */
[----:B------:R-:W-:Y:S02]  /*1bb0*/  HADD2.F32 R24, -RZ, R21.H1_H1 ;  /* 0x30000015ff187230 */ /* 0x000fe40000004100 */
[C---:B------:R-:W-:Y:S01]  /*1bc0*/  FFMA.FTZ R27, R78.reuse, R43, R27 ;  /* 0x0000002b4e1b7223 */ /* 0x040fe2000001001b */
[----:B------:R-:W-:Y:S02]  /*1bd0*/  HADD2.F32 R0, -RZ, R20.H1_H1 ;  /* 0x30000014ff007230 */ /* 0x000fe40000004100 */
[C---:B------:R-:W-:Y:S01]  /*1be0*/  FFMA.FTZ R81, R78.reuse, R81, R26 ;  /* 0x000000514e517223 */ /* 0x040fe2000001001a */
[----:B------:R-:W-:Y:S01]  /*1bf0*/  F2FP.F16.F32.PACK_AB R35, R35, R32 ;  /* 0x000000202323723e */ /* 0x000fe200000000ff */
[C---:B------:R-:W-:Y:S01]  /*1c00*/  FFMA.FTZ R24, R78.reuse, R39, R24 ;  /* 0x000000274e187223 */ /* 0x040fe20000010018 */
[----:B------:R-:W-:-:S02]  /*1c10*/  FFMA.FTZ R0, R78, R25, R0 ;  /* 0x000000194e007223 */ /* 0x000fc40000010000 */
[----:B------:R-:W-:Y:S02]  /*1c20*/  F2FP.F16.F32.PACK_AB R34, R81, R34 ;  /* 0x000000225122723e */ /* 0x000fe400000000ff */
[----:B------:R-:W-:Y:S02]  /*1c30*/  F2FP.F16.F32.PACK_AB R33, R24, R33 ;  /* 0x000000211821723e */ /* 0x000fe400000000ff */
[----:B------:R-:W-:Y:S02]  /*1c40*/  F2FP.F16.F32.PACK_AB R32, R0, R27 ;  /* 0x0000001b0020723e */ /* 0x000fe400000000ff */
[----:B------:R-:W-:Y:S02]  /*1c50*/  MOV R27, R35 ;  /* 0x00000023001b7202 */ /* 0x000fe40000000f00 */
[----:B------:R-:W-:Y:S02]  /*1c60*/  MOV R26, R34 ;  /* 0x00000022001a7202 */ /* 0x000fe40000000f00 */
[----:B------:R-:W-:-:S02]  /*1c70*/  MOV R25, R33 ;  /* 0x0000002100197202 */ /* 0x000fc40000000f00 */
[----:B------:R-:W-:Y:S01]  /*1c80*/  MOV R24, R32 ;  /* 0x0000002000187202 */ /* 0x000fe20000000f00 */
[----:B------:R-:W-:Y:S06]  /*1c90*/  BRA `(.L_x_300) ;  /* 0x0000000400607947 */ /* 0x000fec0003800000 */
.L_x_302:
        /* <DEDUP_REMOVED lines=44> */
.L_x_304:
[-CC-:B------:R-:W-:Y:S01]  /*1f60*/  FFMA.FTZ R0, R0, R39.reuse, R85.reuse ;  /* 0x0000002700007223 */ /* 0x180fe20000010055 */
[-CC-:B------:R-:W-:Y:S01]  /*1f70*/  FFMA.FTZ R40, R40, R39.reuse, R85.reuse ;  /* 0x0000002728287223 */ /* 0x180fe20000010055 */
[-CC-:B------:R-:W-:Y:S01]  /*1f80*/  FFMA.FTZ R38, R38, R39.reuse, R85.reuse ;  /* 0x0000002726267223 */ /* 0x180fe20000010055 */
[-CC-:B------:R-:W-:Y:S01]  /*1f90*/  FFMA.FTZ R42, R42, R39.reuse, R85.reuse ;  /* 0x000000272a2a7223 */ /* 0x180fe20000010055 */
[----:B------:R-:W-:Y:S01]  /*1fa0*/  FADD.FTZ R43, R43, -R0 ;  /* 0x800000002b2b7221 */ /* 0x000fe20000010000 */
[-CC-:B------:R-:W-:Y:S01]  /*1fb0*/  FFMA.FTZ R81, R81, R39.reuse, R85.reuse ;  /* 0x0000002751517223 */ /* 0x180fe20000010055 */
[----:B-----5:R-:W-:Y:S02]  /*1fc0*/  HADD2.F32 R0, -RZ, R21.H0_H0 ;  /* 0x20000015ff007230 */ /* 0x020fe40000004100 */
[-CC-:B------:R-:W-:Y:S01]  /*1fd0*/  FFMA.FTZ R25, R36, R39.reuse, R85.reuse ;  /* 0x0000002724197223 */ /* 0x180fe20000010055 */
[----:B------:R-:W-:Y:S02]  /*1fe0*/  HADD2.F32 R24, -RZ, R22.H0_H0 ;  /* 0x20000016ff187230 */ /* 0x000fe40000004100 */
[-CC-:B------:R-:W-:Y:S01]  /*1ff0*/  FFMA.FTZ R26, R41, R39.reuse, R85.reuse ;  /* 0x00000027291a7223 */ /* 0x180fe20000010055 */
[----:B------:R-:W-:Y:S01]  /*2000*/  FADD.FTZ R37, R37, -R40 ;  /* 0x8000002825257221 */ /* 0x000fe20000010000 */
[----:B------:R-:W-:Y:S01]  /*2010*/  FADD.FTZ R79, R79, -R38 ;  /* 0x800000264f4f7221 */ /* 0x000fe20000010000 */
[----:B------:R-:W-:Y:S01]  /*2020*/  FFMA.FTZ R80, R80, R39, R85 ;  /* 0x0000002750507223 */ /* 0x000fe20000010055 */
[----:B------:R-:W-:Y:S01]  /*2030*/  FADD.FTZ R29, R33, -R42 ;  /* 0x8000002a211d7221 */ /* 0x000fe20000010000 */
[----:B------:R-:W-:Y:S01]  /*2040*/  FADD.FTZ R81, R34, -R81 ;  /* 0x8000005122517221 */ /* 0x000fe20000010000 */
[----:B------:R-:W-:Y:S01]  /*2050*/  FADD.FTZ R27, R32, -R25 ;  /* 0x80000019201b7221 */ /* 0x000fe20000010000 */
[----:B------:R-:W-:Y:S01]  /*2060*/  FADD.FTZ R35, R35, -R26 ;  /* 0x8000001a23237221 */ /* 0x000fe20000010000 */
[C---:B------:R-:W-:Y:S01]  /*2070*/  FFMA.FTZ R33, R78.reuse, R37, R0 ;  /* 0x000000254e217223 */ /* 0x040fe20000010000 */
[----:B------:R-:W-:Y:S01]  /*2080*/  FFMA.FTZ R34, R78, R79, R24 ;  /* 0x0000004f4e227223 */ /* 0x000fe20000010018 */
[----:B------:R-:W-:-:S02]  /*2090*/  HADD2.F32 R25, -RZ, R20.H0_H0 ;  /* 0x20000014ff197230 */ /* 0x000fc40000004100 */
[----:B------:R-:W-:Y:S01]  /*20a0*/  FADD.FTZ R83, R83, -R80 ;  /* 0x8000005053537221 */ /* 0x000fe20000010000 */
[--C-:B------:R-:W-:Y:S02]  /*20b0*/  HADD2.F32 R31, -RZ, R23.reuse.H1_H1 ;  /* 0x30000017ff1f7230 */ /* 0x100fe40000004100 */
[----:B------:R-:W-:Y:S02]  /*20c0*/  HADD2.F32 R28, -RZ, R23.H0_H0 ;  /* 0x20000017ff1c7230 */ /* 0x000fe40000004100 */
[C---:B------:R-:W-:Y:S01]  /*20d0*/  FFMA.FTZ R25, R78.reuse, R43, R25 ;  /* 0x0000002b4e197223 */ /* 0x040fe20000010019 */
[----:B------:R-:W-:Y:S02]  /*20e0*/  HADD2.F32 R26, -RZ, R22.H1_H1 ;  /* 0x30000016ff1a7230 */ /* 0x000fe40000004100 */
[C---:B------:R-:W-:Y:S01]  /*20f0*/  FFMA.FTZ R35, R78.reuse, R35, R31 ;  /* 0x000000234e237223 */ /* 0x040fe2000001001f */
[----:B------:R-:W-:Y:S02]  /*2100*/  HADD2.F32 R24, -RZ, R21.H1_H1 ;  /* 0x30000015ff187230 */ /* 0x000fe40000004100 */
[----:B------:R-:W-:Y:S01]  /*2110*/  FFMA.FTZ R28, R78, R83, R28 ;  /* 0x000000534e1c7223 */ /* 0x000fe2000001001c */
[----:B------:R-:W-:-:S02]  /*2120*/  HADD2.F32 R0, -RZ, R20.H1_H1 ;  /* 0x30000014ff007230 */ /* 0x000fc40000004100 */
[C---:B------:R-:W-:Y:S01]  /*2130*/  FFMA.FTZ R81, R78.reuse, R81, R26 ;  /* 0x000000514e517223 */ /* 0x040fe2000001001a */
[C---:B------:R-:W-:Y:S01]  /*2140*/  FFMA.FTZ R24, R78.reuse, R29, R24 ;  /* 0x0000001d4e187223 */ /* 0x040fe20000010018 */
[----:B------:R-:W-:Y:S01]  /*2150*/  F2FP.F16.F32.PACK_AB R35, R35, R28 ;  /* 0x0000001c2323723e */ /* 0x000fe200000000ff */
[----:B------:R-:W-:Y:S02]  /*2160*/  FFMA.FTZ R0, R78, R27, R0 ;  /* 0x0000001b4e007223 */ /* 0x000fe40000010000 */
[----:B------:R-:W-:Y:S02]  /*2170*/  F2FP.F16.F32.PACK_AB R34, R81, R34 ;  /* 0x000000225122723e */ /* 0x000fe400000000ff */
[----:B------:R-:W-:Y:S02]  /*2180*/  F2FP.F16.F32.PACK_AB R33, R24, R33 ;  /* 0x000000211821723e */ /* 0x000fe400000000ff */
[----:B------:R-:W-:Y:S02]  /*2190*/  F2FP.F16.F32.PACK_AB R32, R0, R25 ;  /* 0x000000190020723e */ /* 0x000fe400000000ff */
        /* <DEDUP_REMOVED lines=8> */
.L_x_300:
        /* <DEDUP_REMOVED lines=18> */
.L_x_295:
        /* <DEDUP_REMOVED lines=32> */
.L_x_294:
[----:B------:R-:W-:Y:S05]  /*2540*/  BSYNC B0 ;  /* 0x0000000000007941 */ /* 0x000fea0003800000 */
.L_x_293:
        /* <DEDUP_REMOVED lines=111> */
.L_x_296:
[----:B------:R-:W-:Y:S01]  /*2c40*/  HFMA2 R85, -RZ, RZ, 0, 5.9604644775390625e-08 ;  /* 0x00000001ff557431 */ /* 0x000fe200000001ff */
[----:B------:R-:W-:Y:S01]  /*2c50*/  BSSY B2, `(.L_x_306) ;  /* 0x0000006000027945 */ /* 0x000fe20003800000 */
[----:B------:R-:W-:Y:S02]  /*2c60*/  MOV R84, 0x1f ;  /* 0x0000001f00547802 */ /* 0x000fe40000000f00 */
[----:B------:R-:W-:-:S07]  /*2c70*/  MOV R87, 0xffffffff ;  /* 0xffffffff00577802 */ /* 0x000fce0000000f00 */
[----:B-----5:R-:W-:Y:S05]  /*2c80*/  WARPSYNC.COLLECTIVE R87, `(.L_x_307) ;  /* 0x0000000057087348 */ /* 0x020fea0003c00000 */
[----:B------:R0:W1:Y:S02]  /*2c90*/  SHFL.BFLY P3, R88, R86, R85, R84 ;  /* 0x0c00005556587389 */ /* 0x0000640000060054 */
[----:B01---5:R-:W-:Y:S05]  /*2ca0*/  ENDCOLLECTIVE ;  /* 0x000000000000791b */ /* 0x023fea0003800000 */
.L_x_307:
[----:B------:R-:W-:Y:S05]  /*2cb0*/  BSYNC B2 ;  /* 0x0000000000027941 */ /* 0x000fea0003800000 */
.L_x_306:
        /* <DEDUP_REMOVED lines=8> */
.L_x_308:
[----:B------:R-:W-:Y:S01]  /*2d40*/  MOV R86, R89 ;  /* 0x0000005900567202 */ /* 0x000fe20000000f00 */
[----:B------:R-:W-:Y:S01]  /*2d50*/  HFMA2 R85, -RZ, RZ, 0, 1.1920928955078125e-07 ;  /* 0x00000002ff557431 */ /* 0x000fe200000001ff */
[----:B------:R-:W-:-:S07]  /*2d60*/  MOV R39, R88 ;  /* 0x0000005800277202 */ /* 0x000fce0000000f00 */
[----:B------:R-:W-:Y:S05]  /*2d70*/  WARPSYNC.COLLECTIVE R87, `(.L_x_309) ;  /* 0x0000000057087348 */ /* 0x000fea0003c00000 */
[----:B------:R0:W1:Y:S02]  /*2d80*/  SHFL.BFLY P3, R88, R86, R85, R84 ;  /* 0x0c00005556587389 */ /* 0x0000640000060054 */
[----:B01----:R-:W-:Y:S05]  /*2d90*/  ENDCOLLECTIVE ;  /* 0x000000000000791b */ /* 0x003fea0003800000 */
.L_x_309:
[----:B------:R-:W-:-:S05]  /*2da0*/  FADD.FTZ R90, R82, R39 ;  /* 0x00000027525a7221 */ /* 0x000fca0000010000 */
[----:B------:R-:W-:Y:S01]  /*2db0*/  MOV R86, R90 ;  /* 0x0000005a00567202 */ /* 0x000fe20000000f00 */
[----:B------:R-:W-:-:S07]  /*2dc0*/  FADD.FTZ R91, R89, R88 ;  /* 0x00000058595b7221 */ /* 0x000fce0000010000 */
[----:B------:R-:W-:Y:S05]  /*2dd0*/  WARPSYNC.COLLECTIVE R87, `(.L_x_310) ;  /* 0x0000000057087348 */ /* 0x000fea0003c00000 */
[----:B------:R0:W1:Y:S02]  /*2de0*/  SHFL.BFLY P3, R88, R86, R85, R84 ;  /* 0x0c00005556587389 */ /* 0x0000640000060054 */
[----:B01----:R-:W-:Y:S05]  /*2df0*/  ENDCOLLECTIVE ;  /* 0x000000000000791b */ /* 0x003fea0003800000 */
.L_x_310:
[----:B------:R-:W-:Y:S01]  /*2e00*/  MOV R86, R91 ;  /* 0x0000005b00567202 */ /* 0x000fe20000000f00 */
[----:B------:R-:W-:Y:S01]  /*2e10*/  HFMA2 R85, -RZ, RZ, 0, 2.384185791015625e-07 ;  /* 0x00000004ff557431 */ /* 0x000fe200000001ff */
[----:B------:R-:W-:-:S07]  /*2e20*/  MOV R39, R88 ;  /* 0x0000005800277202 */ /* 0x000fce0000000f00 */
[----:B------:R-:W-:Y:S05]  /*2e30*/  WARPSYNC.COLLECTIVE R87, `(.L_x_311) ;  /* 0x0000000057087348 */ /* 0x000fea0003c00000 */
[----:B------:R0:W1:Y:S02]  /*2e40*/  SHFL.BFLY P3, R88, R86, R85, R84 ;  /* 0x0c00005556587389 */ /* 0x0000640000060054 */
[----:B01----:R-:W-:Y:S05]  /*2e50*/  ENDCOLLECTIVE ;  /* 0x000000000000791b */ /* 0x003fea0003800000 */
.L_x_311:
[----:B------:R-:W-:-:S05]  /*2e60*/  FADD.FTZ R92, R90, R39 ;  /* 0x000000275a5c7221 */ /* 0x000fca0000010000 */
[----:B------:R-:W-:Y:S01]  /*2e70*/  MOV R86, R92 ;  /* 0x0000005c00567202 */ /* 0x000fe20000000f00 */
[----:B------:R-:W-:-:S07]  /*2e80*/  FADD.FTZ R93, R91, R88 ;  /* 0x000000585b5d7221 */ /* 0x000fce0000010000 */
[----:B------:R-:W-:Y:S05]  /*2e90*/  WARPSYNC.COLLECTIVE R87, `(.L_x_312) ;  /* 0x0000000057087348 */ /* 0x000fea0003c00000 */
[----:B------:R0:W1:Y:S02]  /*2ea0*/  SHFL.BFLY P3, R88, R86, R85, R84 ;  /* 0x0c00005556587389 */ /* 0x0000640000060054 */
[----:B01----:R-:W-:Y:S05]  /*2eb0*/  ENDCOLLECTIVE ;  /* 0x000000000000791b */ /* 0x003fea0003800000 */
.L_x_312:
[----:B------:R-:W-:Y:S01]  /*2ec0*/  MOV R86, R93 ;  /* 0x0000005d00567202 */ /* 0x000fe20000000f00 */
[----:B------:R-:W-:Y:S01]  /*2ed0*/  HFMA2 R85, -RZ, RZ, 0, 4.76837158203125e-07 ;  /* 0x00000008ff557431 */ /* 0x000fe200000001ff */
[----:B------:R-:W-:-:S07]  /*2ee0*/  MOV R39, R88 ;  /* 0x0000005800277202 */ /* 0x000fce0000000f00 */
[----:B------:R-:W-:Y:S05]  /*2ef0*/  WARPSYNC.COLLECTIVE R87, `(.L_x_313) ;  /* 0x0000000057087348 */ /* 0x000fea0003c00000 */
[----:B------:R0:W1:Y:S02]  /*2f00*/  SHFL.BFLY P3, R88, R86, R85, R84 ;  /* 0x0c00005556587389 */ /* 0x0000640000060054 */
[----:B01----:R-:W-:Y:S05]  /*2f10*/  ENDCOLLECTIVE ;  /* 0x000000000000791b */ /* 0x003fea0003800000 */
.L_x_313:
[----:B------:R-:W-:-:S05]  /*2f20*/  FADD.FTZ R39, R92, R39 ;  /* 0x000000275c277221 */ /* 0x000fca0000010000 */
[----:B------:R-:W-:Y:S01]  /*2f30*/  MOV R86, R39 ;  /* 0x0000002700567202 */ /* 0x000fe20000000f00 */
[----:B------:R-:W-:-:S07]  /*2f40*/  FADD.FTZ R82, R93, R88 ;  /* 0x000000585d527221 */ /* 0x000fce0000010000 */
[----:B------:R-:W-:Y:S05]  /*2f50*/  WARPSYNC.COLLECTIVE R87, `(.L_x_314) ;  /* 0x0000000057087348 */ /* 0x000fea0003c00000 */
[----:B------:R0:W1:Y:S02]  /*2f60*/  SHFL.BFLY P3, R88, R86, R85, R84 ;  /* 0x0c00005556587389 */ /* 0x0000640000060054 */
[----:B01----:R-:W-:Y:S05]  /*2f70*/  ENDCOLLECTIVE ;  /* 0x000000000000791b */ /* 0x003fea0003800000 */
.L_x_314:
[----:B------:R-:W-:Y:S01]  /*2f80*/  MOV R86, R82 ;  /* 0x0000005200567202 */ /* 0x000fe20000000f00 */
[----:B------:R-:W-:Y:S01]  /*2f90*/  HFMA2 R85, -RZ, RZ, 0, 9.5367431640625e-07 ;  /* 0x00000010ff557431 */ /* 0x000fe200000001ff */
[----:B------:R-:W-:-:S07]  /*2fa0*/  MOV R90, R88 ;  /* 0x00000058005a7202 */ /* 0x000fce0000000f00 */
[----:B------:R-:W-:Y:S05]  /*2fb0*/  WARPSYNC.COLLECTIVE R87, `(.L_x_315) ;  /* 0x0000000057087348 */ /* 0x000fea0003c00000 */
[----:B------:R0:W1:Y:S02]  /*2fc0*/  SHFL.BFLY P3, R88, R86, R85, R84 ;  /* 0x0c00005556587389 */ /* 0x0000640000060054 */
[----:B01----:R-:W-:Y:S05]  /*2fd0*/  ENDCOLLECTIVE ;  /* 0x000000000000791b */ /* 0x003fea0003800000 */
.L_x_315:
[----:B------:R-:W-:-:S05]  /*2fe0*/  FADD.FTZ R39, R39, R90 ;  /* 0x0000005a27277221 */ /* 0x000fca0000010000 */
[----:B------:R-:W-:Y:S02]  /*2ff0*/  MOV R86, R39 ;  /* 0x0000002700567202 */ /* 0x000fe40000000f00 */
[----:B------:R-:W-:-:S07]  /*3000*/  MOV R89, R88 ;  /* 0x0000005800597202 */ /* 0x000fce0000000f00 */
[----:B------:R-:W-:Y:S05]  /*3010*/  WARPSYNC.COLLECTIVE R87, `(.L_x_316) ;  /* 0x0000000057087348 */ /* 0x000fea0003c00000 */
[----:B------:R0:W1:Y:S02]  /*3020*/  SHFL.BFLY P3, R88, R86, R85, R84 ;  /* 0x0c00005556587389 */ /* 0x0000640000060054 */
[----:B01----:R-:W-:Y:S05]  /*3030*/  ENDCOLLECTIVE ;  /* 0x000000000000791b */ /* 0x003fea0003800000 */
.L_x_316:
[----:B------:R-:W-:Y:S05]  /*3040*/  BRA `(.L_x_317) ;  /* 0xffffffdc00787947 */ /* 0x000fea000383ffff */
.L_x_318:
        /* <DEDUP_REMOVED lines=11> */
.L_x_2813:


//--------------------- .text._ZN10layer_norm31ln_parallel_residual_bwd_kernelINS_13Kernel_traitsI6__halfS2_S2_S2_fjLj256ELj1ELj4ELj1ELj16ENS_18Kernel_traits_baseILj256ES2_S2_S2_S2_fjLj128EEEEELb0ELb1ELb0EEEvNS_9BwdParamsE --------------------------
	.section	.text._ZN10layer_norm31ln_parallel_residual_bwd_kernelINS_13Kernel_traitsI6__halfS2_S2_S2_fjLj256ELj1ELj4ELj1ELj16ENS_18Kernel_traits_baseILj256ES2_S2_S2_S2_fjLj128EEEEELb0ELb1ELb0EEEvNS_9BwdParamsE,"ax",@progbits
	.align	128
        .global         _ZN10layer_norm31ln_parallel_residual_bwd_kernelINS_13Kernel_traitsI6__halfS2_S2_S2_fjLj256ELj1ELj4ELj1ELj16ENS_18Kernel_traits_baseILj256ES2_S2_S2_S2_fjLj128EEEEELb0ELb1ELb0EEEvNS_9BwdParamsE
        .type           _ZN10layer_norm31ln_parallel_residual_bwd_kernelINS_13Kernel_traitsI6__halfS2_S2_S2_fjLj256ELj1ELj4ELj1ELj16ENS_18Kernel_traits_baseILj256ES2_S2_S2_S2_fjLj128EEEEELb0ELb1ELb0EEEvNS_9BwdParamsE,@function
        .size           _ZN10layer_norm31ln_parallel_residual_bwd_kernelINS_13Kernel_traitsI6__halfS2_S2_S2_fjLj256ELj1ELj4ELj1ELj16ENS_18Kernel_traits_baseILj256ES2_S2_S2_S2_fjLj128EEEEELb0ELb1ELb0EEEvNS_9BwdParamsE,(.L_x_2814 - _ZN10layer_norm31ln_parallel_residual_bwd_kernelINS_13Kernel_traitsI6__halfS2_S2_S2_fjLj256ELj1ELj4ELj1ELj16ENS_18Kernel_traits_baseILj256ES2_S2_S2_S2_fjLj128EEEEELb0ELb1ELb0EEEvNS_9BwdParamsE)
        .other          _ZN10layer_norm31ln_parallel_residual_bwd_kernelINS_13Kernel_traitsI6__halfS2_S2_S2_fjLj256ELj1ELj4ELj1ELj16ENS_18Kernel_traits_baseILj256ES2_S2_S2_S2_fjLj128EEEEELb0ELb1ELb0EEEvNS_9BwdParamsE,@"STO_CUDA_ENTRY STV_DEFAULT"
_ZN10layer_norm31ln_parallel_residual_bwd_kernelINS_13Kernel_traitsI6__halfS2_S2_S2_fjLj256ELj1ELj4ELj1ELj16ENS_18Kernel_traits_baseILj256ES2_S2_S2_S2_fjLj128EEEEELb0ELb1ELb0EEEvNS_9BwdParamsE:
.text._ZN10layer_norm31ln_parallel_residual_bwd_kernelINS_13Kernel_traitsI6__halfS2_S2_S2_fjLj256ELj1ELj4ELj1ELj16ENS_18Kernel_traits_baseILj256ES2_S2_S2_S2_fjLj128EEEEELb0ELb1ELb0EEEvNS_9BwdParamsE:
        /* <DEDUP_REMOVED lines=18> */
[----:B------:R-:W0:Y:S02]  /*0120*/  LDCU.64 UR4, c[0x0][0x478] ;  /* 0x00008f00ff0477ac */ /* 0x000e240008000a00 */
[----:B------:R-:W-:-:S04]  /*0130*/  IADD3 R2, PT, PT, R3, -R0, RZ ;  /* 0x8000000003027210 */ /* 0x000fc80007ffe0ff */
[----:B------:R-:W-:-:S13]  /*0140*/  ISETP.GE.U32.AND P2, PT, R2, 0x20, PT ;  /* 0x000000200200780c */ /* 0x000fda0003f46070 */
[----:B------:R-:W3:Y:S02]  /*0150*/  @P2 LDC.64 R6, c[0x0][0x3d0] ;  /* 0x0000f400ff062b82 */ /* 0x000ee40000000a00 */
[----:B---3--:R-:W-:-:S05]  /*0160*/  @P2 IMAD.WIDE.U32 R6, R3, 0x10, R6 ;  /* 0x0000001003062825 */ /* 0x008fca00078e0006 */
[----:B--2---:R2:W5:Y:S01]  /*0170*/  @P2 LDG.E.128 R28, desc[UR10][R6.64] ;  /* 0x0000000a061c2981 */ /* 0x004562000c1e1d00 */
[----:B------:R-:W-:Y:S02]  /*0180*/  SHF.R.U32.HI R0, RZ, 0x5, R4 ;  /* 0x00000005ff007819 */ /* 0x000fe40000011604 */
[----:B------:R-:W-:Y:S02]  /*0190*/  CS2R R24, SRZ ;  /* 0x0000000000187805 */ /* 0x000fe4000001ff00 */
[----:B------:R-:W-:Y:S02]  /*01a0*/  CS2R R26, SRZ ;  /* 0x00000000001a7805 */ /* 0x000fe4000001ff00 */
[----:B------:R-:W-:Y:S02]  /*01b0*/  CS2R R20, SRZ ;  /* 0x0000000000147805 */ /* 0x000fe4000001ff00 */
[----:B------:R-:W-:Y:S02]  /*01c0*/  LOP3.LUT R0, R0, UR8, RZ, 0xfc, !PT ;  /* 0x0000000800007c12 */ /* 0x000fe4000f8efcff */
[----:B------:R-:W-:-:S02]  /*01d0*/  CS2R R22, SRZ ;  /* 0x0000000000167805 */ /* 0x000fc4000001ff00 */
[----:B------:R-:W-:Y:S02]  /*01e0*/  CS2R R18, SRZ ;  /* 0x0000000000127805 */ /* 0x000fe4000001ff00 */
[----:B------:R-:W-:Y:S02]  /*01f0*/  CS2R R16, SRZ ;  /* 0x0000000000107805 */ /* 0x000fe4000001ff00 */
[----:B----4-:R-:W-:Y:S02]  /*0200*/  ISETP.GE.AND P0, PT, R0, UR12, PT ;  /* 0x0000000c00007c0c */ /* 0x010fe4000bf06270 */
[----:B------:R-:W-:Y:S02]  /*0210*/  CS2R R14, SRZ ;  /* 0x00000000000e7805 */ /* 0x000fe4000001ff00 */
[----:B------:R-:W-:-:S09]  /*0220*/  CS2R R12, SRZ ;  /* 0x00000000000c7805 */ /* 0x000fd2000001ff00 */
[----:B012---:R-:W-:Y:S05]  /*0230*/  @P0 BRA `(.L_x_320) ;  /* 0x0000001c006c0947 */ /* 0x007fea0003800000 */
[----:B------:R-:W-:-:S07]  /*0240*/  HFMA2 R24, -RZ, RZ, 0, 0 ;  /* 0x00000000ff187431 */ /* 0x000fce00000001ff */
.L_x_334:
[----:B0-----:R-:W0:Y:S02]  /*0250*/  LDC.64 R32, c[0x0][0x3c8] ;  /* 0x0000f200ff207b82 */ /* 0x001e240000000a00 */
[----:B0-----:R-:W-:-:S05]  /*0260*/  IMAD.WIDE R34, R0, 0x4, R32 ;  /* 0x0000000400227825 */ /* 0x001fca00078e0220 */
[----:B-----5:R0:W5:Y:S01]  /*0270*/  LDG.E R50, desc[UR10][R34.64] ;  /* 0x0000000a22327981 */ /* 0x020162000c1e1900 */
[----:B------:R-:W-:Y:S01]  /*0280*/  MOV R5, UR17 ;  /* 0x0000001100057c02 */ /* 0x000fe20008000f00 */
[----:B------:R-:W-:Y:S01]  /*0290*/  BSSY.RECONVERGENT B1, `(.L_x_321) ;  /* 0x000006a000017945 */ /* 0x000fe20003800200 */
[----:B------:R-:W1:Y:S03]  /*02a0*/  S2R R51, SR_TID.X ;  /* 0x0000000000337919 */ /* 0x000e660000002100 */
[----:B------:R-:W-:-:S05]  /*02b0*/  IMAD R32, R0, R5, RZ ;  /* 0x0000000500207224 */ /* 0x000fca00078e02ff */
[----:B------:R-:W-:-:S04]  /*02c0*/  SHF.R.S32.HI R33, RZ, 0x1f, R32 ;  /* 0x0000001fff217819 */ /* 0x000fc80000011420 */
[----:B------:R-:W-:Y:S02]  /*02d0*/  LEA.HI R61, R33, R32, RZ, 0x3 ;  /* 0x00000020213d7211 */ /* 0x000fe400078f18ff */
[----:B------:R-:W2:Y:S01]  /*02e0*/  LDC.64 R32, c[0x0][0x3c0] ;  /* 0x0000f000ff207b82 */ /* 0x000ea20000000a00 */
[----:B-1----:R-:W-:Y:S02]  /*02f0*/  LOP3.LUT R52, R51, 0x1f, RZ, 0xc0, !PT ;  /* 0x0000001f33347812 */ /* 0x002fe400078ec0ff */
[----:B------:R-:W-:Y:S02]  /*0300*/  MOV R51, RZ ;  /* 0x000000ff00337202 */ /* 0x000fe40000000f00 */
[----:B------:R-:W-:Y:S02]  /*0310*/  LEA.HI.SX32 R61, R61, R52, 0x1d ;  /* 0x000000343d3d7211 */ /* 0x000fe400078feaff */
[----:B------:R-:W-:Y:S01]  /*0320*/  MOV R52, RZ ;  /* 0x000000ff00347202 */ /* 0x000fe20000000f00 */
[----:B0-----:R-:W-:Y:S06]  /*0330*/  @!P2 BRA `(.L_x_322) ;  /* 0x00000004007ca947 */ /* 0x001fec0003800000 */
[----:B------:R-:W0:Y:S01]  /*0340*/  LDC.64 R44, c[0x0][0x3a8] ;  /* 0x0000ea00ff2c7b82 */ /* 0x000e220000000a00 */
[----:B--2---:R-:W-:-:S06]  /*0350*/  IMAD.WIDE R6, R0, 0x4, R32 ;  /* 0x0000000400067825 */ /* 0x004fcc00078e0220 */
        /* <DEDUP_REMOVED lines=11> */
[----:B------:R-:W-:Y:S01]  /*0410*/  ISETP.NE.AND P0, PT, RZ, UR13, PT ;  /* 0x0000000dff007c0c */ /* 0x000fe2000bf05270 */
[----:B------:R-:W-:-:S03]  /*0420*/  HADD2.F32 R60, -RZ, R31.H0_H0 ;  /* 0x2000001fff3c7230 */ /* 0x000fc60000004100 */
[----:B--2---:R-:W-:Y:S01]  /*0430*/  FSEL R51, R6, RZ, !P0 ;  /* 0x000000ff06337208 */ /* 0x004fe20004000000 */
[--C-:B---3--:R-:W-:Y:S02]  /*0440*/  HADD2.F32 R4, -RZ, R44.reuse.H0_H0 ;  /* 0x2000002cff047230 */ /* 0x108fe40000004100 */
[----:B------:R-:W-:Y:S02]  /*0450*/  HADD2.F32 R44, -RZ, R44.H1_H1 ;  /* 0x3000002cff2c7230 */ /* 0x000fe40000004100 */
[--C-:B------:R-:W-:Y:S02]  /*0460*/  HADD2.F32 R54, -RZ, R46.reuse.H0_H0 ;  /* 0x2000002eff367230 */ /* 0x100fe40000004100 */
[----:B------:R-:W-:Y:S01]  /*0470*/  FADD.FTZ R3, -R51, R4 ;  /* 0x0000000433037221 */ /* 0x000fe20000010100 */
[----:B------:R-:W-:Y:S02]  /*0480*/  HADD2.F32 R6, -RZ, R45.H0_H0 ;  /* 0x2000002dff067230 */ /* 0x000fe40000004100 */
[----:B------:R-:W-:-:S02]  /*0490*/  HADD2.F32 R46, -RZ, R46.H1_H1 ;  /* 0x3000002eff2e7230 */ /* 0x000fc40000004100 */
[C---:B------:R-:W-:Y:S01]  /*04a0*/  FADD.FTZ R57, -R51.reuse, R44 ;  /* 0x0000002c33397221 */ /* 0x040fe20000010100 */
[----:B------:R-:W-:Y:S02]  /*04b0*/  HADD2.F32 R52, -RZ, R45.H1_H1 ;  /* 0x3000002dff347230 */ /* 0x000fe40000004100 */
[--C-:B----4-:R-:W-:Y:S02]  /*04c0*/  HADD2.F32 R7, -RZ, R32.reuse.H0_H0 ;  /* 0x20000020ff077230 */ /* 0x110fe40000004100 */
[----:B------:R-:W-:Y:S02]  /*04d0*/  HADD2.F32 R44, -RZ, R32.H1_H1 ;  /* 0x30000020ff2c7230 */ /* 0x000fe40000004100 */
[--C-:B------:R-:W-:Y:S02]  /*04e0*/  HADD2.F32 R63, -RZ, R33.reuse.H0_H0 ;  /* 0x20000021ff3f7230 */ /* 0x100fe40000004100 */
[----:B0-----:R-:W-:Y:S02]  /*04f0*/  HADD2.F32 R48, -RZ, R33.H1_H1 ;  /* 0x30000021ff307230 */ /* 0x001fe40000004100 */
[----:B------:R-:W-:Y:S01]  /*0500*/  FADD.FTZ R45, -R51, R6 ;  /* 0x00000006332d7221 */ /* 0x000fe20000010100 */
[----:B------:R-:W-:-:S02]  /*0510*/  HADD2.F32 R4, -RZ, R28.H0_H0 ;  /* 0x2000001cff047230 */ /* 0x000fc40000004100 */
[----:B------:R-:W-:Y:S01]  /*0520*/  FADD.FTZ R53, -R51, R46 ;  /* 0x0000002e33357221 */ /* 0x000fe20000010100 */
[--C-:B------:R-:W-:Y:S02]  /*0530*/  HADD2.F32 R33, -RZ, R35.reuse.H0_H0 ;  /* 0x20000023ff217230 */ /* 0x100fe40000004100 */
[C---:B-----5:R-:W-:Y:S01]  /*0540*/  FMUL.FTZ R3, R50.reuse, R3 ;  /* 0x0000000332037220 */ /* 0x060fe20000410000 */
[----:B------:R-:W-:Y:S02]  /*0550*/  HADD2.F32 R32, -RZ, R35.H1_H1 ;  /* 0x30000023ff207230 */ /* 0x000fe40000004100 */
[----:B------:R-:W-:Y:S01]  /*0560*/  FMUL.FTZ R6, R50, R57 ;  /* 0x0000003932067220 */ /* 0x000fe20000410000 */
[----:B------:R-:W-:Y:S02]  /*0570*/  HADD2.F32 R35, -RZ, R28.H1_H1 ;  /* 0x3000001cff237230 */ /* 0x000fe40000004100 */
[----:B------:R-:W-:Y:S02]  /*0580*/  HADD2.F32 R46, -RZ, R29.H0_H0 ;  /* 0x2000001dff2e7230 */ /* 0x000fe40000004100 */
[----:B------:R-:W-:-:S02]  /*0590*/  HADD2.F32 R56, -RZ, R47.H0_H0 ;  /* 0x2000002fff387230 */ /* 0x000fc40000004100 */
[----:B------:R-:W-:Y:S02]  /*05a0*/  HADD2.F32 R58, -RZ, R47.H1_H1 ;  /* 0x3000002fff3a7230 */ /* 0x000fe40000004100 */
[----:B------:R-:W-:Y:S01]  /*05b0*/  FADD.FTZ R47, -R51, R52 ;  /* 0x00000034332f7221 */ /* 0x000fe20000010100 */
[-C--:B------:R-:W-:Y:S01]  /*05c0*/  FMUL.FTZ R4, R4, R7.reuse ;  /* 0x0000000704047220 */ /* 0x080fe20000410000 */
[----:B------:R-:W-:Y:S01]  /*05d0*/  FADD.FTZ R24, R24, R7 ;  /* 0x0000000718187221 */ /* 0x000fe20000010000 */
[----:B------:R-:W-:Y:S01]  /*05e0*/  FFMA.FTZ R12, R3, R7, R12 ;  /* 0x00000007030c7223 */ /* 0x000fe2000001000c */
[-C--:B------:R-:W-:Y:S01]  /*05f0*/  FMUL.FTZ R7, R35, R44.reuse ;  /* 0x0000002c23077220 */ /* 0x080fe20000410000 */
[----:B------:R-:W-:Y:S01]  /*0600*/  FADD.FTZ R25, R25, R44 ;  /* 0x0000002c19197221 */ /* 0x000fe20000010000 */
[----:B------:R-:W-:Y:S01]  /*0610*/  FFMA.FTZ R13, R6, R44, R13 ;  /* 0x0000002c060d7223 */ /* 0x000fe2000001000d */
[----:B------:R-:W-:Y:S02]  /*0620*/  HADD2.F32 R35, -RZ, R29.H1_H1 ;  /* 0x3000001dff237230 */ /* 0x000fe40000004100 */
[----:B------:R-:W-:Y:S01]  /*0630*/  FMUL.FTZ R44, R46, R63 ;  /* 0x0000003f2e2c7220 */ /* 0x000fe20000410000 */
[----:B------:R-:W-:-:S02]  /*0640*/  HADD2.F32 R55, -RZ, R34.H0_H0 ;  /* 0x20000022ff377230 */ /* 0x000fc40000004100 */
[----:B------:R-:W-:Y:S01]  /*0650*/  FMUL.FTZ R46, R50, R47 ;  /* 0x0000002f322e7220 */ /* 0x000fe20000410000 */
[----:B------:R-:W-:Y:S02]  /*0660*/  HADD2.F32 R52, -RZ, R30.H0_H0 ;  /* 0x2000001eff347230 */ /* 0x000fe40000004100 */
[----:B------:R-:W-:Y:S01]  /*0670*/  FADD.FTZ R49, -R51, R54 ;  /* 0x0000003633317221 */ /* 0x000fe20000010100 */
[-C--:B------:R-:W-:Y:S01]  /*0680*/  FMUL.FTZ R47, R35, R48.reuse ;  /* 0x00000030232f7220 */ /* 0x080fe20000410000 */
[----:B------:R-:W-:Y:S01]  /*0690*/  FADD.FTZ R27, R27, R48 ;  /* 0x000000301b1b7221 */ /* 0x000fe20000010000 */
[----:B------:R-:W-:Y:S01]  /*06a0*/  FFMA.FTZ R15, R46, R48, R15 ;  /* 0x000000302e0f7223 */ /* 0x000fe2000001000f */
[----:B------:R-:W-:Y:S01]  /*06b0*/  FMUL.FTZ R49, R50, R49 ;  /* 0x0000003132317220 */ /* 0x000fe20000410000 */
[-C--:B------:R-:W-:Y:S01]  /*06c0*/  FMUL.FTZ R48, R52, R55.reuse ;  /* 0x0000003734307220 */ /* 0x080fe20000410000 */
[----:B------:R-:W-:Y:S01]  /*06d0*/  FADD.FTZ R52, RZ, R4 ;  /* 0x00000004ff347221 */ /* 0x000fe20000010000 */
[----:B------:R-:W-:Y:S01]  /*06e0*/  FFMA.FTZ R35, R3, R4, RZ ;  /* 0x0000000403237223 */ /* 0x000fe200000100ff */
[----:B------:R-:W-:Y:S01]  /*06f0*/  FADD.FTZ R20, R20, R55 ;  /* 0x0000003714147221 */ /* 0x000fe20000010000 */
[----:B------:R-:W-:Y:S01]  /*0700*/  FFMA.FTZ R16, R49, R55, R16 ;  /* 0x0000003731107223 */ /* 0x000fe20000010010 */
[----:B------:R-:W-:Y:S01]  /*0710*/  FADD.FTZ R55, R52, R7 ;  /* 0x0000000734377221 */ /* 0x000fe20000010000 */
[----:B------:R-:W-:Y:S01]  /*0720*/  FMUL.FTZ R45, R50, R45 ;  /* 0x0000002d322d7220 */ /* 0x000fe20000410000 */
[----:B------:R-:W-:Y:S01]  /*0730*/  FFMA.FTZ R52, R6, R7, R35 ;  /* 0x0000000706347223 */ /* 0x000fe20000010023 */
[C---:B------:R-:W-:Y:S01]  /*0740*/  FADD.FTZ R59, -R51.reuse, R56 ;  /* 0x00000038333b7221 */ /* 0x040fe20000010100 */
[----:B------:R-:W-:Y:S01]  /*0750*/  FADD.FTZ R51, -R51, R58 ;  /* 0x0000003a33337221 */ /* 0x000fe20000010100 */
[----:B------:R-:W-:-:S02]  /*0760*/  HADD2.F32 R34, -RZ, R34.H1_H1 ;  /* 0x30000022ff227230 */ /* 0x000fc40000004100 */
[----:B------:R-:W-:Y:S01]  /*0770*/  FMUL.FTZ R58, R50, R53 ;  /* 0x00000035323a7220 */ /* 0x000fe20000410000 */
[----:B------:R-:W-:Y:S02]  /*0780*/  HADD2.F32 R57, -RZ, R30.H1_H1 ;  /* 0x3000001eff397230 */ /* 0x000fe40000004100 */
[----:B------:R-:W-:Y:S01]  /*0790*/  FADD.FTZ R54, R55, R44 ;  /* 0x0000002c37367221 */ /* 0x000fe20000010000 */
[----:B------:R-:W-:Y:S01]  /*07a0*/  FFMA.FTZ R35, R45, R44, R52 ;  /* 0x0000002c2d237223 */ /* 0x000fe20000010034 */
[----:B------:R-:W-:Y:S01]  /*07b0*/  FADD.FTZ R21, R21, R34 ;  /* 0x0000002215157221 */ /* 0x000fe20000010000 */
[-C--:B------:R-:W-:Y:S01]  /*07c0*/  FFMA.FTZ R17, R58, R34.reuse, R17 ;  /* 0x000000223a117223 */ /* 0x080fe20000010011 */
[----:B------:R-:W-:Y:S01]  /*07d0*/  FMUL.FTZ R56, R57, R34 ;  /* 0x0000002239387220 */ /* 0x000fe20000410000 */
[----:B------:R-:W-:Y:S01]  /*07e0*/  FADD.FTZ R53, R54, R47 ;  /* 0x0000002f36357221 */ /* 0x000fe20000010000 */
[----:B------:R-:W-:-:S03]  /*07f0*/  FFMA.FTZ R34, R46, R47, R35 ;  /* 0x0000002f2e227223 */ /* 0x000fc60000010023 */
[----:B------:R-:W-:Y:S01]  /*0800*/  FADD.FTZ R53, R53, R48 ;  /* 0x0000003035357221 */ /* 0x000fe20000010000 */
[----:B------:R-:W-:Y:S01]  /*0810*/  FFMA.FTZ R35, R49, R48, R34 ;  /* 0x0000003031237223 */ /* 0x000fe20000010022 */
[----:B------:R-:W-:Y:S02]  /*0820*/  HADD2.F32 R55, -RZ, R31.H1_H1 ;  /* 0x3000001fff377230 */ /* 0x000fe40000004100 */
[----:B------:R-:W-:Y:S01]  /*0830*/  FMUL.FTZ R59, R50, R59 ;  /* 0x0000003b323b7220 */ /* 0x000fe20000410000 */
[-C--:B------:R-:W-:Y:S01]  /*0840*/  FMUL.FTZ R57, R60, R33.reuse ;  /* 0x000000213c397220 */ /* 0x080fe20000410000 */
        /* <DEDUP_REMOVED lines=11> */
[C---:B------:R-:W-:Y:S01]  /*0900*/  FFMA.FTZ R19, R62.reuse, R32, R19 ;  /* 0x000000203e137223 */ /* 0x040fe20000010013 */
[----:B------:R-:W-:Y:S01]  /*0910*/  FADD.FTZ R51, R51, R60 ;  /* 0x0000003c33337221 */ /* 0x000fe20000010000 */
[----:B------:R-:W-:-:S07]  /*0920*/  FFMA.FTZ R52, R62, R60, R33 ;  /* 0x0000003c3e347223 */ /* 0x000fce0000010021 */
.L_x_322:
[----:B------:R-:W-:Y:S05]  /*0930*/  BSYNC.RECONVERGENT B1 ;  /* 0x0000000000017941 */ /* 0x000fea0003800200 */
.L_x_321:
[----:B------:R-:W-:Y:S01]  /*0940*/  UMOV UR8, 0xffffffff ;  /* 0xffffffff00087882 */ /* 0x000fe20000000000 */
[----:B------:R-:W-:Y:S02]  /*0950*/  ISETP.GE.U32.AND P2, PT, R2, 0x20, PT ;  /* 0x000000200200780c */ /* 0x000fe40003f46070 */
[----:B------:R-:W-:Y:S11]  /*0960*/  BRA.DIV UR8, `(.L_x_323) ;  /* 0x0000001a08e47947 */ /* 0x000ff6000b800000 */
[----:B--2---:R-:W0:Y:S04]  /*0970*/  SHFL.BFLY PT, R32, R51, 0x1, 0x1f ;  /* 0x0c201f0033207f89 */ /* 0x004e2800000e0000 */
        /* <DEDUP_REMOVED lines=17> */
.L_x_346:
        /* <DEDUP_REMOVED lines=20> */
[-CC-:B0-----:R-:W-:Y:S01]  /*0bd0*/  FFMA.FTZ R52, R46, R33.reuse, R32.reuse ;  /* 0x000000212e347223 */ /* 0x181fe20000010020 */
        /* <DEDUP_REMOVED lines=25> */
.L_x_328:
[-CC-:B------:R-:W-:Y:S01]  /*0d70*/  FFMA.FTZ R35, R3, R33.reuse, R32.reuse ;  /* 0x0000002103237223 */ /* 0x180fe20000010020 */
[-CC-:B------:R-:W-:Y:S01]  /*0d80*/  FFMA.FTZ R37, R45, R33.reuse, R32.reuse ;  /* 0x000000212d257223 */ /* 0x180fe20000010020 */
[-CC-:B------:R-:W-:Y:S01]  /*0d90*/  FFMA.FTZ R34, R6, R33.reuse, R32.reuse ;  /* 0x0000002106227223 */ /* 0x180fe20000010020 */
[-CC-:B------:R-:W-:Y:S01]  /*0da0*/  FFMA.FTZ R36, R46, R33.reuse, R32.reuse ;  /* 0x000000212e247223 */ /* 0x180fe20000010020 */
[-CC-:B0-----:R-:W-:Y:S01]  /*0db0*/  FFMA.FTZ R51, R49, R33.reuse, R32.reuse ;  /* 0x0000002131337223 */ /* 0x181fe20000010020 */
        /* <DEDUP_REMOVED lines=28> */
.L_x_327:
[----:B------:R-:W-:-:S04]  /*0f80*/  UISETP.NE.U32.AND UP0, UPT, UR6, URZ, UPT ;  /* 0x000000ff0600728c */ /* 0x000fc8000bf05070 */
[----:B------:R-:W-:-:S09]  /*0f90*/  UISETP.NE.AND.EX UP0, UPT, UR7, URZ, UPT, UP0 ;  /* 0x000000ff0700728c */ /* 0x000fd2000bf05300 */
[----:B------:R-:W-:Y:S05]  /*0fa0*/  BRA.U UP0, `(.L_x_330) ;  /* 0x0000000100847547 */ /* 0x000fea000b800000 */
        /* <DEDUP_REMOVED lines=33> */
.L_x_330:
        /* <DEDUP_REMOVED lines=14> */
[----:B0-----:R-:W-:Y:S01]  /*12a0*/  FADD.FTZ R51, R57, -R38 ;  /* 0x8000002639337221 */ /* 0x001fe20000010000 */
        /* <DEDUP_REMOVED lines=22> */
.L_x_326:
        /* <DEDUP_REMOVED lines=8> */
[-CC-:B0-----:R-:W-:Y:S01]  /*1490*/  FFMA.FTZ R51, R3, R33.reuse, R32.reuse ;  /* 0x0000002103337223 */ /* 0x181fe20000010020 */
[-CC-:B------:R-:W-:Y:S01]  /*14a0*/  FFMA.FTZ R52, R6, R33.reuse, R32.reuse ;  /* 0x0000002106347223 */ /* 0x180fe20000010020 */
[-CC-:B------:R-:W-:Y:S01]  /*14b0*/  FFMA.FTZ R53, R45, R33.reuse, R32.reuse ;  /* 0x000000212d357223 */ /* 0x180fe20000010020 */
[-CC-:B------:R-:W-:Y:S01]  /*14c0*/  FFMA.FTZ R54, R46, R33.reuse, R32.reuse ;  /* 0x000000212e367223 */ /* 0x180fe20000010020 */
[-CC-:B------:R-:W-:Y:S01]  /*14d0*/  FFMA.FTZ R55, R49, R33.reuse, R32.reuse ;  /* 0x0000002131377223 */ /* 0x180fe20000010020 */
[----:B------:R-:W-:Y:S01]  /*14e0*/  FFMA.FTZ R63, R58, R33, R32 ;  /* 0x000000213a3f7223 */ /* 0x000fe20000010020 */
[----:B------:R-:W-:Y:S01]  /*14f0*/  FADD.FTZ R32, R57, -R34 ;  /* 0x8000002239207221 */ /* 0x000fe20000010000 */
[----:B------:R-:W-:Y:S01]  /*1500*/  FADD.FTZ R34, R60, -R35 ;  /* 0x800000233c227221 */ /* 0x000fe20000010000 */
[----:B------:R-:W-:-:S02]  /*1510*/  HADD2.F32 R35, -RZ, R11.H1_H1 ;  /* 0x3000000bff237230 */ /* 0x000fc40000004100 */
[----:B------:R-:W-:Y:S01]  /*1520*/  FADD.FTZ R64, R56, -R63 ;  /* 0x8000003f38407221 */ /* 0x000fe20000010000 */
[----:B------:R-:W-:Y:S02]  /*1530*/  HADD2.F32 R33, -RZ, R11.H0_H0 ;  /* 0x2000000bff217230 */ /* 0x000fe40000004100 */
[----:B------:R-:W-:Y:S01]  /*1540*/  FADD.FTZ R63, R44, -R53 ;  /* 0x800000352c3f7221 */ /* 0x000fe20000010000 */
[----:B------:R-:W-:Y:S02]  /*1550*/  HADD2.F32 R53, -RZ, R9.H0_H0 ;  /* 0x20000009ff357230 */ /* 0x000fe40000004100 */
[----:B-----5:R-:W-:Y:S01]  /*1560*/  FFMA.FTZ R35, R50, R34, R35 ;  /* 0x0000002232237223 */ /* 0x020fe20000010023 */
[----:B------:R-:W-:Y:S01]  /*1570*/  FADD.FTZ R34, R48, -R55 ;  /* 0x8000003730227221 */ /* 0x000fe20000010000 */
[----:B------:R-:W-:Y:S01]  /*1580*/  FFMA.FTZ R32, R50, R32, R33 ;  /* 0x0000002032207223 */ /* 0x000fe20000010021 */
[--C-:B------:R-:W-:Y:S02]  /*1590*/  HADD2.F32 R33, -RZ, R10.reuse.H0_H0 ;  /* 0x2000000aff217230 */ /* 0x100fe40000004100 */
[----:B------:R-:W-:Y:S01]  /*15a0*/  FADD.FTZ R54, R47, -R54 ;  /* 0x800000362f367221 */ /* 0x000fe20000010000 */
[----:B------:R-:W-:-:S02]  /*15b0*/  HADD2.F32 R55, -RZ, R10.H1_H1 ;  /* 0x3000000aff377230 */ /* 0x000fc40000004100 */
[----:B------:R-:W-:Y:S01]  /*15c0*/  FFMA.FTZ R53, R50, R63, R53 ;  /* 0x0000003f32357223 */ /* 0x000fe20000010035 */
[----:B------:R-:W-:Y:S01]  /*15d0*/  FADD.FTZ R63, R4, -R51 ;  /* 0x80000033043f7221 */ /* 0x000fe20000010000 */
[C---:B------:R-:W-:Y:S01]  /*15e0*/  FFMA.FTZ R33, R50.reuse, R34, R33 ;  /* 0x0000002232217223 */ /* 0x040fe20000010021 */
[--C-:B------:R-:W-:Y:S02]  /*15f0*/  HADD2.F32 R51, -RZ, R8.reuse.H0_H0 ;  /* 0x20000008ff337230 */ /* 0x100fe40000004100 */
[C---:B------:R-:W-:Y:S01]  /*1600*/  FFMA.FTZ R34, R50.reuse, R64, R55 ;  /* 0x0000004032227223 */ /* 0x040fe20000010037 */
[----:B------:R-:W-:Y:S02]  /*1610*/  HADD2.F32 R55, -RZ, R9.H1_H1 ;  /* 0x30000009ff377230 */ /* 0x000fe40000004100 */
[----:B------:R-:W-:Y:S01]  /*1620*/  FADD.FTZ R52, R7, -R52 ;  /* 0x8000003407347221 */ /* 0x000fe20000010000 */
[----:B------:R-:W-:Y:S01]  /*1630*/  F2FP.F16.F32.PACK_AB R35, R35, R32 ;  /* 0x000000202323723e */ /* 0x000fe200000000ff */
[----:B------:R-:W-:Y:S01]  /*1640*/  FFMA.FTZ R51, R50, R63, R51 ;  /* 0x0000003f32337223 */ /* 0x000fe20000010033 */
[----:B------:R-:W-:Y:S01]  /*1650*/  F2FP.F16.F32.PACK_AB R34, R34, R33 ;  /* 0x000000212222723e */ /* 0x000fe200000000ff */
[----:B------:R-:W-:Y:S01]  /*1660*/  FFMA.FTZ R54, R50, R54, R55 ;  /* 0x0000003632367223 */ /* 0x000fe20000010037 */
[----:B------:R-:W-:-:S04]  /*1670*/  HADD2.F32 R55, -RZ, R8.H1_H1 ;  /* 0x30000008ff377230 */ /* 0x000fc80000004100 */
[----:B------:R-:W-:Y:S01]  /*1680*/  F2FP.F16.F32.PACK_AB R33, R54, R53 ;  /* 0x000000353621723e */ /* 0x000fe200000000ff */
[----:B------:R-:W-:-:S05]  /*1690*/  FFMA.FTZ R50, R50, R52, R55 ;  /* 0x0000003432327223 */ /* 0x000fca0000010037 */
[----:B------:R-:W-:Y:S01]  /*16a0*/  F2FP.F16.F32.PACK_AB R32, R50, R51 ;  /* 0x000000333220723e */ /* 0x000fe200000000ff */
[----:B------:R-:W-:Y:S06]  /*16b0*/  BRA `(.L_x_329) ;  /* 0x0000000800047947 */ /* 0x000fec0003800000 */
.L_x_332:
        /* <DEDUP_REMOVED lines=8> */
[----:B------:R-:W-:Y:S02]  /*1740*/  HADD2.F32 R33, -RZ, R8.H0_H0 ;  /* 0x20000008ff217230 */ /* 0x000fe40000004100 */
[----:B------:R-:W-:Y:S01]  /*1750*/  FADD.FTZ R37, R4, -R37 ;  /* 0x8000002504257221 */ /* 0x000fe20000010000 */
[----:B------:R-:W-:-:S02]  /*1760*/  HADD2.F32 R52, -RZ, R9.H0_H0 ;  /* 0x20000009ff347230 */ /* 0x000fc40000004100 */
[----:B------:R-:W-:Y:S01]  /*1770*/  FADD.FTZ R39, R44, -R39 ;  /* 0x800000272c277221 */ /* 0x000fe20000010000 */
[----:B------:R-:W-:Y:S02]  /*1780*/  HADD2.F32 R64, -RZ, R11.H1_H1 ;  /* 0x3000000bff407230 */ /* 0x000fe40000004100 */
[----:B------:R-:W-:Y:S01]  /*1790*/  FADD.FTZ R53, R60, -R53 ;  /* 0x800000353c357221 */ /* 0x000fe20000010000 */
[----:B------:R-:W-:Y:S02]  /*17a0*/  HADD2.F32 R54, -RZ, R10.H0_H0 ;  /* 0x2000000aff367230 */ /* 0x000fe40000004100 */
        /* <DEDUP_REMOVED lines=9> */
[----:B------:R-:W-:Y:S02]  /*1840*/  HADD2.F32 R55, -RZ, R11.H0_H0 ;  /* 0x2000000bff377230 */ /* 0x000fe40000004100 */
        /* <DEDUP_REMOVED lines=16> */
.L_x_331:
        /* <DEDUP_REMOVED lines=44> */
.L_x_333:
        /* <DEDUP_REMOVED lines=14> */
[----:B0-----:R-:W-:Y:S02]  /*1cf0*/  HADD2.F32 R52, -RZ, R11.H1_H1 ;  /* 0x3000000bff347230 */ /* 0x001fe40000004100 */
        /* <DEDUP_REMOVED lines=29> */
.L_x_329:
        /* <DEDUP_REMOVED lines=13> */
.L_x_325:
[----:B------:R-:W-:Y:S05]  /*1fa0*/  BSYNC.RECONVERGENT B1 ;  /* 0x0000000000017941 */ /* 0x000fea0003800200 */
.L_x_324:
[----:B-1----:R-:W1:Y:S02]  /*1fb0*/  LDC.64 R32, c[0x0][0x380] ;  /* 0x0000e000ff207b82 */ /* 0x002e640000000a00 */
[----:B-1----:R-:W-:-:S04]  /*1fc0*/  LEA R0, R32, R0, 0x2 ;  /* 0x0000000020007211 */ /* 0x002fc800078e10ff */
[----:B------:R-:W-:-:S13]  /*1fd0*/  ISETP.GE.AND P0, PT, R0, R33, PT ;  /* 0x000000210000720c */ /* 0x000fda0003f06270 */
[----:B------:R-:W-:Y:S05]  /*1fe0*/  @!P0 BRA `(.L_x_334) ;  /* 0xffffffe000988947 */ /* 0x000fea000383ffff */
.L_x_320:
[----:B------:R-:W-:Y:S05]  /*1ff0*/  BSYNC B0 ;  /* 0x0000000000007941 */ /* 0x000fea0003800000 */
.L_x_319:
[----:B-----5:R-:W1:Y:S01]  /*2000*/  S2R R28, SR_TID.X ;  /* 0x00000000001c7919 */ /* 0x020e620000002100 */
[----:B------:R-:W-:Y:S01]  /*2010*/  MOV R2, 0x400 ;  /* 0x0000040000027802 */ /* 0x000fe20000000f00 */
[----:B------:R-:W-:Y:S05]  /*2020*/  WARPSYNC.ALL ;  /* 0x0000000000007948 */ /* 0x000fea0003800000 */
[----:B------:R-:W2:Y:S01]  /*2030*/  S2R R3, SR_CgaCtaId ;  /* 0x0000000000037919 */ /* 0x000ea20000008800 */
[----:B------:R-:W3:Y:S01]  /*2040*/  LDCU.128 UR20, c[0x0][0x440] ;  /* 0x00008800ff1477ac */ /* 0x000ee20008000c00 */
[----:B-1----:R-:W-:-:S04]  /*2050*/  LOP3.LUT R0, R28, 0x60, RZ, 0xc0, !PT ;  /* 0x000000601c007812 */ /* 0x002fc800078ec0ff */
[----:B------:R-:W-:Y:S02]  /*2060*/  LOP3.LUT R0, R0, 0x1f, R28, 0xf8, !PT ;  /* 0x0000001f00007812 */ /* 0x000fe400078ef81c */
[----:B--2---:R-:W-:-:S04]  /*2070*/  LEA R3, R3, R2, 0x18 ;  /* 0x0000000203037211 */ /* 0x004fc800078ec0ff */
[-C--:B------:R-:W-:Y:S02]  /*2080*/  LEA R0, R0, R3.reuse, 0x5 ;  /* 0x0000000300007211 */ /* 0x080fe400078e28ff */
[----:B------:R-:W-:-:S03]  /*2090*/  LEA R3, R28, R3, 0x2 ;  /* 0x000000031c037211 */ /* 0x000fc600078e10ff */
[----:B------:R-:W-:Y:S04]  /*20a0*/  STS.128 [R0], R24 ;  /* 0x0000001800007388 */ /* 0x000fe80000000c00 */
[----:B------:R-:W-:Y:S01]  /*20b0*/  STS.128 [R0+0x10], R20 ;  /* 0x0000101400007388 */ /* 0x000fe20000000c00 */
[----:B------:R-:W-:Y:S06]  /*20c0*/  BAR.SYNC.DEFER_BLOCKING 0x0 ;  /* 0x0000000000007b1d */ /* 0x000fec0000010000 */
[----:B------:R-:W1:Y:S04]  /*20d0*/  LDS R2, [R3] ;  /* 0x0000000003027984 */ /* 0x000e680000000800 */
[----:B------:R-:W2:Y:S04]  /*20e0*/  LDS R7, [R3+0x400] ;  /* 0x0004000003077984 */ /* 0x000ea80000000800 */
[----:B------:R-:W4:Y:S04]  /*20f0*/  LDS R4, [R3+0x200] ;  /* 0x0002000003047984 */ /* 0x000f280000000800 */
[----:B------:R-:W0:Y:S04]  /*2100*/  LDS R9, [R3+0x600] ;  /* 0x0006000003097984 */ /* 0x000e280000000800 */
[----:B------:R-:W3:Y:S04]  /*2110*/  LDS R11, [R3+0x800] ;  /* 0x00080000030b7984 */ /* 0x000ee80000000800 */
[----:B------:R-:W3:Y:S04]  /*2120*/  LDS R29, [R3+0xa00] ;  /* 0x000a0000031d7984 */ /* 0x000ee80000000800 */
[----:B------:R-:W3:Y:S04]  /*2130*/  LDS R31, [R3+0xc00] ;  /* 0x000c0000031f7984 */ /* 0x000ee80000000800 */
[----:B------:R-:W3:Y:S01]  /*2140*/  LDS R6, [R3+0xe00] ;  /* 0x000e000003067984 */ /* 0x000ee20000000800 */
[----:B------:R-:W-:Y:S01]  /*2150*/  BAR.SYNC.DEFER_BLOCKING 0x0 ;  /* 0x0000000000007b1d */ /* 0x000fe20000010000 */
[----:B-1----:R-:W-:-:S04]  /*2160*/  FADD.FTZ R2, RZ, R2 ;  /* 0x00000002ff027221 */ /* 0x002fc80000010000 */
[----:B--2---:R-:W-:Y:S01]  /*2170*/  FADD.FTZ R2, R2, R7 ;  /* 0x0000000702027221 */ /* 0x004fe20000010000 */
[----:B----4-:R-:W-:-:S04]  /*2180*/  FADD.FTZ R4, RZ, R4 ;  /* 0x00000004ff047221 */ /* 0x010fc80000010000 */
[----:B0-----:R-:W-:Y:S01]  /*2190*/  FADD.FTZ R4, R4, R9 ;  /* 0x0000000904047221 */ /* 0x001fe20000010000 */
[----:B------:R0:W-:Y:S01]  /*21a0*/  STS.128 [R0], R12 ;  /* 0x0000000c00007388 */ /* 0x0001e20000000c00 */
[----:B---3--:R-:W-:-:S03]  /*21b0*/  FADD.FTZ R2, R2, R11 ;  /* 0x0000000b02027221 */ /* 0x008fc60000010000 */
[----:B------:R1:W-:Y:S01]  /*21c0*/  STS.128 [R0+0x10], R16 ;  /* 0x0000101000007388 */ /* 0x0003e20000000c00 */
[----:B------:R-:W-:Y:S01]  /*21d0*/  FADD.FTZ R29, R4, R29 ;  /* 0x0000001d041d7221 */ /* 0x000fe20000010000 */
[----:B------:R-:W-:Y:S01]  /*21e0*/  BAR.SYNC.DEFER_BLOCKING 0x0 ;  /* 0x0000000000007b1d */ /* 0x000fe20000010000 */
[----:B------:R-:W-:Y:S02]  /*21f0*/  FADD.FTZ R31, R2, R31 ;  /* 0x0000001f021f7221 */ /* 0x000fe40000010000 */
[----:B------:R-:W-:Y:S01]  /*2200*/  FADD.FTZ R29, R29, R6 ;  /* 0x000000061d1d7221 */ /* 0x000fe20000010000 */
[----:B0-----:R-:W-:Y:S01]  /*2210*/  IMAD R15, R5, UR9, RZ ;  /* 0x00000009050f7c24 */ /* 0x001fe2000f8e02ff */
[----:B-1----:R-:W-:-:S04]  /*2220*/  LOP3.LUT R0, R28, 0x7f, RZ, 0x3c, !PT ;  /* 0x0000007f1c007812 */ /* 0x002fc800078e3cff */
[----:B------:R-:W-:Y:S02]  /*2230*/  IADD3 R12, P0, PT, R15, R28, RZ ;  /* 0x0000001c0f0c7210 */ /* 0x000fe40007f1e0ff */
[----:B------:R-:W-:Y:S02]  /*2240*/  IADD3 R0, PT, PT, R0, R5, RZ ;  /* 0x0000000500007210 */ /* 0x000fe40007ffe0ff */
[----:B------:R-:W-:Y:S02]  /*2250*/  IADD3.X R5, PT, PT, RZ, RZ, RZ, P0, !PT ;  /* 0x000000ffff057210 */ /* 0x000fe400007fe4ff */
[C---:B------:R-:W-:Y:S02]  /*2260*/  ISETP.GE.U32.AND P1, PT, R0.reuse, 0x80, PT ;  /* 0x000000800000780c */ /* 0x040fe40003f26070 */
[----:B------:R-:W-:Y:S01]  /*2270*/  ISETP.GE.U32.AND P0, PT, R0, 0x100, PT ;  /* 0x000001000000780c */ /* 0x000fe20003f06070 */
[----:B------:R-:W0:Y:S01]  /*2280*/  LDS R8, [R3] ;  /* 0x0000000003087984 */ /* 0x000e220000000800 */
[----:B------:R-:W-:-:S02]  /*2290*/  SHF.L.U32 R0, R12, 0x2, RZ ;  /* 0x000000020c007819 */ /* 0x000fc400000006ff */
[----:B------:R-:W-:Y:S01]  /*22a0*/  SHF.L.U64.HI R5, R12, 0x2, R5 ;  /* 0x000000020c057819 */ /* 0x000fe20000010205 */
[----:B------:R-:W1:Y:S01]  /*22b0*/  LDS R21, [R3+0x400] ;  /* 0x0004000003157984 */ /* 0x000e620000000800 */
[C---:B------:R-:W-:Y:S02]  /*22c0*/  IADD3 R12, P2, PT, R0.reuse, UR22, RZ ;  /* 0x00000016000c7c10 */ /* 0x040fe4000ff5e0ff */
[----:B------:R-:W-:Y:S01]  /*22d0*/  IADD3 R0, P3, PT, R0, UR20, RZ ;  /* 0x0000001400007c10 */ /* 0x000fe2000ff7e0ff */
[----:B------:R-:W2:Y:S01]  /*22e0*/  LDS R25, [R3+0x800] ;  /* 0x0008000003197984 */ /* 0x000ea20000000800 */
[C---:B------:R-:W-:Y:S02]  /*22f0*/  IADD3.X R15, PT, PT, R5.reuse, UR23, RZ, P2, !PT ;  /* 0x00000017050f7c10 */ /* 0x040fe400097fe4ff */
[----:B------:R-:W-:Y:S01]  /*2300*/  IADD3.X R7, PT, PT, R5, UR21, RZ, P3, !PT ;  /* 0x0000001505077c10 */ /* 0x000fe20009ffe4ff */
[----:B------:R-:W3:Y:S01]  /*2310*/  LDS R10, [R3+0x200] ;  /* 0x00020000030a7984 */ /* 0x000ee20000000800 */
[----:B------:R-:W-:-:S02]  /*2320*/  @P1 MOV R2, R12 ;  /* 0x0000000c00021202 */ /* 0x000fc40000000f00 */
[----:B------:R-:W-:Y:S01]  /*2330*/  @P1 MOV R4, R0 ;  /* 0x0000000000041202 */ /* 0x000fe20000000f00 */
[----:B------:R-:W4:Y:S01]  /*2340*/  LDS R33, [R3+0xc00] ;  /* 0x000c000003217984 */ /* 0x000f220000000800 */
[----:B------:R-:W-:Y:S02]  /*2350*/  @P1 MOV R5, R7 ;  /* 0x0000000700051202 */ /* 0x000fe40000000f00 */
[----:B------:R-:W-:Y:S01]  /*2360*/  @P1 IADD3 R12, P2, PT, R12, 0x200, RZ ;  /* 0x000002000c0c1810 */ /* 0x000fe20007f5e0ff */
[----:B------:R-:W4:Y:S01]  /*2370*/  LDS R23, [R3+0x600] ;  /* 0x0006000003177984 */ /* 0x000f220000000800 */
[----:B------:R-:W-:-:S03]  /*2380*/  @P1 IADD3 R0, P3, PT, R0, 0x200, RZ ;  /* 0x0000020000001810 */ /* 0x000fc60007f7e0ff */
[----:B------:R-:W4:Y:S01]  /*2390*/  LDS R27, [R3+0xa00] ;  /* 0x000a0000031b7984 */ /* 0x000f220000000800 */
[----:B------:R-:W-:-:S03]  /*23a0*/  @P1 IADD3.X R7, PT, PT, RZ, R7, RZ, P3, !PT ;  /* 0x00000007ff071210 */ /* 0x000fc60001ffe4ff */
[----:B------:R0:W4:Y:S02]  /*23b0*/  LDS R13, [R3+0xe00] ;  /* 0x000e0000030d7984 */ /* 0x0001240000000800 */
[-C--:B0-----:R-:W-:Y:S02]  /*23c0*/  @P1 MOV R3, R15.reuse ;  /* 0x0000000f00031202 */ /* 0x081fe40000000f00 */
[----:B------:R-:W-:Y:S01]  /*23d0*/  @P1 IADD3.X R15, PT, PT, RZ, R15, RZ, P2, !PT ;  /* 0x0000000fff0f1210 */ /* 0x000fe200017fe4ff */
[----:B------:R-:W-:-:S04]  /*23e0*/  FADD.FTZ R8, RZ, R8 ;  /* 0x00000008ff087221 */ /* 0x000fc80000010000 */
[----:B-1----:R-:W-:-:S04]  /*23f0*/  FADD.FTZ R8, R8, R21 ;  /* 0x0000001508087221 */ /* 0x002fc80000010000 */
[----:B--2---:R-:W-:Y:S01]  /*2400*/  FADD.FTZ R8, R8, R25 ;  /* 0x0000001908087221 */ /* 0x004fe20000010000 */
[----:B---3--:R-:W-:-:S03]  /*2410*/  FADD.FTZ R10, RZ, R10 ;  /* 0x0000000aff0a7221 */ /* 0x008fc60000010000 */
        /* <DEDUP_REMOVED lines=14> */
.L_x_323:
[----:B------:R-:W-:Y:S01]  /*2500*/  HFMA2 R65, -RZ, RZ, 0, 5.9604644775390625e-08 ;  /* 0x00000001ff417431 */ /* 0x000fe200000001ff */
[----:B------:R-:W-:Y:S01]  /*2510*/  BSSY B1, `(.L_x_335) ;  /* 0x0000007000017945 */ /* 0x000fe20003800000 */
[----:B------:R-:W-:Y:S02]  /*2520*/  MOV R64, R51 ;  /* 0x0000003300407202 */ /* 0x000fe40000000f00 */
[----:B------:R-:W-:Y:S02]  /*2530*/  MOV R66, 0x1f ;  /* 0x0000001f00427802 */ /* 0x000fe40000000f00 */
[----:B------:R-:W-:-:S07]  /*2540*/  MOV R55, 0xffffffff ;  /* 0xffffffff00377802 */ /* 0x000fce0000000f00 */
[----:B--2--5:R-:W-:Y:S05]  /*2550*/  WARPSYNC.COLLECTIVE R55, `(.L_x_336) ;  /* 0x0000000037087348 */ /* 0x024fea0003c00000 */
[----:B------:R0:W1:Y:S02]  /*2560*/  SHFL.BFLY P0, R63, R64, R65, R66 ;  /* 0x0c000041403f7389 */ /* 0x0000640000000042 */
[----:B012--5:R-:W-:Y:S05]  /*2570*/  ENDCOLLECTIVE ;  /* 0x000000000000791b */ /* 0x027fea0003800000 */
.L_x_336:
[----:B------:R-:W-:Y:S05]  /*2580*/  BSYNC B1 ;  /* 0x0000000000017941 */ /* 0x000fea0003800000 */
.L_x_335:
        /* <DEDUP_REMOVED lines=8> */
.L_x_337:
[----:B------:R-:W-:-:S05]  /*2610*/  FADD.FTZ R32, R32, R51 ;  /* 0x0000003320207221 */ /* 0x000fca0000010000 */
[----:B------:R-:W-:Y:S01]  /*2620*/  MOV R64, R32 ;  /* 0x0000002000407202 */ /* 0x000fe20000000f00 */
[----:B------:R-:W-:Y:S01]  /*2630*/  HFMA2 R65, -RZ, RZ, 0, 1.1920928955078125e-07 ;  /* 0x00000002ff417431 */ /* 0x000fe200000001ff */
[----:B------:R-:W-:-:S07]  /*2640*/  MOV R33, R63 ;  /* 0x0000003f00217202 */ /* 0x000fce0000000f00 */
[----:B------:R-:W-:Y:S05]  /*2650*/  WARPSYNC.COLLECTIVE R55, `(.L_x_338) ;  /* 0x0000000037087348 */ /* 0x000fea0003c00000 */
[----:B------:R0:W1:Y:S02]  /*2660*/  SHFL.BFLY P0, R63, R64, R65, R66 ;  /* 0x0c000041403f7389 */ /* 0x0000640000000042 */
[----:B01----:R-:W-:Y:S05]  /*2670*/  ENDCOLLECTIVE ;  /* 0x000000000000791b */ /* 0x003fea0003800000 */
.L_x_338:
[----:B------:R-:W-:-:S05]  /*2680*/  FADD.FTZ R33, R33, R52 ;  /* 0x0000003421217221 */ /* 0x000fca0000010000 */
[----:B------:R-:W-:Y:S02]  /*2690*/  MOV R64, R33 ;  /* 0x0000002100407202 */ /* 0x000fe40000000f00 */
[----:B------:R-:W-:-:S07]  /*26a0*/  MOV R35, R63 ;  /* 0x0000003f00237202 */ /* 0x000fce0000000f00 */
[----:B------:R-:W-:Y:S05]  /*26b0*/  WARPSYNC.COLLECTIVE R55, `(.L_x_339) ;  /* 0x0000000037087348 */ /* 0x000fea0003c00000 */
[----:B------:R0:W1:Y:S02]  /*26c0*/  SHFL.BFLY P0, R63, R64, R65, R66 ;  /* 0x0c000041403f7389 */ /* 0x0000640000000042 */
[----:B01----:R-:W-:Y:S05]  /*26d0*/  ENDCOLLECTIVE ;  /* 0x000000000000791b */ /* 0x003fea0003800000 */
.L_x_339:
[----:B------:R-:W-:-:S05]  /*26e0*/  FADD.FTZ R35, R32, R35 ;  /* 0x0000002320237221 */ /* 0x000fca0000010000 */
[----:B------:R-:W-:Y:S01]  /*26f0*/  MOV R64, R35 ;  /* 0x0000002300407202 */ /* 0x000fe20000000f00 */
[----:B------:R-:W-:Y:S01]  /*2700*/  HFMA2 R65, -RZ, RZ, 0, 2.384185791015625e-07 ;  /* 0x00000004ff417431 */ /* 0x000fe200000001ff */
[----:B------:R-:W-:-:S07]  /*2710*/  MOV R34, R63 ;  /* 0x0000003f00227202 */ /* 0x000fce0000000f00 */
[----:B------:R-:W-:Y:S05]  /*2720*/  WARPSYNC.COLLECTIVE R55, `(.L_x_340) ;  /* 0x0000000037087348 */ /* 0x000fea0003c00000 */
[----:B------:R0:W1:Y:S02]  /*2730*/  SHFL.BFLY P0, R63, R64, R65, R66 ;  /* 0x0c000041403f7389 */ /* 0x0000640000000042 */
[----:B01----:R-:W-:Y:S05]  /*2740*/  ENDCOLLECTIVE ;  /* 0x000000000000791b */ /* 0x003fea0003800000 */
.L_x_340:
[----:B------:R-:W-:-:S05]  /*2750*/  FADD.FTZ R34, R33, R34 ;  /* 0x0000002221227221 */ /* 0x000fca0000010000 */
[----:B------:R-:W-:Y:S02]  /*2760*/  MOV R64, R34 ;  /* 0x0000002200407202 */ /* 0x000fe40000000f00 */
[----:B------:R-:W-:-:S07]  /*2770*/  MOV R54, R63 ;  /* 0x0000003f00367202 */ /* 0x000fce0000000f00 */
[----:B------:R-:W-:Y:S05]  /*2780*/  WARPSYNC.COLLECTIVE R55, `(.L_x_341) ;  /* 0x0000000037087348 */ /* 0x000fea0003c00000 */
[----:B------:R0:W1:Y:S02]  /*2790*/  SHFL.BFLY P0, R63, R64, R65, R66 ;  /* 0x0c000041403f7389 */ /* 0x0000640000000042 */
[----:B01----:R-:W-:Y:S05]  /*27a0*/  ENDCOLLECTIVE ;  /* 0x000000000000791b */ /* 0x003fea0003800000 */
.L_x_341:
[----:B------:R-:W-:-:S05]  /*27b0*/  FADD.FTZ R54, R35, R54 ;  /* 0x0000003623367221 */ /* 0x000fca0000010000 */
[----:B------:R-:W-:Y:S01]  /*27c0*/  MOV R64, R54 ;  /* 0x0000003600407202 */ /* 0x000fe20000000f00 */
[----:B------:R-:W-:Y:S01]  /*27d0*/  HFMA2 R65, -RZ, RZ, 0, 4.76837158203125e-07 ;  /* 0x00000008ff417431 */ /* 0x000fe200000001ff */
[----:B------:R-:W-:-:S07]  /*27e0*/  MOV R53, R63 ;  /* 0x0000003f00357202 */ /* 0x000fce0000000f00 */
[----:B------:R-:W-:Y:S05]  /*27f0*/  WARPSYNC.COLLECTIVE R55, `(.L_x_342) ;  /* 0x0000000037087348 */ /* 0x000fea0003c00000 */
[----:B------:R0:W1:Y:S02]  /*2800*/  SHFL.BFLY P0, R63, R64, R65, R66 ;  /* 0x0c000041403f7389 */ /* 0x0000640000000042 */
[----:B01----:R-:W-:Y:S05]  /*2810*/  ENDCOLLECTIVE ;  /* 0x000000000000791b */ /* 0x003fea0003800000 */
.L_x_342:
[----:B------:R-:W-:-:S05]  /*2820*/  FADD.FTZ R53, R34, R53 ;  /* 0x0000003522357221 */ /* 0x000fca0000010000 */
[----:B------:R-:W-:Y:S02]  /*2830*/  MOV R64, R53 ;  /* 0x0000003500407202 */ /* 0x000fe40000000f00 */
[----:B------:R-:W-:-:S07]  /*2840*/  MOV R51, R63 ;  /* 0x0000003f00337202 */ /* 0x000fce0000000f00 */
[----:B------:R-:W-:Y:S05]  /*2850*/  WARPSYNC.COLLECTIVE R55, `(.L_x_343) ;  /* 0x0000000037087348 */ /* 0x000fea0003c00000 */
[----:B------:R0:W1:Y:S02]  /*2860*/  SHFL.BFLY P0, R63, R64, R65, R66 ;  /* 0x0c000041403f7389 */ /* 0x0000640000000042 */
[----:B01----:R-:W-:Y:S05]  /*2870*/  ENDCOLLECTIVE ;  /* 0x000000000000791b */ /* 0x003fea0003800000 */
.L_x_343:
[----:B------:R-:W-:-:S05]  /*2880*/  FADD.FTZ R51, R54, R51 ;  /* 0x0000003336337221 */ /* 0x000fca0000010000 */
[----:B------:R-:W-:Y:S01]  /*2890*/  MOV R64, R51 ;  /* 0x0000003300407202 */ /* 0x000fe20000000f00 */
[----:B------:R-:W-:Y:S01]  /*28a0*/  HFMA2 R65, -RZ, RZ, 0, 9.5367431640625e-07 ;  /* 0x00000010ff417431 */ /* 0x000fe200000001ff */
[----:B------:R-:W-:-:S07]  /*28b0*/  MOV R52, R63 ;  /* 0x0000003f00347202 */ /* 0x000fce0000000f00 */
[----:B------:R-:W-:Y:S05]  /*28c0*/  WARPSYNC.COLLECTIVE R55, `(.L_x_344) ;  /* 0x0000000037087348 */ /* 0x000fea0003c00000 */
[----:B------:R0:W1:Y:S02]  /*28d0*/  SHFL.BFLY P0, R63, R64, R65, R66 ;  /* 0x0c000041403f7389 */ /* 0x0000640000000042 */
[----:B01----:R-:W-:Y:S05]  /*28e0*/  ENDCOLLECTIVE ;  /* 0x000000000000791b */ /* 0x003fea0003800000 */
.L_x_344:
[----:B------:R-:W-:-:S05]  /*28f0*/  FADD.FTZ R52, R53, R52 ;  /* 0x0000003435347221 */ /* 0x000fca0000010000 */
[----:B------:R-:W-:Y:S02]  /*2900*/  MOV R64, R52 ;  /* 0x0000003400407202 */ /* 0x000fe40000000f00 */
[----:B------:R-:W-:-:S07]  /*2910*/  MOV R32, R63 ;  /* 0x0000003f00207202 */ /* 0x000fce0000000f00 */
[----:B------:R-:W-:Y:S05]  /*2920*/  WARPSYNC.COLLECTIVE R55, `(.L_x_345) ;  /* 0x0000000037087348 */ /* 0x000fea0003c00000 */
[----:B------:R0:W1:Y:S02]  /*2930*/  SHFL.BFLY P0, R63, R64, R65, R66 ;  /* 0x0c000041403f7389 */ /* 0x0000640000000042 */
[----:B01----:R-:W-:Y:S05]  /*2940*/  ENDCOLLECTIVE ;  /* 0x000000000000791b */ /* 0x003fea0003800000 */
.L_x_345:
[----:B------:R-:W-:Y:S01]  /*2950*/  MOV R33, R63 ;  /* 0x0000003f00217202 */ /* 0x000fe20000000f00 */
[----:B------:R-:W-:Y:S06]  /*2960*/  BRA `(.L_x_346) ;  /* 0xffffffe000487947 */ /* 0x000fec000383ffff */
.L_x_347:
        /* <DEDUP_REMOVED lines=9> */
.L_x_2814:


//--------------------- .text._ZN10layer_norm31ln_parallel_residual_bwd_kernelINS_13Kernel_traitsI6__halfS2_S2_S2_fjLj256ELj1ELj4ELj1ELj16ENS_18Kernel_traits_baseILj256ES2_S2_S2_S2_fjLj128EEEEELb0ELb1ELb1EEEvNS_9BwdParamsE --------------------------
	.section	.text._ZN10layer_norm31ln_parallel_residual_bwd_kernelINS_13Kernel_traitsI6__halfS2_S2_S2_fjLj256ELj1ELj4ELj1ELj16ENS_18Kernel_traits_baseILj256ES2_S2_S2_S2_fjLj128EEEEELb0ELb1ELb1EEEvNS_9BwdParamsE,"ax",@progbits
	.align	128
        .global         _ZN10layer_norm31ln_parallel_residual_bwd_kernelINS_13Kernel_traitsI6__halfS2_S2_S2_fjLj256ELj1ELj4ELj1ELj16ENS_18Kernel_traits_baseILj256ES2_S2_S2_S2_fjLj128EEEEELb0ELb1ELb1EEEvNS_9BwdParamsE
        .type           _ZN10layer_norm31ln_parallel_residual_bwd_kernelINS_13Kernel_traitsI6__halfS2_S2_S2_fjLj256ELj1ELj4ELj1ELj16ENS_18Kernel_traits_baseILj256ES2_S2_S2_S2_fjLj128EEEEELb0ELb1ELb1EEEvNS_9BwdParamsE,@function
        .size           _ZN10layer_norm31ln_parallel_residual_bwd_kernelINS_13Kernel_traitsI6__halfS2_S2_S2_fjLj256ELj1ELj4ELj1ELj16ENS_18Kernel_traits_baseILj256ES2_S2_S2_S2_fjLj128EEEEELb0ELb1ELb1EEEvNS_9BwdParamsE,(.L_x_2815 - _ZN10layer_norm31ln_parallel_residual_bwd_kernelINS_13Kernel_traitsI6__halfS2_S2_S2_fjLj256ELj1ELj4ELj1ELj16ENS_18Kernel_traits_baseILj256ES2_S2_S2_S2_fjLj128EEEEELb0ELb1ELb1EEEvNS_9BwdParamsE)
        .other          _ZN10layer_norm31ln_parallel_residual_bwd_kernelINS_13Kernel_traitsI6__halfS2_S2_S2_fjLj256ELj1ELj4ELj1ELj16ENS_18Kernel_traits_baseILj256ES2_S2_S2_S2_fjLj128EEEEELb0ELb1ELb1EEEvNS_9BwdParamsE,@"STO_CUDA_ENTRY STV_DEFAULT"
_ZN10layer_norm31ln_parallel_residual_bwd_kernelINS_13Kernel_traitsI6__halfS2_S2_S2_fjLj256ELj1ELj4ELj1ELj16ENS_18Kernel_traits_baseILj256ES2_S2_S2_S2_fjLj128EEEEELb0ELb1ELb1EEEvNS_9BwdParamsE:
.text._ZN10layer_norm31ln_parallel_residual_bwd_kernelINS_13Kernel_traitsI6__halfS2_S2_S2_fjLj256ELj1ELj4ELj1ELj16ENS_18Kernel_traits_baseILj256ES2_S2_S2_S2_fjLj128EEEEELb0ELb1ELb1EEEvNS_9BwdParamsE:
        /* <DEDUP_REMOVED lines=39> */
[----:B0-----:R-:W-:Y:S01]  /*0270*/  MOV R3, RZ ;  /* 0x000000ff00037202 */ /* 0x001fe20000000f00 */
[--C-:B--2---:R-:W-:Y:S02]  /*0280*/  HADD2.F32 R47, -RZ, R4.reuse.H0_H0 ;  /* 0x20000004ff2f7230 */ /* 0x104fe40000004100 */
        /* <DEDUP_REMOVED lines=8> */
[----:B------:R-:W-:-:S07]  /*0310*/  CS2R R6, SRZ ;  /* 0x0000000000067805 */ /* 0x000fce000001ff00 */
.L_x_360:
        /* <DEDUP_REMOVED lines=10> */
[----:B-1----:R-:W-:-:S05]  /*03c0*/  IMAD.WIDE R54, R39, 0x4, R54 ;  /* 0x0000000427367825 */ /* 0x002fca00078e0236 */
[----:B------:R0:W4:Y:S01]  /*03d0*/  LDG.E R0, desc[UR10][R54.64] ;  /* 0x0000000a36007981 */ /* 0x000122000c1e1900 */
[----:B--2---:R-:W-:-:S06]  /*03e0*/  IMAD.WIDE.U32 R32, R2, 0x10, R32 ;  /* 0x0000001002207825 */ /* 0x004fcc00078e0020 */
[----:B------:R-:W2:Y:S01]  /*03f0*/  LDG.E.128 R32, desc[UR10][R32.64] ;  /* 0x0000000a20207981 */ /* 0x000ea2000c1e1d00 */
[----:B---3--:R-:W-:Y:S02]  /*0400*/  IMAD.WIDE R52, R39, 0x4, R50 ;  /* 0x0000000427347825 */ /* 0x008fe400078e0232 */
[----:B------:R-:W1:Y:S03]  /*0410*/  @P0 LDC.64 R50, c[0x0][0x438] ;  /* 0x00010e00ff320b82 */ /* 0x000e660000000a00 */
[----:B------:R3:W2:Y:S01]  /*0420*/  LDG.E R49, desc[UR10][R52.64] ;  /* 0x0000000a34317981 */ /* 0x0006a2000c1e1900 */
[----:B------:R-:W-:Y:S01]  /*0430*/  ISETP.NE.AND P2, PT, RZ, UR15, PT ;  /* 0x0000000fff007c0c */ /* 0x000fe2000bf45270 */
[----:B-1----:R-:W-:-:S05]  /*0440*/  @P0 IMAD.WIDE.U32 R50, R2, 0x10, R50 ;  /* 0x0000001002320825 */ /* 0x002fca00078e0032 */
[----:B-----5:R1:W5:Y:S01]  /*0450*/  @P0 LDG.E.128 R16, desc[UR10][R50.64] ;  /* 0x0000000a32100981 */ /* 0x020362000c1e1d00 */
[----:B------:R-:W-:Y:S01]  /*0460*/  UMOV UR8, 0xffffffff ;  /* 0xffffffff00087882 */ /* 0x000fe20000000000 */
[----:B------:R-:W-:-:S04]  /*0470*/  ISETP.NE.U32.AND P1, PT, RZ, UR18, PT ;  /* 0x00000012ff007c0c */ /* 0x000fc8000bf25070 */
[----:B------:R-:W-:Y:S01]  /*0480*/  ISETP.NE.AND.EX P1, PT, RZ, UR19, PT, P1 ;  /* 0x00000013ff007c0c */ /* 0x000fe2000bf25310 */
[--C-:B----4-:R-:W-:Y:S02]  /*0490*/  HADD2.F32 R59, -RZ, R29.reuse.H0_H0 ;  /* 0x2000001dff3b7230 */ /* 0x110fe40000004100 */
[--C-:B0-----:R-:W-:Y:S02]  /*04a0*/  HADD2.F32 R55, -RZ, R28.reuse.H0_H0 ;  /* 0x2000001cff377230 */ /* 0x101fe40000004100 */
[----:B------:R-:W-:Y:S01]  /*04b0*/  HADD2.F32 R57, -RZ, R28.H1_H1 ;  /* 0x3000001cff397230 */ /* 0x000fe20000004100 */
[----:B------:R-:W-:Y:S01]  /*04c0*/  FSEL R0, R0, RZ, !P2 ;  /* 0x000000ff00007208 */ /* 0x000fe20005000000 */
[----:B------:R-:W-:Y:S02]  /*04d0*/  HADD2.F32 R29, -RZ, R29.H1_H1 ;  /* 0x3000001dff1d7230 */ /* 0x000fe40000004100 */
[--C-:B------:R-:W-:Y:S02]  /*04e0*/  HADD2.F32 R63, -RZ, R31.reuse.H0_H0 ;  /* 0x2000001fff3f7230 */ /* 0x100fe40000004100 */
[----:B------:R-:W-:-:S02]  /*04f0*/  HADD2.F32 R31, -RZ, R31.H1_H1 ;  /* 0x3000001fff1f7230 */ /* 0x000fc40000004100 */
[C---:B---3--:R-:W-:Y:S01]  /*0500*/  FADD.FTZ R52, -R0.reuse, R59 ;  /* 0x0000003b00347221 */ /* 0x048fe20000010100 */
[--C-:B------:R-:W-:Y:S02]  /*0510*/  HADD2.F32 R53, -RZ, R30.reuse.H1_H1 ;  /* 0x3000001eff357230 */ /* 0x100fe40000004100 */
[C---:B-1----:R-:W-:Y:S01]  /*0520*/  FADD.FTZ R50, -R0.reuse, R55 ;  /* 0x0000003700327221 */ /* 0x042fe20000010100 */
[----:B------:R-:W-:Y:S02]  /*0530*/  HADD2.F32 R61, -RZ, R30.H0_H0 ;  /* 0x2000001eff3d7230 */ /* 0x000fe40000004100 */
[C---:B------:R-:W-:Y:S01]  /*0540*/  FADD.FTZ R66, -R0.reuse, R57 ;  /* 0x0000003900427221 */ /* 0x040fe20000010100 */
[C---:B------:R-:W-:Y:S01]  /*0550*/  FADD.FTZ R62, -R0.reuse, R29 ;  /* 0x0000001d003e7221 */ /* 0x040fe20000010100 */
[--C-:B--2---:R-:W-:Y:S02]  /*0560*/  HADD2.F32 R64, -RZ, R32.reuse.H0_H0 ;  /* 0x20000020ff407230 */ /* 0x104fe40000004100 */
[----:B------:R-:W-:Y:S01]  /*0570*/  FADD.FTZ R54, -R0, R31 ;  /* 0x0000001f00367221 */ /* 0x000fe20000010100 */
[----:B------:R-:W-:-:S02]  /*0580*/  HADD2.F32 R55, -RZ, R32.H1_H1 ;  /* 0x30000020ff377230 */ /* 0x000fc40000004100 */
[C---:B------:R-:W-:Y:S01]  /*0590*/  FADD.FTZ R58, -R0.reuse, R53 ;  /* 0x00000035003a7221 */ /* 0x040fe20000010100 */
[--C-:B------:R-:W-:Y:S02]  /*05a0*/  HADD2.F32 R32, -RZ, R33.reuse.H0_H0 ;  /* 0x20000021ff207230 */ /* 0x100fe40000004100 */
[C---:B------:R-:W-:Y:S01]  /*05b0*/  FMUL.FTZ R52, R49.reuse, R52 ;  /* 0x0000003431347220 */ /* 0x040fe20000410000 */
[----:B------:R-:W-:Y:S02]  /*05c0*/  HADD2.F32 R31, -RZ, R33.H1_H1 ;  /* 0x30000021ff1f7230 */ /* 0x000fe40000004100 */
[C---:B------:R-:W-:Y:S01]  /*05d0*/  FMUL.FTZ R53, R49.reuse, R66 ;  /* 0x0000004231357220 */ /* 0x040fe20000410000 */
[--C-:B------:R-:W-:Y:S02]  /*05e0*/  HADD2.F32 R56, -RZ, R35.reuse.H0_H0 ;  /* 0x20000023ff387230 */ /* 0x100fe40000004100 */
[----:B------:R-:W-:Y:S02]  /*05f0*/  HADD2.F32 R59, -RZ, R35.H1_H1 ;  /* 0x30000023ff3b7230 */ /* 0x000fe40000004100 */
[----:B------:R-:W-:Y:S01]  /*0600*/  FMUL.FTZ R35, R49, R62 ;  /* 0x0000003e31237220 */ /* 0x000fe20000410000 */
[C---:B------:R-:W-:Y:S01]  /*0610*/  FADD.FTZ R60, -R0.reuse, R61 ;  /* 0x0000003d003c7221 */ /* 0x040fe20000010100 */
[----:B------:R-:W-:Y:S01]  /*0620*/  FADD.FTZ R28, -R0, R63 ;  /* 0x0000003f001c7221 */ /* 0x000fe20000010100 */
[----:B------:R-:W-:Y:S01]  /*0630*/  FMUL.FTZ R51, R47, R64 ;  /* 0x000000402f337220 */ /* 0x000fe20000410000 */
[----:B------:R-:W-:Y:S01]  /*0640*/  FMUL.FTZ R0, R49, R50 ;  /* 0x0000003231007220 */ /* 0x000fe20000410000 */
        /* <DEDUP_REMOVED lines=9> */
[----:B------:R-:W-:Y:S01]  /*06e0*/  FMUL.FTZ R31, R49, R58 ;  /* 0x0000003a311f7220 */ /* 0x000fe20000410000 */
[----:B------:R-:W-:Y:S01]  /*06f0*/  FADD.FTZ R55, RZ, R51 ;  /* 0x00000033ff377221 */ /* 0x000fe20000010000 */
[----:B------:R-:W-:Y:S01]  /*0700*/  FFMA.FTZ R58, R0, R51, RZ ;  /* 0x00000033003a7223 */ /* 0x000fe200000100ff */
[----:B------:R-:W-:-:S02]  /*0710*/  HADD2.F32 R30, -RZ, R34.H0_H0 ;  /* 0x20000022ff1e7230 */ /* 0x000fc40000004100 */
[----:B------:R-:W-:Y:S02]  /*0720*/  HADD2.F32 R29, -RZ, R34.H1_H1 ;  /* 0x30000022ff1d7230 */ /* 0x000fe40000004100 */
[----:B------:R-:W-:Y:S01]  /*0730*/  FMUL.FTZ R34, R49, R60 ;  /* 0x0000003c31227220 */ /* 0x000fe20000410000 */
[----:B------:R-:W-:Y:S01]  /*0740*/  FADD.FTZ R60, R55, R50 ;  /* 0x00000032373c7221 */ /* 0x000fe20000010000 */
[----:B------:R-:W-:-:S03]  /*0750*/  FFMA.FTZ R55, R53, R50, R58 ;  /* 0x0000003235377223 */ /* 0x000fc6000001003a */
        /* <DEDUP_REMOVED lines=10> */
[----:B------:R-:W-:Y:S01]  /*0800*/  FADD.FTZ R37, R56, R37 ;  /* 0x0000002538257221 */ /* 0x000fe20000010000 */
[-C--:B------:R-:W-:Y:S01]  /*0810*/  FFMA.FTZ R9, R28, R56.reuse, R9 ;  /* 0x000000381c097223 */ /* 0x080fe20000010009 */
[----:B------:R-:W-:Y:S01]  /*0820*/  FMUL.FTZ R55, R41, R56 ;  /* 0x0000003829377220 */ /* 0x000fe20000410000 */
[----:B------:R-:W-:Y:S01]  /*0830*/  FMUL.FTZ R29, R42, R29 ;  /* 0x0000001d2a1d7220 */ /* 0x000fe20000410000 */
[----:B------:R-:W-:Y:S01]  /*0840*/  FADD.FTZ R56, R57, R30 ;  /* 0x0000001e39387221 */ /* 0x000fe20000010000 */
[----:B------:R-:W-:Y:S01]  /*0850*/  FFMA.FTZ R58, R34, R30, R61 ;  /* 0x0000001e223a7223 */ /* 0x000fe2000001003d */
[----:B------:R-:W-:-:S02]  /*0860*/  FMUL.FTZ R57, R49, R54 ;  /* 0x0000003631397220 */ /* 0x000fc40000410000 */
[----:B------:R-:W-:Y:S01]  /*0870*/  FADD.FTZ R56, R56, R29 ;  /* 0x0000001d38387221 */ /* 0x000fe20000010000 */
[----:B------:R-:W-:Y:S01]  /*0880*/  FFMA.FTZ R61, R31, R29, R58 ;  /* 0x0000001d1f3d7223 */ /* 0x000fe2000001003a */
[----:B------:R-:W-:Y:S01]  /*0890*/  FADD.FTZ R38, R59, R38 ;  /* 0x000000263b267221 */ /* 0x000fe20000010000 */
[-C--:B------:R-:W-:Y:S01]  /*08a0*/  FFMA.FTZ R10, R57, R59.reuse, R10 ;  /* 0x0000003b390a7223 */ /* 0x080fe2000001000a */
[----:B------:R-:W-:Y:S01]  /*08b0*/  FMUL.FTZ R54, R40, R59 ;  /* 0x0000003b28367220 */ /* 0x000fe20000410000 */
[----:B------:R-:W-:Y:S01]  /*08c0*/  FADD.FTZ R59, R56, R55 ;  /* 0x00000037383b7221 */ /* 0x000fe20000010000 */
[----:B------:R-:W-:Y:S01]  /*08d0*/  FFMA.FTZ R56, R28, R55, R61 ;  /* 0x000000371c387223 */ /* 0x000fe2000001003d */
[----:B------:R-:W-:Y:S01]  /*08e0*/  FADD.FTZ R11, R64, R11 ;  /* 0x0000000b400b7221 */ /* 0x000fe20000010000 */
[----:B------:R-:W-:Y:S01]  /*08f0*/  FFMA.FTZ R3, R0, R64, R3 ;  /* 0x0000004000037223 */ /* 0x000fe20000010003 */
        /* <DEDUP_REMOVED lines=17> */
[----:B------:R-:W0:Y:S02]  /*0a10*/  SHFL.BFLY PT, R59, R68, 0x8, 0x1f ;  /* 0x0d001f00443b7f89 */ /* 0x000e2400000e0000 */
[----:B0-----:R-:W-:Y:S02]  /*0a20*/  FADD.FTZ R58, R68, R59 ;  /* 0x0000003b443a7221 */ /* 0x001fe40000010000 */
[----:B------:R0:W1:Y:S04]  /*0a30*/  SHFL.BFLY PT, R59, R56, 0x10, 0x1f ;  /* 0x0e001f00383b7f89 */ /* 0x00006800000e0000 */
[----:B------:R0:W2:Y:S02]  /*0a40*/  SHFL.BFLY PT, R61, R58, 0x10, 0x1f ;  /* 0x0e001f003a3d7f89 */ /* 0x0000a400000e0000 */
.L_x_372:
        /* <DEDUP_REMOVED lines=41> */
.L_x_354:
        /* <DEDUP_REMOVED lines=33> */
.L_x_353:
        /* <DEDUP_REMOVED lines=36> */
.L_x_356:
        /* <DEDUP_REMOVED lines=37> */
.L_x_352:
        /* <DEDUP_REMOVED lines=19> */
[----:B-----5:R-:W-:-:S02]  /*14b0*/  HADD2.F32 R32, -RZ, R18.H0_H0 ;  /* 0x20000012ff207230 */ /* 0x020fc40000004100 */
[----:B------:R-:W-:Y:S01]  /*14c0*/  FADD.FTZ R35, R30, -R35 ;  /* 0x800000231e237221 */ /* 0x000fe20000010000 */
[----:B------:R-:W-:Y:S01]  /*14d0*/  FADD.FTZ R53, R29, -R34 ;  /* 0x800000221d357221 */ /* 0x000fe20000010000 */
[----:B------:R-:W-:Y:S02]  /*14e0*/  HADD2.F32 R33, -RZ, R17.H0_H0 ;  /* 0x20000011ff217230 */ /* 0x000fe40000004100 */
[----:B------:R-:W-:Y:S01]  /*14f0*/  FADD.FTZ R55, R55, -R58 ;  /* 0x8000003a37377221 */ /* 0x000fe20000010000 */
[--C-:B------:R-:W-:Y:S02]  /*1500*/  HADD2.F32 R54, -RZ, R19.reuse.H1_H1 ;  /* 0x30000013ff367230 */ /* 0x100fe40000004100 */
[C---:B------:R-:W-:Y:S01]  /*1510*/  FFMA.FTZ R32, R49.reuse, R35, R32 ;  /* 0x0000002331207223 */ /* 0x040fe20000010020 */
[----:B------:R-:W-:Y:S02]  /*1520*/  HADD2.F32 R52, -RZ, R19.H0_H0 ;  /* 0x20000013ff347230 */ /* 0x000fe40000004100 */
[----:B------:R-:W-:Y:S01]  /*1530*/  FFMA.FTZ R28, R49, R28, R33 ;  /* 0x0000001c311c7223 */ /* 0x000fe20000010021 */
[----:B------:R-:W-:-:S02]  /*1540*/  HADD2.F32 R34, -RZ, R18.H1_H1 ;  /* 0x30000012ff227230 */ /* 0x000fc40000004100 */
[C---:B------:R-:W-:Y:S01]  /*1550*/  FFMA.FTZ R51, R49.reuse, R51, R54 ;  /* 0x0000003331337223 */ /* 0x040fe20000010036 */
[----:B------:R-:W-:Y:S02]  /*1560*/  HADD2.F32 R30, -RZ, R17.H1_H1 ;  /* 0x30000011ff1e7230 */ /* 0x000fe40000004100 */
[C---:B------:R-:W-:Y:S01]  /*1570*/  FFMA.FTZ R52, R49.reuse, R55, R52 ;  /* 0x0000003731347223 */ /* 0x040fe20000010034 */
[--C-:B------:R-:W-:Y:S02]  /*1580*/  HADD2.F32 R29, -RZ, R16.reuse.H0_H0 ;  /* 0x20000010ff1d7230 */ /* 0x100fe40000004100 */
[C---:B------:R-:W-:Y:S01]  /*1590*/  FFMA.FTZ R35, R49.reuse, R53, R34 ;  /* 0x0000003531237223 */ /* 0x040fe20000010022 */
[----:B------:R-:W-:Y:S02]  /*15a0*/  HADD2.F32 R31, -RZ, R16.H1_H1 ;  /* 0x30000010ff1f7230 */ /* 0x000fe40000004100 */
[C---:B------:R-:W-:Y:S01]  /*15b0*/  FFMA.FTZ R33, R49.reuse, R61, R30 ;  /* 0x0000003d31217223 */ /* 0x040fe2000001001e */
[----:B------:R-:W-:Y:S01]  /*15c0*/  FFMA.FTZ R0, R49, R0, R29 ;  /* 0x0000000031007223 */ /* 0x000fe2000001001d */
[----:B------:R-:W-:Y:S01]  /*15d0*/  F2FP.F16.F32.PACK_AB R30, R35, R32 ;  /* 0x00000020231e723e */ /* 0x000fe200000000ff */
[----:B------:R-:W-:-:S02]  /*15e0*/  FFMA.FTZ R49, R49, R50, R31 ;  /* 0x0000003231317223 */ /* 0x000fc4000001001f */
[----:B------:R-:W-:Y:S02]  /*15f0*/  F2FP.F16.F32.PACK_AB R29, R33, R28 ;  /* 0x0000001c211d723e */ /* 0x000fe400000000ff */
[----:B------:R-:W-:Y:S02]  /*1600*/  F2FP.F16.F32.PACK_AB R31, R51, R52 ;  /* 0x00000034331f723e */ /* 0x000fe400000000ff */
[----:B------:R-:W-:Y:S01]  /*1610*/  F2FP.F16.F32.PACK_AB R28, R49, R0 ;  /* 0x00000000311c723e */ /* 0x000fe200000000ff */
[----:B------:R-:W-:Y:S06]  /*1620*/  BRA `(.L_x_355) ;  /* 0x0000000800047947 */ /* 0x000fec0003800000 */
.L_x_358:
[-CC-:B------:R-:W-:Y:S01]  /*1630*/  FFMA.FTZ R20, R31, R56.reuse, R59.reuse ;  /* 0x000000381f147223 */ /* 0x180fe2000001003b */
[-CC-:B------:R-:W-:Y:S01]  /*1640*/  FFMA.FTZ R21, R34, R56.reuse, R59.reuse ;  /* 0x0000003822157223 */ /* 0x180fe2000001003b */
[-CC-:B------:R-:W-:Y:S01]  /*1650*/  FFMA.FTZ R0, R0, R56.reuse, R59.reuse ;  /* 0x0000003800007223 */ /* 0x180fe2000001003b */
[----:B------:R-:W-:Y:S01]  /*1660*/  FFMA.FTZ R52, R52, R56, R59 ;  /* 0x0000003834347223 */ /* 0x000fe2000001003b */
[----:B------:R-:W-:Y:S01]  /*1670*/  FADD.FTZ R22, R29, -R20 ;  /* 0x800000141d167221 */ /* 0x000fe20000010000 */
[----:B------:R-:W-:Y:S01]  /*1680*/  FADD.FTZ R30, R30, -R21 ;  /* 0x800000151e1e7221 */ /* 0x000fe20000010000 */
[----:B-----5:R-:W-:Y:S02]  /*1690*/  HADD2.F32 R20, -RZ, R16.H0_H0 ;  /* 0x20000010ff147230 */ /* 0x020fe40000004100 */
[----:B------:R-:W-:Y:S01]  /*16a0*/  FADD.FTZ R0, R51, -R0 ;  /* 0x8000000033007221 */ /* 0x000fe20000010000 */
[----:B------:R-:W-:Y:S02]  /*16b0*/  HADD2.F32 R21, -RZ, R17.H0_H0 ;  /* 0x20000011ff157230 */ /* 0x000fe40000004100 */
[----:B------:R-:W-:Y:S01]  /*16c0*/  FADD.FTZ R52, R33, -R52 ;  /* 0x8000003421347221 */ /* 0x000fe20000010000 */
[----:B------:R-:W-:-:S02]  /*16d0*/  HADD2.F32 R23, -RZ, R18.H0_H0 ;  /* 0x20000012ff177230 */ /* 0x000fc40000004100 */
[-CC-:B------:R-:W-:Y:S01]  /*16e0*/  FFMA.FTZ R28, R28, R56.reuse, R59.reuse ;  /* 0x000000381c1c7223 */ /* 0x180fe2000001003b */
[-CC-:B------:R-:W-:Y:S01]  /*16f0*/  FFMA.FTZ R57, R57, R56.reuse, R59.reuse ;  /* 0x0000003839397223 */ /* 0x180fe2000001003b */
[-CC-:B------:R-:W-:Y:S01]  /*1700*/  FFMA.FTZ R53, R53, R56.reuse, R59.reuse ;  /* 0x0000003835357223 */ /* 0x180fe2000001003b */
[----:B------:R-:W-:Y:S01]  /*1710*/  FFMA.FTZ R35, R35, R56, R59 ;  /* 0x0000003823237223 */ /* 0x000fe2000001003b */
[C---:B------:R-:W-:Y:S01]  /*1720*/  FFMA.FTZ R0, R49.reuse, R0, R20 ;  /* 0x0000000031007223 */ /* 0x040fe20000010014 */
[C---:B------:R-:W-:Y:S01]  /*1730*/  FFMA.FTZ R29, R49.reuse, R52, R21 ;  /* 0x00000034311d7223 */ /* 0x040fe20000010015 */
[----:B------:R-:W-:Y:S01]  /*1740*/  FFMA.FTZ R30, R49, R30, R23 ;  /* 0x0000001e311e7223 */ /* 0x000fe20000010017 */
[--C-:B------:R-:W-:Y:S02]  /*1750*/  HADD2.F32 R20, -RZ, R19.reuse.H1_H1 ;  /* 0x30000013ff147230 */ /* 0x100fe40000004100 */
[----:B------:R-:W-:Y:S01]  /*1760*/  FADD.FTZ R28, R55, -R28 ;  /* 0x8000001c371c7221 */ /* 0x000fe20000010000 */
[----:B------:R-:W-:-:S02]  /*1770*/  HADD2.F32 R33, -RZ, R19.H0_H0 ;  /* 0x20000013ff217230 */ /* 0x000fc40000004100 */
[----:B------:R-:W-:Y:S01]  /*1780*/  FADD.FTZ R54, R54, -R57 ;  /* 0x8000003936367221 */ /* 0x000fe20000010000 */
[----:B------:R-:W-:Y:S02]  /*1790*/  HADD2.F32 R31, -RZ, R18.H1_H1 ;  /* 0x30000012ff1f7230 */ /* 0x000fe40000004100 */
[----:B------:R-:W-:Y:S01]  /*17a0*/  FADD.FTZ R50, R50, -R53 ;  /* 0x8000003532327221 */ /* 0x000fe20000010000 */
[----:B------:R-:W-:Y:S02]  /*17b0*/  HADD2.F32 R23, -RZ, R17.H1_H1 ;  /* 0x30000011ff177230 */ /* 0x000fe40000004100 */
[----:B------:R-:W-:Y:S01]  /*17c0*/  FADD.FTZ R32, R32, -R35 ;  /* 0x8000002320207221 */ /* 0x000fe20000010000 */
[----:B------:R-:W-:Y:S02]  /*17d0*/  HADD2.F32 R21, -RZ, R16.H1_H1 ;  /* 0x30000010ff157230 */ /* 0x000fe40000004100 */
[C---:B------:R-:W-:Y:S01]  /*17e0*/  FFMA.FTZ R35, R49.reuse, R54, R20 ;  /* 0x0000003631237223 */ /* 0x040fe20000010014 */
        /* <DEDUP_REMOVED lines=13> */
.L_x_357:
[----:B------:R-:W-:-:S04]  /*18c0*/  UISETP.NE.U32.AND UP0, UPT, UR6, URZ, UPT ;  /* 0x000000ff0600728c */ /* 0x000fc8000bf05070 */
[----:B------:R-:W-:-:S09]  /*18d0*/  UISETP.NE.AND.EX UP0, UPT, UR7, URZ, UPT, UP0 ;  /* 0x000000ff0700728c */ /* 0x000fd2000bf05300 */
[----:B------:R-:W-:Y:S05]  /*18e0*/  BRA.U UP0, `(.L_x_359) ;  /* 0x0000000100a47547 */ /* 0x000fea000b800000 */
        /* <DEDUP_REMOVED lines=41> */
.L_x_359:
        /* <DEDUP_REMOVED lines=44> */
.L_x_355:
        /* <DEDUP_REMOVED lines=18> */
.L_x_350:
[----:B-----5:R-:W-:Y:S02]  /*1f60*/  MOV R17, R4 ;  /* 0x0000000400117202 */ /* 0x020fe40000000f00 */
[----:B0-----:R-:W-:Y:S02]  /*1f70*/  MOV R21, R12 ;  /* 0x0000000c00157202 */ /* 0x001fe40000000f00 */
        /* <DEDUP_REMOVED lines=14> */
.L_x_349:
[----:B------:R-:W-:Y:S05]  /*2060*/  BSYNC B0 ;  /* 0x0000000000007941 */ /* 0x000fea0003800000 */
.L_x_348:
        /* <DEDUP_REMOVED lines=8> */
[----:B------:R0:W-:Y:S04]  /*20f0*/  STS.128 [R2], R20 ;  /* 0x0000001402007388 */ /* 0x0001e80000000c00 */
[----:B------:R-:W-:Y:S01]  /*2100*/  STS.128 [R2+0x10], R12 ;  /* 0x0000100c02007388 */ /* 0x000fe20000000c00 */
        /* <DEDUP_REMOVED lines=15> */
[----:B------:R-:W-:Y:S02]  /*2200*/  STS.128 [R2], R16 ;  /* 0x0000001002007388 */ /* 0x000fe40000000c00 */
[----:B--2---:R-:W-:Y:S02]  /*2210*/  FADD.FTZ R3, R3, R24 ;  /* 0x0000001803037221 */ /* 0x004fe40000010000 */
[----:B------:R1:W-:Y:S01]  /*2220*/  STS.128 [R2+0x10], R4 ;  /* 0x0000100402007388 */ /* 0x0003e20000000c00 */
[----:B0-----:R-:W-:Y:S01]  /*2230*/  FADD.FTZ R8, R8, R11 ;  /* 0x0000000b08087221 */ /* 0x001fe20000010000 */
[----:B------:R-:W-:Y:S03]  /*2240*/  BAR.SYNC.DEFER_BLOCKING 0x0 ;  /* 0x0000000000007b1d */ /* 0x000fe60000010000 */
[----:B------:R-:W-:Y:S01]  /*2250*/  FADD.FTZ R21, R8, R21 ;  /* 0x0000001508157221 */ /* 0x000fe20000010000 */
[----:B-1----:R-:W-:-:S02]  /*2260*/  IMAD R2, R22, UR9, RZ ;  /* 0x0000000916027c24 */ /* 0x002fc4000f8e02ff */
[----:B------:R-:W-:-:S03]  /*2270*/  FADD.FTZ R7, R3, R26 ;  /* 0x0000001a03077221 */ /* 0x000fc60000010000 */
        /* <DEDUP_REMOVED lines=29> */
.L_x_351:
[----:B------:R-:W-:Y:S01]  /*2450*/  HFMA2 R62, -RZ, RZ, 0, 5.9604644775390625e-08 ;  /* 0x00000001ff3e7431 */ /* 0x000fe200000001ff */
[----:B------:R-:W-:Y:S01]  /*2460*/  BSSY B2, `(.L_x_361) ;  /* 0x0000006000027945 */ /* 0x000fe20003800000 */
[----:B------:R-:W-:Y:S02]  /*2470*/  MOV R63, 0x1f ;  /* 0x0000001f003f7802 */ /* 0x000fe40000000f00 */
[----:B------:R-:W-:-:S07]  /*2480*/  MOV R60, 0xffffffff ;  /* 0xffffffff003c7802 */ /* 0x000fce0000000f00 */
[----:B-----5:R-:W-:Y:S05]  /*2490*/  WARPSYNC.COLLECTIVE R60, `(.L_x_362) ;  /* 0x000000003c087348 */ /* 0x020fea0003c00000 */
[----:B------:R0:W1:Y:S02]  /*24a0*/  SHFL.BFLY P3, R69, R65, R62, R63 ;  /* 0x0c00003e41457389 */ /* 0x000064000006003f */
[----:B01---5:R-:W-:Y:S05]  /*24b0*/  ENDCOLLECTIVE ;  /* 0x000000000000791b */ /* 0x023fea0003800000 */
.L_x_362:
[----:B------:R-:W-:Y:S05]  /*24c0*/  BSYNC B2 ;  /* 0x0000000000027941 */ /* 0x000fea0003800000 */
.L_x_361:
        /* <DEDUP_REMOVED lines=9> */
.L_x_363:
[----:B------:R-:W-:Y:S01]  /*2560*/  MOV R65, R58 ;  /* 0x0000003a00417202 */ /* 0x000fe20000000f00 */
[----:B------:R-:W-:Y:S01]  /*2570*/  HFMA2 R62, -RZ, RZ, 0, 1.1920928955078125e-07 ;  /* 0x00000002ff3e7431 */ /* 0x000fe200000001ff */
[----:B------:R-:W-:-:S07]  /*2580*/  MOV R59, R69 ;  /* 0x00000045003b7202 */ /* 0x000fce0000000f00 */
[----:B------:R-:W-:Y:S05]  /*2590*/  WARPSYNC.COLLECTIVE R60, `(.L_x_364) ;  /* 0x000000003c087348 */ /* 0x000fea0003c00000 */
[----:B------:R0:W1:Y:S02]  /*25a0*/  SHFL.BFLY P3, R69, R65, R62, R63 ;  /* 0x0c00003e41457389 */ /* 0x000064000006003f */
[----:B01----:R-:W-:Y:S05]  /*25b0*/  ENDCOLLECTIVE ;  /* 0x000000000000791b */ /* 0x003fea0003800000 */
.L_x_364:
[----:B------:R-:W-:-:S05]  /*25c0*/  FADD.FTZ R61, R56, R59 ;  /* 0x0000003b383d7221 */ /* 0x000fca0000010000 */
[----:B------:R-:W-:Y:S02]  /*25d0*/  MOV R65, R61 ;  /* 0x0000003d00417202 */ /* 0x000fe40000000f00 */
[----:B------:R-:W-:-:S07]  /*25e0*/  MOV R59, R69 ;  /* 0x00000045003b7202 */ /* 0x000fce0000000f00 */
[----:B------:R-:W-:Y:S05]  /*25f0*/  WARPSYNC.COLLECTIVE R60, `(.L_x_365) ;  /* 0x000000003c087348 */ /* 0x000fea0003c00000 */
[----:B------:R0:W1:Y:S02]  /*2600*/  SHFL.BFLY P3, R69, R65, R62, R63 ;  /* 0x0c00003e41457389 */ /* 0x000064000006003f */
[----:B01----:R-:W-:Y:S05]  /*2610*/  ENDCOLLECTIVE ;  /* 0x000000000000791b */ /* 0x003fea0003800000 */
.L_x_365:
[----:B------:R-:W-:-:S05]  /*2620*/  FADD.FTZ R66, R58, R59 ;  /* 0x0000003b3a427221 */ /* 0x000fca0000010000 */
[----:B------:R-:W-:Y:S01]  /*2630*/  MOV R65, R66 ;  /* 0x0000004200417202 */ /* 0x000fe20000000f00 */
[----:B------:R-:W-:Y:S01]  /*2640*/  HFMA2 R62, -RZ, RZ, 0, 2.384185791015625e-07 ;  /* 0x00000004ff3e7431 */ /* 0x000fe200000001ff */
[----:B------:R-:W-:-:S07]  /*2650*/  MOV R64, R69 ;  /* 0x0000004500407202 */ /* 0x000fce0000000f00 */
[----:B------:R-:W-:Y:S05]  /*2660*/  WARPSYNC.COLLECTIVE R60, `(.L_x_366) ;  /* 0x000000003c087348 */ /* 0x000fea0003c00000 */
[----:B------:R0:W1:Y:S02]  /*2670*/  SHFL.BFLY P3, R69, R65, R62, R63 ;  /* 0x0c00003e41457389 */ /* 0x000064000006003f */
[----:B01----:R-:W-:Y:S05]  /*2680*/  ENDCOLLECTIVE ;  /* 0x000000000000791b */ /* 0x003fea0003800000 */
.L_x_366:
[----:B------:R-:W-:-:S05]  /*2690*/  FADD.FTZ R64, R61, R64 ;  /* 0x000000403d407221 */ /* 0x000fca0000010000 */
[----:B------:R-:W-:Y:S02]  /*26a0*/  MOV R65, R64 ;  /* 0x0000004000417202 */ /* 0x000fe40000000f00 */
[----:B------:R-:W-:-:S07]  /*26b0*/  MOV R59, R69 ;  /* 0x00000045003b7202 */ /* 0x000fce0000000f00 */
[----:B------:R-:W-:Y:S05]  /*26c0*/  WARPSYNC.COLLECTIVE R60, `(.L_x_367) ;  /* 0x000000003c087348 */ /* 0x000fea0003c00000 */
[----:B------:R0:W1:Y:S02]  /*26d0*/  SHFL.BFLY P3, R69, R65, R62, R63 ;  /* 0x0c00003e41457389 */ /* 0x000064000006003f */
[----:B01----:R-:W-:Y:S05]  /*26e0*/  ENDCOLLECTIVE ;  /* 0x000000000000791b */ /* 0x003fea0003800000 */
.L_x_367:
[----:B------:R-:W-:-:S05]  /*26f0*/  FADD.FTZ R67, R66, R59 ;  /* 0x0000003b42437221 */ /* 0x000fca0000010000 */
[----:B------:R-:W-:Y:S01]  /*2700*/  MOV R65, R67 ;  /* 0x0000004300417202 */ /* 0x000fe20000000f00 */
[----:B------:R-:W-:Y:S01]  /*2710*/  HFMA2 R62, -RZ, RZ, 0, 4.76837158203125e-07 ;  /* 0x00000008ff3e7431 */ /* 0x000fe200000001ff */
[----:B------:R-:W-:-:S07]  /*2720*/  MOV R59, R69 ;  /* 0x00000045003b7202 */ /* 0x000fce0000000f00 */
[----:B------:R-:W-:Y:S05]  /*2730*/  WARPSYNC.COLLECTIVE R60, `(.L_x_368) ;  /* 0x000000003c087348 */ /* 0x000fea0003c00000 */
[----:B------:R0:W1:Y:S02]  /*2740*/  SHFL.BFLY P3, R69, R65, R62, R63 ;  /* 0x0c00003e41457389 */ /* 0x000064000006003f */
[----:B01----:R-:W-:Y:S05]  /*2750*/  ENDCOLLECTIVE ;  /* 0x000000000000791b */ /* 0x003fea0003800000 */
.L_x_368:
[----:B------:R-:W-:-:S05]  /*2760*/  FADD.FTZ R68, R64, R59 ;  /* 0x0000003b40447221 */ /* 0x000fca0000010000 */
[----:B------:R-:W-:Y:S02]  /*2770*/  MOV R65, R68 ;  /* 0x0000004400417202 */ /* 0x000fe40000000f00 */
[----:B------:R-:W-:-:S07]  /*2780*/  MOV R59, R69 ;  /* 0x00000045003b7202 */ /* 0x000fce0000000f00 */
[----:B------:R-:W-:Y:S05]  /*2790*/  WARPSYNC.COLLECTIVE R60, `(.L_x_369) ;  /* 0x000000003c087348 */ /* 0x000fea0003c00000 */
[----:B------:R0:W1:Y:S02]  /*27a0*/  SHFL.BFLY P3, R69, R65, R62, R63 ;  /* 0x0c00003e41457389 */ /* 0x000064000006003f */
[----:B01----:R-:W-:Y:S05]  /*27b0*/  ENDCOLLECTIVE ;  /* 0x000000000000791b */ /* 0x003fea0003800000 */
.L_x_369:
[----:B------:R-:W-:-:S05]  /*27c0*/  FADD.FTZ R56, R67, R59 ;  /* 0x0000003b43387221 */ /* 0x000fca0000010000 */
[----:B------:R-:W-:Y:S01]  /*27d0*/  MOV R65, R56 ;  /* 0x0000003800417202 */ /* 0x000fe20000000f00 */
[----:B------:R-:W-:Y:S01]  /*27e0*/  HFMA2 R62, -RZ, RZ, 0, 9.5367431640625e-07 ;  /* 0x00000010ff3e7431 */ /* 0x000fe200000001ff */
[----:B------:R-:W-:-:S07]  /*27f0*/  MOV R59, R69 ;  /* 0x00000045003b7202 */ /* 0x000fce0000000f00 */
[----:B------:R-:W-:Y:S05]  /*2800*/  WARPSYNC.COLLECTIVE R60, `(.L_x_370) ;  /* 0x000000003c087348 */ /* 0x000fea0003c00000 */
[----:B------:R0:W1:Y:S02]  /*2810*/  SHFL.BFLY P3, R69, R65, R62, R63 ;  /* 0x0c00003e41457389 */ /* 0x000064000006003f */
[----:B01----:R-:W-:Y:S05]  /*2820*/  ENDCOLLECTIVE ;  /* 0x000000000000791b */ /* 0x003fea0003800000 */
.L_x_370:
[----:B------:R-:W-:-:S05]  /*2830*/  FADD.FTZ R58, R68, R59 ;  /* 0x0000003b443a7221 */ /* 0x000fca0000010000 */
[----:B------:R-:W-:Y:S02]  /*2840*/  MOV R65, R58 ;  /* 0x0000003a00417202 */ /* 0x000fe40000000f00 */
[----:B------:R-:W-:-:S07]  /*2850*/  MOV R59, R69 ;  /* 0x00000045003b7202 */ /* 0x000fce0000000f00 */
[----:B------:R-:W-:Y:S05]  /*2860*/  WARPSYNC.COLLECTIVE R60, `(.L_x_371) ;  /* 0x000000003c087348 */ /* 0x000fea0003c00000 */
[----:B------:R0:W1:Y:S02]  /*2870*/  SHFL.BFLY P3, R69, R65, R62, R63 ;  /* 0x0c00003e41457389 */ /* 0x000064000006003f */
[----:B01----:R-:W-:Y:S05]  /*2880*/  ENDCOLLECTIVE ;  /* 0x000000000000791b */ /* 0x003fea0003800000 */
.L_x_371:
[----:B------:R-:W-:Y:S01]  /*2890*/  MOV R61, R69 ;  /* 0x00000045003d7202 */ /* 0x000fe20000000f00 */
[----:B------:R-:W-:Y:S06]  /*28a0*/  BRA `(.L_x_372) ;  /* 0xffffffe000687947 */ /* 0x000fec000383ffff */
.L_x_373:
        /* <DEDUP_REMOVED lines=13> */
.L_x_2815:


//--------------------- .text._ZN10layer_norm31ln_parallel_residual_bwd_kernelINS_13Kernel_traitsI6__halfS2_S2_S2_fjLj256ELj1ELj4ELj1ELj16ENS_18Kernel_traits_baseILj256ES2_S2_S2_S2_fjLj128EEEEELb1ELb0ELb0EEEvNS_9BwdParamsE --------------------------
	.section	.text._ZN10layer_norm31ln_parallel_residual_bwd_kernelINS_13Kernel_traitsI6__halfS2_S2_S2_fjLj256ELj1ELj4ELj1ELj16ENS_18Kernel_traits_baseILj256ES2_S2_S2_S2_fjLj128EEEEELb1ELb0ELb0EEEvNS_9BwdParamsE,"ax",@progbits
	.align	128
        .global         _ZN10layer_norm31ln_parallel_residual_bwd_kernelINS_13Kernel_traitsI6__halfS2_S2_S2_fjLj256ELj1ELj4ELj1ELj16ENS_18Kernel_traits_baseILj256ES2_S2_S2_S2_fjLj128EEEEELb1ELb0ELb0EEEvNS_9BwdParamsE
        .type           _ZN10layer_norm31ln_parallel_residual_bwd_kernelINS_13Kernel_traitsI6__halfS2_S2_S2_fjLj256ELj1ELj4ELj1ELj16ENS_18Kernel_traits_baseILj256ES2_S2_S2_S2_fjLj128EEEEELb1ELb0ELb0EEEvNS_9BwdParamsE,@function
        .size           _ZN10layer_norm31ln_parallel_residual_bwd_kernelINS_13Kernel_traitsI6__halfS2_S2_S2_fjLj256ELj1ELj4ELj1ELj16ENS_18Kernel_traits_baseILj256ES2_S2_S2_S2_fjLj128EEEEELb1ELb0ELb0EEEvNS_9BwdParamsE,(.L_x_2816 - _ZN10layer_norm31ln_parallel_residual_bwd_kernelINS_13Kernel_traitsI6__halfS2_S2_S2_fjLj256ELj1ELj4ELj1ELj16ENS_18Kernel_traits_baseILj256ES2_S2_S2_S2_fjLj128EEEEELb1ELb0ELb0EEEvNS_9BwdParamsE)
        .other          _ZN10layer_norm31ln_parallel_residual_bwd_kernelINS_13Kernel_traitsI6__halfS2_S2_S2_fjLj256ELj1ELj4ELj1ELj16ENS_18Kernel_traits_baseILj256ES2_S2_S2_S2_fjLj128EEEEELb1ELb0ELb0EEEvNS_9BwdParamsE,@"STO_CUDA_ENTRY STV_DEFAULT"
_ZN10layer_norm31ln_parallel_residual_bwd_kernelINS_13Kernel_traitsI6__halfS2_S2_S2_fjLj256ELj1ELj4ELj1ELj16ENS_18Kernel_traits_baseILj256ES2_S2_S2_S2_fjLj128EEEEELb1ELb0ELb0EEEvNS_9BwdParamsE:
.text._ZN10layer_norm31ln_parallel_residual_bwd_kernelINS_13Kernel_traitsI6__halfS2_S2_S2_fjLj256ELj1ELj4ELj1ELj16ENS_18Kernel_traits_baseILj256ES2_S2_S2_S2_fjLj128EEEEELb1ELb0ELb0EEEvNS_9BwdParamsE:
[----:B------:R-:W-:Y:S01]  /*0000*/  LDC R1, c[0x0][0x37c] ;  /* 0x0000df00ff017b82 */ /* 0x000fe20000000800 */
[----:B------:R-:W0:Y:S01]  /*0010*/  LDCU UR4, c[0x0][0x388] ;  /* 0x00007100ff0477ac */ /* 0x000e220008000800 */
[----:B------:R-:W1:Y:S06]  /*0020*/  S2R R65, SR_TID.X ;  /* 0x0000000000417919 */ /* 0x000e6c0000002100 */
[----:B------:R-:W2:Y:S01]  /*0030*/  LDC.64 R4, c[0x0][0x3d0] ;  /* 0x0000f400ff047b82 */ /* 0x000ea20000000a00 */
[----:B------:R-:W3:Y:S01]  /*0040*/  LDCU UR5, c[0x0][0x384] ;  /* 0x00007080ff0577ac */ /* 0x000ee20008000800 */
[----:B------:R-:W4:Y:S06]  /*0050*/  LDCU.64 UR8, c[0x0][0x358] ;  /* 0x00006b00ff0877ac */ /* 0x000f2c0008000a00 */
[----:B------:R-:W4:Y:S01]  /*0060*/  LDC.64 R6, c[0x0][0x3d8] ;  /* 0x0000f600ff067b82 */ /* 0x000f220000000a00 */
[----:B------:R-:W1:Y:S01]  /*0070*/  LDCU UR14, c[0x0][0x408] ;  /* 0x00008100ff0e77ac */ /* 0x000e620008000800 */
[----:B------:R-:W1:Y:S01]  /*0080*/  LDCU UR15, c[0x0][0x388] ;  /* 0x00007100ff0f77ac */ /* 0x000e620008000800 */
[----:B0-----:R-:W-:-:S05]  /*0090*/  MOV R64, UR4 ;  /* 0x0000000400407c02 */ /* 0x001fca0008000f00 */
[----:B------:R-:W0:Y:S01]  /*00a0*/  S2UR UR4, SR_CTAID.X ;  /* 0x00000000000479c3 */ /* 0x000e220000002500 */
[----:B------:R-:W0:Y:S01]  /*00b0*/  LDCU.U8 UR12, c[0x0][0x410] ;  /* 0x00008200ff0c77ac */ /* 0x000e220008000000 */
[----:B------:R-:W-:Y:S01]  /*00c0*/  SHF.R.S32.HI R3, RZ, 0x1f, R64 ;  /* 0x0000001fff037819 */ /* 0x000fe20000011440 */
[----:B------:R-:W0:Y:S03]  /*00d0*/  LDCU UR13, c[0x0][0x400] ;  /* 0x00008000ff0d77ac */ /* 0x000e260008000800 */
[----:B------:R-:W-:Y:S01]  /*00e0*/  LEA.HI R3, R3, R64, RZ, 0x3 ;  /* 0x0000004003037211 */ /* 0x000fe200078f18ff */
[----:B------:R-:W2:Y:S03]  /*00f0*/  LDCU.64 UR6, c[0x0][0x478] ;  /* 0x00008f00ff0677ac */ /* 0x000ea60008000a00 */
[----:B------:R-:W-:Y:S01]  /*0100*/  SHF.R.S32.HI R3, RZ, 0x3, R3 ;  /* 0x00000003ff037819 */ /* 0x000fe20000011403 */
[----:B------:R-:W2:Y:S01]  /*0110*/  LDCU.64 UR24, c[0x0][0x438] ;  /* 0x00008700ff1877ac */ /* 0x000ea20008000a00 */
[----:B-1----:R-:W-:-:S02]  /*0120*/  LOP3.LUT R0, R65, 0x1f, RZ, 0xc0, !PT ;  /* 0x0000001f41007812 */ /* 0x002fc400078ec0ff */
[----:B------:R-:W-:Y:S01]  /*0130*/  SHF.R.U32.HI R65, RZ, 0x5, R65 ;  /* 0x00000005ff417819 */ /* 0x000fe20000011641 */
[----:B------:R-:W1:Y:S01]  /*0140*/  LDCU.64 UR10, c[0x0][0x470] ;  /* 0x00008e00ff0a77ac */ /* 0x000e620008000a00 */
[----:B------:R-:W-:-:S04]  /*0150*/  IADD3 R2, PT, PT, R0, -R3, RZ ;  /* 0x8000000300027210 */ /* 0x000fc80007ffe0ff */
[----:B------:R-:W-:Y:S01]  /*0160*/  ISETP.GE.U32.AND P2, PT, R2, 0x20, PT ;  /* 0x000000200200780c */ /* 0x000fe20003f46070 */
[----:B0-----:R-:W-:-:S06]  /*0170*/  USHF.L.U32 UR4, UR4, 0x2, URZ ;  /* 0x0000000204047899 */ /* 0x001fcc00080006ff */
[----:B------:R-:W-:-:S04]  /*0180*/  LOP3.LUT R65, R65, UR4, RZ, 0xfc, !PT ;  /* 0x0000000441417c12 */ /* 0x000fc8000f8efcff */
[----:B---3--:R-:W-:Y:S02]  /*0190*/  ISETP.GE.AND P0, PT, R65, UR5, PT ;  /* 0x0000000541007c0c */ /* 0x008fe4000bf06270 */
[C---:B--2---:R-:W-:Y:S01]  /*01a0*/  @P2 IMAD.WIDE.U32 R4, R0.reuse, 0x10, R4 ;  /* 0x0000001000042825 */ /* 0x044fe200078e0004 */
[----:B------:R-:W-:Y:S03]  /*01b0*/  BSSY B0, `(.L_x_374) ;  /* 0x0000314000007945 */ /* 0x000fe60003800000 */
[----:B----4-:R-:W-:Y:S01]  /*01c0*/  @P2 IMAD.WIDE.U32 R6, R0, 0x10, R6 ;  /* 0x0000001000062825 */ /* 0x010fe200078e0006 */
[----:B------:R-:W5:Y:S01]  /*01d0*/  @P2 LDG.E.128 R68, desc[UR8][R4.64] ;  /* 0x0000000804442981 */ /* 0x000f62000c1e1d00 */
[----:B------:R-:W-:Y:S02]  /*01e0*/  CS2R R32, SRZ ;  /* 0x0000000000207805 */ /* 0x000fe4000001ff00 */
[----:B------:R-:W-:-:S02]  /*01f0*/  CS2R R34, SRZ ;  /* 0x0000000000227805 */ /* 0x000fc4000001ff00 */
[----:B------:R-:W-:Y:S01]  /*0200*/  CS2R R28, SRZ ;  /* 0x00000000001c7805 */ /* 0x000fe2000001ff00 */
[----:B------:R0:W5:Y:S01]  /*0210*/  @P2 LDG.E.128 R36, desc[UR8][R6.64] ;  /* 0x0000000806242981 */ /* 0x000162000c1e1d00 */
        /* <DEDUP_REMOVED lines=12> */
[----:B------:R-:W-:Y:S01]  /*02e0*/  CS2R R4, SRZ ;  /* 0x0000000000047805 */ /* 0x000fe2000001ff00 */
[----:B-1----:R-:W-:Y:S06]  /*02f0*/  @P0 BRA `(.L_x_375) ;  /* 0x0000002c00fc0947 */ /* 0x002fec0003800000 */
[----:B------:R-:W-:-:S07]  /*0300*/  HFMA2 R32, -RZ, RZ, 0, 0 ;  /* 0x00000000ff207431 */ /* 0x000fce00000001ff */
.L_x_388:
[----:B0-----:R-:W0:Y:S01]  /*0310*/  LDC.64 R54, c[0x0][0x3c8] ;  /* 0x0000f200ff367b82 */ /* 0x001e220000000a00 */
[----:B------:R-:W-:-:S07]  /*0320*/  MOV R64, UR15 ;  /* 0x0000000f00407c02 */ /* 0x000fce0008000f00 */
[----:B------:R-:W1:Y:S01]  /*0330*/  LDC.64 R52, c[0x0][0x3c0] ;  /* 0x0000f000ff347b82 */ /* 0x000e620000000a00 */
[----:B0-----:R-:W-:-:S05]  /*0340*/  IMAD.WIDE R54, R65, 0x4, R54 ;  /* 0x0000000441367825 */ /* 0x001fca00078e0236 */
[----:B-----5:R0:W5:Y:S01]  /*0350*/  LDG.E R81, desc[UR8][R54.64] ;  /* 0x0000000836517981 */ /* 0x020162000c1e1900 */
[----:B------:R-:W-:Y:S01]  /*0360*/  IMAD R56, R65, R64, RZ ;  /* 0x0000004041387224 */ /* 0x000fe200078e02ff */
[----:B------:R-:W-:Y:S01]  /*0370*/  BSSY.RECONVERGENT B1, `(.L_x_376) ;  /* 0x00000b6000017945 */ /* 0x000fe20003800200 */
[----:B------:R-:W-:-:S03]  /*0380*/  MOV R58, RZ ;  /* 0x000000ff003a7202 */ /* 0x000fc60000000f00 */
[----:B------:R-:W-:-:S04]  /*0390*/  SHF.R.S32.HI R57, RZ, 0x1f, R56 ;  /* 0x0000001fff397819 */ /* 0x000fc80000011438 */
[----:B------:R-:W-:Y:S02]  /*03a0*/  LEA.HI R57, R57, R56, RZ, 0x3 ;  /* 0x0000003839397211 */ /* 0x000fe400078f18ff */
[----:B------:R-:W-:Y:S02]  /*03b0*/  MOV R56, RZ ;  /* 0x000000ff00387202 */ /* 0x000fe40000000f00 */
[----:B------:R-:W-:Y:S01]  /*03c0*/  LEA.HI.SX32 R67, R57, R0, 0x1d ;  /* 0x0000000039437211 */ /* 0x000fe200078feaff */
[----:B01----:R-:W-:Y:S06]  /*03d0*/  @!P2 BRA `(.L_x_377) ;  /* 0x0000000800bca947 */ /* 0x003fec0003800000 */
[----:B------:R-:W0:Y:S08]  /*03e0*/  LDC.64 R60, c[0x0][0x430] ;  /* 0x00010c00ff3c7b82 */ /* 0x000e300000000a00 */
[----:B------:R-:W1:Y:S01]  /*03f0*/  LDC.64 R56, c[0x0][0x428] ;  /* 0x00010a00ff387b82 */ /* 0x000e620000000a00 */
[----:B------:R-:W-:-:S04]  /*0400*/  ISETP.NE.U32.AND P1, PT, RZ, UR10, PT ;  /* 0x0000000aff007c0c */ /* 0x000fc8000bf25070 */
[----:B------:R-:W-:-:S03]  /*0410*/  ISETP.NE.AND.EX P1, PT, RZ, UR11, PT, P1 ;  /* 0x0000000bff007c0c */ /* 0x000fc6000bf25310 */
[----:B------:R-:W2:Y:S01]  /*0420*/  LDC.64 R54, c[0x0][0x3a8] ;  /* 0x0000ea00ff367b82 */ /* 0x000ea20000000a00 */
[----:B0-----:R-:W-:-:S07]  /*0430*/  IMAD.WIDE.U32 R60, R67, 0x10, R60 ;  /* 0x00000010433c7825 */ /* 0x001fce00078e003c */
[----:B------:R-:W0:Y:S01]  /*0440*/  LDC.64 R72, c[0x0][0x3b0] ;  /* 0x0000ec00ff487b82 */ /* 0x000e220000000a00 */
[----:B------:R-:W3:Y:S01]  /*0450*/  LDG.E.128 R60, desc[UR8][R60.64] ;  /* 0x000000083c3c7981 */ /* 0x000ee2000c1e1d00 */
[----:B-1----:R-:W-:-:S06]  /*0460*/  IMAD.WIDE.U32 R56, R67, 0x10, R56 ;  /* 0x0000001043387825 */ /* 0x002fcc00078e0038 */
[----:B------:R-:W1:Y:S01]  /*0470*/  @P1 LDC.64 R74, c[0x0][0x3b8] ;  /* 0x0000ee00ff4a1b82 */ /* 0x000e620000000a00 */
[----:B------:R-:W4:Y:S01]  /*0480*/  LDG.E.128 R56, desc[UR8][R56.64] ;  /* 0x0000000838387981 */ /* 0x000f22000c1e1d00 */
[----:B------:R-:W-:-:S04]  /*0490*/  IMAD.WIDE R76, R65, 0x4, R52 ;  /* 0x00000004414c7825 */ /* 0x000fc800078e0234 */
[C---:B--2---:R-:W-:Y:S01]  /*04a0*/  IMAD.WIDE.U32 R52, R67.reuse, 0x10, R54 ;  /* 0x0000001043347825 */ /* 0x044fe200078e0036 */
[----:B------:R2:W4:Y:S05]  /*04b0*/  LDG.E R3, desc[UR8][R76.64] ;  /* 0x000000084c037981 */ /* 0x00052a000c1e1900 */
[----:B------:R-:W4:Y:S01]  /*04c0*/  LDG.E.128 R52, desc[UR8][R52.64] ;  /* 0x0000000834347981 */ /* 0x000f22000c1e1d00 */
[----:B-1----:R-:W-:-:S06]  /*04d0*/  @P1 IMAD.WIDE.U32 R74, R67, 0x8, R74 ;  /* 0x00000008434a1825 */ /* 0x002fcc00078e004a */
[----:B------:R-:W4:Y:S01]  /*04e0*/  @P1 LDG.E.64 R74, desc[UR8][R74.64] ;  /* 0x000000084a4a1981 */ /* 0x000f22000c1e1b00 */
[----:B0-----:R-:W-:-:S06]  /*04f0*/  IMAD.WIDE.U32 R72, R67, 0x8, R72 ;  /* 0x0000000843487825 */ /* 0x001fcc00078e0048 */
[----:B------:R-:W4:Y:S01]  /*0500*/  LDG.E.64 R72, desc[UR8][R72.64] ;  /* 0x0000000848487981 */ /* 0x000f22000c1e1b00 */
[----:B------:R-:W-:-:S04]  /*0510*/  ISETP.NE.U32.AND P0, PT, RZ, UR24, PT ;  /* 0x00000018ff007c0c */ /* 0x000fc8000bf05070 */
[----:B------:R-:W-:-:S13]  /*0520*/  ISETP.NE.AND.EX P0, PT, RZ, UR25, PT, P0 ;  /* 0x00000019ff007c0c */ /* 0x000fda000bf05300 */
[----:B------:R-:W0:Y:S01]  /*0530*/  @P0 LDC.64 R78, c[0x0][0x438] ;  /* 0x00010e00ff4e0b82 */ /* 0x000e220000000a00 */
[----:B------:R-:W-:Y:S02]  /*0540*/  HADD2.F32 R66, -RZ, R36.H0_H0 ;  /* 0x20000024ff427230 */ /* 0x000fe40000004100 */
[----:B------:R-:W-:Y:S02]  /*0550*/  HADD2.F32 R101, -RZ, R37.H1_H1 ;  /* 0x30000025ff657230 */ /* 0x000fe40000004100 */
[----:B------:R-:W-:Y:S02]  /*0560*/  HADD2.F32 R100, -RZ, R38.H0_H0 ;  /* 0x20000026ff647230 */ /* 0x000fe40000004100 */
[----:B------:R-:W-:Y:S02]  /*0570*/  HADD2.F32 R80, -RZ, R68.H0_H0 ;  /* 0x20000044ff507230 */ /* 0x000fe40000004100 */
[----:B--2---:R-:W-:Y:S02]  /*0580*/  HADD2.F32 R76, -RZ, R70.H0_H0 ;  /* 0x20000046ff4c7230 */ /* 0x004fe40000004100 */
[----:B------:R-:W-:-:S02]  /*0590*/  HADD2.F32 R105, -RZ, R39.H1_H1 ;  /* 0x30000027ff697230 */ /* 0x000fc40000004100 */
[----:B0-----:R-:W-:-:S05]  /*05a0*/  @P0 IMAD.WIDE.U32 R78, R67, 0x10, R78 ;  /* 0x00000010434e0825 */ /* 0x001fca00078e004e */
[----:B------:R0:W5:Y:S01]  /*05b0*/  @P0 LDG.E.128 R40, desc[UR8][R78.64] ;  /* 0x000000084e280981 */ /* 0x000162000c1e1d00 */
[----:B------:R-:W-:Y:S02]  /*05c0*/  HADD2.F32 R103, -RZ, R71.H1_H1 ;  /* 0x30000047ff677230 */ /* 0x000fe40000004100 */
[----:B0-----:R-:W-:Y:S02]  /*05d0*/  HADD2.F32 R78, -RZ, R69.H0_H0 ;  /* 0x20000045ff4e7230 */ /* 0x001fe40000004100 */
[----:B------:R-:W-:Y:S01]  /*05e0*/  HADD2.F32 R79, -RZ, R68.H1_H1 ;  /* 0x30000044ff4f7230 */ /* 0x000fe20000004100 */
[----:B------:R-:W-:Y:S01]  /*05f0*/  ISETP.NE.AND P0, PT, RZ, UR12, PT ;  /* 0x0000000cff007c0c */ /* 0x000fe2000bf05270 */
[--C-:B---3--:R-:W-:Y:S02]  /*0600*/  HADD2.F32 R91, -RZ, R60.reuse.H0_H0 ;  /* 0x2000003cff5b7230 */ /* 0x108fe40000004100 */
[----:B------:R-:W-:Y:S02]  /*0610*/  HADD2.F32 R90, -RZ, R60.H1_H1 ;  /* 0x3000003cff5a7230 */ /* 0x000fe40000004100 */
[----:B------:R-:W-:-:S02]  /*0620*/  HADD2.F32 R60, -RZ, R63.H1_H1 ;  /* 0x3000003fff3c7230 */ /* 0x000fc40000004100 */
[----:B------:R-:W-:Y:S01]  /*0630*/  FMUL.FTZ R77, R66, R91 ;  /* 0x0000005b424d7220 */ /* 0x000fe20000410000 */
[--C-:B----4-:R-:W-:Y:S02]  /*0640*/  HADD2.F32 R87, -RZ, R56.reuse.H0_H0 ;  /* 0x20000038ff577230 */ /* 0x110fe40000004100 */
[----:B------:R-:W-:Y:S02]  /*0650*/  HADD2.F32 R84, -RZ, R56.H1_H1 ;  /* 0x30000038ff547230 */ /* 0x000fe40000004100 */
[--C-:B------:R-:W-:Y:S02]  /*0660*/  HADD2.F32 R85, -RZ, R57.reuse.H0_H0 ;  /* 0x20000039ff557230 */ /* 0x100fe40000004100 */
[----:B------:R-:W-:Y:S02]  /*0670*/  HADD2.F32 R82, -RZ, R57.H1_H1 ;  /* 0x30000039ff527230 */ /* 0x000fe40000004100 */
[--C-:B------:R-:W-:Y:S02]  /*0680*/  HADD2.F32 R57, -RZ, R59.reuse.H0_H0 ;  /* 0x2000003bff397230 */ /* 0x100fe40000004100 */
[----:B------:R-:W-:-:S02]  /*0690*/  HADD2.F32 R56, -RZ, R59.H1_H1 ;  /* 0x3000003bff387230 */ /* 0x000fc40000004100 */
[----:B------:R-:W-:Y:S02]  /*06a0*/  HADD2.F32 R59, -RZ, R63.H0_H0 ;  /* 0x2000003fff3b7230 */ /* 0x000fe40000004100 */
[----:B------:R-:W-:Y:S02]  /*06b0*/  HADD2.F32 R63, -RZ, R36.H1_H1 ;  /* 0x30000024ff3f7230 */ /* 0x000fe40000004100 */
[----:B------:R-:W-:Y:S02]  /*06c0*/  HADD2.F32 R89, -RZ, R61.H0_H0 ;  /* 0x2000003dff597230 */ /* 0x000fe40000004100 */
[----:B------:R-:W-:Y:S02]  /*06d0*/  HADD2.F32 R66, -RZ, R37.H0_H0 ;  /* 0x20000025ff427230 */ /* 0x000fe40000004100 */
[----:B------:R-:W-:Y:S02]  /*06e0*/  HADD2.F32 R86, -RZ, R61.H1_H1 ;  /* 0x3000003dff567230 */ /* 0x000fe40000004100 */
[----:B------:R-:W-:-:S02]  /*06f0*/  HADD2.F32 R61, -RZ, R62.H0_H0 ;  /* 0x2000003eff3d7230 */ /* 0x000fc40000004100 */
[----:B------:R-:W-:Y:S02]  /*0700*/  HADD2.F32 R88, -RZ, R62.H1_H1 ;  /* 0x3000003eff587230 */ /* 0x000fe40000004100 */
[----:B------:R-:W-:Y:S01]  /*0710*/  FMUL.FTZ R62, R63, R90 ;  /* 0x0000005a3f3e7220 */ /* 0x000fe20000410000 */
[----:B------:R-:W-:Y:S01]  /*0720*/  FMUL.FTZ R63, R66, R89 ;  /* 0x00000059423f7220 */ /* 0x000fe20000410000 */
[----:B------:R-:W-:Y:S02]  /*0730*/  HADD2.F32 R83, -RZ, R58.H0_H0 ;  /* 0x2000003aff537230 */ /* 0x000fe40000004100 */
[----:B------:R-:W-:Y:S01]  /*0740*/  FMUL.FTZ R66, R101, R86 ;  /* 0x0000005665427220 */ /* 0x000fe20000410000 */
[----:B------:R-:W-:Y:S01]  /*0750*/  FMUL.FTZ R101, R100, R61 ;  /* 0x0000003d64657220 */ /* 0x000fe20000410000 */
[----:B------:R-:W-:Y:S01]  /*0760*/  FFMA.FTZ R80, R80, R87, R77 ;  /* 0x0000005750507223 */ /* 0x000fe2000001004d */
[----:B------:R-:W-:Y:S02]  /*0770*/  HADD2.F32 R77, -RZ, R69.H1_H1 ;  /* 0x30000045ff4d7230 */ /* 0x000fe40000004100 */
[----:B------:R-:W-:Y:S01]  /*0780*/  FFMA.FTZ R76, R76, R83, R101 ;  /* 0x000000534c4c7223 */ /* 0x000fe20000010065 */
[----:B------:R-:W-:-:S02]  /*0790*/  HADD2.F32 R101, -RZ, R38.H1_H1 ;  /* 0x30000026ff657230 */ /* 0x000fc40000004100 */
[----:B------:R-:W-:Y:S02]  /*07a0*/  HADD2.F32 R100, -RZ, R39.H0_H0 ;  /* 0x20000027ff647230 */ /* 0x000fe40000004100 */
[----:B------:R-:W-:Y:S01]  /*07b0*/  FFMA.FTZ R78, R78, R85, R63 ;  /* 0x000000554e4e7223 */ /* 0x000fe2000001003f */
[----:B------:R-:W-:Y:S02]  /*07c0*/  HADD2.F32 R58, -RZ, R58.H1_H1 ;  /* 0x3000003aff3a7230 */ /* 0x000fe40000004100 */
[----:B------:R-:W-:Y:S01]  /*07d0*/  FFMA.FTZ R79, R79, R84, R62 ;  /* 0x000000544f4f7223 */ /* 0x000fe2000001003e */
[----:B------:R-:W-:Y:S01]  /*07e0*/  FFMA.FTZ R77, R77, R82, R66 ;  /* 0x000000524d4d7223 */ /* 0x000fe20000010042 */
[----:B------:R-:W-:Y:S02]  /*07f0*/  HADD2.F32 R63, -RZ, R70.H1_H1 ;  /* 0x30000046ff3f7230 */ /* 0x000fe40000004100 */
[----:B------:R-:W-:Y:S01]  /*0800*/  FMUL.FTZ R66, R101, R88 ;  /* 0x0000005865427220 */ /* 0x000fe20000410000 */
[----:B------:R-:W-:-:S02]  /*0810*/  HADD2.F32 R62, -RZ, R71.H0_H0 ;  /* 0x20000047ff3e7230 */ /* 0x000fc40000004100 */
[----:B------:R-:W-:Y:S01]  /*0820*/  FMUL.FTZ R101, R100, R59 ;  /* 0x0000003b64657220 */ /* 0x000fe20000410000 */
[----:B------:R-:W-:Y:S01]  /*0830*/  FMUL.FTZ R100, R105, R60 ;  /* 0x0000003c69647220 */ /* 0x000fe20000410000 */
[----:B------:R-:W-:Y:S02]  /*0840*/  FFMA.FTZ R66, R63, R58, R66 ;  /* 0x0000003a3f427223 */ /* 0x000fe40000010042 */
[----:B------:R-:W-:Y:S01]  /*0850*/  FFMA.FTZ R63, R62, R57, R101 ;  /* 0x000000393e3f7223 */ /* 0x000fe20000010065 */
[----:B------:R-:W-:Y:S01]  /*0860*/  FFMA.FTZ R62, R103, R56, R100 ;  /* 0x00000038673e7223 */ /* 0x000fe20000010064 */
[--C-:B------:R-:W-:Y:S01]  /*0870*/  HADD2.F32 R100, -RZ, R52.reuse.H0_H0 ;  /* 0x20000034ff647230 */ /* 0x100fe20000004100 */
[----:B------:R-:W-:Y:S01]  /*0880*/  FSEL R3, R3, RZ, !P0 ;  /* 0x000000ff03037208 */ /* 0x000fe20004000000 */
[----:B------:R-:W-:Y:S02]  /*0890*/  HADD2.F32 R52, -RZ, R52.H1_H1 ;  /* 0x30000034ff347230 */ /* 0x000fe40000004100 */
[----:B------:R-:W-:-:S02]  /*08a0*/  HADD2.F32 R108, -RZ, R54.H0_H0 ;  /* 0x20000036ff6c7230 */ /* 0x000fc40000004100 */
[--C-:B------:R-:W-:Y:S02]  /*08b0*/  HADD2.F32 R104, -RZ, R53.reuse.H0_H0 ;  /* 0x20000035ff687230 */ /* 0x100fe40000004100 */
[C---:B------:R-:W-:Y:S01]  /*08c0*/  FADD.FTZ R102, -R3.reuse, R52 ;  /* 0x0000003403667221 */ /* 0x040fe20000010100 */
[----:B------:R-:W-:Y:S01]  /*08d0*/  HADD2.F32 R106, -RZ, R53.H1_H1 ;  /* 0x30000035ff6a7230 */ /* 0x000fe20000004100 */
[C-C-:B------:R-:W-:Y:S01]  /*08e0*/  @P1 SHF.R.U64 R52, R74.reuse, 0x8, R75.reuse ;  /* 0x000000084a341819 */ /* 0x140fe2000000124b */
[----:B------:R-:W-:Y:S02]  /*08f0*/  HADD2.F32 R54, -RZ, R54.H1_H1 ;  /* 0x30000036ff367230 */ /* 0x000fe40000004100 */
[--C-:B------:R-:W-:Y:S02]  /*0900*/  HADD2.F32 R112, -RZ, R55.reuse.H0_H0 ;  /* 0x20000037ff707230 */ /* 0x100fe40000004100 */
[----:B------:R-:W-:Y:S02]  /*0910*/  HADD2.F32 R114, -RZ, R55.H1_H1 ;  /* 0x30000037ff727230 */ /* 0x000fe40000004100 */
[C---:B------:R-:W-:Y:S01]  /*0920*/  FADD.FTZ R100, -R3.reuse, R100 ;  /* 0x0000006403647221 */ /* 0x040fe20000010100 */
[C---:B------:R-:W-:Y:S01]  /*0930*/  FADD.FTZ R104, -R3.reuse, R104 ;  /* 0x0000006803687221 */ /* 0x040fe20000010100 */
[C---:B------:R-:W-:Y:S01]  /*0940*/  FADD.FTZ R106, -R3.reuse, R106 ;  /* 0x0000006a036a7221 */ /* 0x040fe20000010100 */
[C---:B------:R-:W-:Y:S01]  /*0950*/  FADD.FTZ R108, -R3.reuse, R108 ;  /* 0x0000006c036c7221 */ /* 0x040fe20000010100 */
[C---:B------:R-:W-:Y:S01]  /*0960*/  FADD.FTZ R110, -R3.reuse, R54 ;  /* 0x00000036036e7221 */ /* 0x040fe20000010100 */
[----:B------:R-:W-:Y:S01]  /*0970*/  @P1 SHF.R.U64 R53, R74, 0x10, R75 ;  /* 0x000000104a351819 */ /* 0x000fe2000000124b */
[C---:B------:R-:W-:Y:S01]  /*0980*/  FADD.FTZ R112, -R3.reuse, R112 ;  /* 0x0000007003707221 */ /* 0x040fe20000010100 */
[----:B------:R-:W-:Y:S01]  /*0990*/  FADD.FTZ R114, -R3, R114 ;  /* 0x0000007203727221 */ /* 0x000fe20000010100 */
[----:B------:R-:W-:-:S02]  /*09a0*/  @P1 PRMT R92, R52, 0x7610, R92 ;  /* 0x00007610345c1816 */ /* 0x000fc4000000005c */
[C---:B------:R-:W-:Y:S02]  /*09b0*/  @P1 PRMT R94, R74.reuse, 0x7610, R94 ;  /* 0x000076104a5e1816 */ /* 0x040fe4000000005e */
[----:B------:R-:W-:Y:S02]  /*09c0*/  @P1 SHF.R.U64 R74, R74, 0x18, R75 ;  /* 0x000000184a4a1819 */ /* 0x000fe4000000124b */
[----:B------:R-:W-:Y:S02]  /*09d0*/  @P1 PRMT R95, R75, 0x7610, R95 ;  /* 0x000076104b5f1816 */ /* 0x000fe4000000005f */
[--C-:B------:R-:W-:Y:S02]  /*09e0*/  @P1 SHF.R.U32.HI R3, RZ, 0x8, R75.reuse ;  /* 0x00000008ff031819 */ /* 0x100fe4000001164b */
[--C-:B------:R-:W-:Y:S02]  /*09f0*/  @P1 SHF.R.U32.HI R52, RZ, 0x10, R75.reuse ;  /* 0x00000010ff341819 */ /* 0x100fe4000001164b */
[----:B------:R-:W-:-:S02]  /*0a00*/  @P1 SHF.R.U32.HI R75, RZ, 0x18, R75 ;  /* 0x00000018ff4b1819 */ /* 0x000fc4000001164b */
[----:B------:R-:W-:Y:S01]  /*0a10*/  @P1 PRMT R96, R74, 0x7610, R96 ;  /* 0x000076104a601816 */ /* 0x000fe20000000060 */
[----:B-----5:R-:W-:Y:S01]  /*0a20*/  FMUL.FTZ R74, R81, R106 ;  /* 0x0000006a514a7220 */ /* 0x020fe20000410000 */
[----:B------:R-:W-:Y:S01]  /*0a30*/  @P1 PRMT R99, R75, 0x7610, R99 ;  /* 0x000076104b631816 */ /* 0x000fe20000000063 */
[----:B------:R-:W-:Y:S01]  /*0a40*/  FMUL.FTZ R75, R81, R108 ;  /* 0x0000006c514b7220 */ /* 0x000fe20000410000 */
[----:B------:R-:W-:Y:S01]  /*0a50*/  FADD.FTZ R15, R15, R82 ;  /* 0x000000520f0f7221 */ /* 0x000fe20000010000 */
[----:B------:R-:W-:Y:S01]  /*0a60*/  FFMA.FTZ R7, R74, R82, R7 ;  /* 0x000000524a077223 */ /* 0x000fe20000010007 */
[----:B------:R-:W-:Y:S01]  /*0a70*/  @P1 PRMT R97, R3, 0x7610, R97 ;  /* 0x0000761003611816 */ /* 0x000fe20000000061 */
[----:B------:R-:W-:Y:S01]  /*0a80*/  FADD.FTZ R32, R32, R83 ;  /* 0x0000005320207221 */ /* 0x000fe20000010000 */
[----:B------:R-:W-:Y:S01]  /*0a90*/  FFMA.FTZ R8, R75, R83, R8 ;  /* 0x000000534b087223 */ /* 0x000fe20000010008 */
[----:B------:R-:W-:Y:S01]  /*0aa0*/  FMUL.FTZ R82, R81, R110 ;  /* 0x0000006e51527220 */ /* 0x000fe20000410000 */
[----:B------:R-:W-:Y:S01]  /*0ab0*/  @P1 PRMT R93, R53, 0x7610, R93 ;  /* 0x00007610355d1816 */ /* 0x000fe2000000005d */
[C---:B------:R-:W-:Y:S01]  /*0ac0*/  FMUL.FTZ R3, R81.reuse, R100 ;  /* 0x0000006451037220 */ /* 0x040fe20000410000 */
[----:B------:R-:W-:Y:S01]  /*0ad0*/  @P1 PRMT R98, R52, 0x7610, R98 ;  /* 0x0000761034621816 */ /* 0x000fe20000000062 */
[----:B------:R-:W-:Y:S01]  /*0ae0*/  FMUL.FTZ R83, R81, R112 ;  /* 0x0000007051537220 */ /* 0x000fe20000410000 */
[----:B------:R-:W-:-:S02]  /*0af0*/  SHF.R.U64 R54, R72, 0x18, R73 ;  /* 0x0000001848367819 */ /* 0x000fc40000001249 */
[C-C-:B------:R-:W-:Y:S02]  /*0b00*/  SHF.R.U64 R53, R72.reuse, 0x10, R73.reuse ;  /* 0x0000001048357819 */ /* 0x140fe40000001249 */
[----:B------:R-:W-:Y:S02]  /*0b10*/  SHF.R.U64 R52, R72, 0x8, R73 ;  /* 0x0000000848347819 */ /* 0x000fe40000001249 */
[----:B------:R-:W-:Y:S01]  /*0b20*/  MOV R100, R72 ;  /* 0x0000004800647202 */ /* 0x000fe20000000f00 */
[----:B------:R-:W-:Y:S01]  /*0b30*/  FMUL.FTZ R72, R81, R102 ;  /* 0x0000006651487220 */ /* 0x000fe20000410000 */
[----:B------:R-:W-:Y:S01]  /*0b40*/  FADD.FTZ R33, R33, R58 ;  /* 0x0000003a21217221 */ /* 0x000fe20000010000 */
[----:B------:R-:W-:Y:S01]  /*0b50*/  FFMA.FTZ R9, R82, R58, R9 ;  /* 0x0000003a52097223 */ /* 0x000fe20000010009 */
[----:B------:R-:W-:Y:S01]  /*0b60*/  FADD.FTZ R34, R34, R57 ;  /* 0x0000003922227221 */ /* 0x000fe20000010000 */
[----:B------:R-:W-:Y:S01]  /*0b70*/  FFMA.FTZ R10, R83, R57, R10 ;  /* 0x00000039530a7223 */ /* 0x000fe2000001000a */
[----:B------:R-:W-:Y:S01]  /*0b80*/  FADD.FTZ R58, RZ, R80 ;  /* 0x00000050ff3a7221 */ /* 0x000fe20000010000 */
[----:B------:R-:W-:Y:S01]  /*0b90*/  FFMA.FTZ R57, R3, R80, RZ ;  /* 0x0000005003397223 */ /* 0x000fe200000100ff */
[----:B------:R-:W-:Y:S01]  /*0ba0*/  FADD.FTZ R13, R13, R84 ;  /* 0x000000540d0d7221 */ /* 0x000fe20000010000 */
[----:B------:R-:W-:Y:S01]  /*0bb0*/  FFMA.FTZ R5, R72, R84, R5 ;  /* 0x0000005448057223 */ /* 0x000fe20000010005 */
[----:B------:R-:W-:Y:S01]  /*0bc0*/  FADD.FTZ R18, R18, R59 ;  /* 0x0000003b12127221 */ /* 0x000fe20000010000 */
[----:B------:R-:W-:Y:S01]  /*0bd0*/  FFMA.FTZ R26, R83, R59, R26 ;  /* 0x0000003b531a7223 */ /* 0x000fe2000001001a */
[----:B------:R-:W-:Y:S01]  /*0be0*/  FMUL.FTZ R84, R81, R114 ;  /* 0x0000007251547220 */ /* 0x000fe20000410000 */
[----:B------:R-:W-:Y:S01]  /*0bf0*/  SHF.R.U32.HI R103, RZ, 0x18, R73 ;  /* 0x00000018ff677819 */ /* 0x000fe20000011649 */
[----:B------:R-:W-:Y:S01]  /*0c00*/  FADD.FTZ R59, R58, R79 ;  /* 0x0000004f3a3b7221 */ /* 0x000fe20000010000 */
[----:B------:R-:W-:Y:S01]  /*0c10*/  SHF.R.U32.HI R105, RZ, 0x10, R73 ;  /* 0x00000010ff697819 */ /* 0x000fe20000011649 */
[----:B------:R-:W-:Y:S01]  /*0c20*/  FFMA.FTZ R58, R72, R79, R57 ;  /* 0x0000004f483a7223 */ /* 0x000fe20000010039 */
[----:B------:R-:W-:-:S02]  /*0c30*/  SHF.R.U32.HI R101, RZ, 0x8, R73 ;  /* 0x00000008ff657819 */ /* 0x000fc40000011649 */
[----:B------:R-:W-:Y:S01]  /*0c40*/  MOV R55, R73 ;  /* 0x0000004900377202 */ /* 0x000fe20000000f00 */
[----:B------:R-:W-:Y:S01]  /*0c50*/  FMUL.FTZ R73, R81, R104 ;  /* 0x0000006851497220 */ /* 0x000fe20000410000 */
        /* <DEDUP_REMOVED lines=8> */
[----:B------:R-:W-:Y:S02]  /*0ce0*/  FADD.FTZ R21, R21, R90 ;  /* 0x0000005a15157221 */ /* 0x000fe40000010000 */
[----:B------:R-:W-:Y:S01]  /*0cf0*/  FADD.FTZ R56, R59, R66 ;  /* 0x000000423b387221 */ /* 0x000fe20000010000 */
[----:B------:R-:W-:Y:S01]  /*0d00*/  FFMA.FTZ R58, R82, R66, R57 ;  /* 0x00000042523a7223 */ /* 0x000fe20000010039 */
[----:B------:R-:W-:Y:S01]  /*0d10*/  FFMA.FTZ R29, R72, R90, R29 ;  /* 0x0000005a481d7223 */ /* 0x000fe2000001001d */
[--C-:B------:R-:W-:Y:S01]  /*0d20*/  FADD.FTZ R17, R17, R88.reuse ;  /* 0x0000005811117221 */ /* 0x100fe20000010000 */
[----:B------:R-:W-:Y:S01]  /*0d30*/  FFMA.FTZ R25, R82, R88, R25 ;  /* 0x0000005852197223 */ /* 0x000fe20000010019 */
[----:B------:R-:W-:Y:S01]  /*0d40*/  PRMT R88, R55, 0x7610, R88 ;  /* 0x0000761037587816 */ /* 0x000fe20000000058 */
[----:B------:R-:W-:Y:S01]  /*0d50*/  FFMA.FTZ R55, R83, R63, R58 ;  /* 0x0000003f53377223 */ /* 0x000fe2000001003a */
[----:B------:R-:W-:Y:S01]  /*0d60*/  PRMT R90, R53, 0x7610, R90 ;  /* 0x00007610355a7816 */ /* 0x000fe2000000005a */
[----:B------:R-:W-:Y:S01]  /*0d70*/  FADD.FTZ R53, R56, R63 ;  /* 0x0000003f38357221 */ /* 0x000fe20000010000 */
        /* <DEDUP_REMOVED lines=14> */
[----:B------:R-:W-:Y:S01]  /*0e60*/  PRMT R85, R103, 0x7610, R85 ;  /* 0x0000761067557816 */ /* 0x000fe20000000055 */
[----:B------:R-:W-:Y:S01]  /*0e70*/  FADD.FTZ R56, R53, R62 ;  /* 0x0000003e35387221 */ /* 0x000fe20000010000 */
[----:B------:R-:W-:Y:S01]  /*0e80*/  PRMT R86, R105, 0x7610, R86 ;  /* 0x0000761069567816 */ /* 0x000fe20000000056 */
[----:B------:R-:W-:Y:S01]  /*0e90*/  FFMA.FTZ R58, R84, R62, R55 ;  /* 0x0000003e543a7223 */ /* 0x000fe20000010037 */
[----:B------:R-:W-:-:S02]  /*0ea0*/  PRMT R87, R101, 0x7610, R87 ;  /* 0x0000761065577816 */ /* 0x000fc40000000057 */
[----:B------:R-:W-:Y:S02]  /*0eb0*/  PRMT R89, R54, 0x7610, R89 ;  /* 0x0000761036597816 */ /* 0x000fe40000000059 */
[----:B------:R-:W-:-:S07]  /*0ec0*/  PRMT R91, R52, 0x7610, R91 ;  /* 0x00007610345b7816 */ /* 0x000fce000000005b */
.L_x_377:
[----:B------:R-:W-:Y:S05]  /*0ed0*/  BSYNC.RECONVERGENT B1 ;  /* 0x0000000000017941 */ /* 0x000fea0003800200 */
.L_x_376:
[----:B------:R-:W-:Y:S01]  /*0ee0*/  UMOV UR4, 0xffffffff ;  /* 0xffffffff00047882 */ /* 0x000fe20000000000 */
[----:B------:R-:W-:Y:S02]  /*0ef0*/  ISETP.GE.U32.AND P2, PT, R2, 0x20, PT ;  /* 0x000000200200780c */ /* 0x000fe40003f46070 */
[----:B------:R-:W-:Y:S11]  /*0f00*/  BRA.DIV UR4, `(.L_x_378) ;  /* 0x0000002e04387947 */ /* 0x000ff6000b800000 */
        /* <DEDUP_REMOVED lines=18> */
.L_x_402:
        /* <DEDUP_REMOVED lines=32> */
[C---:B-----5:R-:W-:Y:S01]  /*1230*/  FMUL.FTZ R104, R81.reuse, R104 ;  /* 0x0000006851687220 */ /* 0x060fe20000410000 */
[----:B------:R-:W-:Y:S01]  /*1240*/  FADD.FTZ R60, R76, -R59 ;  /* 0x8000003b4c3c7221 */ /* 0x000fe20000010000 */
[C---:B------:R-:W-:Y:S01]  /*1250*/  FMUL.FTZ R106, R81.reuse, R106 ;  /* 0x0000006a516a7220 */ /* 0x040fe20000410000 */
[----:B------:R-:W-:Y:S01]  /*1260*/  FADD.FTZ R102, R66, -R61 ;  /* 0x8000003d42667221 */ /* 0x000fe20000010000 */
[----:B------:R-:W-:Y:S01]  /*1270*/  FADD.FTZ R52, R80, -R55 ;  /* 0x8000003750347221 */ /* 0x000fe20000010000 */
[----:B------:R-:W-:Y:S01]  /*1280*/  FMUL.FTZ R104, R104, UR14 ;  /* 0x0000000e68687c20 */ /* 0x000fe20008410000 */
[----:B------:R-:W-:Y:S01]  /*1290*/  FMUL.FTZ R106, R106, UR14 ;  /* 0x0000000e6a6a7c20 */ /* 0x000fe20008410000 */
        /* <DEDUP_REMOVED lines=20> */
[----:B------:R-:W-:Y:S02]  /*13e0*/  LOP3.LUT P0, RZ, R100, 0xff, RZ, 0xc0, !PT ;  /* 0x000000ff64ff7812 */ /* 0x000fe4000780c0ff */
[----:B------:R-:W-:Y:S02]  /*13f0*/  LOP3.LUT P6, RZ, R91, 0xff, RZ, 0xc0, !PT ;  /* 0x000000ff5bff7812 */ /* 0x000fe400078cc0ff */
[----:B------:R-:W-:-:S02]  /*1400*/  FSEL R60, R60, RZ, P5 ;  /* 0x000000ff3c3c7208 */ /* 0x000fc40002800000 */
[----:B------:R-:W-:Y:S02]  /*1410*/  FSEL R59, R102, RZ, P4 ;  /* 0x000000ff663b7208 */ /* 0x000fe40002000000 */
[----:B------:R-:W-:Y:S02]  /*1420*/  FSEL R53, R56, RZ, P3 ;  /* 0x000000ff38357208 */ /* 0x000fe40001800000 */
[----:B------:R-:W-:Y:S02]  /*1430*/  FSEL R58, R58, RZ, P1 ;  /* 0x000000ff3a3a7208 */ /* 0x000fe40000800000 */
[----:B------:R-:W-:Y:S02]  /*1440*/  FSEL R52, R52, RZ, P0 ;  /* 0x000000ff34347208 */ /* 0x000fe40000000000 */
[----:B------:R-:W-:Y:S02]  /*1450*/  FSEL R57, R54, RZ, P6 ;  /* 0x000000ff36397208 */ /* 0x000fe40003000000 */
[----:B------:R-:W-:-:S02]  /*1460*/  F2FP.F16.F32.PACK_AB R55, R106, R55 ;  /* 0x000000376a37723e */ /* 0x000fc400000000ff */
[----:B------:R-:W-:Y:S02]  /*1470*/  F2FP.F16.F32.PACK_AB R54, R59, R60 ;  /* 0x0000003c3b36723e */ /* 0x000fe400000000ff */
[----:B------:R-:W-:Y:S02]  /*1480*/  F2FP.F16.F32.PACK_AB R53, R58, R53 ;  /* 0x000000353a35723e */ /* 0x000fe400000000ff */
[----:B------:R-:W-:Y:S01]  /*1490*/  F2FP.F16.F32.PACK_AB R52, R57, R52 ;  /* 0x000000343934723e */ /* 0x000fe200000000ff */
[----:B------:R-:W-:Y:S06]  /*14a0*/  BRA `(.L_x_384) ;  /* 0x0000001c00487947 */ /* 0x000fec0003800000 */
.L_x_383:
        /* <DEDUP_REMOVED lines=14> */
[----:B0-----:R-:W-:Y:S01]  /*1590*/  FADD.FTZ R56, R76, -R55 ;  /* 0x800000374c387221 */ /* 0x001fe20000010000 */
[----:B------:R-:W-:Y:S01]  /*15a0*/  FADD.FTZ R58, R66, -R57 ;  /* 0x80000039423a7221 */ /* 0x000fe20000010000 */
[----:B------:R-:W-:Y:S01]  /*15b0*/  FADD.FTZ R44, R80, -R45 ;  /* 0x8000002d502c7221 */ /* 0x000fe20000010000 */
[C---:B------:R-:W-:Y:S01]  /*15c0*/  FMUL.FTZ R45, R81.reuse, R52 ;  /* 0x00000034512d7220 */ /* 0x040fe20000410000 */
[C---:B------:R-:W-:Y:S01]  /*15d0*/  FMUL.FTZ R52, R81.reuse, R54 ;  /* 0x0000003651347220 */ /* 0x040fe20000410000 */
[C---:B------:R-:W-:Y:S01]  /*15e0*/  FMUL.FTZ R102, R81.reuse, R102 ;  /* 0x0000006651667220 */ /* 0x040fe20000410000 */
[----:B------:R-:W-:Y:S01]  /*15f0*/  FMUL.FTZ R53, R81, R46 ;  /* 0x0000002e51357220 */ /* 0x000fe20000410000 */
[----:B------:R-:W-:Y:S01]  /*1600*/  FMUL.FTZ R54, R47, UR14 ;  /* 0x0000000e2f367c20 */ /* 0x000fe20008410000 */
[C---:B------:R-:W-:Y:S01]  /*1610*/  FMUL.FTZ R46, R81.reuse, R56 ;  /* 0x00000038512e7220 */ /* 0x040fe20000410000 */
[C---:B------:R-:W-:Y:S01]  /*1620*/  FMUL.FTZ R55, R81.reuse, R58 ;  /* 0x0000003a51377220 */ /* 0x040fe20000410000 */
[----:B------:R-:W-:Y:S01]  /*1630*/  LOP3.LUT P0, RZ, R86, 0xff, RZ, 0xc0, !PT ;  /* 0x000000ff56ff7812 */ /* 0x000fe2000780c0ff */
[----:B------:R-:W-:Y:S01]  /*1640*/  FMUL.FTZ R44, R81, R44 ;  /* 0x0000002c512c7220 */ /* 0x000fe20000410000 */
[C---:B------:R-:W-:Y:S01]  /*1650*/  F2FP.F16.F32.PACK_AB R47, R102.reuse, R47 ;  /* 0x0000002f662f723e */ /* 0x040fe200000000ff */
[----:B------:R-:W-:Y:S01]  /*1660*/  FMUL.FTZ R102, R102, UR14 ;  /* 0x0000000e66667c20 */ /* 0x000fe20008410000 */
[----:B------:R-:W-:Y:S01]  /*1670*/  FSEL R60, R54, RZ, P0 ;  /* 0x000000ff363c7208 */ /* 0x000fe20000000000 */
[----:B------:R-:W-:Y:S01]  /*1680*/  FMUL.FTZ R56, R46, UR14 ;  /* 0x0000000e2e387c20 */ /* 0x000fe20008410000 */
[----:B------:R-:W-:Y:S01]  /*1690*/  LOP3.LUT P6, RZ, R85, 0xff, RZ, 0xc0, !PT ;  /* 0x000000ff55ff7812 */ /* 0x000fe200078cc0ff */
[C---:B------:R-:W-:Y:S01]  /*16a0*/  FMUL.FTZ R57, R55.reuse, UR14 ;  /* 0x0000000e37397c20 */ /* 0x040fe20008410000 */
[----:B------:R-:W-:Y:S01]  /*16b0*/  F2FP.F16.F32.PACK_AB R46, R55, R46 ;  /* 0x0000002e372e723e */ /* 0x000fe200000000ff */
[----:B------:R-:W-:Y:S01]  /*16c0*/  FMUL.FTZ R54, R45, UR14 ;  /* 0x0000000e2d367c20 */ /* 0x000fe20008410000 */
[C---:B------:R-:W-:Y:S01]  /*16d0*/  F2FP.F16.F32.PACK_AB R45, R52.reuse, R45 ;  /* 0x0000002d342d723e */ /* 0x040fe200000000ff */
[----:B------:R-:W-:Y:S01]  /*16e0*/  FMUL.FTZ R55, R52, UR14 ;  /* 0x0000000e34377c20 */ /* 0x000fe20008410000 */
[----:B------:R-:W-:Y:S01]  /*16f0*/  FMUL.FTZ R52, R44, UR14 ;  /* 0x0000000e2c347c20 */ /* 0x000fe20008410000 */
[C---:B------:R-:W-:Y:S01]  /*1700*/  F2FP.F16.F32.PACK_AB R44, R53.reuse, R44 ;  /* 0x0000002c352c723e */ /* 0x040fe200000000ff */
[----:B------:R-:W-:Y:S01]  /*1710*/  FMUL.FTZ R53, R53, UR14 ;  /* 0x0000000e35357c20 */ /* 0x000fe20008410000 */
[----:B------:R-:W-:-:S02]  /*1720*/  LOP3.LUT P5, RZ, R88, 0xff, RZ, 0xc0, !PT ;  /* 0x000000ff58ff7812 */ /* 0x000fc400078ac0ff */
[----:B------:R-:W-:Y:S02]  /*1730*/  LOP3.LUT P4, RZ, R87, 0xff, RZ, 0xc0, !PT ;  /* 0x000000ff57ff7812 */ /* 0x000fe4000788c0ff */
[----:B------:R-:W-:Y:S02]  /*1740*/  FSEL R81, R102, RZ, P6 ;  /* 0x000000ff66517208 */ /* 0x000fe40003000000 */
[----:B------:R-:W-:Y:S02]  /*1750*/  LOP3.LUT P3, RZ, R90, 0xff, RZ, 0xc0, !PT ;  /* 0x000000ff5aff7812 */ /* 0x000fe4000786c0ff */
[----:B------:R-:W-:Y:S02]  /*1760*/  LOP3.LUT P1, RZ, R89, 0xff, RZ, 0xc0, !PT ;  /* 0x000000ff59ff7812 */ /* 0x000fe4000782c0ff */
[----:B------:R-:W-:Y:S02]  /*1770*/  LOP3.LUT P0, RZ, R100, 0xff, RZ, 0xc0, !PT ;  /* 0x000000ff64ff7812 */ /* 0x000fe4000780c0ff */
[----:B------:R-:W-:-:S02]  /*1780*/  LOP3.LUT P6, RZ, R91, 0xff, RZ, 0xc0, !PT ;  /* 0x000000ff5bff7812 */ /* 0x000fc400078cc0ff */
[----:B------:R-:W-:Y:S02]  /*1790*/  FSEL R58, R56, RZ, P5 ;  /* 0x000000ff383a7208 */ /* 0x000fe40002800000 */
[----:B------:R-:W-:Y:S02]  /*17a0*/  FSEL R61, R57, RZ, P4 ;  /* 0x000000ff393d7208 */ /* 0x000fe40002000000 */
[----:B------:R-:W-:Y:S02]  /*17b0*/  FSEL R56, R54, RZ, P3 ;  /* 0x000000ff36387208 */ /* 0x000fe40001800000 */
[----:B------:R-:W-:Y:S02]  /*17c0*/  FSEL R59, R55, RZ, P1 ;  /* 0x000000ff373b7208 */ /* 0x000fe40000800000 */
[----:B------:R-:W-:Y:S02]  /*17d0*/  FSEL R52, R52, RZ, P0 ;  /* 0x000000ff34347208 */ /* 0x000fe40000000000 */
[----:B------:R-:W-:-:S02]  /*17e0*/  FSEL R57, R53, RZ, P6 ;  /* 0x000000ff35397208 */ /* 0x000fc40003000000 */
[----:B------:R-:W-:Y:S02]  /*17f0*/  F2FP.F16.F32.PACK_AB R55, R81, R60 ;  /* 0x0000003c5137723e */ /* 0x000fe400000000ff */
[----:B------:R-:W-:Y:S02]  /*1800*/  F2FP.F16.F32.PACK_AB R54, R61, R58 ;  /* 0x0000003a3d36723e */ /* 0x000fe400000000ff */
[----:B------:R-:W-:Y:S02]  /*1810*/  F2FP.F16.F32.PACK_AB R53, R59, R56 ;  /* 0x000000383b35723e */ /* 0x000fe400000000ff */
[----:B------:R-:W-:Y:S01]  /*1820*/  F2FP.F16.F32.PACK_AB R52, R57, R52 ;  /* 0x000000343934723e */ /* 0x000fe200000000ff */
[----:B------:R-:W-:Y:S06]  /*1830*/  BRA `(.L_x_384) ;  /* 0x0000001800647947 */ /* 0x000fec0003800000 */
.L_x_382:
[-CC-:B------:R-:W-:Y:S01]  /*1840*/  FFMA.FTZ R55, R3, R52.reuse, R53.reuse ;  /* 0x0000003403377223 */ /* 0x180fe20000010035 */
[----:B------:R-:W-:Y:S01]  /*1850*/  UMOV UR4, UR6 ;  /* 0x0000000600047c82 */ /* 0x000fe20008000000 */
[--C-:B------:R-:W-:Y:S02]  /*1860*/  HADD2.F32 R54, -RZ, R40.reuse.H0_H0 ;  /* 0x20000028ff367230 */ /* 0x100fe40000004100 */
[-C--:B0-----:R-:W-:Y:S01]  /*1870*/  FFMA.FTZ R58, R72, R52.reuse, R53 ;  /* 0x00000034483a7223 */ /* 0x081fe20000010035 */
[----:B------:R-:W-:Y:S01]  /*1880*/  FADD.FTZ R55, R80, -R55 ;  /* 0x8000003750377221 */ /* 0x000fe20000010000 */
[----:B------:R-:W-:Y:S01]  /*1890*/  ISETP.NE.U32.AND P0, PT, RZ, UR4, PT ;  /* 0x00000004ff007c0c */ /* 0x000fe2000bf05070 */
[----:B------:R-:W-:Y:S02]  /*18a0*/  HADD2.F32 R56, -RZ, R40.H1_H1 ;  /* 0x30000028ff387230 */ /* 0x000fe40000004100 */
[-CC-:B------:R-:W-:Y:S01]  /*18b0*/  FFMA.FTZ R59, R73, R52.reuse, R53.reuse ;  /* 0x00000034493b7223 */ /* 0x180fe20000010035 */
[----:B------:R-:W-:Y:S01]  /*18c0*/  UMOV UR5, UR7 ;  /* 0x0000000700057c82 */ /* 0x000fe20008000000 */
[-CC-:B------:R-:W-:Y:S01]  /*18d0*/  FFMA.FTZ R102, R74, R52.reuse, R53.reuse ;  /* 0x000000344a667223 */ /* 0x180fe20000010035 */
[-CC-:B------:R-:W-:Y:S01]  /*18e0*/  FFMA.FTZ R61, R75, R52.reuse, R53.reuse ;  /* 0x000000344b3d7223 */ /* 0x180fe20000010035 */
[-CC-:B------:R-:W-:Y:S01]  /*18f0*/  FFMA.FTZ R105, R82, R52.reuse, R53.reuse ;  /* 0x0000003452697223 */ /* 0x180fe20000010035 */
[----:B------:R-:W-:Y:S01]  /*1900*/  FADD.FTZ R57, R79, -R58 ;  /* 0x8000003a4f397221 */ /* 0x000fe20000010000 */
[-CC-:B------:R-:W-:Y:S01]  /*1910*/  FFMA.FTZ R106, R83, R52.reuse, R53.reuse ;  /* 0x00000034536a7223 */ /* 0x180fe20000010035 */
[----:B------:R-:W-:Y:S01]  /*1920*/  FFMA.FTZ R107, R84, R52, R53 ;  /* 0x00000034546b7223 */ /* 0x000fe20000010035 */
[----:B-----5:R-:W-:Y:S01]  /*1930*/  FFMA.FTZ R52, R81, R55, R54 ;  /* 0x0000003751347223 */ /* 0x020fe20000010036 */
[----:B------:R-:W-:Y:S01]  /*1940*/  ISETP.NE.AND.EX P0, PT, RZ, UR5, PT, P0 ;  /* 0x00000005ff007c0c */ /* 0x000fe2000bf05300 */
[----:B------:R-:W-:-:S02]  /*1950*/  HADD2.F32 R54, -RZ, R41.H0_H0 ;  /* 0x20000029ff367230 */ /* 0x000fc40000004100 */
[----:B------:R-:W-:Y:S01]  /*1960*/  FADD.FTZ R59, R78, -R59 ;  /* 0x8000003b4e3b7221 */ /* 0x000fe20000010000 */
[C---:B------:R-:W-:Y:S01]  /*1970*/  FFMA.FTZ R53, R81.reuse, R57, R56 ;  /* 0x0000003951357223 */ /* 0x040fe20000010038 */
[--C-:B------:R-:W-:Y:S02]  /*1980*/  HADD2.F32 R56, -RZ, R42.reuse.H0_H0 ;  /* 0x2000002aff387230 */ /* 0x100fe40000004100 */
[----:B------:R-:W-:Y:S01]  /*1990*/  FADD.FTZ R61, R76, -R61 ;  /* 0x8000003d4c3d7221 */ /* 0x000fe20000010000 */
[----:B------:R-:W-:Y:S01]  /*19a0*/  FFMA.FTZ R101, R81, R59, R54 ;  /* 0x0000003b51657223 */ /* 0x000fe20000010036 */
[----:B------:R-:W-:Y:S02]  /*19b0*/  HADD2.F32 R54, -RZ, R41.H1_H1 ;  /* 0x30000029ff367230 */ /* 0x000fe40000004100 */
[----:B------:R-:W-:Y:S01]  /*19c0*/  FADD.FTZ R104, R66, -R105 ;  /* 0x8000006942687221 */ /* 0x000fe20000010000 */
[----:B------:R-:W-:Y:S02]  /*19d0*/  HADD2.F32 R58, -RZ, R43.H0_H0 ;  /* 0x2000002bff3a7230 */ /* 0x000fe40000004100 */
[----:B------:R-:W-:Y:S01]  /*19e0*/  FADD.FTZ R55, R77, -R102 ;  /* 0x800000664d377221 */ /* 0x000fe20000010000 */
[----:B------:R-:W-:Y:S01]  /*19f0*/  FFMA.FTZ R103, R81, R61, R56 ;  /* 0x0000003d51677223 */ /* 0x000fe20000010038 */
[----:B------:R-:W-:Y:S01]  /*1a00*/  FADD.FTZ R105, R63, -R106 ;  /* 0x8000006a3f697221 */ /* 0x000fe20000010000 */
[----:B------:R-:W-:-:S02]  /*1a10*/  HADD2.F32 R56, -RZ, R42.H1_H1 ;  /* 0x3000002aff387230 */ /* 0x000fc40000004100 */
[C---:B------:R-:W-:Y:S01]  /*1a20*/  FFMA.FTZ R102, R81.reuse, R55, R54 ;  /* 0x0000003751667223 */ /* 0x040fe20000010036 */
[----:B------:R-:W-:Y:S02]  /*1a30*/  HADD2.F32 R60, -RZ, R43.H1_H1 ;  /* 0x3000002bff3c7230 */ /* 0x000fe40000004100 */
[C---:B------:R-:W-:Y:S01]  /*1a40*/  FFMA.FTZ R105, R81.reuse, R105, R58 ;  /* 0x0000006951697223 */ /* 0x040fe2000001003a */
[----:B------:R-:W-:Y:S01]  /*1a50*/  @P0 F2FP.F16.F32.PACK_AB R55, RZ, R101 ;  /* 0x00000065ff37023e */ /* 0x000fe200000000ff */
[----:B------:R-:W-:Y:S01]  /*1a60*/  FADD.FTZ R107, R62, -R107 ;  /* 0x8000006b3e6b7221 */ /* 0x000fe20000010000 */
[----:B------:R-:W-:Y:S01]  /*1a70*/  @P0 F2FP.F16.F32.PACK_AB R58, RZ, R103 ;  /* 0x00000067ff3a023e */ /* 0x000fe200000000ff */
[C---:B------:R-:W-:Y:S01]  /*1a80*/  FFMA.FTZ R104, R81.reuse, R104, R56 ;  /* 0x0000006851687223 */ /* 0x040fe20000010038 */
[----:B------:R-:W-:Y:S01]  /*1a90*/  @P0 F2FP.F16.F32.PACK_AB R54, RZ, R52 ;  /* 0x00000034ff36023e */ /* 0x000fe200000000ff */
[----:B------:R-:W-:Y:S01]  /*1aa0*/  FFMA.FTZ R81, R81, R107, R60 ;  /* 0x0000006b51517223 */ /* 0x000fe2000001003c */
[----:B------:R-:W-:Y:S01]  /*1ab0*/  @P0 PRMT R45, R55, 0x7610, R45 ;  /* 0x00007610372d0816 */ /* 0x000fe2000000002d */
[----:B------:R-:W-:Y:S01]  /*1ac0*/  FMUL.FTZ R55, R103, UR14 ;  /* 0x0000000e67377c20 */ /* 0x000fe20008410000 */
[----:B------:R-:W-:Y:S01]  /*1ad0*/  @P0 PRMT R46, R58, 0x7610, R46 ;  /* 0x000076103a2e0816 */ /* 0x000fe2000000002e */
[----:B------:R-:W-:Y:S01]  /*1ae0*/  FMUL.FTZ R58, R104, UR14 ;  /* 0x0000000e683a7c20 */ /* 0x000fe20008410000 */
[----:B------:R-:W-:Y:S01]  /*1af0*/  @P0 PRMT R44, R54, 0x7610, R44 ;  /* 0x00007610362c0816 */ /* 0x000fe2000000002c */
[----:B------:R-:W-:Y:S01]  /*1b00*/  FMUL.FTZ R54, R101, UR14 ;  /* 0x0000000e65367c20 */ /* 0x000fe20008410000 */
[----:B------:R-:W-:Y:S01]  /*1b10*/  @P0 F2FP.F16.F32.PACK_AB R60, RZ, R105 ;  /* 0x00000069ff3c023e */ /* 0x000fe200000000ff */
[----:B------:R-:W-:Y:S01]  /*1b20*/  FMUL.FTZ R52, R52, UR14 ;  /* 0x0000000e34347c20 */ /* 0x000fe20008410000 */
[----:B------:R-:W-:-:S02]  /*1b30*/  LOP3.LUT P3, RZ, R88, 0xff, RZ, 0xc0, !PT ;  /* 0x000000ff58ff7812 */ /* 0x000fc4000786c0ff */
[----:B------:R-:W-:Y:S02]  /*1b40*/  LOP3.LUT P6, RZ, R87, 0xff, RZ, 0xc0, !PT ;  /* 0x000000ff57ff7812 */ /* 0x000fe400078cc0ff */
[----:B------:R-:W-:Y:S02]  /*1b50*/  LOP3.LUT P5, RZ, R90, 0xff, RZ, 0xc0, !PT ;  /* 0x000000ff5aff7812 */ /* 0x000fe400078ac0ff */
[----:B------:R-:W-:Y:S02]  /*1b60*/  @P0 F2FP.F16.F32.PACK_AB R59, RZ, R104 ;  /* 0x00000068ff3b023e */ /* 0x000fe400000000ff */
[----:B------:R-:W-:Y:S02]  /*1b70*/  @P0 PRMT R47, R60, 0x7610, R47 ;  /* 0x000076103c2f0816 */ /* 0x000fe4000000002f */
[----:B------:R-:W-:Y:S01]  /*1b80*/  FSEL R103, R55, RZ, P3 ;  /* 0x000000ff37677208 */ /* 0x000fe20001800000 */
[----:B------:R-:W-:Y:S01]  /*1b90*/  FMUL.FTZ R55, R105, UR14 ;  /* 0x0000000e69377c20 */ /* 0x000fe20008410000 */
[----:B------:R-:W-:Y:S01]  /*1ba0*/  @P0 F2FP.F16.F32.PACK_AB R56, RZ, R53 ;  /* 0x00000035ff38023e */ /* 0x000fe200000000ff */
[----:B------:R-:W-:Y:S01]  /*1bb0*/  FMUL.FTZ R53, R53, UR14 ;  /* 0x0000000e35357c20 */ /* 0x000fe20008410000 */
[----:B------:R-:W-:Y:S01]  /*1bc0*/  FSEL R104, R58, RZ, P6 ;  /* 0x000000ff3a687208 */ /* 0x000fe20003000000 */
[----:B------:R-:W-:Y:S01]  /*1bd0*/  FMUL.FTZ R58, R81, UR14 ;  /* 0x0000000e513a7c20 */ /* 0x000fe20008410000 */
[----:B------:R-:W-:Y:S01]  /*1be0*/  FSEL R60, R54, RZ, P5 ;  /* 0x000000ff363c7208 */ /* 0x000fe20002800000 */
[----:B------:R-:W-:Y:S01]  /*1bf0*/  FMUL.FTZ R54, R102, UR14 ;  /* 0x0000000e66367c20 */ /* 0x000fe20008410000 */
[----:B------:R-:W-:-:S02]  /*1c00*/  LOP3.LUT P6, RZ, R86, 0xff, RZ, 0xc0, !PT ;  /* 0x000000ff56ff7812 */ /* 0x000fc400078cc0ff */
[----:B------:R-:W-:Y:S02]  /*1c10*/  LOP3.LUT P1, RZ, R89, 0xff, RZ, 0xc0, !PT ;  /* 0x000000ff59ff7812 */ /* 0x000fe4000782c0ff */
[----:B------:R-:W-:Y:S02]  /*1c20*/  LOP3.LUT P4, RZ, R100, 0xff, RZ, 0xc0, !PT ;  /* 0x000000ff64ff7812 */ /* 0x000fe4000788c0ff */
[----:B------:R-:W-:Y:S02]  /*1c30*/  LOP3.LUT P3, RZ, R91, 0xff, RZ, 0xc0, !PT ;  /* 0x000000ff5bff7812 */ /* 0x000fe4000786c0ff */
[----:B------:R-:W-:Y:S02]  /*1c40*/  LOP3.LUT P5, RZ, R85, 0xff, RZ, 0xc0, !PT ;  /* 0x000000ff55ff7812 */ /* 0x000fe400078ac0ff */
[----:B------:R-:W-:Y:S02]  /*1c50*/  @P0 F2FP.F16.F32.PACK_AB R57, RZ, R102 ;  /* 0x00000066ff39023e */ /* 0x000fe400000000ff */
[----:B------:R-:W-:-:S02]  /*1c60*/  @P0 F2FP.F16.F32.PACK_AB R61, RZ, R81 ;  /* 0x00000051ff3d023e */ /* 0x000fc400000000ff */
        /* <DEDUP_REMOVED lines=8> */
[----:B------:R-:W-:Y:S02]  /*1cf0*/  F2FP.F16.F32.PACK_AB R55, R55, R102 ;  /* 0x000000663737723e */ /* 0x000fe400000000ff */
[----:B------:R-:W-:Y:S02]  /*1d00*/  @P0 PRMT R46, R46, 0x5410, R59 ;  /* 0x000054102e2e0816 */ /* 0x000fe4000000003b */
[----:B------:R-:W-:Y:S02]  /*1d10*/  @P0 PRMT R45, R45, 0x5410, R57 ;  /* 0x000054102d2d0816 */ /* 0x000fe40000000039 */
[----:B------:R-:W-:-:S02]  /*1d20*/  @P0 PRMT R44, R44, 0x5410, R56 ;  /* 0x000054102c2c0816 */ /* 0x000fc40000000038 */
[----:B------:R-:W-:Y:S01]  /*1d30*/  @P0 PRMT R47, R47, 0x5410, R61 ;  /* 0x000054102f2f0816 */ /* 0x000fe2000000003d */
[----:B------:R-:W-:Y:S06]  /*1d40*/  BRA `(.L_x_384) ;  /* 0x0000001400207947 */ /* 0x000fec0003800000 */
.L_x_381:
        /* <DEDUP_REMOVED lines=11> */
[-C--:B------:R-:W-:Y:S01]  /*1e00*/  FFMA.FTZ R57, R82, R52.reuse, R53 ;  /* 0x0000003452397223 */ /* 0x080fe20000010035 */
[----:B0-----:R-:W-:Y:S01]  /*1e10*/  FADD.FTZ R56, R76, -R55 ;  /* 0x800000374c387221 */ /* 0x001fe20000010000 */
[-CC-:B------:R-:W-:Y:S01]  /*1e20*/  FFMA.FTZ R48, R72, R52.reuse, R53.reuse ;  /* 0x0000003448307223 */ /* 0x180fe20000010035 */
[-CC-:B------:R-:W-:Y:S01]  /*1e30*/  FFMA.FTZ R60, R83, R52.reuse, R53.reuse ;  /* 0x00000034533c7223 */ /* 0x180fe20000010035 */
[-CC-:B------:R-:W-:Y:S01]  /*1e40*/  FFMA.FTZ R49, R3, R52.reuse, R53.reuse ;  /* 0x0000003403317223 */ /* 0x180fe20000010035 */
[----:B------:R-:W-:Y:S01]  /*1e50*/  FFMA.FTZ R53, R84, R52, R53 ;  /* 0x0000003454357223 */ /* 0x000fe20000010035 */
[----:B------:R-:W-:Y:S01]  /*1e60*/  FADD.FTZ R52, R78, -R51 ;  /* 0x800000334e347221 */ /* 0x000fe20000010000 */
[----:B-----5:R-:W-:Y:S01]  /*1e70*/  FMUL.FTZ R56, R81, R56 ;  /* 0x0000003851387220 */ /* 0x020fe20000410000 */
[----:B------:R-:W-:Y:S01]  /*1e80*/  FADD.FTZ R54, R77, -R50 ;  /* 0x800000324d367221 */ /* 0x000fe20000010000 */
[----:B------:R-:W-:Y:S01]  /*1e90*/  FADD.FTZ R58, R66, -R57 ;  /* 0x80000039423a7221 */ /* 0x000fe20000010000 */
[----:B------:R-:W-:Y:S01]  /*1ea0*/  FADD.FTZ R50, R79, -R48 ;  /* 0x800000304f327221 */ /* 0x000fe20000010000 */
[----:B------:R-:W-:Y:S01]  /*1eb0*/  FADD.FTZ R48, R80, -R49 ;  /* 0x8000003150307221 */ /* 0x000fe20000010000 */
[C---:B------:R-:W-:Y:S01]  /*1ec0*/  FMUL.FTZ R49, R81.reuse, R52 ;  /* 0x0000003451317220 */ /* 0x040fe20000410000 */
[----:B------:R-:W-:Y:S01]  /*1ed0*/  FMUL.FTZ R56, R56, UR14 ;  /* 0x0000000e38387c20 */ /* 0x000fe20008410000 */
[----:B------:R-:W-:Y:S01]  /*1ee0*/  FMUL.FTZ R54, R81, R54 ;  /* 0x0000003651367220 */ /* 0x000fe20000410000 */
[----:B------:R-:W-:Y:S01]  /*1ef0*/  LOP3.LUT P6, RZ, R95, 0xff, RZ, 0xc0, !PT ;  /* 0x000000ff5fff7812 */ /* 0x000fe200078cc0ff */
[C---:B------:R-:W-:Y:S01]  /*1f00*/  FMUL.FTZ R58, R81.reuse, R58 ;  /* 0x0000003a513a7220 */ /* 0x040fe20000410000 */
[----:B------:R-:W-:Y:S01]  /*1f10*/  LOP3.LUT P0, RZ, R88, 0xff, RZ, 0xc0, !PT ;  /* 0x000000ff58ff7812 */ /* 0x000fe2000780c0ff */
[----:B------:R-:W-:Y:S01]  /*1f20*/  FMUL.FTZ R55, R81, R50 ;  /* 0x0000003251377220 */ /* 0x000fe20000410000 */
[----:B------:R-:W-:Y:S01]  /*1f30*/  FMUL.FTZ R49, R49, UR14 ;  /* 0x0000000e31317c20 */ /* 0x000fe20008410000 */
[----:B------:R-:W-:Y:S01]  /*1f40*/  LOP3.LUT P3, RZ, R90, 0xff, RZ, 0xc0, !PT ;  /* 0x000000ff5aff7812 */ /* 0x000fe2000786c0ff */
[----:B------:R-:W-:Y:S01]  /*1f50*/  FMUL.FTZ R54, R54, UR14 ;  /* 0x0000000e36367c20 */ /* 0x000fe20008410000 */
[----:B------:R-:W-:Y:S01]  /*1f60*/  FSEL R50, R56, RZ, P6 ;  /* 0x000000ff38327208 */ /* 0x000fe20003000000 */
[----:B------:R-:W-:Y:S01]  /*1f70*/  FADD.FTZ R60, R63, -R60 ;  /* 0x8000003c3f3c7221 */ /* 0x000fe20000010000 */
[----:B------:R-:W-:Y:S01]  /*1f80*/  FMUL.FTZ R52, R81, R48 ;  /* 0x0000003051347220 */ /* 0x000fe20000410000 */
[----:B------:R-:W-:Y:S01]  /*1f90*/  LOP3.LUT P1, RZ, R93, 0xff, RZ, 0xc0, !PT ;  /* 0x000000ff5dff7812 */ /* 0x000fe2000782c0ff */
[----:B------:R-:W-:Y:S01]  /*1fa0*/  FMUL.FTZ R58, R58, UR14 ;  /* 0x0000000e3a3a7c20 */ /* 0x000fe20008410000 */
        /* <DEDUP_REMOVED lines=8> */
[----:B------:R-:W-:Y:S01]  /*2030*/  FSEL R53, R49, RZ, P3 ;  /* 0x000000ff31357208 */ /* 0x000fe20001800000 */
[----:B------:R-:W-:Y:S01]  /*2040*/  FMUL.FTZ R55, R55, UR14 ;  /* 0x0000000e37377c20 */ /* 0x000fe20008410000 */
[----:B------:R-:W-:Y:S01]  /*2050*/  LOP3.LUT P4, RZ, R97, 0xff, RZ, 0xc0, !PT ;  /* 0x000000ff61ff7812 */ /* 0x000fe2000788c0ff */
[----:B------:R-:W-:Y:S01]  /*2060*/  FMUL.FTZ R59, R59, UR14 ;  /* 0x0000000e3b3b7c20 */ /* 0x000fe20008410000 */
[----:B------:R-:W-:Y:S01]  /*2070*/  FSEL R49, R49, RZ, P1 ;  /* 0x000000ff31317208 */ /* 0x000fe20000800000 */
[----:B------:R-:W-:Y:S01]  /*2080*/  FMUL.FTZ R102, R102, UR14 ;  /* 0x0000000e66667c20 */ /* 0x000fe20008410000 */
[----:B------:R-:W-:-:S02]  /*2090*/  FSEL R48, R54, RZ, P6 ;  /* 0x000000ff36307208 */ /* 0x000fc40003000000 */
[----:B------:R-:W-:Y:S02]  /*20a0*/  FSEL R60, R58, RZ, P5 ;  /* 0x000000ff3a3c7208 */ /* 0x000fe40002800000 */
[----:B------:R-:W-:Y:S02]  /*20b0*/  FSEL R56, R54, RZ, P0 ;  /* 0x000000ff36387208 */ /* 0x000fe40000000000 */
[----:B------:R-:W-:Y:S02]  /*20c0*/  LOP3.LUT P6, RZ, R94, 0xff, RZ, 0xc0, !PT ;  /* 0x000000ff5eff7812 */ /* 0x000fe400078cc0ff */
[----:B------:R-:W-:Y:S02]  /*20d0*/  LOP3.LUT P0, RZ, R100, 0xff, RZ, 0xc0, !PT ;  /* 0x000000ff64ff7812 */ /* 0x000fe4000780c0ff */
[----:B------:R-:W-:Y:S02]  /*20e0*/  FSEL R51, R58, RZ, P4 ;  /* 0x000000ff3a337208 */ /* 0x000fe40002000000 */
[----:B------:R-:W-:-:S02]  /*20f0*/  F2FP.F16.F32.PACK_AB R49, R48, R49 ;  /* 0x000000313031723e */ /* 0x000fc400000000ff */
[----:B------:R-:W-:Y:S02]  /*2100*/  F2FP.F16.F32.PACK_AB R54, R60, R57 ;  /* 0x000000393c36723e */ /* 0x000fe400000000ff */
[----:B------:R-:W-:Y:S02]  /*2110*/  LOP3.LUT P5, RZ, R91, 0xff, RZ, 0xc0, !PT ;  /* 0x000000ff5bff7812 */ /* 0x000fe400078ac0ff */
[----:B------:R-:W-:Y:S02]  /*2120*/  LOP3.LUT P4, RZ, R92, 0xff, RZ, 0xc0, !PT ;  /* 0x000000ff5cff7812 */ /* 0x000fe4000788c0ff */
[----:B------:R-:W-:Y:S02]  /*2130*/  FSEL R48, R52, RZ, P6 ;  /* 0x000000ff34307208 */ /* 0x000fe40003000000 */
[----:B------:R-:W-:Y:S02]  /*2140*/  LOP3.LUT P3, RZ, R86, 0xff, RZ, 0xc0, !PT ;  /* 0x000000ff56ff7812 */ /* 0x000fe4000786c0ff */
[----:B------:R-:W-:-:S02]  /*2150*/  LOP3.LUT P1, RZ, R98, 0xff, RZ, 0xc0, !PT ;  /* 0x000000ff62ff7812 */ /* 0x000fc4000782c0ff */
[----:B------:R-:W-:Y:S02]  /*2160*/  FSEL R57, R52, RZ, P0 ;  /* 0x000000ff34397208 */ /* 0x000fe40000000000 */
[----:B------:R-:W-:Y:S02]  /*2170*/  LOP3.LUT P6, RZ, R99, 0xff, RZ, 0xc0, !PT ;  /* 0x000000ff63ff7812 */ /* 0x000fe400078cc0ff */
[----:B------:R-:W-:Y:S02]  /*2180*/  LOP3.LUT P0, RZ, R85, 0xff, RZ, 0xc0, !PT ;  /* 0x000000ff55ff7812 */ /* 0x000fe4000780c0ff */
[----:B------:R-:W-:Y:S02]  /*2190*/  F2FP.F16.F32.PACK_AB R50, R51, R50 ;  /* 0x000000323332723e */ /* 0x000fe400000000ff */
[----:B------:R-:W-:Y:S02]  /*21a0*/  F2FP.F16.F32.PACK_AB R53, R56, R53 ;  /* 0x000000353835723e */ /* 0x000fe400000000ff */
[----:B------:R-:W-:-:S02]  /*21b0*/  FSEL R52, R55, RZ, P5 ;  /* 0x000000ff37347208 */ /* 0x000fc40002800000 */
[----:B------:R-:W-:Y:S02]  /*21c0*/  FSEL R51, R55, RZ, P4 ;  /* 0x000000ff37337208 */ /* 0x000fe40002000000 */
[C---:B------:R-:W-:Y:S02]  /*21d0*/  FSEL R58, R59.reuse, RZ, P3 ;  /* 0x000000ff3b3a7208 */ /* 0x040fe40001800000 */
[----:B------:R-:W-:Y:S02]  /*21e0*/  FSEL R55, R59, RZ, P1 ;  /* 0x000000ff3b377208 */ /* 0x000fe40000800000 */
[C---:B------:R-:W-:Y:S02]  /*21f0*/  FSEL R56, R102.reuse, RZ, P6 ;  /* 0x000000ff66387208 */ /* 0x040fe40003000000 */
[----:B------:R-:W-:Y:S02]  /*2200*/  FSEL R59, R102, RZ, P0 ;  /* 0x000000ff663b7208 */ /* 0x000fe40000000000 */
[----:B------:R-:W-:-:S02]  /*2210*/  F2FP.F16.F32.PACK_AB R48, R51, R48 ;  /* 0x000000303330723e */ /* 0x000fc400000000ff */
[----:B------:R-:W-:Y:S02]  /*2220*/  F2FP.F16.F32.PACK_AB R51, R56, R55 ;  /* 0x000000373833723e */ /* 0x000fe400000000ff */
[----:B------:R-:W-:Y:S02]  /*2230*/  F2FP.F16.F32.PACK_AB R52, R52, R57 ;  /* 0x000000393434723e */ /* 0x000fe400000000ff */
[----:B------:R-:W-:Y:S01]  /*2240*/  F2FP.F16.F32.PACK_AB R55, R59, R58 ;  /* 0x0000003a3b37723e */ /* 0x000fe200000000ff */
[----:B------:R-:W-:Y:S06]  /*2250*/  BRA `(.L_x_384) ;  /* 0x0000000c00dc7947 */ /* 0x000fec0003800000 */
.L_x_386:
        /* <DEDUP_REMOVED lines=12> */
[----:B-----5:R-:W-:Y:S01]  /*2320*/  FMUL.FTZ R52, R81, R52 ;  /* 0x0000003451347220 */ /* 0x020fe20000410000 */
[----:B------:R-:W-:Y:S01]  /*2330*/  FADD.FTZ R46, R79, -R44 ;  /* 0x8000002c4f2e7221 */ /* 0x000fe20000010000 */
[C---:B------:R-:W-:Y:S01]  /*2340*/  FMUL.FTZ R49, R81.reuse, R54 ;  /* 0x0000003651317220 */ /* 0x040fe20000410000 */
[----:B------:R-:W-:Y:S01]  /*2350*/  FADD.FTZ R44, R80, -R45 ;  /* 0x8000002d502c7221 */ /* 0x000fe20000010000 */
[----:B------:R-:W-:Y:S01]  /*2360*/  FMUL.FTZ R47, R52, UR14 ;  /* 0x0000000e342f7c20 */ /* 0x000fe20008410000 */
[----:B------:R-:W-:Y:S01]  /*2370*/  LOP3.LUT P0, RZ, R88, 0xff, RZ, 0xc0, !PT ;  /* 0x000000ff58ff7812 */ /* 0x000fe2000780c0ff */
[----:B------:R-:W-:Y:S01]  /*2380*/  FMUL.FTZ R45, R81, R48 ;  /* 0x00000030512d7220 */ /* 0x000fe20000410000 */
[----:B------:R-:W-:Y:S01]  /*2390*/  LOP3.LUT P6, RZ, R95, 0xff, RZ, 0xc0, !PT ;  /* 0x000000ff5fff7812 */ /* 0x000fe200078cc0ff */
[C---:B------:R-:W-:Y:S01]  /*23a0*/  FMUL.FTZ R50, R81.reuse, R50 ;  /* 0x0000003251327220 */ /* 0x040fe20000410000 */
[----:B------:R-:W-:Y:S01]  /*23b0*/  FMUL.FTZ R51, R81, R46 ;  /* 0x0000002e51337220 */ /* 0x000fe20000410000 */
[----:B------:R-:W-:Y:S01]  /*23c0*/  FSEL R54, R47, RZ, P0 ;  /* 0x000000ff2f367208 */ /* 0x000fe20000000000 */
[----:B------:R-:W-:Y:S01]  /*23d0*/  FADD.FTZ R56, R63, -R56 ;  /* 0x800000383f387221 */ /* 0x000fe20000010000 */
[C---:B------:R-:W-:Y:S01]  /*23e0*/  F2FP.F16.F32.PACK_AB R46, R49.reuse, R52 ;  /* 0x00000034312e723e */ /* 0x040fe200000000ff */
[----:B------:R-:W-:Y:S01]  /*23f0*/  FMUL.FTZ R49, R49, UR14 ;  /* 0x0000000e31317c20 */ /* 0x000fe20008410000 */
[----:B------:R-:W-:Y:S01]  /*2400*/  FSEL R55, R47, RZ, P6 ;  /* 0x000000ff2f377208 */ /* 0x000fe20003000000 */
[----:B------:R-:W-:Y:S01]  /*2410*/  FMUL.FTZ R47, R45, UR14 ;  /* 0x0000000e2d2f7c20 */ /* 0x000fe20008410000 */
[----:B------:R-:W-:Y:S01]  /*2420*/  LOP3.LUT P5, RZ, R87, 0xff, RZ, 0xc0, !PT ;  /* 0x000000ff57ff7812 */ /* 0x000fe200078ac0ff */
[----:B------:R-:W-:Y:S01]  /*2430*/  FMUL.FTZ R44, R81, R44 ;  /* 0x0000002c512c7220 */ /* 0x000fe20000410000 */
[----:B------:R-:W-:Y:S01]  /*2440*/  LOP3.LUT P4, RZ, R97, 0xff, RZ, 0xc0, !PT ;  /* 0x000000ff61ff7812 */ /* 0x000fe2000788c0ff */
[----:B------:R-:W-:Y:S01]  /*2450*/  FADD.FTZ R60, R62, -R53 ;  /* 0x800000353e3c7221 */ /* 0x000fe20000010000 */
[C---:B------:R-:W-:Y:S01]  /*2460*/  F2FP.F16.F32.PACK_AB R45, R50.reuse, R45 ;  /* 0x0000002d322d723e */ /* 0x040fe200000000ff */
[----:B------:R-:W-:Y:S01]  /*2470*/  FMUL.FTZ R50, R50, UR14 ;  /* 0x0000000e32327c20 */ /* 0x000fe20008410000 */
[----:B------:R-:W-:Y:S01]  /*2480*/  LOP3.LUT P3, RZ, R90, 0xff, RZ, 0xc0, !PT ;  /* 0x000000ff5aff7812 */ /* 0x000fe2000786c0ff */
[----:B------:R-:W-:Y:S01]  /*2490*/  FMUL.FTZ R58, R81, R56 ;  /* 0x00000038513a7220 */ /* 0x000fe20000410000 */
[----:B------:R-:W-:Y:S01]  /*24a0*/  LOP3.LUT P1, RZ, R93, 0xff, RZ, 0xc0, !PT ;  /* 0x000000ff5dff7812 */ /* 0x000fe2000782c0ff */
[----:B------:R-:W-:Y:S01]  /*24b0*/  FMUL.FTZ R81, R81, R60 ;  /* 0x0000003c51517220 */ /* 0x000fe20000410000 */
[----:B------:R-:W-:-:S02]  /*24c0*/  LOP3.LUT P0, RZ, R89, 0xff, RZ, 0xc0, !PT ;  /* 0x000000ff59ff7812 */ /* 0x000fc4000780c0ff */
[----:B------:R-:W-:Y:S02]  /*24d0*/  LOP3.LUT P6, RZ, R96, 0xff, RZ, 0xc0, !PT ;  /* 0x000000ff60ff7812 */ /* 0x000fe400078cc0ff */
[C---:B------:R-:W-:Y:S02]  /*24e0*/  FSEL R57, R49.reuse, RZ, P5 ;  /* 0x000000ff31397208 */ /* 0x040fe40002800000 */
[----:B------:R-:W-:Y:S02]  /*24f0*/  FSEL R56, R49, RZ, P4 ;  /* 0x000000ff31387208 */ /* 0x000fe40002000000 */
[C---:B------:R-:W-:Y:S02]  /*2500*/  FSEL R53, R47.reuse, RZ, P3 ;  /* 0x000000ff2f357208 */ /* 0x040fe40001800000 */
[----:B------:R-:W-:Y:S01]  /*2510*/  FSEL R49, R47, RZ, P1 ;  /* 0x000000ff2f317208 */ /* 0x000fe20000800000 */
[----:B------:R-:W-:Y:S01]  /*2520*/  FMUL.FTZ R47, R44, UR14 ;  /* 0x0000000e2c2f7c20 */ /* 0x000fe20008410000 */
[----:B------:R-:W-:-:S02]  /*2530*/  FSEL R52, R50, RZ, P6 ;  /* 0x000000ff32347208 */ /* 0x000fc40003000000 */
[----:B------:R-:W-:Y:S02]  /*2540*/  FSEL R48, R50, RZ, P0 ;  /* 0x000000ff32307208 */ /* 0x000fe40000000000 */
[----:B------:R-:W-:Y:S02]  /*2550*/  LOP3.LUT P6, RZ, R100, 0xff, RZ, 0xc0, !PT ;  /* 0x000000ff64ff7812 */ /* 0x000fe400078cc0ff */
[----:B------:R-:W-:Y:S02]  /*2560*/  LOP3.LUT P0, RZ, R94, 0xff, RZ, 0xc0, !PT ;  /* 0x000000ff5eff7812 */ /* 0x000fe4000780c0ff */
[----:B------:R-:W-:Y:S02]  /*2570*/  F2FP.F16.F32.PACK_AB R49, R52, R49 ;  /* 0x000000313431723e */ /* 0x000fe400000000ff */
[----:B------:R-:W-:Y:S02]  /*2580*/  F2FP.F16.F32.PACK_AB R53, R48, R53 ;  /* 0x000000353035723e */ /* 0x000fe400000000ff */
[C---:B------:R-:W-:Y:S01]  /*2590*/  F2FP.F16.F32.PACK_AB R44, R51.reuse, R44 ;  /* 0x0000002c332c723e */ /* 0x040fe200000000ff */
[----:B------:R-:W-:Y:S01]  /*25a0*/  FMUL.FTZ R51, R51, UR14 ;  /* 0x0000000e33337c20 */ /* 0x000fe20008410000 */
[----:B------:R-:W-:Y:S01]  /*25b0*/  F2FP.F16.F32.PACK_AB R50, R56, R55 ;  /* 0x000000373832723e */ /* 0x000fe200000000ff */
[----:B------:R-:W-:Y:S01]  /*25c0*/  FMUL.FTZ R56, R58, UR14 ;  /* 0x0000000e3a387c20 */ /* 0x000fe20008410000 */
[----:B------:R-:W-:-:S02]  /*25d0*/  FSEL R52, R47, RZ, P6 ;  /* 0x000000ff2f347208 */ /* 0x000fc40003000000 */
[----:B------:R-:W-:Y:S02]  /*25e0*/  FSEL R48, R47, RZ, P0 ;  /* 0x000000ff2f307208 */ /* 0x000fe40000000000 */
[----:B------:R-:W-:Y:S02]  /*25f0*/  LOP3.LUT P1, RZ, R91, 0xff, RZ, 0xc0, !PT ;  /* 0x000000ff5bff7812 */ /* 0x000fe4000782c0ff */
[C---:B------:R-:W-:Y:S01]  /*2600*/  F2FP.F16.F32.PACK_AB R47, R81.reuse, R58 ;  /* 0x0000003a512f723e */ /* 0x040fe200000000ff */
[----:B------:R-:W-:Y:S01]  /*2610*/  FMUL.FTZ R81, R81, UR14 ;  /* 0x0000000e51517c20 */ /* 0x000fe20008410000 */
[----:B------:R-:W-:Y:S02]  /*2620*/  LOP3.LUT P3, RZ, R92, 0xff, RZ, 0xc0, !PT ;  /* 0x000000ff5cff7812 */ /* 0x000fe4000786c0ff */
[----:B------:R-:W-:Y:S02]  /*2630*/  LOP3.LUT P4, RZ, R86, 0xff, RZ, 0xc0, !PT ;  /* 0x000000ff56ff7812 */ /* 0x000fe4000788c0ff */
[----:B------:R-:W-:-:S02]  /*2640*/  LOP3.LUT P5, RZ, R98, 0xff, RZ, 0xc0, !PT ;  /* 0x000000ff62ff7812 */ /* 0x000fc400078ac0ff */
[----:B------:R-:W-:Y:S02]  /*2650*/  LOP3.LUT P6, RZ, R85, 0xff, RZ, 0xc0, !PT ;  /* 0x000000ff55ff7812 */ /* 0x000fe400078cc0ff */
[----:B------:R-:W-:Y:S02]  /*2660*/  LOP3.LUT P0, RZ, R99, 0xff, RZ, 0xc0, !PT ;  /* 0x000000ff63ff7812 */ /* 0x000fe4000780c0ff */
[----:B------:R-:W-:Y:S02]  /*2670*/  F2FP.F16.F32.PACK_AB R54, R57, R54 ;  /* 0x000000363936723e */ /* 0x000fe400000000ff */
[C---:B------:R-:W-:Y:S02]  /*2680*/  FSEL R55, R51.reuse, RZ, P1 ;  /* 0x000000ff33377208 */ /* 0x040fe40000800000 */
[----:B------:R-:W-:Y:S02]  /*2690*/  FSEL R51, R51, RZ, P3 ;  /* 0x000000ff33337208 */ /* 0x000fe40001800000 */
[----:B------:R-:W-:-:S02]  /*26a0*/  FSEL R57, R56, RZ, P4 ;  /* 0x000000ff38397208 */ /* 0x000fc40002000000 */
[----:B------:R-:W-:Y:S02]  /*26b0*/  FSEL R56, R56, RZ, P5 ;  /* 0x000000ff38387208 */ /* 0x000fe40002800000 */
[C---:B------:R-:W-:Y:S02]  /*26c0*/  FSEL R59, R81.reuse, RZ, P0 ;  /* 0x000000ff513b7208 */ /* 0x040fe40000000000 */
[----:B------:R-:W-:Y:S02]  /*26d0*/  FSEL R58, R81, RZ, P6 ;  /* 0x000000ff513a7208 */ /* 0x000fe40003000000 */
[----:B------:R-:W-:Y:S02]  /*26e0*/  F2FP.F16.F32.PACK_AB R48, R51, R48 ;  /* 0x000000303330723e */ /* 0x000fe400000000ff */
[----:B------:R-:W-:Y:S02]  /*26f0*/  F2FP.F16.F32.PACK_AB R52, R55, R52 ;  /* 0x000000343734723e */ /* 0x000fe400000000ff */
[----:B------:R-:W-:-:S02]  /*2700*/  F2FP.F16.F32.PACK_AB R51, R59, R56 ;  /* 0x000000383b33723e */ /* 0x000fc400000000ff */
[----:B------:R-:W-:Y:S01]  /*2710*/  F2FP.F16.F32.PACK_AB R55, R58, R57 ;  /* 0x000000393a37723e */ /* 0x000fe200000000ff */
[----:B------:R-:W-:Y:S06]  /*2720*/  BRA `(.L_x_384) ;  /* 0x0000000800a87947 */ /* 0x000fec0003800000 */
.L_x_385:
        /* <DEDUP_REMOVED lines=17> */
[----:B------:R-:W-:Y:S02]  /*2840*/  HADD2.F32 R53, -RZ, R40.H1_H1 ;  /* 0x30000028ff357230 */ /* 0x000fe40000004100 */
[----:B-----5:R-:W-:Y:S01]  /*2850*/  FFMA.FTZ R49, R81, R52, R55 ;  /* 0x0000003451317223 */ /* 0x020fe20000010037 */
[----:B------:R-:W-:Y:S01]  /*2860*/  FADD.FTZ R54, R79, -R54 ;  /* 0x800000364f367221 */ /* 0x000fe20000010000 */
[C---:B------:R-:W-:Y:S01]  /*2870*/  FFMA.FTZ R51, R81.reuse, R48, R50 ;  /* 0x0000003051337223 */ /* 0x040fe20000010032 */
[--C-:B------:R-:W-:Y:S02]  /*2880*/  HADD2.F32 R52, -RZ, R42.reuse.H0_H0 ;  /* 0x2000002aff347230 */ /* 0x100fe40000004100 */
[----:B------:R-:W-:Y:S01]  /*2890*/  FADD.FTZ R50, R76, -R59 ;  /* 0x8000003b4c327221 */ /* 0x000fe20000010000 */
[----:B------:R-:W-:Y:S01]  /*28a0*/  FFMA.FTZ R48, R81, R54, R53 ;  /* 0x0000003651307223 */ /* 0x000fe20000010035 */
[----:B------:R-:W-:-:S02]  /*28b0*/  HADD2.F32 R53, -RZ, R42.H1_H1 ;  /* 0x3000002aff357230 */ /* 0x000fc40000004100 */
[----:B------:R-:W-:Y:S01]  /*28c0*/  FADD.FTZ R54, R66, -R61 ;  /* 0x8000003d42367221 */ /* 0x000fe20000010000 */
[----:B------:R-:W-:Y:S01]  /*28d0*/  FFMA.FTZ R50, R81, R50, R52 ;  /* 0x0000003251327223 */ /* 0x000fe20000010034 */
[----:B------:R-:W-:Y:S02]  /*28e0*/  HADD2.F32 R57, -RZ, R41.H1_H1 ;  /* 0x30000029ff397230 */ /* 0x000fe40000004100 */
[----:B------:R-:W-:Y:S01]  /*28f0*/  FADD.FTZ R56, R77, -R56 ;  /* 0x800000384d387221 */ /* 0x000fe20000010000 */
[--C-:B------:R-:W-:Y:S02]  /*2900*/  HADD2.F32 R55, -RZ, R43.reuse.H0_H0 ;  /* 0x2000002bff377230 */ /* 0x100fe40000004100 */
[----:B------:R-:W-:Y:S01]  /*2910*/  FADD.FTZ R58, R63, -R58 ;  /* 0x8000003a3f3a7221 */ /* 0x000fe20000010000 */
[----:B------:R-:W-:Y:S01]  /*2920*/  FMUL.FTZ R50, R50, UR14 ;  /* 0x0000000e32327c20 */ /* 0x000fe20008410000 */
[C---:B------:R-:W-:Y:S01]  /*2930*/  FFMA.FTZ R52, R81.reuse, R54, R53 ;  /* 0x0000003651347223 */ /* 0x040fe20000010035 */
[----:B------:R-:W-:Y:S01]  /*2940*/  LOP3.LUT P0, RZ, R88, 0xff, RZ, 0xc0, !PT ;  /* 0x000000ff58ff7812 */ /* 0x000fe2000780c0ff */
[----:B------:R-:W-:Y:S01]  /*2950*/  FFMA.FTZ R56, R81, R56, R57 ;  /* 0x0000003851387223 */ /* 0x000fe20000010039 */
[----:B------:R-:W-:Y:S01]  /*2960*/  LOP3.LUT P6, RZ, R95, 0xff, RZ, 0xc0, !PT ;  /* 0x000000ff5fff7812 */ /* 0x000fe200078cc0ff */
[----:B------:R-:W-:-:S02]  /*2970*/  HADD2.F32 R57, -RZ, R43.H1_H1 ;  /* 0x3000002bff397230 */ /* 0x000fc40000004100 */
[----:B------:R-:W-:Y:S01]  /*2980*/  FFMA.FTZ R59, R81, R58, R55 ;  /* 0x0000003a513b7223 */ /* 0x000fe20000010037 */
[----:B------:R-:W-:Y:S01]  /*2990*/  FADD.FTZ R60, R62, -R101 ;  /* 0x800000653e3c7221 */ /* 0x000fe20000010000 */
[----:B------:R-:W-:Y:S01]  /*29a0*/  FSEL R54, R50, RZ, P0 ;  /* 0x000000ff32367208 */ /* 0x000fe20000000000 */
[----:B------:R-:W-:Y:S01]  /*29b0*/  FMUL.FTZ R52, R52, UR14 ;  /* 0x0000000e34347c20 */ /* 0x000fe20008410000 */
[----:B------:R-:W-:Y:S01]  /*29c0*/  FMUL.FTZ R49, R49, UR14 ;  /* 0x0000000e31317c20 */ /* 0x000fe20008410000 */
[----:B------:R-:W-:Y:S01]  /*29d0*/  FSEL R55, R50, RZ, P6 ;  /* 0x000000ff32377208 */ /* 0x000fe20003000000 */
[----:B------:R-:W-:Y:S01]  /*29e0*/  FMUL.FTZ R50, R56, UR14 ;  /* 0x0000000e38327c20 */ /* 0x000fe20008410000 */
[----:B------:R-:W-:Y:S01]  /*29f0*/  LOP3.LUT P5, RZ, R87, 0xff, RZ, 0xc0, !PT ;  /* 0x000000ff57ff7812 */ /* 0x000fe200078ac0ff */
[----:B------:R-:W-:Y:S01]  /*2a00*/  FFMA.FTZ R60, R81, R60, R57 ;  /* 0x0000003c513c7223 */ /* 0x000fe20000010039 */
[----:B------:R-:W-:Y:S01]  /*2a10*/  LOP3.LUT P4, RZ, R97, 0xff, RZ, 0xc0, !PT ;  /* 0x000000ff61ff7812 */ /* 0x000fe2000788c0ff */
[----:B------:R-:W-:Y:S01]  /*2a20*/  FMUL.FTZ R51, R51, UR14 ;  /* 0x0000000e33337c20 */ /* 0x000fe20008410000 */
[----:B------:R-:W-:-:S02]  /*2a30*/  LOP3.LUT P3, RZ, R90, 0xff, RZ, 0xc0, !PT ;  /* 0x000000ff5aff7812 */ /* 0x000fc4000786c0ff */
[----:B------:R-:W-:Y:S02]  /*2a40*/  LOP3.LUT P1, RZ, R93, 0xff, RZ, 0xc0, !PT ;  /* 0x000000ff5dff7812 */ /* 0x000fe4000782c0ff */
[----:B------:R-:W-:Y:S02]  /*2a50*/  LOP3.LUT P0, RZ, R89, 0xff, RZ, 0xc0, !PT ;  /* 0x000000ff59ff7812 */ /* 0x000fe4000780c0ff */
[----:B------:R-:W-:Y:S02]  /*2a60*/  LOP3.LUT P6, RZ, R96, 0xff, RZ, 0xc0, !PT ;  /* 0x000000ff60ff7812 */ /* 0x000fe400078cc0ff */
[C---:B------:R-:W-:Y:S02]  /*2a70*/  FSEL R57, R52.reuse, RZ, P5 ;  /* 0x000000ff34397208 */ /* 0x040fe40002800000 */
[----:B------:R-:W-:Y:S02]  /*2a80*/  FSEL R58, R52, RZ, P4 ;  /* 0x000000ff343a7208 */ /* 0x000fe40002000000 */
[----:B------:R-:W-:-:S02]  /*2a90*/  FSEL R53, R49, RZ, P3 ;  /* 0x000000ff31357208 */ /* 0x000fc40001800000 */
[----:B------:R-:W-:Y:S02]  /*2aa0*/  FSEL R49, R49, RZ, P1 ;  /* 0x000000ff31317208 */ /* 0x000fe40000800000 */
[C---:B------:R-:W-:Y:S02]  /*2ab0*/  FSEL R56, R50.reuse, RZ, P6 ;  /* 0x000000ff32387208 */ /* 0x040fe40003000000 */
[----:B------:R-:W-:Y:S02]  /*2ac0*/  FSEL R52, R50, RZ, P0 ;  /* 0x000000ff32347208 */ /* 0x000fe40000000000 */
[----:B------:R-:W-:Y:S02]  /*2ad0*/  LOP3.LUT P0, RZ, R94, 0xff, RZ, 0xc0, !PT ;  /* 0x000000ff5eff7812 */ /* 0x000fe4000780c0ff */
[----:B------:R-:W-:Y:S02]  /*2ae0*/  LOP3.LUT P6, RZ, R100, 0xff, RZ, 0xc0, !PT ;  /* 0x000000ff64ff7812 */ /* 0x000fe400078cc0ff */
[----:B------:R-:W-:Y:S01]  /*2af0*/  F2FP.F16.F32.PACK_AB R50, R58, R55 ;  /* 0x000000373a32723e */ /* 0x000fe200000000ff */
[----:B------:R-:W-:Y:S01]  /*2b00*/  FMUL.FTZ R55, R48, UR14 ;  /* 0x0000000e30377c20 */ /* 0x000fe20008410000 */
[----:B------:R-:W-:Y:S01]  /*2b10*/  F2FP.F16.F32.PACK_AB R49, R56, R49 ;  /* 0x000000313831723e */ /* 0x000fe200000000ff */
[----:B------:R-:W-:Y:S01]  /*2b20*/  FMUL.FTZ R56, R59, UR14 ;  /* 0x0000000e3b387c20 */ /* 0x000fe20008410000 */
[----:B------:R-:W-:Y:S01]  /*2b30*/  F2FP.F16.F32.PACK_AB R53, R52, R53 ;  /* 0x000000353435723e */ /* 0x000fe200000000ff */
[----:B------:R-:W-:Y:S01]  /*2b40*/  FMUL.FTZ R58, R60, UR14 ;  /* 0x0000000e3c3a7c20 */ /* 0x000fe20008410000 */
[----:B------:R-:W-:-:S02]  /*2b50*/  LOP3.LUT P1, RZ, R91, 0xff, RZ, 0xc0, !PT ;  /* 0x000000ff5bff7812 */ /* 0x000fc4000782c0ff */
[C---:B------:R-:W-:Y:S02]  /*2b60*/  FSEL R48, R51.reuse, RZ, P0 ;  /* 0x000000ff33307208 */ /* 0x040fe40000000000 */
[----:B------:R-:W-:Y:S02]  /*2b70*/  LOP3.LUT P3, RZ, R92, 0xff, RZ, 0xc0, !PT ;  /* 0x000000ff5cff7812 */ /* 0x000fe4000786c0ff */
[----:B------:R-:W-:Y:S02]  /*2b80*/  LOP3.LUT P4, RZ, R86, 0xff, RZ, 0xc0, !PT ;  /* 0x000000ff56ff7812 */ /* 0x000fe4000788c0ff */
[----:B------:R-:W-:Y:S02]  /*2b90*/  FSEL R52, R51, RZ, P6 ;  /* 0x000000ff33347208 */ /* 0x000fe40003000000 */
[----:B------:R-:W-:Y:S02]  /*2ba0*/  LOP3.LUT P0, RZ, R99, 0xff, RZ, 0xc0, !PT ;  /* 0x000000ff63ff7812 */ /* 0x000fe4000780c0ff */
[----:B------:R-:W-:-:S02]  /*2bb0*/  LOP3.LUT P5, RZ, R98, 0xff, RZ, 0xc0, !PT ;  /* 0x000000ff62ff7812 */ /* 0x000fc400078ac0ff */
[----:B------:R-:W-:Y:S02]  /*2bc0*/  LOP3.LUT P6, RZ, R85, 0xff, RZ, 0xc0, !PT ;  /* 0x000000ff55ff7812 */ /* 0x000fe400078cc0ff */
[----:B------:R-:W-:Y:S02]  /*2bd0*/  F2FP.F16.F32.PACK_AB R54, R57, R54 ;  /* 0x000000363936723e */ /* 0x000fe400000000ff */
[C---:B------:R-:W-:Y:S02]  /*2be0*/  FSEL R51, R55.reuse, RZ, P1 ;  /* 0x000000ff37337208 */ /* 0x040fe40000800000 */
[----:B------:R-:W-:Y:S02]  /*2bf0*/  FSEL R55, R55, RZ, P3 ;  /* 0x000000ff37377208 */ /* 0x000fe40001800000 */
[----:B------:R-:W-:Y:S02]  /*2c00*/  FSEL R57, R56, RZ, P4 ;  /* 0x000000ff38397208 */ /* 0x000fe40002000000 */
[----:B------:R-:W-:-:S02]  /*2c10*/  FSEL R59, R58, RZ, P0 ;  /* 0x000000ff3a3b7208 */ /* 0x000fc40000000000 */
[----:B------:R-:W-:Y:S02]  /*2c20*/  FSEL R56, R56, RZ, P5 ;  /* 0x000000ff38387208 */ /* 0x000fe40002800000 */
[----:B------:R-:W-:Y:S02]  /*2c30*/  FSEL R58, R58, RZ, P6 ;  /* 0x000000ff3a3a7208 */ /* 0x000fe40003000000 */
[----:B------:R-:W-:Y:S02]  /*2c40*/  F2FP.F16.F32.PACK_AB R48, R55, R48 ;  /* 0x000000303730723e */ /* 0x000fe400000000ff */
[----:B------:R-:W-:Y:S02]  /*2c50*/  F2FP.F16.F32.PACK_AB R52, R51, R52 ;  /* 0x000000343334723e */ /* 0x000fe400000000ff */
[----:B------:R-:W-:Y:S02]  /*2c60*/  F2FP.F16.F32.PACK_AB R51, R59, R56 ;  /* 0x000000383b33723e */ /* 0x000fe400000000ff */
[----:B------:R-:W-:Y:S01]  /*2c70*/  F2FP.F16.F32.PACK_AB R55, R58, R57 ;  /* 0x000000393a37723e */ /* 0x000fe200000000ff */
[----:B------:R-:W-:Y:S06]  /*2c80*/  BRA `(.L_x_384) ;  /* 0x0000000400507947 */ /* 0x000fec0003800000 */
.L_x_387:
[-CC-:B------:R-:W-:Y:S01]  /*2c90*/  FFMA.FTZ R48, R72, R52.reuse, R53.reuse ;  /* 0x0000003448307223 */ /* 0x180fe20000010035 */
[-CC-:B------:R-:W-:Y:S01]  /*2ca0*/  FFMA.FTZ R45, R3, R52.reuse, R53.reuse ;  /* 0x00000034032d7223 */ /* 0x180fe20000010035 */
[--C-:B------:R-:W-:Y:S02]  /*2cb0*/  HADD2.F32 R47, -RZ, R40.reuse.H1_H1 ;  /* 0x30000028ff2f7230 */ /* 0x100fe40000004100 */
[-C--:B------:R-:W-:Y:S01]  /*2cc0*/  FFMA.FTZ R49, R73, R52.reuse, R53 ;  /* 0x0000003449317223 */ /* 0x080fe20000010035 */
[----:B------:R-:W-:Y:S02]  /*2cd0*/  HADD2.F32 R46, -RZ, R40.H0_H0 ;  /* 0x20000028ff2e7230 */ /* 0x000fe40000004100 */
[----:B------:R-:W-:Y:S01]  /*2ce0*/  FADD.FTZ R48, R79, -R48 ;  /* 0x800000304f307221 */ /* 0x000fe20000010000 */
[----:B------:R-:W-:Y:S01]  /*2cf0*/  FADD.FTZ R44, R80, -R45 ;  /* 0x8000002d502c7221 */ /* 0x000fe20000010000 */
[----:B------:R-:W-:Y:S01]  /*2d00*/  FFMA.FTZ R55, R75, R52, R53 ;  /* 0x000000344b377223 */ /* 0x000fe20000010035 */
[----:B------:R-:W-:-:S02]  /*2d10*/  HADD2.F32 R51, -RZ, R41.H0_H0 ;  /* 0x20000029ff337230 */ /* 0x000fc40000004100 */
[C---:B-----5:R-:W-:Y:S01]  /*2d20*/  FFMA.FTZ R47, R81.reuse, R48, R47 ;  /* 0x00000030512f7223 */ /* 0x060fe2000001002f */
[----:B------:R-:W-:Y:S01]  /*2d30*/  FADD.FTZ R50, R78, -R49 ;  /* 0x800000314e327221 */ /* 0x000fe20000010000 */
[C---:B------:R-:W-:Y:S01]  /*2d40*/  FFMA.FTZ R44, R81.reuse, R44, R46 ;  /* 0x0000002c512c7223 */ /* 0x040fe2000001002e */
[--C-:B------:R-:W-:Y:S02]  /*2d50*/  HADD2.F32 R48, -RZ, R42.reuse.H0_H0 ;  /* 0x2000002aff307230 */ /* 0x100fe40000004100 */
[-C--:B------:R-:W-:Y:S01]  /*2d60*/  FFMA.FTZ R57, R82, R52.reuse, R53 ;  /* 0x0000003452397223 */ /* 0x080fe20000010035 */
[----:B------:R-:W-:Y:S01]  /*2d70*/  FADD.FTZ R46, R76, -R55 ;  /* 0x800000374c2e7221 */ /* 0x000fe20000010000 */
[----:B------:R-:W-:Y:S01]  /*2d80*/  FFMA.FTZ R54, R74, R52, R53 ;  /* 0x000000344a367223 */ /* 0x000fe20000010035 */
[----:B------:R-:W-:Y:S01]  /*2d90*/  FFMA.FTZ R45, R81, R50, R51 ;  /* 0x00000032512d7223 */ /* 0x000fe20000010033 */
[----:B------:R-:W-:Y:S02]  /*2da0*/  HADD2.F32 R49, -RZ, R42.H1_H1 ;  /* 0x3000002aff317230 */ /* 0x000fe40000004100 */
[-CC-:B0-----:R-:W-:Y:S01]  /*2db0*/  FFMA.FTZ R56, R83, R52.reuse, R53.reuse ;  /* 0x0000003453387223 */ /* 0x181fe20000010035 */
[----:B------:R-:W-:Y:S01]  /*2dc0*/  FFMA.FTZ R59, R84, R52, R53 ;  /* 0x00000034543b7223 */ /* 0x000fe20000010035 */
[----:B------:R-:W-:Y:S01]  /*2dd0*/  FADD.FTZ R50, R66, -R57 ;  /* 0x8000003942327221 */ /* 0x000fe20000010000 */
[----:B------:R-:W-:Y:S01]  /*2de0*/  FFMA.FTZ R46, R81, R46, R48 ;  /* 0x0000002e512e7223 */ /* 0x000fe20000010030 */
[----:B------:R-:W-:-:S02]  /*2df0*/  HADD2.F32 R53, -RZ, R41.H1_H1 ;  /* 0x30000029ff357230 */ /* 0x000fc40000004100 */
[----:B------:R-:W-:Y:S01]  /*2e00*/  FADD.FTZ R54, R77, -R54 ;  /* 0x800000364d367221 */ /* 0x000fe20000010000 */
[--C-:B------:R-:W-:Y:S02]  /*2e10*/  HADD2.F32 R51, -RZ, R43.reuse.H0_H0 ;  /* 0x2000002bff337230 */ /* 0x100fe40000004100 */
[----:B------:R-:W-:Y:S01]  /*2e20*/  FADD.FTZ R56, R63, -R56 ;  /* 0x800000383f387221 */ /* 0x000fe20000010000 */
[C---:B------:R-:W-:Y:S01]  /*2e30*/  FFMA.FTZ R49, R81.reuse, R50, R49 ;  /* 0x0000003251317223 */ /* 0x040fe20000010031 */
[----:B------:R-:W-:Y:S01]  /*2e40*/  FMUL.FTZ R48, R46, UR14 ;  /* 0x0000000e2e307c20 */ /* 0x000fe20008410000 */
[----:B------:R-:W-:Y:S01]  /*2e50*/  LOP3.LUT P0, RZ, R88, 0xff, RZ, 0xc0, !PT ;  /* 0x000000ff58ff7812 */ /* 0x000fe2000780c0ff */
[----:B------:R-:W-:Y:S01]  /*2e60*/  FFMA.FTZ R54, R81, R54, R53 ;  /* 0x0000003651367223 */ /* 0x000fe20000010035 */
[----:B------:R-:W-:Y:S01]  /*2e70*/  LOP3.LUT P6, RZ, R95, 0xff, RZ, 0xc0, !PT ;  /* 0x000000ff5fff7812 */ /* 0x000fe200078cc0ff */
[----:B------:R-:W-:Y:S01]  /*2e80*/  FFMA.FTZ R57, R81, R56, R51 ;  /* 0x0000003851397223 */ /* 0x000fe20000010033 */
[C---:B------:R-:W-:Y:S01]  /*2e90*/  FSEL R51, R48.reuse, RZ, P0 ;  /* 0x000000ff30337208 */ /* 0x040fe20000000000 */
[----:B------:R-:W-:Y:S01]  /*2ea0*/  HADD2.F32 R53, -RZ, R43.H1_H1 ;  /* 0x3000002bff357230 */ /* 0x000fe20000004100 */
[C---:B------:R-:W-:Y:S01]  /*2eb0*/  F2FP.F16.F32.PACK_AB R46, R49.reuse, R46 ;  /* 0x0000002e312e723e */ /* 0x040fe200000000ff */
[----:B------:R-:W-:Y:S01]  /*2ec0*/  FMUL.FTZ R49, R49, UR14 ;  /* 0x0000000e31317c20 */ /* 0x000fe20008410000 */
[----:B------:R-:W-:Y:S01]  /*2ed0*/  FSEL R50, R48, RZ, P6 ;  /* 0x000000ff30327208 */ /* 0x000fe20003000000 */
[----:B------:R-:W-:Y:S01]  /*2ee0*/  FMUL.FTZ R48, R45, UR14 ;  /* 0x0000000e2d307c20 */ /* 0x000fe20008410000 */
[----:B------:R-:W-:Y:S01]  /*2ef0*/  FADD.FTZ R52, R62, -R59 ;  /* 0x8000003b3e347221 */ /* 0x000fe20000010000 */
[----:B------:R-:W-:-:S02]  /*2f00*/  LOP3.LUT P5, RZ, R87, 0xff, RZ, 0xc0, !PT ;  /* 0x000000ff57ff7812 */ /* 0x000fc400078ac0ff */
[----:B------:R-:W-:Y:S01]  /*2f10*/  LOP3.LUT P4, RZ, R97, 0xff, RZ, 0xc0, !PT ;  /* 0x000000ff61ff7812 */ /* 0x000fe2000788c0ff */
[----:B------:R-:W-:Y:S01]  /*2f20*/  FFMA.FTZ R58, R81, R52, R53 ;  /* 0x00000034513a7223 */ /* 0x000fe20000010035 */
[C---:B------:R-:W-:Y:S01]  /*2f30*/  F2FP.F16.F32.PACK_AB R45, R54.reuse, R45 ;  /* 0x0000002d362d723e */ /* 0x040fe200000000ff */
[----:B------:R-:W-:Y:S01]  /*2f40*/  FMUL.FTZ R54, R54, UR14 ;  /* 0x0000000e36367c20 */ /* 0x000fe20008410000 */
[----:B------:R-:W-:Y:S02]  /*2f50*/  LOP3.LUT P3, RZ, R90, 0xff, RZ, 0xc0, !PT ;  /* 0x000000ff5aff7812 */ /* 0x000fe4000786c0ff */
[----:B------:R-:W-:Y:S02]  /*2f60*/  LOP3.LUT P1, RZ, R93, 0xff, RZ, 0xc0, !PT ;  /* 0x000000ff5dff7812 */ /* 0x000fe4000782c0ff */
[----:B------:R-:W-:Y:S02]  /*2f70*/  LOP3.LUT P0, RZ, R89, 0xff, RZ, 0xc0, !PT ;  /* 0x000000ff59ff7812 */ /* 0x000fe4000780c0ff */
[----:B------:R-:W-:-:S02]  /*2f80*/  FSEL R56, R49, RZ, P5 ;  /* 0x000000ff31387208 */ /* 0x000fc40002800000 */
[----:B------:R-:W-:Y:S02]  /*2f90*/  FSEL R55, R49, RZ, P4 ;  /* 0x000000ff31377208 */ /* 0x000fe40002000000 */
[C---:B------:R-:W-:Y:S02]  /*2fa0*/  FSEL R53, R48.reuse, RZ, P3 ;  /* 0x000000ff30357208 */ /* 0x040fe40001800000 */
[----:B------:R-:W-:Y:S02]  /*2fb0*/  FSEL R49, R48, RZ, P1 ;  /* 0x000000ff30317208 */ /* 0x000fe40000800000 */
[----:B------:R-:W-:Y:S02]  /*2fc0*/  FSEL R48, R54, RZ, P0 ;  /* 0x000000ff36307208 */ /* 0x000fe40000000000 */
[----:B------:R-:W-:Y:S02]  /*2fd0*/  LOP3.LUT P6, RZ, R96, 0xff, RZ, 0xc0, !PT ;  /* 0x000000ff60ff7812 */ /* 0x000fe400078cc0ff */
[----:B------:R-:W-:Y:S01]  /*2fe0*/  F2FP.F16.F32.PACK_AB R53, R48, R53 ;  /* 0x000000353035723e */ /* 0x000fe200000000ff */
[----:B------:R-:W-:Y:S01]  /*2ff0*/  FMUL.FTZ R48, R44, UR14 ;  /* 0x0000000e2c307c20 */ /* 0x000fe20008410000 */
[----:B------:R-:W-:-:S02]  /*3000*/  FSEL R52, R54, RZ, P6 ;  /* 0x000000ff36347208 */ /* 0x000fc40003000000 */
[----:B------:R-:W-:Y:S02]  /*3010*/  LOP3.LUT P6, RZ, R100, 0xff, RZ, 0xc0, !PT ;  /* 0x000000ff64ff7812 */ /* 0x000fe400078cc0ff */
[----:B------:R-:W-:Y:S02]  /*3020*/  LOP3.LUT P0, RZ, R94, 0xff, RZ, 0xc0, !PT ;  /* 0x000000ff5eff7812 */ /* 0x000fe4000780c0ff */
[----:B------:R-:W-:Y:S01]  /*3030*/  F2FP.F16.F32.PACK_AB R54, R56, R51 ;  /* 0x000000333836723e */ /* 0x000fe200000000ff */
[----:B------:R-:W-:Y:S01]  /*3040*/  FMUL.FTZ R51, R47, UR14 ;  /* 0x0000000e2f337c20 */ /* 0x000fe20008410000 */
[----:B------:R-:W-:Y:S01]  /*3050*/  F2FP.F16.F32.PACK_AB R49, R52, R49 ;  /* 0x000000313431723e */ /* 0x000fe200000000ff */
[----:B------:R-:W-:Y:S01]  /*3060*/  FMUL.FTZ R56, R57, UR14 ;  /* 0x0000000e39387c20 */ /* 0x000fe20008410000 */
[----:B------:R-:W-:Y:S02]  /*3070*/  F2FP.F16.F32.PACK_AB R44, R47, R44 ;  /* 0x0000002c2f2c723e */ /* 0x000fe400000000ff */
[----:B------:R-:W-:-:S02]  /*3080*/  FSEL R52, R48, RZ, P6 ;  /* 0x000000ff30347208 */ /* 0x000fc40003000000 */
[C---:B------:R-:W-:Y:S01]  /*3090*/  F2FP.F16.F32.PACK_AB R47, R58.reuse, R57 ;  /* 0x000000393a2f723e */ /* 0x040fe200000000ff */
[----:B------:R-:W-:Y:S01]  /*30a0*/  FMUL.FTZ R58, R58, UR14 ;  /* 0x0000000e3a3a7c20 */ /* 0x000fe20008410000 */
[----:B------:R-:W-:Y:S02]  /*30b0*/  LOP3.LUT P1, RZ, R91, 0xff, RZ, 0xc0, !PT ;  /* 0x000000ff5bff7812 */ /* 0x000fe4000782c0ff */
[----:B------:R-:W-:Y:S02]  /*30c0*/  FSEL R48, R48, RZ, P0 ;  /* 0x000000ff30307208 */ /* 0x000fe40000000000 */
        /* <DEDUP_REMOVED lines=10> */
[----:B------:R-:W-:Y:S02]  /*3170*/  FSEL R56, R56, RZ, P5 ;  /* 0x000000ff38387208 */ /* 0x000fe40002800000 */
[----:B------:R-:W-:Y:S02]  /*3180*/  FSEL R58, R58, RZ, P6 ;  /* 0x000000ff3a3a7208 */ /* 0x000fe40003000000 */
[----:B------:R-:W-:Y:S02]  /*3190*/  F2FP.F16.F32.PACK_AB R48, R51, R48 ;  /* 0x000000303330723e */ /* 0x000fe400000000ff */
[----:B------:R-:W-:Y:S02]  /*31a0*/  F2FP.F16.F32.PACK_AB R52, R55, R52 ;  /* 0x000000343734723e */ /* 0x000fe400000000ff */
[----:B------:R-:W-:-:S02]  /*31b0*/  F2FP.F16.F32.PACK_AB R51, R59, R56 ;  /* 0x000000383b33723e */ /* 0x000fc400000000ff */
[----:B------:R-:W-:-:S07]  /*31c0*/  F2FP.F16.F32.PACK_AB R55, R58, R57 ;  /* 0x000000393a37723e */ /* 0x000fce00000000ff */
.L_x_384:
        /* <DEDUP_REMOVED lines=13> */
.L_x_380:
[----:B------:R-:W-:Y:S05]  /*32a0*/  BSYNC.RECONVERGENT B1 ;  /* 0x0000000000017941 */ /* 0x000fea0003800200 */
.L_x_379:
[----:B-1----:R-:W1:Y:S02]  /*32b0*/  LDC.64 R52, c[0x0][0x380] ;  /* 0x0000e000ff347b82 */ /* 0x002e640000000a00 */
[----:B-1----:R-:W-:-:S04]  /*32c0*/  LEA R65, R52, R65, 0x2 ;  /* 0x0000004134417211 */ /* 0x002fc800078e10ff */
[----:B------:R-:W-:-:S13]  /*32d0*/  ISETP.GE.AND P0, PT, R65, R53, PT ;  /* 0x000000354100720c */ /* 0x000fda0003f06270 */
[----:B------:R-:W-:Y:S05]  /*32e0*/  @!P0 BRA `(.L_x_388) ;  /* 0xffffffd000088947 */ /* 0x000fea000383ffff */
.L_x_375:
[----:B------:R-:W-:Y:S05]  /*32f0*/  BSYNC B0 ;  /* 0x0000000000007941 */ /* 0x000fea0003800000 */
.L_x_374:
        /* <DEDUP_REMOVED lines=8> */
[----:B-1----:R-:W-:Y:S01]  /*3380*/  LEA R0, R3, R0, 0x18 ;  /* 0x0000000003007211 */ /* 0x002fe200078ec0ff */
[----:B---3--:R-:W-:-:S03]  /*3390*/  IMAD R44, R64, UR4, RZ ;  /* 0x00000004402c7c24 */ /* 0x008fc6000f8e02ff */
[CC--:B--2---:R-:W-:Y:S02]  /*33a0*/  LEA R2, R43.reuse, R0.reuse, 0x5 ;  /* 0x000000002b027211 */ /* 0x0c4fe400078e28ff */
[----:B------:R-:W-:-:S03]  /*33b0*/  LEA R0, R43, R0, 0x2 ;  /* 0x000000002b007211 */ /* 0x000fc600078e10ff */
[----:B------:R-:W-:Y:S04]  /*33c0*/  STS.128 [R2], R12 ;  /* 0x0000000c02007388 */ /* 0x000fe80000000c00 */
[----:B------:R-:W-:Y:S01]  /*33d0*/  STS.128 [R2+0x10], R32 ;  /* 0x0000102002007388 */ /* 0x000fe20000000c00 */
[----:B------:R-:W-:Y:S06]  /*33e0*/  BAR.SYNC.DEFER_BLOCKING 0x0 ;  /* 0x0000000000007b1d */ /* 0x000fec0000010000 */
[----:B------:R-:W1:Y:S04]  /*33f0*/  LDS R3, [R0] ;  /* 0x0000000000037984 */ /* 0x000e680000000800 */
[----:B-----5:R-:W2:Y:S04]  /*3400*/  LDS R38, [R0+0x400] ;  /* 0x0004000000267984 */ /* 0x020ea80000000800 */
[----:B------:R-:W3:Y:S04]  /*3410*/  LDS R36, [R0+0x200] ;  /* 0x0002000000247984 */ /* 0x000ee80000000800 */
[----:B------:R-:W4:Y:S04]  /*3420*/  LDS R37, [R0+0x600] ;  /* 0x0006000000257984 */ /* 0x000f280000000800 */
[----:B------:R-:W0:Y:S04]  /*3430*/  LDS R40, [R0+0x800] ;  /* 0x0008000000287984 */ /* 0x000e280000000800 */
[----:B------:R-:W0:Y:S04]  /*3440*/  LDS R39, [R0+0xa00] ;  /* 0x000a000000277984 */ /* 0x000e280000000800 */
[----:B------:R-:W-:Y:S04]  /*3450*/  LDS R12, [R0+0xc00] ;  /* 0x000c0000000c7984 */ /* 0x000fe80000000800 */
[----:B------:R-:W0:Y:S01]  /*3460*/  LDS R13, [R0+0xe00] ;  /* 0x000e0000000d7984 */ /* 0x000e220000000800 */
[----:B------:R-:W-:Y:S01]  /*3470*/  BAR.SYNC.DEFER_BLOCKING 0x0 ;  /* 0x0000000000007b1d */ /* 0x000fe20000010000 */
[----:B-1----:R-:W-:-:S04]  /*3480*/  FADD.FTZ R3, RZ, R3 ;  /* 0x00000003ff037221 */ /* 0x002fc80000010000 */
[----:B--2---:R-:W-:Y:S01]  /*3490*/  FADD.FTZ R3, R3, R38 ;  /* 0x0000002603037221 */ /* 0x004fe20000010000 */
[----:B---3--:R-:W-:-:S04]  /*34a0*/  FADD.FTZ R36, RZ, R36 ;  /* 0x00000024ff247221 */ /* 0x008fc80000010000 */
[----:B----4-:R-:W-:Y:S01]  /*34b0*/  FADD.FTZ R36, R36, R37 ;  /* 0x0000002524247221 */ /* 0x010fe20000010000 */
[----:B------:R-:W-:Y:S01]  /*34c0*/  STS.128 [R2], R4 ;  /* 0x0000000402007388 */ /* 0x000fe20000000c00 */
[----:B0-----:R-:W-:-:S03]  /*34d0*/  FADD.FTZ R3, R3, R40 ;  /* 0x0000002803037221 */ /* 0x001fc60000010000 */
[----:B------:R0:W-:Y:S01]  /*34e0*/  STS.128 [R2+0x10], R8 ;  /* 0x0000100802007388 */ /* 0x0001e20000000c00 */
[----:B------:R-:W-:Y:S01]  /*34f0*/  FADD.FTZ R36, R36, R39 ;  /* 0x0000002724247221 */ /* 0x000fe20000010000 */
[----:B------:R-:W-:Y:S03]  /*3500*/  BAR.SYNC.DEFER_BLOCKING 0x0 ;  /* 0x0000000000007b1d */ /* 0x000fe60000010000 */
[----:B------:R-:W-:Y:S01]  /*3510*/  FADD.FTZ R13, R36, R13 ;  /* 0x0000000d240d7221 */ /* 0x000fe20000010000 */
[----:B0-----:R-:W-:-:S04]  /*3520*/  LOP3.LUT R9, R43, 0x7f, RZ, 0x3c, !PT ;  /* 0x0000007f2b097812 */ /* 0x001fc800078e3cff */
[----:B------:R-:W-:-:S04]  /*3530*/  IADD3 R9, PT, PT, R9, R64, RZ ;  /* 0x0000004009097210 */ /* 0x000fc80007ffe0ff */
[----:B------:R-:W-:Y:S01]  /*3540*/  ISETP.GE.U32.AND P1, PT, R9, 0x80, PT ;  /* 0x000000800900780c */ /* 0x000fe20003f26070 */
        /* <DEDUP_REMOVED lines=15> */
[----:B------:R-:W-:Y:S01]  /*3640*/  STS.128 [R2+0x10], R16 ;  /* 0x0000101002007388 */ /* 0x000fe20000000c00 */
[----:B------:R-:W-:Y:S01]  /*3650*/  FADD.FTZ R15, R15, R34 ;  /* 0x000000220f0f7221 */ /* 0x000fe20000010000 */
[----:B------:R-:W-:Y:S01]  /*3660*/  BAR.SYNC.DEFER_BLOCKING 0x0 ;  /* 0x0000000000007b1d */ /* 0x000fe20000010000 */
[----:B------:R-:W-:Y:S02]  /*3670*/  FADD.FTZ R41, R14, R41 ;  /* 0x000000290e297221 */ /* 0x000fe40000010000 */
[----:B------:R-:W-:Y:S01]  /*3680*/  FADD.FTZ R15, R15, R42 ;  /* 0x0000002a0f0f7221 */ /* 0x000fe20000010000 */
[----:B0-----:R-:W-:-:S04]  /*3690*/  IADD3 R20, P0, PT, R44, R43, RZ ;  /* 0x0000002b2c147210 */ /* 0x001fc80007f1e0ff */
[----:B------:R-:W-:Y:S02]  /*36a0*/  IADD3.X R23, PT, PT, RZ, RZ, RZ, P0, !PT ;  /* 0x000000ffff177210 */ /* 0x000fe400007fe4ff */
[----:B------:R-:W-:Y:S01]  /*36b0*/  ISETP.GE.U32.AND P0, PT, R9, 0x100, PT ;  /* 0x000001000900780c */ /* 0x000fe20003f06070 */
[----:B------:R-:W-:Y:S01]  /*36c0*/  FADD.FTZ R9, R3, R12 ;  /* 0x0000000c03097221 */ /* 0x000fe20000010000 */
        /* <DEDUP_REMOVED lines=20> */
[C---:B0-----:R-:W-:Y:S02]  /*3810*/  SHF.L.U64.HI R29, R20.reuse, 0x2, R23 ;  /* 0x00000002141d7819 */ /* 0x041fe40000010217 */
[----:B------:R-:W-:-:S04]  /*3820*/  SHF.L.U32 R20, R20, 0x2, RZ ;  /* 0x0000000214147819 */ /* 0x000fc800000006ff */
[C---:B-1----:R-:W-:Y:S02]  /*3830*/  IADD3 R26, P2, PT, R20.reuse, UR18, RZ ;  /* 0x00000012141a7c10 */ /* 0x042fe4000ff5e0ff */
[C---:B------:R-:W-:Y:S02]  /*3840*/  IADD3 R24, P3, PT, R20.reuse, UR16, RZ ;  /* 0x0000001014187c10 */ /* 0x040fe4000ff7e0ff */
[C---:B------:R-:W-:Y:S02]  /*3850*/  IADD3 R22, P4, PT, R20.reuse, UR22, RZ ;  /* 0x0000001614167c10 */ /* 0x040fe4000ff9e0ff */
[C---:B------:R-:W-:Y:S02]  /*3860*/  IADD3.X R45, PT, PT, R29.reuse, UR19, RZ, P2, !PT ;  /* 0x000000131d2d7c10 */ /* 0x040fe400097fe4ff */
[----:B------:R-:W-:Y:S01]  /*3870*/  IADD3 R20, P2, PT, R20, UR20, RZ ;  /* 0x0000001414147c10 */ /* 0x000fe2000ff5e0ff */
[----:B------:R-:W0:Y:S01]  /*3880*/  LDS R16, [R0] ;  /* 0x0000000000107984 */ /* 0x000e220000000800 */
[----:B------:R-:W-:-:S02]  /*3890*/  IADD3.X R43, PT, PT, R29, UR17, RZ, P3, !PT ;  /* 0x000000111d2b7c10 */ /* 0x000fc40009ffe4ff */
[C---:B------:R-:W-:Y:S01]  /*38a0*/  IADD3.X R31, PT, PT, R29.reuse, UR23, RZ, P4, !PT ;  /* 0x000000171d1f7c10 */ /* 0x040fe2000a7fe4ff */
[----:B------:R-:W1:Y:S01]  /*38b0*/  LDS R17, [R0+0x200] ;  /* 0x0002000000117984 */ /* 0x000e620000000800 */
[----:B------:R-:W-:-:S03]  /*38c0*/  IADD3.X R29, PT, PT, R29, UR21, RZ, P2, !PT ;  /* 0x000000151d1d7c10 */ /* 0x000fc600097fe4ff */
        /* <DEDUP_REMOVED lines=34> */
.L_x_390:
[----:B------:R-:W-:Y:S05]  /*3af0*/  BSYNC.RECONVERGENT B0 ;  /* 0x0000000000007941 */ /* 0x000fea0003800200 */
.L_x_389:
        /* <DEDUP_REMOVED lines=15> */
.L_x_378:
[----:B------:R-:W-:Y:S01]  /*3bf0*/  HFMA2 R102, -RZ, RZ, 0, 5.9604644775390625e-08 ;  /* 0x00000001ff667431 */ /* 0x000fe200000001ff */
[----:B------:R-:W-:Y:S01]  /*3c00*/  BSSY B1, `(.L_x_391) ;  /* 0x0000007000017945 */ /* 0x000fe20003800000 */
[----:B------:R-:W-:Y:S02]  /*3c10*/  MOV R101, R56 ;  /* 0x0000003800657202 */ /* 0x000fe40000000f00 */
[----:B------:R-:W-:Y:S02]  /*3c20*/  MOV R103, 0x1f ;  /* 0x0000001f00677802 */ /* 0x000fe40000000f00 */
[----:B------:R-:W-:-:S07]  /*3c30*/  MOV R60, 0xffffffff ;  /* 0xffffffff003c7802 */ /* 0x000fce0000000f00 */
[----:B-----5:R-:W-:Y:S05]  /*3c40*/  WARPSYNC.COLLECTIVE R60, `(.L_x_392) ;  /* 0x000000003c087348 */ /* 0x020fea0003c00000 */
[----:B------:R0:W1:Y:S02]  /*3c50*/  SHFL.BFLY P0, R61, R101, R102, R103 ;  /* 0x0c000066653d7389 */ /* 0x0000640000000067 */
[----:B01---5:R-:W-:Y:S05]  /*3c60*/  ENDCOLLECTIVE ;  /* 0x000000000000791b */ /* 0x023fea0003800000 */
.L_x_392:
[----:B------:R-:W-:Y:S05]  /*3c70*/  BSYNC B1 ;  /* 0x0000000000017941 */ /* 0x000fea0003800000 */
.L_x_391:
        /* <DEDUP_REMOVED lines=8> */
.L_x_393:
[----:B------:R-:W-:-:S05]  /*3d00*/  FADD.FTZ R53, R53, R56 ;  /* 0x0000003835357221 */ /* 0x000fca0000010000 */
[----:B------:R-:W-:Y:S01]  /*3d10*/  MOV R101, R53 ;  /* 0x0000003500657202 */ /* 0x000fe20000000f00 */
[----:B------:R-:W-:Y:S01]  /*3d20*/  HFMA2 R102, -RZ, RZ, 0, 1.1920928955078125e-07 ;  /* 0x00000002ff667431 */ /* 0x000fe200000001ff */
[----:B------:R-:W-:-:S07]  /*3d30*/  MOV R55, R61 ;  /* 0x0000003d00377202 */ /* 0x000fce0000000f00 */
[----:B------:R-:W-:Y:S05]  /*3d40*/  WARPSYNC.COLLECTIVE R60, `(.L_x_394) ;  /* 0x000000003c087348 */ /* 0x000fea0003c00000 */
[----:B------:R0:W1:Y:S02]  /*3d50*/  SHFL.BFLY P0, R61, R101, R102, R103 ;  /* 0x0c000066653d7389 */ /* 0x0000640000000067 */
[----:B01----:R-:W-:Y:S05]  /*3d60*/  ENDCOLLECTIVE ;  /* 0x000000000000791b */ /* 0x003fea0003800000 */
.L_x_394:
[----:B------:R-:W-:-:S05]  /*3d70*/  FADD.FTZ R55, R55, R58 ;  /* 0x0000003a37377221 */ /* 0x000fca0000010000 */
[----:B------:R-:W-:Y:S02]  /*3d80*/  MOV R101, R55 ;  /* 0x0000003700657202 */ /* 0x000fe40000000f00 */
[----:B------:R-:W-:-:S07]  /*3d90*/  MOV R52, R61 ;  /* 0x0000003d00347202 */ /* 0x000fce0000000f00 */
[----:B------:R-:W-:Y:S05]  /*3da0*/  WARPSYNC.COLLECTIVE R60, `(.L_x_395) ;  /* 0x000000003c087348 */ /* 0x000fea0003c00000 */
[----:B------:R0:W1:Y:S02]  /*3db0*/  SHFL.BFLY P0, R61, R101, R102, R103 ;  /* 0x0c000066653d7389 */ /* 0x0000640000000067 */
[----:B01----:R-:W-:Y:S05]  /*3dc0*/  ENDCOLLECTIVE ;  /* 0x000000000000791b */ /* 0x003fea0003800000 */
.L_x_395:
[----:B------:R-:W-:-:S05]  /*3dd0*/  FADD.FTZ R52, R53, R52 ;  /* 0x0000003435347221 */ /* 0x000fca0000010000 */
[----:B------:R-:W-:Y:S01]  /*3de0*/  MOV R101, R52 ;  /* 0x0000003400657202 */ /* 0x000fe20000000f00 */
[----:B------:R-:W-:Y:S01]  /*3df0*/  HFMA2 R102, -RZ, RZ, 0, 2.384185791015625e-07 ;  /* 0x00000004ff667431 */ /* 0x000fe200000001ff */
[----:B------:R-:W-:-:S07]  /*3e00*/  MOV R54, R61 ;  /* 0x0000003d00367202 */ /* 0x000fce0000000f00 */
[----:B------:R-:W-:Y:S05]  /*3e10*/  WARPSYNC.COLLECTIVE R60, `(.L_x_396) ;  /* 0x000000003c087348 */ /* 0x000fea0003c00000 */
[----:B------:R0:W1:Y:S02]  /*3e20*/  SHFL.BFLY P0, R61, R101, R102, R103 ;  /* 0x0c000066653d7389 */ /* 0x0000640000000067 */
[----:B01----:R-:W-:Y:S05]  /*3e30*/  ENDCOLLECTIVE ;  /* 0x000000000000791b */ /* 0x003fea0003800000 */
.L_x_396:
[----:B------:R-:W-:-:S05]  /*3e40*/  FADD.FTZ R54, R55, R54 ;  /* 0x0000003637367221 */ /* 0x000fca0000010000 */
[----:B------:R-:W-:Y:S02]  /*3e50*/  MOV R101, R54 ;  /* 0x0000003600657202 */ /* 0x000fe40000000f00 */
[----:B------:R-:W-:-:S07]  /*3e60*/  MOV R57, R61 ;  /* 0x0000003d00397202 */ /* 0x000fce0000000f00 */
[----:B------:R-:W-:Y:S05]  /*3e70*/  WARPSYNC.COLLECTIVE R60, `(.L_x_397) ;  /* 0x000000003c087348 */ /* 0x000fea0003c00000 */
[----:B------:R0:W1:Y:S02]  /*3e80*/  SHFL.BFLY P0, R61, R101, R102, R103 ;  /* 0x0c000066653d7389 */ /* 0x0000640000000067 */
[----:B01----:R-:W-:Y:S05]  /*3e90*/  ENDCOLLECTIVE ;  /* 0x000000000000791b */ /* 0x003fea0003800000 */
.L_x_397:
[----:B------:R-:W-:-:S05]  /*3ea0*/  FADD.FTZ R57, R52, R57 ;  /* 0x0000003934397221 */ /* 0x000fca0000010000 */
[----:B------:R-:W-:Y:S01]  /*3eb0*/  MOV R101, R57 ;  /* 0x0000003900657202 */ /* 0x000fe20000000f00 */
[----:B------:R-:W-:Y:S01]  /*3ec0*/  HFMA2 R102, -RZ, RZ, 0, 4.76837158203125e-07 ;  /* 0x00000008ff667431 */ /* 0x000fe200000001ff */
[----:B------:R-:W-:-:S07]  /*3ed0*/  MOV R59, R61 ;  /* 0x0000003d003b7202 */ /* 0x000fce0000000f00 */
[----:B------:R-:W-:Y:S05]  /*3ee0*/  WARPSYNC.COLLECTIVE R60, `(.L_x_398) ;  /* 0x000000003c087348 */ /* 0x000fea0003c00000 */
[----:B------:R0:W1:Y:S02]  /*3ef0*/  SHFL.BFLY P0, R61, R101, R102, R103 ;  /* 0x0c000066653d7389 */ /* 0x0000640000000067 */
[----:B01----:R-:W-:Y:S05]  /*3f00*/  ENDCOLLECTIVE ;  /* 0x000000000000791b */ /* 0x003fea0003800000 */
.L_x_398:
[----:B------:R-:W-:-:S05]  /*3f10*/  FADD.FTZ R59, R54, R59 ;  /* 0x0000003b363b7221 */ /* 0x000fca0000010000 */
[----:B------:R-:W-:Y:S02]  /*3f20*/  MOV R101, R59 ;  /* 0x0000003b00657202 */ /* 0x000fe40000000f00 */
[----:B------:R-:W-:-:S07]  /*3f30*/  MOV R56, R61 ;  /* 0x0000003d00387202 */ /* 0x000fce0000000f00 */
[----:B------:R-:W-:Y:S05]  /*3f40*/  WARPSYNC.COLLECTIVE R60, `(.L_x_399) ;  /* 0x000000003c087348 */ /* 0x000fea0003c00000 */
[----:B------:R0:W1:Y:S02]  /*3f50*/  SHFL.BFLY P0, R61, R101, R102, R103 ;  /* 0x0c000066653d7389 */ /* 0x0000640000000067 */
[----:B01----:R-:W-:Y:S05]  /*3f60*/  ENDCOLLECTIVE ;  /* 0x000000000000791b */ /* 0x003fea0003800000 */
.L_x_399:
[----:B------:R-:W-:-:S05]  /*3f70*/  FADD.FTZ R56, R57, R56 ;  /* 0x0000003839387221 */ /* 0x000fca0000010000 */
[----:B------:R-:W-:Y:S01]  /*3f80*/  MOV R101, R56 ;  /* 0x0000003800657202 */ /* 0x000fe20000000f00 */
[----:B------:R-:W-:Y:S01]  /*3f90*/  HFMA2 R102, -RZ, RZ, 0, 9.5367431640625e-07 ;  /* 0x00000010ff667431 */ /* 0x000fe200000001ff */
[----:B------:R-:W-:-:S07]  /*3fa0*/  MOV R58, R61 ;  /* 0x0000003d003a7202 */ /* 0x000fce0000000f00 */
[----:B------:R-:W-:Y:S05]  /*3fb0*/  WARPSYNC.COLLECTIVE R60, `(.L_x_400) ;  /* 0x000000003c087348 */ /* 0x000fea0003c00000 */
[----:B------:R0:W1:Y:S02]  /*3fc0*/  SHFL.BFLY P0, R61, R101, R102, R103 ;  /* 0x0c000066653d7389 */ /* 0x0000640000000067 */
[----:B01----:R-:W-:Y:S05]  /*3fd0*/  ENDCOLLECTIVE ;  /* 0x000000000000791b */ /* 0x003fea0003800000 */
.L_x_400:
[----:B------:R-:W-:-:S05]  /*3fe0*/  FADD.FTZ R58, R59, R58 ;  /* 0x0000003a3b3a7221 */ /* 0x000fca0000010000 */
[----:B------:R-:W-:Y:S02]  /*3ff0*/  MOV R101, R58 ;  /* 0x0000003a00657202 */ /* 0x000fe40000000f00 */
[----:B------:R-:W-:-:S07]  /*4000*/  MOV R53, R61 ;  /* 0x0000003d00357202 */ /* 0x000fce0000000f00 */
[----:B------:R-:W-:Y:S05]  /*4010*/  WARPSYNC.COLLECTIVE R60, `(.L_x_401) ;  /* 0x000000003c087348 */ /* 0x000fea0003c00000 */
[----:B------:R0:W1:Y:S02]  /*4020*/  SHFL.BFLY P0, R61, R101, R102, R103 ;  /* 0x0c000066653d7389 */ /* 0x0000640000000067 */
[----:B01----:R-:W-:Y:S05]  /*4030*/  ENDCOLLECTIVE ;  /* 0x000000000000791b */ /* 0x003fea0003800000 */
.L_x_401:
[----:B------:R-:W-:Y:S01]  /*4040*/  MOV R55, R61 ;  /* 0x0000003d00377202 */ /* 0x000fe20000000f00 */
[----:B------:R-:W-:Y:S06]  /*4050*/  BRA `(.L_x_402) ;  /* 0xffffffcc00f47947 */ /* 0x000fec000383ffff */
.L_x_403:
        /* <DEDUP_REMOVED lines=10> */
.L_x_2816:


//--------------------- .text._ZN10layer_norm31ln_parallel_residual_bwd_kernelINS_13Kernel_traitsI6__halfS2_S2_S2_fjLj256ELj1ELj4ELj1ELj16ENS_18Kernel_traits_baseILj256ES2_S2_S2_S2_fjLj128EEEEELb1ELb0ELb1EEEvNS_9BwdParamsE --------------------------
	.section	.text._ZN10layer_norm31ln_parallel_residual_bwd_kernelINS_13Kernel_traitsI6__halfS2_S2_S2_fjLj256ELj1ELj4ELj1ELj16ENS_18Kernel_traits_baseILj256ES2_S2_S2_S2_fjLj128EEEEELb1ELb0ELb1EEEvNS_9BwdParamsE,"ax",@progbits
	.align	128
        .global         _ZN10layer_norm31ln_parallel_residual_bwd_kernelINS_13Kernel_traitsI6__halfS2_S2_S2_fjLj256ELj1ELj4ELj1ELj16ENS_18Kernel_traits_baseILj256ES2_S2_S2_S2_fjLj128EEEEELb1ELb0ELb1EEEvNS_9BwdParamsE
        .type           _ZN10layer_norm31ln_parallel_residual_bwd_kernelINS_13Kernel_traitsI6__halfS2_S2_S2_fjLj256ELj1ELj4ELj1ELj16ENS_18Kernel_traits_baseILj256ES2_S2_S2_S2_fjLj128EEEEELb1ELb0ELb1EEEvNS_9BwdParamsE,@function
        .size           _ZN10layer_norm31ln_parallel_residual_bwd_kernelINS_13Kernel_traitsI6__halfS2_S2_S2_fjLj256ELj1ELj4ELj1ELj16ENS_18Kernel_traits_baseILj256ES2_S2_S2_S2_fjLj128EEEEELb1ELb0ELb1EEEvNS_9BwdParamsE,(.L_x_2817 - _ZN10layer_norm31ln_parallel_residual_bwd_kernelINS_13Kernel_traitsI6__halfS2_S2_S2_fjLj256ELj1ELj4ELj1ELj16ENS_18Kernel_traits_baseILj256ES2_S2_S2_S2_fjLj128EEEEELb1ELb0ELb1EEEvNS_9BwdParamsE)
        .other          _ZN10layer_norm31ln_parallel_residual_bwd_kernelINS_13Kernel_traitsI6__halfS2_S2_S2_fjLj256ELj1ELj4ELj1ELj16ENS_18Kernel_traits_baseILj256ES2_S2_S2_S2_fjLj128EEEEELb1ELb0ELb1EEEvNS_9BwdParamsE,@"STO_CUDA_ENTRY STV_DEFAULT"
_ZN10layer_norm31ln_parallel_residual_bwd_kernelINS_13Kernel_traitsI6__halfS2_S2_S2_fjLj256ELj1ELj4ELj1ELj16ENS_18Kernel_traits_baseILj256ES2_S2_S2_S2_fjLj128EEEEELb1ELb0ELb1EEEvNS_9BwdParamsE:
.text._ZN10layer_norm31ln_parallel_residual_bwd_kernelINS_13Kernel_traitsI6__halfS2_S2_S2_fjLj256ELj1ELj4ELj1ELj16ENS_18Kernel_traits_baseILj256ES2_S2_S2_S2_fjLj128EEEEELb1ELb0ELb1EEEvNS_9BwdParamsE:
        /* <DEDUP_REMOVED lines=56> */
[----:B-1----:R-:W-:Y:S02]  /*0380*/  CS2R R2, SRZ ;  /* 0x0000000000027805 */ /* 0x002fe4000001ff00 */
        /* <DEDUP_REMOVED lines=11> */
[--C-:B---3--:R-:W-:Y:S02]  /*0440*/  HADD2.F32 R65, -RZ, R8.reuse.H0_H0 ;  /* 0x20000008ff417230 */ /* 0x108fe40000004100 */
        /* <DEDUP_REMOVED lines=8> */
[----:B------:R-:W-:-:S07]  /*04d0*/  CS2R R10, SRZ ;  /* 0x00000000000a7805 */ /* 0x000fce000001ff00 */
.L_x_415:
[----:B-1----:R-:W1:Y:S01]  /*04e0*/  LDC.64 R42, c[0x0][0x3c0] ;  /* 0x0000f000ff2a7b82 */ /* 0x002e620000000a00 */
[----:B------:R-:W-:Y:S01]  /*04f0*/  IMAD R44, R79, UR12, RZ ;  /* 0x0000000c4f2c7c24 */ /* 0x000fe2000f8e02ff */
[----:B0-----:R-:W-:-:S04]  /*0500*/  ISETP.NE.U32.AND P1, PT, RZ, UR14, PT ;  /* 0x0000000eff007c0c */ /* 0x001fc8000bf25070 */
[----:B------:R-:W-:Y:S02]  /*0510*/  SHF.R.S32.HI R45, RZ, 0x1f, R44 ;  /* 0x0000001fff2d7819 */ /* 0x000fe4000001142c */
[----:B------:R-:W0:Y:S02]  /*0520*/  LDC.64 R40, c[0x0][0x3a8] ;  /* 0x0000ea00ff287b82 */ /* 0x000e240000000a00 */
[----:B------:R-:W-:Y:S02]  /*0530*/  LEA.HI R91, R45, R44, RZ, 0x3 ;  /* 0x0000002c2d5b7211 */ /* 0x000fe400078f18ff */
[----:B------:R-:W-:Y:S02]  /*0540*/  ISETP.NE.AND.EX P1, PT, RZ, UR15, PT, P1 ;  /* 0x0000000fff007c0c */ /* 0x000fe4000bf25310 */
[----:B------:R-:W-:Y:S02]  /*0550*/  LEA.HI.SX32 R91, R91, R56, 0x1d ;  /* 0x000000385b5b7211 */ /* 0x000fe400078feaff */
[----:B------:R-:W2:Y:S08]  /*0560*/  LDC.64 R48, c[0x0][0x430] ;  /* 0x00010c00ff307b82 */ /* 0x000eb00000000a00 */
        /* <DEDUP_REMOVED lines=25> */
[----:B----4-:R-:W-:Y:S01]  /*0700*/  FSEL R81, R92, RZ, !P3 ;  /* 0x000000ff5c517208 */ /* 0x010fe20005800000 */
[--C-:B------:R-:W-:Y:S02]  /*0710*/  HADD2.F32 R100, -RZ, R43.reuse.H0_H0 ;  /* 0x2000002bff647230 */ /* 0x100fe40000004100 */
[----:B------:R-:W-:Y:S02]  /*0720*/  HADD2.F32 R92, -RZ, R40.H0_H0 ;  /* 0x20000028ff5c7230 */ /* 0x000fe40000004100 */
[----:B------:R-:W-:Y:S02]  /*0730*/  HADD2.F32 R102, -RZ, R43.H1_H1 ;  /* 0x3000002bff667230 */ /* 0x000fe40000004100 */
[----:B------:R-:W-:Y:S01]  /*0740*/  FADD.FTZ R101, -R81, R100 ;  /* 0x0000006451657221 */ /* 0x000fe20000010100 */
[----:B------:R-:W-:-:S02]  /*0750*/  HADD2.F32 R98, -RZ, R42.H0_H0 ;  /* 0x2000002aff627230 */ /* 0x000fc40000004100 */
[----:B------:R-:W-:Y:S02]  /*0760*/  HADD2.F32 R40, -RZ, R40.H1_H1 ;  /* 0x30000028ff287230 */ /* 0x000fe40000004100 */
[----:B------:R-:W-:Y:S02]  /*0770*/  HADD2.F32 R96, -RZ, R41.H1_H1 ;  /* 0x30000029ff607230 */ /* 0x000fe40000004100 */
[----:B------:R-:W-:Y:S02]  /*0780*/  HADD2.F32 R42, -RZ, R42.H1_H1 ;  /* 0x3000002aff2a7230 */ /* 0x000fe40000004100 */
[C---:B0-----:R-:W-:Y:S01]  /*0790*/  FADD.FTZ R77, -R81.reuse, R92 ;  /* 0x0000005c514d7221 */ /* 0x041fe20000010100 */
[--C-:B--2---:R-:W-:Y:S02]  /*07a0*/  HADD2.F32 R100, -RZ, R48.reuse.H0_H0 ;  /* 0x20000030ff647230 */ /* 0x104fe40000004100 */
[----:B------:R-:W-:Y:S01]  /*07b0*/  FADD.FTZ R43, -R81, R102 ;  /* 0x00000066512b7221 */ /* 0x000fe20000010100 */
[----:B------:R-:W-:-:S02]  /*07c0*/  HADD2.F32 R99, -RZ, R48.H1_H1 ;  /* 0x30000030ff637230 */ /* 0x000fc40000004100 */
[C---:B------:R-:W-:Y:S01]  /*07d0*/  FADD.FTZ R93, -R81.reuse, R40 ;  /* 0x00000028515d7221 */ /* 0x040fe20000010100 */
[----:B------:R-:W-:Y:S02]  /*07e0*/  HADD2.F32 R94, -RZ, R41.H0_H0 ;  /* 0x20000029ff5e7230 */ /* 0x000fe40000004100 */
[C---:B------:R-:W-:Y:S01]  /*07f0*/  FADD.FTZ R107, -R81.reuse, R96 ;  /* 0x00000060516b7221 */ /* 0x040fe20000010100 */
[--C-:B---3--:R-:W-:Y:S02]  /*0800*/  HADD2.F32 R76, -RZ, R44.reuse.H0_H0 ;  /* 0x2000002cff4c7230 */ /* 0x108fe40000004100 */
[----:B------:R-:W-:Y:S01]  /*0810*/  FADD.FTZ R103, -R81, R42 ;  /* 0x0000002a51677221 */ /* 0x000fe20000010100 */
[----:B------:R-:W-:Y:S02]  /*0820*/  HADD2.F32 R102, -RZ, R44.H1_H1 ;  /* 0x3000002cff667230 */ /* 0x000fe40000004100 */
[--C-:B------:R-:W-:Y:S02]  /*0830*/  HADD2.F32 R104, -RZ, R45.reuse.H0_H0 ;  /* 0x2000002dff687230 */ /* 0x100fe40000004100 */
[----:B------:R-:W-:-:S02]  /*0840*/  HADD2.F32 R106, -RZ, R45.H1_H1 ;  /* 0x3000002dff6a7230 */ /* 0x000fc40000004100 */
[----:B------:R-:W-:Y:S01]  /*0850*/  FMUL.FTZ R40, R80, R77 ;  /* 0x0000004d50287220 */ /* 0x000fe20000410000 */
[--C-:B------:R-:W-:Y:S02]  /*0860*/  HADD2.F32 R45, -RZ, R46.reuse.H0_H0 ;  /* 0x2000002eff2d7230 */ /* 0x100fe40000004100 */
[----:B------:R-:W-:Y:S02]  /*0870*/  HADD2.F32 R44, -RZ, R46.H1_H1 ;  /* 0x3000002eff2c7230 */ /* 0x000fe40000004100 */
[----:B------:R-:W-:Y:S01]  /*0880*/  FMUL.FTZ R46, R65, R100 ;  /* 0x00000064412e7220 */ /* 0x000fe20000410000 */
[--C-:B------:R-:W-:Y:S02]  /*0890*/  HADD2.F32 R42, -RZ, R47.reuse.H0_H0 ;  /* 0x2000002fff2a7230 */ /* 0x100fe40000004100 */
[----:B------:R-:W-:Y:S01]  /*08a0*/  FADD.FTZ R105, -R81, R98 ;  /* 0x0000006251697221 */ /* 0x000fe20000010100 */
[----:B------:R-:W-:Y:S02]  /*08b0*/  HADD2.F32 R41, -RZ, R47.H1_H1 ;  /* 0x3000002fff297230 */ /* 0x000fe40000004100 */
[----:B------:R-:W-:Y:S01]  /*08c0*/  FMUL.FTZ R47, R66, R99 ;  /* 0x00000063422f7220 */ /* 0x000fe20000410000 */
[----:B------:R-:W-:-:S02]  /*08d0*/  HADD2.F32 R96, -RZ, R50.H0_H0 ;  /* 0x20000032ff607230 */ /* 0x000fc40000004100 */
[--C-:B------:R-:W-:Y:S02]  /*08e0*/  HADD2.F32 R97, -RZ, R49.reuse.H1_H1 ;  /* 0x30000031ff617230 */ /* 0x100fe40000004100 */
[----:B------:R-:W-:Y:S01]  /*08f0*/  FADD.FTZ R109, -R81, R94 ;  /* 0x0000005e516d7221 */ /* 0x000fe20000010100 */
[----:B------:R-:W-:Y:S02]  /*0900*/  HADD2.F32 R98, -RZ, R49.H0_H0 ;  /* 0x20000031ff627230 */ /* 0x000fe40000004100 */
[----:B------:R-:W-:Y:S01]  /*0910*/  FADD.FTZ R55, R76, R55 ;  /* 0x000000374c377221 */ /* 0x000fe20000010000 */
[-C--:B------:R-:W-:Y:S01]  /*0920*/  FFMA.FTZ R83, R40, R76.reuse, R83 ;  /* 0x0000004c28537223 */ /* 0x080fe20000010053 */
[----:B------:R-:W-:Y:S01]  /*0930*/  FFMA.FTZ R81, R57, R76, R46 ;  /* 0x0000004c39517223 */ /* 0x000fe2000001002e */
[----:B------:R-:W-:Y:S01]  /*0940*/  FFMA.FTZ R76, R58, R102, R47 ;  /* 0x000000663a4c7223 */ /* 0x000fe2000001002f */
[----:B------:R-:W-:Y:S01]  /*0950*/  FMUL.FTZ R49, R80, R105 ;  /* 0x0000006950317220 */ /* 0x000fe20000410000 */
[----:B------:R-:W-:Y:S01]  /*0960*/  FMUL.FTZ R46, R69, R96 ;  /* 0x00000060452e7220 */ /* 0x000fe20000410000 */
[----:B------:R-:W-:-:S02]  /*0970*/  HADD2.F32 R92, -RZ, R51.H1_H1 ;  /* 0x30000033ff5c7230 */ /* 0x000fc40000004100 */
[----:B------:R-:W-:Y:S01]  /*0980*/  FMUL.FTZ R47, R68, R97 ;  /* 0x00000061442f7220 */ /* 0x000fe20000410000 */
[C---:B------:R-:W-:Y:S01]  /*0990*/  FMUL.FTZ R43, R80.reuse, R43 ;  /* 0x0000002b502b7220 */ /* 0x040fe20000410000 */
[----:B------:R-:W-:Y:S01]  /*09a0*/  FADD.FTZ R0, R45, R0 ;  /* 0x000000002d007221 */ /* 0x000fe20000010000 */
[-C--:B------:R-:W-:Y:S01]  /*09b0*/  FFMA.FTZ R2, R49, R45.reuse, R2 ;  /* 0x0000002d31027223 */ /* 0x080fe20000010002 */
[----:B------:R-:W-:Y:S01]  /*09c0*/  FFMA.FTZ R46, R61, R45, R46 ;  /* 0x0000002d3d2e7223 */ /* 0x000fe2000001002e */
[----:B------:R-:W-:Y:S02]  /*09d0*/  HADD2.F32 R95, -RZ, R50.H1_H1 ;  /* 0x30000032ff5f7230 */ /* 0x000fe40000004100 */
[----:B------:R-:W-:Y:S01]  /*09e0*/  FMUL.FTZ R93, R80, R93 ;  /* 0x0000005d505d7220 */ /* 0x000fe20000410000 */
[----:B------:R-:W-:Y:S02]  /*09f0*/  HADD2.F32 R94, -RZ, R51.H0_H0 ;  /* 0x20000033ff5e7230 */ /* 0x000fe40000004100 */
[----:B------:R-:W-:Y:S01]  /*0a00*/  FFMA.FTZ R48, R60, R106, R47 ;  /* 0x0000006a3c307223 */ /* 0x000fe2000001002f */
[C---:B------:R-:W-:Y:S01]  /*0a10*/  FMUL.FTZ R45, R80.reuse, R101 ;  /* 0x00000065502d7220 */ /* 0x040fe20000410000 */
[----:B------:R-:W-:Y:S01]  /*0a20*/  FMUL.FTZ R47, R80, R103 ;  /* 0x00000067502f7220 */ /* 0x000fe20000410000 */
[-C--:B------:R-:W-:Y:S01]  /*0a30*/  FMUL.FTZ R101, R78, R92.reuse ;  /* 0x0000005c4e657220 */ /* 0x080fe20000410000 */
[----:B------:R-:W-:Y:S01]  /*0a40*/  FADD.FTZ R15, R92, R15 ;  /* 0x0000000f5c0f7221 */ /* 0x000fe20000010000 */
[----:B------:R-:W-:Y:S01]  /*0a50*/  FFMA.FTZ R16, R43, R92, R16 ;  /* 0x0000005c2b107223 */ /* 0x000fe20000010010 */
[----:B------:R-:W-:Y:S01]  /*0a60*/  @P1 SHF.R.U64 R92, R74, 0x8, R75 ;  /* 0x000000084a5c1819 */ /* 0x000fe2000000124b */
        /* <DEDUP_REMOVED lines=15> */
[----:B------:R-:W-:Y:S01]  /*0b60*/  @P1 SHF.R.U32.HI R75, RZ, 0x18, R75 ;  /* 0x00000018ff4b1819 */ /* 0x000fe2000001164b */
[----:B------:R-:W-:Y:S01]  /*0b70*/  FMUL.FTZ R50, R67, R98 ;  /* 0x0000006243327220 */ /* 0x000fe20000410000 */
[----:B------:R-:W-:Y:S01]  /*0b80*/  @P1 PRMT R90, R74, 0x7610, R90 ;  /* 0x000076104a5a1816 */ /* 0x000fe2000000005a */
[----:B------:R-:W-:Y:S01]  /*0b90*/  FFMA.FTZ R74, R40, R81, RZ ;  /* 0x00000051284a7223 */ /* 0x000fe200000100ff */
[----:B------:R-:W-:Y:S01]  /*0ba0*/  @P1 PRMT R85, R75, 0x7610, R85 ;  /* 0x000076104b551816 */ /* 0x000fe20000000055 */
[----:B------:R-:W-:Y:S01]  /*0bb0*/  FADD.FTZ R75, RZ, R81 ;  /* 0x00000051ff4b7221 */ /* 0x000fe20000010000 */
[C---:B------:R-:W-:Y:S01]  /*0bc0*/  FMUL.FTZ R77, R80.reuse, R109 ;  /* 0x0000006d504d7220 */ /* 0x040fe20000410000 */
[----:B------:R-:W-:Y:S01]  /*0bd0*/  FFMA.FTZ R50, R59, R104, R50 ;  /* 0x000000683b327223 */ /* 0x000fe20000010032 */
[----:B------:R-:W-:Y:S01]  /*0be0*/  FFMA.FTZ R74, R93, R76, R74 ;  /* 0x0000004c5d4a7223 */ /* 0x000fe2000001004a */
[----:B------:R-:W-:Y:S01]  /*0bf0*/  FADD.FTZ R75, R75, R76 ;  /* 0x0000004c4b4b7221 */ /* 0x000fe20000010000 */
[----:B------:R-:W-:-:S02]  /*0c00*/  FMUL.FTZ R51, R80, R107 ;  /* 0x0000006b50337220 */ /* 0x000fc40000410000 */
[----:B------:R-:W-:Y:S01]  /*0c10*/  FFMA.FTZ R74, R77, R50, R74 ;  /* 0x000000324d4a7223 */ /* 0x000fe2000001004a */
[----:B------:R-:W-:Y:S01]  /*0c20*/  FADD.FTZ R75, R75, R50 ;  /* 0x000000324b4b7221 */ /* 0x000fe20000010000 */
[----:B------:R-:W-:Y:S02]  /*0c30*/  @P1 PRMT R87, R92, 0x7610, R87 ;  /* 0x000076105c571816 */ /* 0x000fe40000000057 */
[----:B------:R-:W-:Y:S01]  /*0c40*/  MOV R92, R72 ;  /* 0x00000048005c7202 */ /* 0x000fe20000000f00 */
[----:B------:R-:W-:Y:S01]  /*0c50*/  FADD.FTZ R75, R75, R48 ;  /* 0x000000304b4b7221 */ /* 0x000fe20000010000 */
[----:B------:R-:W-:Y:S01]  /*0c60*/  FFMA.FTZ R74, R51, R48, R74 ;  /* 0x00000030334a7223 */ /* 0x000fe2000001004a */
[----:B------:R-:W-:Y:S01]  /*0c70*/  FADD.FTZ R21, R98, R21 ;  /* 0x0000001562157221 */ /* 0x000fe20000010000 */
[----:B------:R-:W-:Y:S01]  /*0c80*/  FFMA.FTZ R22, R77, R98, R22 ;  /* 0x000000624d167223 */ /* 0x000fe20000010016 */
[----:B------:R-:W-:Y:S01]  /*0c90*/  @P1 PRMT R86, R94, 0x7610, R86 ;  /* 0x000076105e561816 */ /* 0x000fe20000000056 */
[----:B------:R-:W-:Y:S01]  /*0ca0*/  FADD.FTZ R3, R44, R3 ;  /* 0x000000032c037221 */ /* 0x000fe20000010000 */
[-C--:B------:R-:W-:Y:S01]  /*0cb0*/  FFMA.FTZ R4, R47, R44.reuse, R4 ;  /* 0x0000002c2f047223 */ /* 0x080fe20000010004 */
[----:B------:R-:W-:Y:S01]  /*0cc0*/  @P1 PRMT R84, R95, 0x7610, R84 ;  /* 0x000076105f541816 */ /* 0x000fe20000000054 */
[----:B------:R-:W-:Y:S01]  /*0cd0*/  FFMA.FTZ R44, R62, R44, R105 ;  /* 0x0000002c3e2c7223 */ /* 0x000fe20000010069 */
[----:B------:R-:W-:Y:S01]  /*0ce0*/  SHF.R.U64 R94, R72, 0x8, R73 ;  /* 0x00000008485e7819 */ /* 0x000fe20000001249 */
[----:B------:R-:W-:Y:S01]  /*0cf0*/  FADD.FTZ R95, R75, R46 ;  /* 0x0000002e4b5f7221 */ /* 0x000fe20000010000 */
[----:B------:R-:W-:Y:S01]  /*0d00*/  PRMT R98, R92, 0x7610, R98 ;  /* 0x000076105c627816 */ /* 0x000fe20000000062 */
[C---:B------:R-:W-:Y:S01]  /*0d10*/  FFMA.FTZ R92, R49.reuse, R46, R74 ;  /* 0x0000002e315c7223 */ /* 0x040fe2000001004a */
[----:B------:R-:W-:Y:S01]  /*0d20*/  FADD.FTZ R9, R96, R9 ;  /* 0x0000000960097221 */ /* 0x000fe20000010000 */
[----:B------:R-:W-:Y:S01]  /*0d30*/  FFMA.FTZ R10, R49, R96, R10 ;  /* 0x00000060310a7223 */ /* 0x000fe2000001000a */
[----:B------:R-:W-:Y:S01]  /*0d40*/  FADD.FTZ R5, R42, R5 ;  /* 0x000000052a057221 */ /* 0x000fe20000010000 */
[-C--:B------:R-:W-:Y:S01]  /*0d50*/  FFMA.FTZ R6, R45, R42.reuse, R6 ;  /* 0x0000002a2d067223 */ /* 0x080fe20000010006 */
[----:B------:R-:W-:Y:S01]  /*0d60*/  SHF.R.U64 R96, R72, 0x10, R73 ;  /* 0x0000001048607819 */ /* 0x000fe20000001249 */
[----:B------:R-:W-:Y:S01]  /*0d70*/  FFMA.FTZ R42, R63, R42, R102 ;  /* 0x0000002a3f2a7223 */ /* 0x000fe20000010066 */
[----:B------:R-:W-:Y:S01]  /*0d80*/  PRMT R74, R94, 0x7610, R74 ;  /* 0x000076105e4a7816 */ /* 0x000fe2000000004a */
[----:B------:R-:W-:Y:S01]  /*0d90*/  FADD.FTZ R95, R95, R44 ;  /* 0x0000002c5f5f7221 */ /* 0x000fe20000010000 */
[----:B------:R-:W-:Y:S01]  /*0da0*/  FFMA.FTZ R94, R47, R44, R92 ;  /* 0x0000002c2f5e7223 */ /* 0x000fe2000001005c */
[----:B------:R-:W-:Y:S01]  /*0db0*/  FADD.FTZ R7, R41, R7 ;  /* 0x0000000729077221 */ /* 0x000fe20000010000 */
[----:B------:R-:W-:Y:S01]  /*0dc0*/  FFMA.FTZ R8, R43, R41, R8 ;  /* 0x000000292b087223 */ /* 0x000fe20000010008 */
[----:B------:R-:W-:Y:S01]  /*0dd0*/  FADD.FTZ R17, R97, R17 ;  /* 0x0000001161117221 */ /* 0x000fe20000010000 */
[----:B------:R-:W-:Y:S01]  /*0de0*/  FFMA.FTZ R18, R51, R97, R18 ;  /* 0x0000006133127223 */ /* 0x000fe20000010012 */
[----:B------:R-:W-:Y:S01]  /*0df0*/  FFMA.FTZ R41, R64, R41, R101 ;  /* 0x0000002940297223 */ /* 0x000fe20000010065 */
[----:B------:R-:W-:Y:S01]  /*0e00*/  FADD.FTZ R53, R100, R53 ;  /* 0x0000003564357221 */ /* 0x000fe20000010000 */
[----:B------:R-:W-:Y:S01]  /*0e10*/  FFMA.FTZ R54, R40, R100, R54 ;  /* 0x0000006428367223 */ /* 0x000fe20000010036 */
[----:B------:R-:W-:Y:S01]  /*0e20*/  SHF.R.U64 R97, R72, 0x18, R73 ;  /* 0x0000001848617819 */ /* 0x000fe20000001249 */
[----:B------:R-:W-:Y:S01]  /*0e30*/  FFMA.FTZ R100, R45, R42, R94 ;  /* 0x0000002a2d647223 */ /* 0x000fe2000001005e */
[----:B------:R-:W-:Y:S01]  /*0e40*/  PRMT R75, R96, 0x7610, R75 ;  /* 0x00007610604b7816 */ /* 0x000fe2000000004b */
[----:B------:R-:W-:Y:S01]  /*0e50*/  FADD.FTZ R96, R95, R42 ;  /* 0x0000002a5f607221 */ /* 0x000fe20000010000 */
[----:B------:R-:W-:-:S02]  /*0e60*/  SHF.R.U32.HI R101, RZ, 0x8, R73 ;  /* 0x00000008ff657819 */ /* 0x000fc40000011649 */
[----:B------:R-:W-:Y:S01]  /*0e70*/  SHF.R.U32.HI R102, RZ, 0x10, R73 ;  /* 0x00000010ff667819 */ /* 0x000fe20000011649 */
[----:B------:R-:W-:Y:S01]  /*0e80*/  FADD.FTZ R25, R99, R25 ;  /* 0x0000001963197221 */ /* 0x000fe20000010000 */
[----:B------:R-:W-:Y:S01]  /*0e90*/  FFMA.FTZ R26, R93, R99, R26 ;  /* 0x000000635d1a7223 */ /* 0x000fe2000001001a */
[----:B------:R-:W-:Y:S01]  /*0ea0*/  PRMT R92, R97, 0x7610, R92 ;  /* 0x00007610615c7816 */ /* 0x000fe2000000005c */
        /* <DEDUP_REMOVED lines=28> */
.L_x_427:
        /* <DEDUP_REMOVED lines=20> */
[----:B------:R-:W-:Y:S01]  /*11b0*/  FADD.FTZ R77, R50, -R77 ;  /* 0x8000004d324d7221 */ /* 0x000fe20000010000 */
[----:B------:R-:W-:Y:S01]  /*11c0*/  FADD.FTZ R49, R46, -R49 ;  /* 0x800000312e317221 */ /* 0x000fe20000010000 */
[C---:B------:R-:W-:Y:S01]  /*11d0*/  FMUL.FTZ R93, R80.reuse, R93 ;  /* 0x0000005d505d7220 */ /* 0x040fe20000410000 */
        /* <DEDUP_REMOVED lines=41> */
[----:B------:R-:W-:Y:S01]  /*1470*/  F2FP.F16.F32.PACK_AB R40, R93, R40 ;  /* 0x000000285d28723e */ /* 0x000fe200000000ff */
[----:B------:R-:W-:Y:S06]  /*1480*/  BRA `(.L_x_411) ;  /* 0x0000001c00487947 */ /* 0x000fec0003800000 */
.L_x_410:
        /* <DEDUP_REMOVED lines=10> */
[----:B------:R-:W-:Y:S01]  /*1530*/  ISETP.GE.U32.AND P2, PT, R72, RZ, PT ;  /* 0x000000ff4800720c */ /* 0x000fe20003f46070 */
[----:B------:R-:W-:Y:S01]  /*1540*/  FADD.FTZ R41, R41, -R96 ;  /* 0x8000006029297221 */ /* 0x000fe20000010000 */
[C---:B------:R-:W-:Y:S01]  /*1550*/  FMUL.FTZ R35, R80.reuse, R45 ;  /* 0x0000002d50237220 */ /* 0x040fe20000410000 */
[C---:B------:R-:W-:Y:S01]  /*1560*/  FMUL.FTZ R34, R80.reuse, R49 ;  /* 0x0000003150227220 */ /* 0x040fe20000410000 */
[----:B------:R-:W-:Y:S01]  /*1570*/  LOP3.LUT P6, RZ, R95, 0xff, RZ, 0xc0, !PT ;  /* 0x000000ff5fff7812 */ /* 0x000fe200078cc0ff */
[----:B------:R-:W-:Y:S01]  /*1580*/  FMUL.FTZ R42, R80, R41 ;  /* 0x00000029502a7220 */ /* 0x000fe20000410000 */
[----:B------:R-:W-:Y:S01]  /*1590*/  FMUL.FTZ R33, R35, UR17 ;  /* 0x0000001123217c20 */ /* 0x000fe20008410000 */
[----:B------:R-:W-:Y:S01]  /*15a0*/  FMUL.FTZ R32, R34, UR17 ;  /* 0x0000001122207c20 */ /* 0x000fe20008410000 */
[----:B------:R-:W-:Y:S01]  /*15b0*/  FADD.FTZ R77, R50, -R77 ;  /* 0x8000004d324d7221 */ /* 0x000fe20000010000 */
[----:B------:R-:W-:Y:S01]  /*15c0*/  FADD.FTZ R51, R48, -R51 ;  /* 0x8000003330337221 */ /* 0x000fe20000010000 */
[----:B------:R-:W-:Y:S01]  /*15d0*/  LOP3.LUT P5, RZ, R99, 0xff, RZ, 0xc0, !PT ;  /* 0x000000ff63ff7812 */ /* 0x000fe200078ac0ff */
[----:B------:R-:W-:Y:S01]  /*15e0*/  FMUL.FTZ R41, R42, UR17 ;  /* 0x000000112a297c20 */ /* 0x000fe20008410000 */
[----:B------:R-:W-:Y:S01]  /*15f0*/  FADD.FTZ R93, R76, -R93 ;  /* 0x8000005d4c5d7221 */ /* 0x000fe20000010000 */
[----:B------:R-:W-:Y:S01]  /*1600*/  FADD.FTZ R47, R44, -R47 ;  /* 0x8000002f2c2f7221 */ /* 0x000fe20000010000 */
[----:B------:R-:W-:Y:S01]  /*1610*/  FADD.FTZ R81, R81, -R40 ;  /* 0x8000002851517221 */ /* 0x000fe20000010000 */
[----:B------:R-:W-:Y:S01]  /*1620*/  ISETP.GE.U32.AND.EX P2, PT, R73, 0x1000000, PT, P2 ;  /* 0x010000004900780c */ /* 0x000fe20003f46120 */
[C---:B------:R-:W-:Y:S01]  /*1630*/  FMUL.FTZ R40, R80.reuse, R51 ;  /* 0x0000003350287220 */ /* 0x040fe20000410000 */
[----:B------:R-:W-:Y:S01]  /*1640*/  FSEL R43, R33, RZ, P6 ;  /* 0x000000ff212b7208 */ /* 0x000fe20003000000 */
[----:B------:R-:W-:Y:S01]  /*1650*/  FMUL.FTZ R33, R80, R77 ;  /* 0x0000004d50217220 */ /* 0x000fe20000410000 */
[----:B------:R-:W-:Y:S01]  /*1660*/  FSEL R46, R32, RZ, P5 ;  /* 0x000000ff202e7208 */ /* 0x000fe20002800000 */
[C---:B------:R-:W-:Y:S01]  /*1670*/  FMUL.FTZ R32, R80.reuse, R93 ;  /* 0x0000005d50207220 */ /* 0x040fe20000410000 */
[C---:B------:R-:W-:Y:S01]  /*1680*/  FMUL.FTZ R47, R80.reuse, R47 ;  /* 0x0000002f502f7220 */ /* 0x040fe20000410000 */
[----:B------:R-:W-:Y:S01]  /*1690*/  FMUL.FTZ R81, R80, R81 ;  /* 0x0000005150517220 */ /* 0x000fe20000410000 */
[----:B------:R-:W-:Y:S01]  /*16a0*/  FSEL R72, R41, RZ, P2 ;  /* 0x000000ff29487208 */ /* 0x000fe20001000000 */
[----:B------:R-:W-:Y:S01]  /*16b0*/  FMUL.FTZ R41, R33, UR17 ;  /* 0x0000001121297c20 */ /* 0x000fe20008410000 */
[----:B------:R-:W-:Y:S01]  /*16c0*/  F2FP.F16.F32.PACK_AB R35, R42, R35 ;  /* 0x000000232a23723e */ /* 0x000fe200000000ff */
[C---:B------:R-:W-:Y:S01]  /*16d0*/  FMUL.FTZ R42, R40.reuse, UR17 ;  /* 0x00000011282a7c20 */ /* 0x040fe20008410000 */
[----:B------:R-:W-:Y:S01]  /*16e0*/  F2FP.F16.F32.PACK_AB R33, R40, R33 ;  /* 0x000000212821723e */ /* 0x000fe200000000ff */
[C---:B------:R-:W-:Y:S01]  /*16f0*/  FMUL.FTZ R40, R32.reuse, UR17 ;  /* 0x0000001120287c20 */ /* 0x040fe20008410000 */
[C---:B------:R-:W-:Y:S01]  /*1700*/  F2FP.F16.F32.PACK_AB R34, R47.reuse, R34 ;  /* 0x000000222f22723e */ /* 0x040fe200000000ff */
[----:B------:R-:W-:Y:S01]  /*1710*/  FMUL.FTZ R47, R47, UR17 ;  /* 0x000000112f2f7c20 */ /* 0x000fe20008410000 */
[----:B------:R-:W-:Y:S01]  /*1720*/  F2FP.F16.F32.PACK_AB R32, R32, R81 ;  /* 0x000000512020723e */ /* 0x000fe200000000ff */
        /* <DEDUP_REMOVED lines=16> */
.L_x_409:
        /* <DEDUP_REMOVED lines=8> */
[----:B-----5:R-:W-:Y:S02]  /*18b0*/  HADD2.F32 R43, -RZ, R28.H0_H0 ;  /* 0x2000001cff2b7230 */ /* 0x020fe40000004100 */
[----:B------:R-:W-:Y:S01]  /*18c0*/  FADD.FTZ R40, R81, -R40 ;  /* 0x8000002851287221 */ /* 0x000fe20000010000 */
[----:B------:R-:W-:Y:S01]  /*18d0*/  LOP3.LUT P4, RZ, R74, 0xff, RZ, 0xc0, !PT ;  /* 0x000000ff4aff7812 */ /* 0x000fe2000788c0ff */
[----:B------:R-:W-:Y:S01]  /*18e0*/  FADD.FTZ R74, R46, -R49 ;  /* 0x800000312e4a7221 */ /* 0x000fe20000010000 */
[----:B------:R-:W-:Y:S01]  /*18f0*/  LOP3.LUT P3, RZ, R75, 0xff, RZ, 0xc0, !PT ;  /* 0x000000ff4bff7812 */ /* 0x000fe2000786c0ff */
[----:B------:R-:W-:Y:S01]  /*1900*/  FFMA.FTZ R46, R80, R40, R43 ;  /* 0x00000028502e7223 */ /* 0x000fe2000001002b */
[----:B------:R-:W-:Y:S01]  /*1910*/  HADD2.F32 R43, -RZ, R30.H0_H0 ;  /* 0x2000001eff2b7230 */ /* 0x000fe20000004100 */
[----:B------:R-:W-:Y:S01]  /*1920*/  LOP3.LUT P2, RZ, R99, 0xff, RZ, 0xc0, !PT ;  /* 0x000000ff63ff7812 */ /* 0x000fe2000784c0ff */
[----:B------:R-:W-:Y:S01]  /*1930*/  FADD.FTZ R42, R42, -R47 ;  /* 0x8000002f2a2a7221 */ /* 0x000fe20000010000 */
[----:B------:R-:W-:Y:S01]  /*1940*/  FADD.FTZ R50, R50, -R77 ;  /* 0x8000004d32327221 */ /* 0x000fe20000010000 */
[----:B------:R-:W-:-:S02]  /*1950*/  HADD2.F32 R45, -RZ, R29.H0_H0 ;  /* 0x2000001dff2d7230 */ /* 0x000fc40000004100 */
[----:B------:R-:W-:Y:S01]  /*1960*/  FFMA.FTZ R75, R80, R74, R43 ;  /* 0x0000004a504b7223 */ /* 0x000fe2000001002b */
[--C-:B------:R-:W-:Y:S02]  /*1970*/  HADD2.F32 R47, -RZ, R31.reuse.H0_H0 ;  /* 0x2000001fff2f7230 */ /* 0x100fe40000004100 */
[----:B------:R-:W-:Y:S01]  /*1980*/  FMUL.FTZ R40, R46, UR17 ;  /* 0x000000112e287c20 */ /* 0x000fe20008410000 */
[----:B------:R-:W-:Y:S01]  /*1990*/  LOP3.LUT P6, RZ, R98, 0xff, RZ, 0xc0, !PT ;  /* 0x000000ff62ff7812 */ /* 0x000fe200078cc0ff */
[----:B------:R-:W-:Y:S01]  /*19a0*/  FMUL.FTZ R43, R75, UR17 ;  /* 0x000000114b2b7c20 */ /* 0x000fe20008410000 */
[C---:B------:R-:W-:Y:S01]  /*19b0*/  FFMA.FTZ R51, R80.reuse, R50, R45 ;  /* 0x0000003250337223 */ /* 0x040fe2000001002d */
[----:B------:R-:W-:Y:S01]  /*19c0*/  FFMA.FTZ R81, R80, R42, R47 ;  /* 0x0000002a50517223 */ /* 0x000fe2000001002f */
[----:B------:R-:W-:Y:S01]  /*19d0*/  FSEL R40, R40, RZ, P6 ;  /* 0x000000ff28287208 */ /* 0x000fe20003000000 */
[----:B------:R-:W-:Y:S01]  /*19e0*/  HADD2.F32 R49, -RZ, R31.H1_H1 ;  /* 0x3000001fff317230 */ /* 0x000fe20000004100 */
[----:B------:R-:W-:Y:S01]  /*19f0*/  FSEL R77, R43, RZ, P2 ;  /* 0x000000ff2b4d7208 */ /* 0x000fe20001000000 */
[----:B------:R-:W-:Y:S01]  /*1a00*/  FMUL.FTZ R42, R51, UR17 ;  /* 0x00000011332a7c20 */ /* 0x000fe20008410000 */
[----:B------:R-:W-:Y:S01]  /*1a10*/  ISETP.NE.U32.AND P2, PT, RZ, UR4, PT ;  /* 0x00000004ff007c0c */ /* 0x000fe2000bf45070 */
[----:B------:R-:W-:Y:S01]  /*1a20*/  FMUL.FTZ R45, R81, UR17 ;  /* 0x00000011512d7c20 */ /* 0x000fe20008410000 */
[----:B------:R-:W-:Y:S01]  /*1a30*/  LOP3.LUT P6, RZ, R95, 0xff, RZ, 0xc0, !PT ;  /* 0x000000ff5fff7812 */ /* 0x000fe200078cc0ff */
[----:B------:R-:W-:Y:S01]  /*1a40*/  HADD2.F32 R43, -RZ, R28.H1_H1 ;  /* 0x3000001cff2b7230 */ /* 0x000fe20000004100 */
[----:B------:R-:W-:Y:S01]  /*1a50*/  ISETP.NE.AND.EX P2, PT, RZ, UR5, PT, P2 ;  /* 0x00000005ff007c0c */ /* 0x000fe2000bf45320 */
[----:B------:R-:W-:Y:S01]  /*1a60*/  FADD.FTZ R50, R76, -R93 ;  /* 0x8000005d4c327221 */ /* 0x000fe20000010000 */
[----:B------:R-:W-:Y:S01]  /*1a70*/  LOP3.LUT P5, RZ, R92, 0xff, RZ, 0xc0, !PT ;  /* 0x000000ff5cff7812 */ /* 0x000fe200078ac0ff */
[----:B------:R-:W-:Y:S01]  /*1a80*/  FADD.FTZ R96, R41, -R96 ;  /* 0x8000006029607221 */ /* 0x000fe20000010000 */
[----:B------:R-:W-:Y:S01]  /*1a90*/  FSEL R74, R42, RZ, P3 ;  /* 0x000000ff2a4a7208 */ /* 0x000fe20001800000 */
[----:B------:R-:W-:Y:S01]  /*1aa0*/  HADD2.F32 R47, -RZ, R30.H1_H1 ;  /* 0x3000001eff2f7230 */ /* 0x000fe20000004100 */
[----:B------:R-:W-:Y:S01]  /*1ab0*/  FSEL R92, R45, RZ, P6 ;  /* 0x000000ff2d5c7208 */ /* 0x000fe20003000000 */
[----:B------:R-:W-:Y:S01]  /*1ac0*/  HADD2.F32 R45, -RZ, R29.H1_H1 ;  /* 0x3000001dff2d7230 */ /* 0x000fe20000004100 */
[----:B------:R-:W-:Y:S01]  /*1ad0*/  ISETP.GE.U32.AND P3, PT, R72, RZ, PT ;  /* 0x000000ff4800720c */ /* 0x000fe20003f66070 */
[----:B------:R-:W-:Y:S01]  /*1ae0*/  FADD.FTZ R72, R48, -R97 ;  /* 0x8000006130487221 */ /* 0x000fe20000010000 */
[----:B------:R-:W-:Y:S01]  /*1af0*/  FADD.FTZ R44, R44, -R101 ;  /* 0x800000652c2c7221 */ /* 0x000fe20000010000 */
[C---:B------:R-:W-:Y:S01]  /*1b00*/  FFMA.FTZ R50, R80.reuse, R50, R43 ;  /* 0x0000003250327223 */ /* 0x040fe2000001002b */
[C---:B------:R-:W-:Y:S01]  /*1b10*/  FFMA.FTZ R49, R80.reuse, R96, R49 ;  /* 0x0000006050317223 */ /* 0x040fe20000010031 */
[----:B------:R-:W-:Y:S01]  /*1b20*/  ISETP.GE.U32.AND.EX P3, PT, R73, 0x1000000, PT, P3 ;  /* 0x010000004900780c */ /* 0x000fe20003f66130 */
[C---:B------:R-:W-:Y:S01]  /*1b30*/  FFMA.FTZ R72, R80.reuse, R72, R45 ;  /* 0x0000004850487223 */ /* 0x040fe2000001002d */
[----:B------:R-:W-:Y:S01]  /*1b40*/  @P2 F2FP.F16.F32.PACK_AB R41, RZ, R46 ;  /* 0x0000002eff29223e */ /* 0x000fe200000000ff */
[----:B------:R-:W-:Y:S01]  /*1b50*/  FFMA.FTZ R73, R80, R44, R47 ;  /* 0x0000002c50497223 */ /* 0x000fe2000001002f */
[----:B------:R-:W-:-:S02]  /*1b60*/  @P2 F2FP.F16.F32.PACK_AB R42, RZ, R51 ;  /* 0x00000033ff2a223e */ /* 0x000fc400000000ff */
[----:B------:R-:W-:Y:S02]  /*1b70*/  @P2 F2FP.F16.F32.PACK_AB R43, RZ, R75 ;  /* 0x0000004bff2b223e */ /* 0x000fe400000000ff */
[----:B------:R-:W-:Y:S01]  /*1b80*/  @P2 F2FP.F16.F32.PACK_AB R48, RZ, R49 ;  /* 0x00000031ff30223e */ /* 0x000fe200000000ff */
[----:B------:R-:W-:Y:S01]  /*1b90*/  FMUL.FTZ R49, R49, UR17 ;  /* 0x0000001131317c20 */ /* 0x000fe20008410000 */
[----:B------:R-:W-:Y:S01]  /*1ba0*/  @P2 PRMT R32, R41, 0x7610, R32 ;  /* 0x0000761029202816 */ /* 0x000fe20000000020 */
[----:B------:R-:W-:Y:S01]  /*1bb0*/  FMUL.FTZ R41, R50, UR17 ;  /* 0x0000001132297c20 */ /* 0x000fe20008410000 */
[----:B------:R-:W-:Y:S01]  /*1bc0*/  @P2 PRMT R33, R42, 0x7610, R33 ;  /* 0x000076102a212816 */ /* 0x000fe20000000021 */
[----:B------:R-:W-:Y:S01]  /*1bd0*/  FMUL.FTZ R42, R72, UR17 ;  /* 0x00000011482a7c20 */ /* 0x000fe20008410000 */
[----:B------:R-:W-:Y:S01]  /*1be0*/  @P2 PRMT R34, R43, 0x7610, R34 ;  /* 0x000076102b222816 */ /* 0x000fe20000000022 */
[----:B------:R-:W-:Y:S01]  /*1bf0*/  FMUL.FTZ R43, R73, UR17 ;  /* 0x00000011492b7c20 */ /* 0x000fe20008410000 */
[----:B------:R-:W-:-:S02]  /*1c00*/  @P2 F2FP.F16.F32.PACK_AB R47, RZ, R81 ;  /* 0x00000051ff2f223e */ /* 0x000fc400000000ff */
[----:B------:R-:W-:Y:S02]  /*1c10*/  LOP3.LUT P6, RZ, R94, 0xff, RZ, 0xc0, !PT ;  /* 0x000000ff5eff7812 */ /* 0x000fe400078cc0ff */
[----:B------:R-:W-:Y:S02]  /*1c20*/  @P2 F2FP.F16.F32.PACK_AB R44, RZ, R50 ;  /* 0x00000032ff2c223e */ /* 0x000fe400000000ff */
[----:B------:R-:W-:Y:S02]  /*1c30*/  @P2 PRMT R35, R47, 0x7610, R35 ;  /* 0x000076102f232816 */ /* 0x000fe40000000023 */
[----:B------:R-:W-:Y:S02]  /*1c40*/  @P2 F2FP.F16.F32.PACK_AB R45, RZ, R72 ;  /* 0x00000048ff2d223e */ /* 0x000fe400000000ff */
[----:B------:R-:W-:Y:S02]  /*1c50*/  @P2 F2FP.F16.F32.PACK_AB R46, RZ, R73 ;  /* 0x00000049ff2e223e */ /* 0x000fe400000000ff */
[----:B------:R-:W-:-:S02]  /*1c60*/  FSEL R49, R49, RZ, P3 ;  /* 0x000000ff31317208 */ /* 0x000fc40001800000 */
[----:B------:R-:W-:Y:S02]  /*1c70*/  FSEL R50, R43, RZ, P6 ;  /* 0x000000ff2b327208 */ /* 0x000fe40003000000 */
[----:B------:R-:W-:Y:S02]  /*1c80*/  FSEL R51, R42, RZ, P5 ;  /* 0x000000ff2a337208 */ /* 0x000fe40002800000 */
[----:B------:R-:W-:Y:S02]  /*1c90*/  FSEL R47, R41, RZ, P4 ;  /* 0x000000ff292f7208 */ /* 0x000fe40002000000 */
[----:B------:R-:W-:Y:S02]  /*1ca0*/  F2FP.F16.F32.PACK_AB R43, R49, R92 ;  /* 0x0000005c312b723e */ /* 0x000fe400000000ff */
[----:B------:R-:W-:Y:S02]  /*1cb0*/  F2FP.F16.F32.PACK_AB R42, R50, R77 ;  /* 0x0000004d322a723e */ /* 0x000fe400000000ff */
[----:B------:R-:W-:-:S02]  /*1cc0*/  F2FP.F16.F32.PACK_AB R41, R51, R74 ;  /* 0x0000004a3329723e */ /* 0x000fc400000000ff */
[----:B------:R-:W-:Y:S02]  /*1cd0*/  F2FP.F16.F32.PACK_AB R40, R47, R40 ;  /* 0x000000282f28723e */ /* 0x000fe400000000ff */
[----:B------:R-:W-:Y:S02]  /*1ce0*/  @P2 PRMT R32, R32, 0x5410, R44 ;  /* 0x0000541020202816 */ /* 0x000fe4000000002c */
[----:B------:R-:W-:Y:S02]  /*1cf0*/  @P2 PRMT R33, R33, 0x5410, R45 ;  /* 0x0000541021212816 */ /* 0x000fe4000000002d */
[----:B------:R-:W-:Y:S02]  /*1d00*/  @P2 PRMT R34, R34, 0x5410, R46 ;  /* 0x0000541022222816 */ /* 0x000fe4000000002e */
[----:B------:R-:W-:Y:S01]  /*1d10*/  @P2 PRMT R35, R35, 0x5410, R48 ;  /* 0x0000541023232816 */ /* 0x000fe20000000030 */
[----:B------:R-:W-:Y:S06]  /*1d20*/  BRA `(.L_x_411) ;  /* 0x0000001400207947 */ /* 0x000fec0003800000 */
.L_x_408:
        /* <DEDUP_REMOVED lines=14> */
[----:B------:R-:W-:Y:S01]  /*1e10*/  ISETP.GE.U32.AND P2, PT, R72, RZ, PT ;  /* 0x000000ff4800720c */ /* 0x000fe20003f46070 */
[----:B------:R-:W-:Y:S01]  /*1e20*/  FADD.FTZ R49, R46, -R49 ;  /* 0x800000312e317221 */ /* 0x000fe20000010000 */
[----:B------:R-:W-:Y:S01]  /*1e30*/  FADD.FTZ R47, R44, -R47 ;  /* 0x8000002f2c2f7221 */ /* 0x000fe20000010000 */
[----:B------:R-:W-:Y:S01]  /*1e40*/  FADD.FTZ R41, R41, -R96 ;  /* 0x8000006029297221 */ /* 0x000fe20000010000 */
[----:B------:R-:W-:Y:S01]  /*1e50*/  ISETP.GE.U32.AND.EX P2, PT, R73, 0x1000000, PT, P2 ;  /* 0x010000004900780c */ /* 0x000fe20003f46120 */
[----:B------:R-:W-:Y:S01]  /*1e60*/  FMUL.FTZ R49, R80, R49 ;  /* 0x0000003150317220 */ /* 0x000fe20000410000 */
[----:B------:R-:W-:Y:S01]  /*1e70*/  FADD.FTZ R45, R42, -R45 ;  /* 0x8000002d2a2d7221 */ /* 0x000fe20000010000 */
[C---:B------:R-:W-:Y:S01]  /*1e80*/  FMUL.FTZ R41, R80.reuse, R41 ;  /* 0x0000002950297220 */ /* 0x040fe20000410000 */
[C---:B------:R-:W-:Y:S01]  /*1e90*/  FMUL.FTZ R47, R80.reuse, R47 ;  /* 0x0000002f502f7220 */ /* 0x040fe20000410000 */
[----:B------:R-:W-:Y:S01]  /*1ea0*/  FMUL.FTZ R49, R49, UR17 ;  /* 0x0000001131317c20 */ /* 0x000fe20008410000 */
[----:B------:R-:W-:Y:S01]  /*1eb0*/  LOP3.LUT P6, RZ, R99, 0xff, RZ, 0xc0, !PT ;  /* 0x000000ff63ff7812 */ /* 0x000fe200078cc0ff */
[----:B------:R-:W-:Y:S01]  /*1ec0*/  FMUL.FTZ R36, R41, UR17 ;  /* 0x0000001129247c20 */ /* 0x000fe20008410000 */
[----:B------:R-:W-:Y:S01]  /*1ed0*/  FMUL.FTZ R45, R80, R45 ;  /* 0x0000002d502d7220 */ /* 0x000fe20000410000 */
[----:B------:R-:W-:Y:S01]  /*1ee0*/  FMUL.FTZ R47, R47, UR17 ;  /* 0x000000112f2f7c20 */ /* 0x000fe20008410000 */
[----:B------:R-:W-:Y:S01]  /*1ef0*/  LOP3.LUT P4, RZ, R94, 0xff, RZ, 0xc0, !PT ;  /* 0x000000ff5eff7812 */ /* 0x000fe2000788c0ff */
[----:B------:R-:W-:Y:S01]  /*1f00*/  FADD.FTZ R77, R50, -R77 ;  /* 0x8000004d324d7221 */ /* 0x000fe20000010000 */
[----:B------:R-:W-:Y:S01]  /*1f10*/  FSEL R44, R36, RZ, P2 ;  /* 0x000000ff242c7208 */ /* 0x000fe20001000000 */
[----:B------:R-:W-:Y:S01]  /*1f20*/  FADD.FTZ R51, R48, -R51 ;  /* 0x8000003330337221 */ /* 0x000fe20000010000 */
[----:B------:R-:W-:Y:S01]  /*1f30*/  LOP3.LUT P2, RZ, R85, 0xff, RZ, 0xc0, !PT ;  /* 0x000000ff55ff7812 */ /* 0x000fe2000784c0ff */
[----:B------:R-:W-:Y:S01]  /*1f40*/  FMUL.FTZ R45, R45, UR17 ;  /* 0x000000112d2d7c20 */ /* 0x000fe20008410000 */
[----:B------:R-:W-:Y:S01]  /*1f50*/  FSEL R42, R49, RZ, P6 ;  /* 0x000000ff312a7208 */ /* 0x000fe20003000000 */
[----:B------:R-:W-:Y:S01]  /*1f60*/  FMUL.FTZ R77, R80, R77 ;  /* 0x0000004d504d7220 */ /* 0x000fe20000410000 */
[----:B------:R-:W-:Y:S01]  /*1f70*/  FSEL R36, R36, RZ, P2 ;  /* 0x000000ff24247208 */ /* 0x000fe20001000000 */
[----:B------:R-:W-:Y:S01]  /*1f80*/  FADD.FTZ R81, R81, -R40 ;  /* 0x8000002851517221 */ /* 0x000fe20000010000 */
[----:B------:R-:W-:Y:S01]  /*1f90*/  LOP3.LUT P2, RZ, R89, 0xff, RZ, 0xc0, !PT ;  /* 0x000000ff59ff7812 */ /* 0x000fe2000784c0ff */
[----:B------:R-:W-:Y:S01]  /*1fa0*/  FMUL.FTZ R51, R80, R51 ;  /* 0x0000003350337220 */ /* 0x000fe20000410000 */
[----:B------:R-:W-:Y:S01]  /*1fb0*/  LOP3.LUT P6, RZ, R95, 0xff, RZ, 0xc0, !PT ;  /* 0x000000ff5fff7812 */ /* 0x000fe200078cc0ff */
[----:B------:R-:W-:Y:S01]  /*1fc0*/  FADD.FTZ R93, R76, -R93 ;  /* 0x8000005d4c5d7221 */ /* 0x000fe20000010000 */
[----:B------:R-:W-:Y:S01]  /*1fd0*/  FSEL R38, R49, RZ, P2 ;  /* 0x000000ff31267208 */ /* 0x000fe20001000000 */
[----:B------:R-:W-:Y:S01]  /*1fe0*/  FMUL.FTZ R77, R77, UR17 ;  /* 0x000000114d4d7c20 */ /* 0x000fe20008410000 */
[----:B------:R-:W-:Y:S01]  /*1ff0*/  FSEL R41, R47, RZ, P4 ;  /* 0x000000ff2f297208 */ /* 0x000fe20002000000 */
[----:B------:R-:W-:Y:S01]  /*2000*/  FMUL.FTZ R81, R80, R81 ;  /* 0x0000005150517220 */ /* 0x000fe20000410000 */
[----:B------:R-:W-:Y:S01]  /*2010*/  LOP3.LUT P2, RZ, R90, 0xff, RZ, 0xc0, !PT ;  /* 0x000000ff5aff7812 */ /* 0x000fe2000784c0ff */
[----:B------:R-:W-:Y:S01]  /*2020*/  FMUL.FTZ R51, R51, UR17 ;  /* 0x0000001133337c20 */ /* 0x000fe20008410000 */
[----:B------:R-:W-:Y:S01]  /*2030*/  LOP3.LUT P4, RZ, R87, 0xff, RZ, 0xc0, !PT ;  /* 0x000000ff57ff7812 */ /* 0x000fe2000788c0ff */
[----:B------:R-:W-:Y:S01]  /*2040*/  FMUL.FTZ R93, R80, R93 ;  /* 0x0000005d505d7220 */ /* 0x000fe20000410000 */
[----:B------:R-:W-:Y:S01]  /*2050*/  FSEL R43, R45, RZ, P6 ;  /* 0x000000ff2d2b7208 */ /* 0x000fe20003000000 */
[----:B------:R-:W-:Y:S01]  /*2060*/  FMUL.FTZ R81, R81, UR17 ;  /* 0x0000001151517c20 */ /* 0x000fe20008410000 */
[----:B------:R-:W-:Y:S01]  /*2070*/  FSEL R37, R47, RZ, P2 ;  /* 0x000000ff2f257208 */ /* 0x000fe20001000000 */
[----:B------:R-:W-:Y:S01]  /*2080*/  FMUL.FTZ R93, R93, UR17 ;  /* 0x000000115d5d7c20 */ /* 0x000fe20008410000 */
        /* <DEDUP_REMOVED lines=14> */
[----:B------:R-:W-:Y:S02]  /*2170*/  F2FP.F16.F32.PACK_AB R39, R36, R39 ;  /* 0x000000272427723e */ /* 0x000fe400000000ff */
[----:B------:R-:W-:Y:S02]  /*2180*/  F2FP.F16.F32.PACK_AB R43, R44, R43 ;  /* 0x0000002b2c2b723e */ /* 0x000fe400000000ff */
        /* <DEDUP_REMOVED lines=10> */
.L_x_413:
        /* <DEDUP_REMOVED lines=8> */
[----:B------:R-:W-:Y:S01]  /*22b0*/  FMUL.FTZ R35, R80, R45 ;  /* 0x0000002d50237220 */ /* 0x000fe20000410000 */
[----:B------:R-:W-:Y:S01]  /*22c0*/  FFMA.FTZ R96, R43, R96, R100 ;  /* 0x000000602b607223 */ /* 0x000fe20000010064 */
[----:B------:R-:W-:Y:S01]  /*22d0*/  LOP3.LUT P6, RZ, R95, 0xff, RZ, 0xc0, !PT ;  /* 0x000000ff5fff7812 */ /* 0x000fe200078cc0ff */
[----:B------:R-:W-:Y:S01]  /*22e0*/  FADD.FTZ R49, R46, -R49 ;  /* 0x800000312e317221 */ /* 0x000fe20000010000 */
[----:B------:R-:W-:Y:S01]  /*22f0*/  FMUL.FTZ R32, R35, UR17 ;  /* 0x0000001123207c20 */ /* 0x000fe20008410000 */
[----:B------:R-:W-:Y:S01]  /*2300*/  FADD.FTZ R41, R41, -R96 ;  /* 0x8000006029297221 */ /* 0x000fe20000010000 */
[----:B------:R-:W-:Y:S01]  /*2310*/  FADD.FTZ R47, R44, -R47 ;  /* 0x8000002f2c2f7221 */ /* 0x000fe20000010000 */
[----:B------:R-:W-:Y:S01]  /*2320*/  FMUL.FTZ R34, R80, R49 ;  /* 0x0000003150227220 */ /* 0x000fe20000410000 */
[----:B------:R-:W-:Y:S01]  /*2330*/  ISETP.GE.U32.AND P2, PT, R72, RZ, PT ;  /* 0x000000ff4800720c */ /* 0x000fe20003f46070 */
[----:B------:R-:W-:Y:S01]  /*2340*/  FMUL.FTZ R46, R80, R41 ;  /* 0x00000029502e7220 */ /* 0x000fe20000410000 */
[----:B------:R-:W-:Y:S01]  /*2350*/  FSEL R43, R32, RZ, P6 ;  /* 0x000000ff202b7208 */ /* 0x000fe20003000000 */
[----:B------:R-:W-:Y:S01]  /*2360*/  FMUL.FTZ R47, R80, R47 ;  /* 0x0000002f502f7220 */ /* 0x000fe20000410000 */
[----:B------:R-:W-:Y:S01]  /*2370*/  LOP3.LUT P6, RZ, R87, 0xff, RZ, 0xc0, !PT ;  /* 0x000000ff57ff7812 */ /* 0x000fe200078cc0ff */
[----:B------:R-:W-:Y:S01]  /*2380*/  FMUL.FTZ R33, R46, UR17 ;  /* 0x000000112e217c20 */ /* 0x000fe20008410000 */
[----:B------:R-:W-:Y:S01]  /*2390*/  ISETP.GE.U32.AND.EX P2, PT, R73, 0x1000000, PT, P2 ;  /* 0x010000004900780c */ /* 0x000fe20003f46120 */
[----:B------:R-:W-:Y:S01]  /*23a0*/  FMUL.FTZ R36, R47, UR17 ;  /* 0x000000112f247c20 */ /* 0x000fe20008410000 */
[----:B------:R-:W-:Y:S01]  /*23b0*/  FSEL R39, R32, RZ, P6 ;  /* 0x000000ff20277208 */ /* 0x000fe20003000000 */
[----:B------:R-:W-:Y:S01]  /*23c0*/  FMUL.FTZ R32, R34, UR17 ;  /* 0x0000001122207c20 */ /* 0x000fe20008410000 */
[----:B------:R-:W-:Y:S01]  /*23d0*/  LOP3.LUT P6, RZ, R85, 0xff, RZ, 0xc0, !PT ;  /* 0x000000ff55ff7812 */ /* 0x000fe200078cc0ff */
[----:B------:R-:W-:Y:S01]  /*23e0*/  FADD.FTZ R77, R50, -R77 ;  /* 0x8000004d324d7221 */ /* 0x000fe20000010000 */
[----:B------:R-:W-:Y:S01]  /*23f0*/  FADD.FTZ R51, R48, -R51 ;  /* 0x8000003330337221 */ /* 0x000fe20000010000 */
[----:B------:R-:W-:Y:S01]  /*2400*/  FSEL R44, R33, RZ, P2 ;  /* 0x000000ff212c7208 */ /* 0x000fe20001000000 */
[----:B------:R-:W-:Y:S01]  /*2410*/  FADD.FTZ R81, R81, -R40 ;  /* 0x8000002851517221 */ /* 0x000fe20000010000 */
[----:B------:R-:W-:Y:S01]  /*2420*/  FSEL R72, R33, RZ, P6 ;  /* 0x000000ff21487208 */ /* 0x000fe20003000000 */
[C---:B------:R-:W-:Y:S01]  /*2430*/  FMUL.FTZ R33, R80.reuse, R77 ;  /* 0x0000004d50217220 */ /* 0x040fe20000410000 */
[----:B------:R-:W-:Y:S01]  /*2440*/  LOP3.LUT P6, RZ, R89, 0xff, RZ, 0xc0, !PT ;  /* 0x000000ff59ff7812 */ /* 0x000fe200078cc0ff */
[----:B------:R-:W-:Y:S01]  /*2450*/  FMUL.FTZ R40, R80, R51 ;  /* 0x0000003350287220 */ /* 0x000fe20000410000 */
[----:B------:R-:W-:Y:S01]  /*2460*/  LOP3.LUT P2, RZ, R99, 0xff, RZ, 0xc0, !PT ;  /* 0x000000ff63ff7812 */ /* 0x000fe2000784c0ff */
[----:B------:R-:W-:Y:S01]  /*2470*/  FADD.FTZ R93, R76, -R93 ;  /* 0x8000005d4c5d7221 */ /* 0x000fe20000010000 */
[----:B------:R-:W-:Y:S01]  /*2480*/  FSEL R38, R32, RZ, P6 ;  /* 0x000000ff20267208 */ /* 0x000fe20003000000 */
[----:B------:R-:W-:Y:S01]  /*2490*/  FMUL.FTZ R81, R80, R81 ;  /* 0x0000005150517220 */ /* 0x000fe20000410000 */
[----:B------:R-:W-:-:S02]  /*24a0*/  LOP3.LUT P6, RZ, R94, 0xff, RZ, 0xc0, !PT ;  /* 0x000000ff5eff7812 */ /* 0x000fc400078cc0ff */
[----:B------:R-:W-:Y:S01]  /*24b0*/  FSEL R42, R32, RZ, P2 ;  /* 0x000000ff202a7208 */ /* 0x000fe20001000000 */
[----:B------:R-:W-:Y:S01]  /*24c0*/  FMUL.FTZ R32, R80, R93 ;  /* 0x0000005d50207220 */ /* 0x000fe20000410000 */
[----:B------:R-:W-:Y:S02]  /*24d0*/  FSEL R37, R36, RZ, P6 ;  /* 0x000000ff24257208 */ /* 0x000fe40003000000 */
[----:B------:R-:W-:Y:S02]  /*24e0*/  LOP3.LUT P6, RZ, R90, 0xff, RZ, 0xc0, !PT ;  /* 0x000000ff5aff7812 */ /* 0x000fe400078cc0ff */
[----:B------:R-:W-:Y:S02]  /*24f0*/  LOP3.LUT P4, RZ, R75, 0xff, RZ, 0xc0, !PT ;  /* 0x000000ff4bff7812 */ /* 0x000fe4000788c0ff */
[----:B------:R-:W-:Y:S01]  /*2500*/  FSEL R41, R36, RZ, P6 ;  /* 0x000000ff24297208 */ /* 0x000fe20003000000 */
[----:B------:R-:W-:Y:S01]  /*2510*/  FMUL.FTZ R36, R33, UR17 ;  /* 0x0000001121247c20 */ /* 0x000fe20008410000 */
[----:B------:R-:W-:-:S02]  /*2520*/  LOP3.LUT P6, RZ, R86, 0xff, RZ, 0xc0, !PT ;  /* 0x000000ff56ff7812 */ /* 0x000fc400078cc0ff */
[C---:B------:R-:W-:Y:S01]  /*2530*/  F2FP.F16.F32.PACK_AB R33, R40.reuse, R33 ;  /* 0x000000212821723e */ /* 0x040fe200000000ff */
[----:B------:R-:W-:Y:S01]  /*2540*/  FMUL.FTZ R40, R40, UR17 ;  /* 0x0000001128287c20 */ /* 0x000fe20008410000 */
[----:B------:R-:W-:Y:S02]  /*2550*/  LOP3.LUT P2, RZ, R92, 0xff, RZ, 0xc0, !PT ;  /* 0x000000ff5cff7812 */ /* 0x000fe4000784c0ff */
[----:B------:R-:W-:Y:S02]  /*2560*/  F2FP.F16.F32.PACK_AB R38, R41, R38 ;  /* 0x000000262926723e */ /* 0x000fe400000000ff */
[----:B------:R-:W-:Y:S02]  /*2570*/  F2FP.F16.F32.PACK_AB R42, R37, R42 ;  /* 0x0000002a252a723e */ /* 0x000fe400000000ff */
[C---:B------:R-:W-:Y:S02]  /*2580*/  FSEL R41, R36.reuse, RZ, P4 ;  /* 0x000000ff24297208 */ /* 0x040fe40002000000 */
[----:B------:R-:W-:Y:S01]  /*2590*/  FSEL R37, R36, RZ, P6 ;  /* 0x000000ff24257208 */ /* 0x000fe20003000000 */
[----:B------:R-:W-:Y:S01]  /*25a0*/  FMUL.FTZ R36, R32, UR17 ;  /* 0x0000001120247c20 */ /* 0x000fe20008410000 */
[----:B------:R-:W-:-:S02]  /*25b0*/  F2FP.F16.F32.PACK_AB R43, R44, R43 ;  /* 0x0000002b2c2b723e */ /* 0x000fc400000000ff */
[----:B------:R-:W-:Y:S01]  /*25c0*/  F2FP.F16.F32.PACK_AB R32, R32, R81 ;  /* 0x000000512020723e */ /* 0x000fe200000000ff */
[----:B------:R-:W-:Y:S01]  /*25d0*/  FMUL.FTZ R81, R81, UR17 ;  /* 0x0000001151517c20 */ /* 0x000fe20008410000 */
[----:B------:R-:W-:Y:S02]  /*25e0*/  LOP3.LUT P5, RZ, R74, 0xff, RZ, 0xc0, !PT ;  /* 0x000000ff4aff7812 */ /* 0x000fe400078ac0ff */
[----:B------:R-:W-:Y:S02]  /*25f0*/  LOP3.LUT P4, RZ, R84, 0xff, RZ, 0xc0, !PT ;  /* 0x000000ff54ff7812 */ /* 0x000fe4000788c0ff */
[----:B------:R-:W-:Y:S02]  /*2600*/  LOP3.LUT P6, RZ, R88, 0xff, RZ, 0xc0, !PT ;  /* 0x000000ff58ff7812 */ /* 0x000fe400078cc0ff */
[----:B------:R-:W-:Y:S02]  /*2610*/  FSEL R44, R40, RZ, P2 ;  /* 0x000000ff282c7208 */ /* 0x000fe40001000000 */
[----:B------:R-:W-:-:S02]  /*2620*/  LOP3.LUT P3, RZ, R98, 0xff, RZ, 0xc0, !PT ;  /* 0x000000ff62ff7812 */ /* 0x000fc4000786c0ff */
[----:B------:R-:W-:Y:S02]  /*2630*/  LOP3.LUT P2, RZ, R82, 0xff, RZ, 0xc0, !PT ;  /* 0x000000ff52ff7812 */ /* 0x000fe4000784c0ff */
[----:B------:R-:W-:Y:S02]  /*2640*/  F2FP.F16.F32.PACK_AB R35, R46, R35 ;  /* 0x000000232e23723e */ /* 0x000fe400000000ff */
[----:B------:R-:W-:Y:S02]  /*2650*/  F2FP.F16.F32.PACK_AB R34, R47, R34 ;  /* 0x000000222f22723e */ /* 0x000fe400000000ff */
[----:B------:R-:W-:Y:S02]  /*2660*/  FSEL R46, R40, RZ, P4 ;  /* 0x000000ff282e7208 */ /* 0x000fe40002000000 */
[C---:B------:R-:W-:Y:S02]  /*2670*/  FSEL R45, R36.reuse, RZ, P5 ;  /* 0x000000ff242d7208 */ /* 0x040fe40002800000 */
[----:B------:R-:W-:-:S02]  /*2680*/  FSEL R47, R36, RZ, P6 ;  /* 0x000000ff242f7208 */ /* 0x000fc40003000000 */
[C---:B------:R-:W-:Y:S02]  /*2690*/  FSEL R36, R81.reuse, RZ, P2 ;  /* 0x000000ff51247208 */ /* 0x040fe40001000000 */
[----:B------:R-:W-:Y:S02]  /*26a0*/  FSEL R40, R81, RZ, P3 ;  /* 0x000000ff51287208 */ /* 0x000fe40001800000 */
[----:B------:R-:W-:Y:S02]  /*26b0*/  F2FP.F16.F32.PACK_AB R39, R72, R39 ;  /* 0x000000274827723e */ /* 0x000fe400000000ff */
[----:B------:R-:W-:Y:S02]  /*26c0*/  F2FP.F16.F32.PACK_AB R37, R46, R37 ;  /* 0x000000252e25723e */ /* 0x000fe400000000ff */
[----:B------:R-:W-:Y:S02]  /*26d0*/  F2FP.F16.F32.PACK_AB R41, R44, R41 ;  /* 0x000000292c29723e */ /* 0x000fe400000000ff */
[----:B------:R-:W-:-:S02]  /*26e0*/  F2FP.F16.F32.PACK_AB R36, R47, R36 ;  /* 0x000000242f24723e */ /* 0x000fc400000000ff */
[----:B------:R-:W-:Y:S01]  /*26f0*/  F2FP.F16.F32.PACK_AB R40, R45, R40 ;  /* 0x000000282d28723e */ /* 0x000fe200000000ff */
[----:B------:R-:W-:Y:S06]  /*2700*/  BRA `(.L_x_411) ;  /* 0x0000000800a87947 */ /* 0x000fec0003800000 */
.L_x_412:
        /* <DEDUP_REMOVED lines=11> */
[--C-:B-----5:R-:W-:Y:S02]  /*27c0*/  HADD2.F32 R40, -RZ, R31.reuse.H1_H1 ;  /* 0x3000001fff287230 */ /* 0x120fe40000004100 */
[----:B------:R-:W-:Y:S01]  /*27d0*/  FADD.FTZ R45, R42, -R45 ;  /* 0x8000002d2a2d7221 */ /* 0x000fe20000010000 */
[----:B------:R-:W-:-:S02]  /*27e0*/  HADD2.F32 R38, -RZ, R31.H0_H0 ;  /* 0x2000001fff267230 */ /* 0x000fc40000004100 */
[----:B------:R-:W-:Y:S01]  /*27f0*/  FADD.FTZ R41, R41, -R96 ;  /* 0x8000006029297221 */ /* 0x000fe20000010000 */
[----:B------:R-:W-:Y:S01]  /*2800*/  ISETP.GE.U32.AND P2, PT, R72, RZ, PT ;  /* 0x000000ff4800720c */ /* 0x000fe20003f46070 */
[--C-:B------:R-:W-:Y:S02]  /*2810*/  HADD2.F32 R37, -RZ, R30.reuse.H0_H0 ;  /* 0x2000001eff257230 */ /* 0x100fe40000004100 */
[----:B------:R-:W-:Y:S01]  /*2820*/  FADD.FTZ R49, R46, -R49 ;  /* 0x800000312e317221 */ /* 0x000fe20000010000 */
[C---:B------:R-:W-:Y:S01]  /*2830*/  FFMA.FTZ R40, R80.reuse, R41, R40 ;  /* 0x0000002950287223 */ /* 0x040fe20000010028 */
[----:B------:R-:W-:Y:S01]  /*2840*/  FFMA.FTZ R38, R80, R45, R38 ;  /* 0x0000002d50267223 */ /* 0x000fe20000010026 */
[----:B------:R-:W-:Y:S01]  /*2850*/  ISETP.GE.U32.AND.EX P2, PT, R73, 0x1000000, PT, P2 ;  /* 0x010000004900780c */ /* 0x000fe20003f46120 */
[----:B------:R-:W-:Y:S01]  /*2860*/  FADD.FTZ R47, R44, -R47 ;  /* 0x8000002f2c2f7221 */ /* 0x000fe20000010000 */
[----:B------:R-:W-:Y:S01]  /*2870*/  FMUL.FTZ R40, R40, UR17 ;  /* 0x0000001128287c20 */ /* 0x000fe20008410000 */
[----:B------:R-:W-:-:S02]  /*2880*/  HADD2.F32 R39, -RZ, R30.H1_H1 ;  /* 0x3000001eff277230 */ /* 0x000fc40000004100 */
[----:B------:R-:W-:Y:S01]  /*2890*/  FFMA.FTZ R36, R80, R49, R37 ;  /* 0x0000003150247223 */ /* 0x000fe20000010025 */
[----:B------:R-:W-:Y:S01]  /*28a0*/  FMUL.FTZ R38, R38, UR17 ;  /* 0x0000001126267c20 */ /* 0x000fe20008410000 */
[--C-:B------:R-:W-:Y:S01]  /*28b0*/  HADD2.F32 R45, -RZ, R28.reuse.H0_H0 ;  /* 0x2000001cff2d7230 */ /* 0x100fe20000004100 */
[----:B------:R-:W-:Y:S01]  /*28c0*/  FSEL R44, R40, RZ, P2 ;  /* 0x000000ff282c7208 */ /* 0x000fe20001000000 */
[----:B------:R-:W-:Y:S01]  /*28d0*/  FFMA.FTZ R37, R80, R47, R39 ;  /* 0x0000002f50257223 */ /* 0x000fe20000010027 */
[----:B------:R-:W-:Y:S01]  /*28e0*/  LOP3.LUT P2, RZ, R87, 0xff, RZ, 0xc0, !PT ;  /* 0x000000ff57ff7812 */ /* 0x000fe2000784c0ff */
[----:B------:R-:W-:Y:S01]  /*28f0*/  FMUL.FTZ R36, R36, UR17 ;  /* 0x0000001124247c20 */ /* 0x000fe20008410000 */
[----:B------:R-:W-:Y:S01]  /*2900*/  LOP3.LUT P6, RZ, R99, 0xff, RZ, 0xc0, !PT ;  /* 0x000000ff63ff7812 */ /* 0x000fe200078cc0ff */
[----:B------:R-:W-:Y:S01]  /*2910*/  FADD.FTZ R81, R81, -R102 ;  /* 0x8000006651517221 */ /* 0x000fe20000010000 */
[----:B------:R-:W-:Y:S01]  /*2920*/  FSEL R39, R38, RZ, P2 ;  /* 0x000000ff26277208 */ /* 0x000fe20001000000 */
[----:B------:R-:W-:Y:S01]  /*2930*/  FADD.FTZ R51, R48, -R51 ;  /* 0x8000003330337221 */ /* 0x000fe20000010000 */
[----:B------:R-:W-:Y:S01]  /*2940*/  LOP3.LUT P2, RZ, R85, 0xff, RZ, 0xc0, !PT ;  /* 0x000000ff55ff7812 */ /* 0x000fe2000784c0ff */
[----:B------:R-:W-:Y:S01]  /*2950*/  FFMA.FTZ R81, R80, R81, R45 ;  /* 0x0000005150517223 */ /* 0x000fe2000001002d */
[----:B------:R-:W-:Y:S01]  /*2960*/  FSEL R42, R36, RZ, P6 ;  /* 0x000000ff242a7208 */ /* 0x000fe20003000000 */
[----:B------:R-:W-:Y:S01]  /*2970*/  HADD2.F32 R45, -RZ, R28.H1_H1 ;  /* 0x3000001cff2d7230 */ /* 0x000fe20000004100 */
[----:B------:R-:W-:Y:S01]  /*2980*/  LOP3.LUT P6, RZ, R95, 0xff, RZ, 0xc0, !PT ;  /* 0x000000ff5fff7812 */ /* 0x000fe200078cc0ff */
[--C-:B------:R-:W-:Y:S01]  /*2990*/  HADD2.F32 R46, -RZ, R29.reuse.H0_H0 ;  /* 0x2000001dff2e7230 */ /* 0x100fe20000004100 */
[----:B------:R-:W-:Y:S01]  /*29a0*/  FSEL R40, R40, RZ, P2 ;  /* 0x000000ff28287208 */ /* 0x000fe20001000000 */
[----:B------:R-:W-:Y:S01]  /*29b0*/  FADD.FTZ R93, R76, -R93 ;  /* 0x8000005d4c5d7221 */ /* 0x000fe20000010000 */
[----:B------:R-:W-:Y:S01]  /*29c0*/  FADD.FTZ R77, R50, -R77 ;  /* 0x8000004d324d7221 */ /* 0x000fe20000010000 */
[----:B------:R-:W-:Y:S01]  /*29d0*/  LOP3.LUT P2, RZ, R89, 0xff, RZ, 0xc0, !PT ;  /* 0x000000ff59ff7812 */ /* 0x000fe2000784c0ff */
[----:B------:R-:W-:-:S02]  /*29e0*/  HADD2.F32 R48, -RZ, R29.H1_H1 ;  /* 0x3000001dff307230 */ /* 0x000fc40000004100 */
[----:B------:R-:W-:Y:S01]  /*29f0*/  FMUL.FTZ R37, R37, UR17 ;  /* 0x0000001125257c20 */ /* 0x000fe20008410000 */
[----:B------:R-:W-:Y:S01]  /*2a00*/  FSEL R43, R38, RZ, P6 ;  /* 0x000000ff262b7208 */ /* 0x000fe20003000000 */
[----:B------:R-:W-:Y:S01]  /*2a10*/  FFMA.FTZ R93, R80, R93, R45 ;  /* 0x0000005d505d7223 */ /* 0x000fe2000001002d */
[----:B------:R-:W-:Y:S01]  /*2a20*/  LOP3.LUT P4, RZ, R94, 0xff, RZ, 0xc0, !PT ;  /* 0x000000ff5eff7812 */ /* 0x000fe2000788c0ff */
[----:B------:R-:W-:Y:S01]  /*2a30*/  FFMA.FTZ R46, R80, R77, R46 ;  /* 0x0000004d502e7223 */ /* 0x000fe2000001002e */
[----:B------:R-:W-:Y:S01]  /*2a40*/  FSEL R38, R36, RZ, P2 ;  /* 0x000000ff24267208 */ /* 0x000fe20001000000 */
[----:B------:R-:W-:Y:S01]  /*2a50*/  FFMA.FTZ R45, R80, R51, R48 ;  /* 0x00000033502d7223 */ /* 0x000fe20000010030 */
[----:B------:R-:W-:Y:S01]  /*2a60*/  LOP3.LUT P2, RZ, R90, 0xff, RZ, 0xc0, !PT ;  /* 0x000000ff5aff7812 */ /* 0x000fe2000784c0ff */
[----:B------:R-:W-:Y:S01]  /*2a70*/  FMUL.FTZ R36, R81, UR17 ;  /* 0x0000001151247c20 */ /* 0x000fe20008410000 */
[----:B------:R-:W-:Y:S01]  /*2a80*/  F2FP.F16.F32.PACK_AB R39, R40, R39 ;  /* 0x000000272827723e */ /* 0x000fe200000000ff */
        /* <DEDUP_REMOVED lines=9> */
[----:B------:R-:W-:Y:S01]  /*2b20*/  F2FP.F16.F32.PACK_AB R38, R37, R38 ;  /* 0x000000262526723e */ /* 0x000fe200000000ff */
[----:B------:R-:W-:Y:S01]  /*2b30*/  FMUL.FTZ R37, R93, UR17 ;  /* 0x000000115d257c20 */ /* 0x000fe20008410000 */
[----:B------:R-:W-:-:S02]  /*2b40*/  FSEL R41, R40, RZ, P4 ;  /* 0x000000ff28297208 */ /* 0x000fc40002000000 */
[----:B------:R-:W-:Y:S02]  /*2b50*/  LOP3.LUT P5, RZ, R98, 0xff, RZ, 0xc0, !PT ;  /* 0x000000ff62ff7812 */ /* 0x000fe400078ac0ff */
[----:B------:R-:W-:Y:S02]  /*2b60*/  LOP3.LUT P4, RZ, R84, 0xff, RZ, 0xc0, !PT ;  /* 0x000000ff54ff7812 */ /* 0x000fe4000788c0ff */
[----:B------:R-:W-:Y:S02]  /*2b70*/  FSEL R46, R45, RZ, P6 ;  /* 0x000000ff2d2e7208 */ /* 0x000fe40003000000 */
[----:B------:R-:W-:Y:S02]  /*2b80*/  FSEL R44, R40, RZ, P2 ;  /* 0x000000ff282c7208 */ /* 0x000fe40001000000 */
[----:B------:R-:W-:Y:S02]  /*2b90*/  LOP3.LUT P3, RZ, R74, 0xff, RZ, 0xc0, !PT ;  /* 0x000000ff4aff7812 */ /* 0x000fe4000786c0ff */
[----:B------:R-:W-:-:S02]  /*2ba0*/  LOP3.LUT P6, RZ, R82, 0xff, RZ, 0xc0, !PT ;  /* 0x000000ff52ff7812 */ /* 0x000fc400078cc0ff */
[----:B------:R-:W-:Y:S02]  /*2bb0*/  LOP3.LUT P2, RZ, R88, 0xff, RZ, 0xc0, !PT ;  /* 0x000000ff58ff7812 */ /* 0x000fe4000784c0ff */
[----:B------:R-:W-:Y:S02]  /*2bc0*/  FSEL R49, R45, RZ, P4 ;  /* 0x000000ff2d317208 */ /* 0x000fe40002000000 */
[C---:B------:R-:W-:Y:S02]  /*2bd0*/  FSEL R40, R36.reuse, RZ, P5 ;  /* 0x000000ff24287208 */ /* 0x040fe40002800000 */
[----:B------:R-:W-:Y:S02]  /*2be0*/  FSEL R36, R36, RZ, P6 ;  /* 0x000000ff24247208 */ /* 0x000fe40003000000 */
[C---:B------:R-:W-:Y:S02]  /*2bf0*/  FSEL R47, R37.reuse, RZ, P2 ;  /* 0x000000ff252f7208 */ /* 0x040fe40001000000 */
[----:B------:R-:W-:-:S02]  /*2c00*/  FSEL R45, R37, RZ, P3 ;  /* 0x000000ff252d7208 */ /* 0x000fc40001800000 */
[----:B------:R-:W-:Y:S02]  /*2c10*/  F2FP.F16.F32.PACK_AB R37, R49, R44 ;  /* 0x0000002c3125723e */ /* 0x000fe400000000ff */
[----:B------:R-:W-:Y:S02]  /*2c20*/  F2FP.F16.F32.PACK_AB R41, R46, R41 ;  /* 0x000000292e29723e */ /* 0x000fe400000000ff */
[----:B------:R-:W-:Y:S02]  /*2c30*/  F2FP.F16.F32.PACK_AB R36, R47, R36 ;  /* 0x000000242f24723e */ /* 0x000fe400000000ff */
[----:B------:R-:W-:Y:S01]  /*2c40*/  F2FP.F16.F32.PACK_AB R40, R45, R40 ;  /* 0x000000282d28723e */ /* 0x000fe200000000ff */
[----:B------:R-:W-:Y:S06]  /*2c50*/  BRA `(.L_x_411) ;  /* 0x0000000400547947 */ /* 0x000fec0003800000 */
.L_x_414:
[-CC-:B------:R-:W-:Y:S01]  /*2c60*/  FFMA.FTZ R45, R45, R96.reuse, R100.reuse ;  /* 0x000000602d2d7223 */ /* 0x180fe20000010064 */
[--C-:B-----5:R-:W-:Y:S02]  /*2c70*/  HADD2.F32 R33, -RZ, R31.reuse.H0_H0 ;  /* 0x2000001fff217230 */ /* 0x120fe40000004100 */
[-CC-:B------:R-:W-:Y:S01]  /*2c80*/  FFMA.FTZ R93, R93, R96.reuse, R100.reuse ;  /* 0x000000605d5d7223 */ /* 0x180fe20000010064 */
[-CC-:B------:R-:W-:Y:S01]  /*2c90*/  FFMA.FTZ R77, R77, R96.reuse, R100.reuse ;  /* 0x000000604d4d7223 */ /* 0x180fe20000010064 */
[----:B------:R-:W-:Y:S01]  /*2ca0*/  FADD.FTZ R45, R42, -R45 ;  /* 0x8000002d2a2d7221 */ /* 0x000fe20000010000 */
[-CC-:B------:R-:W-:Y:S01]  /*2cb0*/  FFMA.FTZ R51, R51, R96.reuse, R100.reuse ;  /* 0x0000006033337223 */ /* 0x180fe20000010064 */
[-CC-:B------:R-:W-:Y:S01]  /*2cc0*/  FFMA.FTZ R49, R49, R96.reuse, R100.reuse ;  /* 0x0000006031317223 */ /* 0x180fe20000010064 */
[-CC-:B------:R-:W-:Y:S01]  /*2cd0*/  FFMA.FTZ R47, R47, R96.reuse, R100.reuse ;  /* 0x000000602f2f7223 */ /* 0x180fe20000010064 */
[----:B------:R-:W-:Y:S01]  /*2ce0*/  FFMA.FTZ R35, R80, R45, R33 ;  /* 0x0000002d50237223 */ /* 0x000fe20000010021 */
[-CC-:B------:R-:W-:Y:S01]  /*2cf0*/  FFMA.FTZ R40, R40, R96.reuse, R100.reuse ;  /* 0x0000006028287223 */ /* 0x180fe20000010064 */
[----:B------:R-:W-:Y:S01]  /*2d00*/  FFMA.FTZ R96, R43, R96, R100 ;  /* 0x000000602b607223 */ /* 0x000fe20000010064 */
[----:B------:R-:W-:Y:S01]  /*2d10*/  LOP3.LUT P6, RZ, R95, 0xff, RZ, 0xc0, !PT ;  /* 0x000000ff5fff7812 */ /* 0x000fe200078cc0ff */
[----:B------:R-:W-:Y:S01]  /*2d20*/  FMUL.FTZ R32, R35, UR17 ;  /* 0x0000001123207c20 */ /* 0x000fe20008410000 */
[----:B------:R-:W-:-:S02]  /*2d30*/  HADD2.F32 R37, -RZ, R31.H1_H1 ;  /* 0x3000001fff257230 */ /* 0x000fc40000004100 */
[----:B------:R-:W-:Y:S01]  /*2d40*/  FADD.FTZ R41, R41, -R96 ;  /* 0x8000006029297221 */ /* 0x000fe20000010000 */
[--C-:B------:R-:W-:Y:S02]  /*2d50*/  HADD2.F32 R33, -RZ, R30.reuse.H0_H0 ;  /* 0x2000001eff217230 */ /* 0x100fe40000004100 */
[----:B------:R-:W-:Y:S01]  /*2d60*/  FADD.FTZ R49, R46, -R49 ;  /* 0x800000312e317221 */ /* 0x000fe20000010000 */
[----:B------:R-:W-:Y:S01]  /*2d70*/  FSEL R43, R32, RZ, P6 ;  /* 0x000000ff202b7208 */ /* 0x000fe20003000000 */
[C---:B------:R-:W-:Y:S01]  /*2d80*/  FFMA.FTZ R46, R80.reuse, R41, R37 ;  /* 0x00000029502e7223 */ /* 0x040fe20000010025 */
[----:B------:R-:W-:Y:S01]  /*2d90*/  LOP3.LUT P6, RZ, R87, 0xff, RZ, 0xc0, !PT ;  /* 0x000000ff57ff7812 */ /* 0x000fe200078cc0ff */
[----:B------:R-:W-:Y:S01]  /*2da0*/  FFMA.FTZ R49, R80, R49, R33 ;  /* 0x0000003150317223 */ /* 0x000fe20000010021 */
[----:B------:R-:W-:Y:S01]  /*2db0*/  ISETP.GE.U32.AND P2, PT, R72, RZ, PT ;  /* 0x000000ff4800720c */ /* 0x000fe20003f46070 */
[----:B------:R-:W-:Y:S01]  /*2dc0*/  FMUL.FTZ R33, R46, UR17 ;  /* 0x000000112e217c20 */ /* 0x000fe20008410000 */
[----:B------:R-:W-:Y:S01]  /*2dd0*/  FSEL R39, R32, RZ, P6 ;  /* 0x000000ff20277208 */ /* 0x000fe20003000000 */
[----:B------:R-:W-:Y:S01]  /*2de0*/  FADD.FTZ R47, R44, -R47 ;  /* 0x8000002f2c2f7221 */ /* 0x000fe20000010000 */
[----:B------:R-:W-:Y:S01]  /*2df0*/  ISETP.GE.U32.AND.EX P2, PT, R73, 0x1000000, PT, P2 ;  /* 0x010000004900780c */ /* 0x000fe20003f46120 */
[----:B------:R-:W-:Y:S01]  /*2e00*/  FMUL.FTZ R32, R49, UR17 ;  /* 0x0000001131207c20 */ /* 0x000fe20008410000 */
[----:B------:R-:W-:Y:S01]  /*2e10*/  LOP3.LUT P6, RZ, R85, 0xff, RZ, 0xc0, !PT ;  /* 0x000000ff55ff7812 */ /* 0x000fe200078cc0ff */
[----:B------:R-:W-:Y:S01]  /*2e20*/  FADD.FTZ R81, R81, -R40 ;  /* 0x8000002851517221 */ /* 0x000fe20000010000 */
[----:B------:R-:W-:Y:S01]  /*2e30*/  LOP3.LUT P5, RZ, R74, 0xff, RZ, 0xc0, !PT ;  /* 0x000000ff4aff7812 */ /* 0x000fe200078ac0ff */
[--C-:B------:R-:W-:Y:S01]  /*2e40*/  HADD2.F32 R34, -RZ, R29.reuse.H0_H0 ;  /* 0x2000001dff227230 */ /* 0x100fe20000004100 */
[C---:B------:R-:W-:Y:S01]  /*2e50*/  FSEL R72, R33.reuse, RZ, P2 ;  /* 0x000000ff21487208 */ /* 0x040fe20001000000 */
[----:B------:R-:W-:Y:S01]  /*2e60*/  FADD.FTZ R93, R76, -R93 ;  /* 0x8000005d4c5d7221 */ /* 0x000fe20000010000 */
[----:B------:R-:W-:Y:S01]  /*2e70*/  FSEL R74, R33, RZ, P6 ;  /* 0x000000ff214a7208 */ /* 0x000fe20003000000 */
[----:B------:R-:W-:Y:S01]  /*2e80*/  HADD2.F32 R33, -RZ, R30.H1_H1 ;  /* 0x3000001eff217230 */ /* 0x000fe20000004100 */
[----:B------:R-:W-:Y:S01]  /*2e90*/  LOP3.LUT P4, RZ, R99, 0xff, RZ, 0xc0, !PT ;  /* 0x000000ff63ff7812 */ /* 0x000fe2000788c0ff */
[----:B------:R-:W-:Y:S01]  /*2ea0*/  FADD.FTZ R77, R50, -R77 ;  /* 0x8000004d324d7221 */ /* 0x000fe20000010000 */
[----:B------:R-:W-:Y:S01]  /*2eb0*/  LOP3.LUT P2, RZ, R89, 0xff, RZ, 0xc0, !PT ;  /* 0x000000ff59ff7812 */ /* 0x000fe2000784c0ff */
[----:B------:R-:W-:-:S02]  /*2ec0*/  HADD2.F32 R36, -RZ, R29.H1_H1 ;  /* 0x3000001dff247230 */ /* 0x000fc40000004100 */
[----:B------:R-:W-:Y:S01]  /*2ed0*/  FFMA.FTZ R44, R80, R47, R33 ;  /* 0x0000002f502c7223 */ /* 0x000fe20000010021 */
[C---:B------:R-:W-:Y:S01]  /*2ee0*/  FSEL R42, R32.reuse, RZ, P4 ;  /* 0x000000ff202a7208 */ /* 0x040fe20002000000 */
[--C-:B------:R-:W-:Y:S01]  /*2ef0*/  HADD2.F32 R33, -RZ, R28.reuse.H0_H0 ;  /* 0x2000001cff217230 */ /* 0x100fe20000004100 */
[----:B------:R-:W-:Y:S01]  /*2f00*/  FSEL R38, R32, RZ, P2 ;  /* 0x000000ff20267208 */ /* 0x000fe20001000000 */
[----:B------:R-:W-:Y:S01]  /*2f10*/  FMUL.FTZ R37, R44, UR17 ;  /* 0x000000112c257c20 */ /* 0x000fe20008410000 */
[----:B------:R-:W-:Y:S01]  /*2f20*/  LOP3.LUT P2, RZ, R94, 0xff, RZ, 0xc0, !PT ;  /* 0x000000ff5eff7812 */ /* 0x000fe2000784c0ff */
[----:B------:R-:W-:Y:S02]  /*2f30*/  HADD2.F32 R32, -RZ, R28.H1_H1 ;  /* 0x3000001cff207230 */ /* 0x000fe40000004100 */
[----:B------:R-:W-:Y:S01]  /*2f40*/  FADD.FTZ R51, R48, -R51 ;  /* 0x8000003330337221 */ /* 0x000fe20000010000 */
[C---:B------:R-:W-:Y:S01]  /*2f50*/  FFMA.FTZ R81, R80.reuse, R81, R33 ;  /* 0x0000005150517223 */ /* 0x040fe20000010021 */
[----:B------:R-:W-:Y:S01]  /*2f60*/  FSEL R41, R37, RZ, P2 ;  /* 0x000000ff25297208 */ /* 0x000fe20001000000 */
[C---:B------:R-:W-:Y:S01]  /*2f70*/  FFMA.FTZ R33, R80.reuse, R77, R34 ;  /* 0x0000004d50217223 */ /* 0x040fe20000010022 */
[----:B------:R-:W-:Y:S01]  /*2f80*/  FFMA.FTZ R32, R80, R93, R32 ;  /* 0x0000005d50207223 */ /* 0x000fe20000010020 */
[----:B------:R-:W-:Y:S01]  /*2f90*/  LOP3.LUT P2, RZ, R90, 0xff, RZ, 0xc0, !PT ;  /* 0x000000ff5aff7812 */ /* 0x000fe2000784c0ff */
[----:B------:R-:W-:Y:S01]  /*2fa0*/  FFMA.FTZ R80, R80, R51, R36 ;  /* 0x0000003350507223 */ /* 0x000fe20000010024 */
[----:B------:R-:W-:Y:S01]  /*2fb0*/  FMUL.FTZ R36, R33, UR17 ;  /* 0x0000001121247c20 */ /* 0x000fe20008410000 */
[----:B------:R-:W-:-:S02]  /*2fc0*/  LOP3.LUT P6, RZ, R75, 0xff, RZ, 0xc0, !PT ;  /* 0x000000ff4bff7812 */ /* 0x000fc400078cc0ff */
[----:B------:R-:W-:Y:S02]  /*2fd0*/  FSEL R37, R37, RZ, P2 ;  /* 0x000000ff25257208 */ /* 0x000fe40001000000 */
[----:B------:R-:W-:Y:S02]  /*2fe0*/  LOP3.LUT P2, RZ, R86, 0xff, RZ, 0xc0, !PT ;  /* 0x000000ff56ff7812 */ /* 0x000fe4000784c0ff */
[C---:B------:R-:W-:Y:S01]  /*2ff0*/  F2FP.F16.F32.PACK_AB R33, R80.reuse, R33 ;  /* 0x000000215021723e */ /* 0x040fe200000000ff */
[----:B------:R-:W-:Y:S01]  /*3000*/  FMUL.FTZ R80, R80, UR17 ;  /* 0x0000001150507c20 */ /* 0x000fe20008410000 */
[----:B------:R-:W-:Y:S02]  /*3010*/  LOP3.LUT P4, RZ, R92, 0xff, RZ, 0xc0, !PT ;  /* 0x000000ff5cff7812 */ /* 0x000fe4000788c0ff */
[----:B------:R-:W-:Y:S02]  /*3020*/  F2FP.F16.F32.PACK_AB R38, R37, R38 ;  /* 0x000000262526723e */ /* 0x000fe400000000ff */
[----:B------:R-:W-:-:S02]  /*3030*/  F2FP.F16.F32.PACK_AB R42, R41, R42 ;  /* 0x0000002a292a723e */ /* 0x000fc400000000ff */
[C---:B------:R-:W-:Y:S02]  /*3040*/  FSEL R41, R36.reuse, RZ, P6 ;  /* 0x000000ff24297208 */ /* 0x040fe40003000000 */
[----:B------:R-:W-:Y:S01]  /*3050*/  FSEL R37, R36, RZ, P2 ;  /* 0x000000ff24257208 */ /* 0x000fe20001000000 */
[----:B------:R-:W-:Y:S01]  /*3060*/  FMUL.FTZ R36, R32, UR17 ;  /* 0x0000001120247c20 */ /* 0x000fe20008410000 */
[----:B------:R-:W-:Y:S02]  /*3070*/  F2FP.F16.F32.PACK_AB R34, R44, R49 ;  /* 0x000000312c22723e */ /* 0x000fe400000000ff */
[----:B------:R-:W-:Y:S01]  /*3080*/  F2FP.F16.F32.PACK_AB R32, R32, R81 ;  /* 0x000000512020723e */ /* 0x000fe200000000ff */
[----:B------:R-:W-:Y:S01]  /*3090*/  FMUL.FTZ R81, R81, UR17 ;  /* 0x0000001151517c20 */ /* 0x000fe20008410000 */
[----:B------:R-:W-:Y:S02]  /*30a0*/  LOP3.LUT P2, RZ, R88, 0xff, RZ, 0xc0, !PT ;  /* 0x000000ff58ff7812 */ /* 0x000fe4000784c0ff */
[----:B------:R-:W-:-:S02]  /*30b0*/  FSEL R44, R80, RZ, P4 ;  /* 0x000000ff502c7208 */ /* 0x000fc40002000000 */
[----:B------:R-:W-:Y:S02]  /*30c0*/  LOP3.LUT P3, RZ, R98, 0xff, RZ, 0xc0, !PT ;  /* 0x000000ff62ff7812 */ /* 0x000fe4000786c0ff */
[----:B------:R-:W-:Y:S02]  /*30d0*/  LOP3.LUT P6, RZ, R84, 0xff, RZ, 0xc0, !PT ;  /* 0x000000ff54ff7812 */ /* 0x000fe400078cc0ff */
[----:B------:R-:W-:Y:S02]  /*30e0*/  LOP3.LUT P4, RZ, R82, 0xff, RZ, 0xc0, !PT ;  /* 0x000000ff52ff7812 */ /* 0x000fe4000788c0ff */
[C---:B------:R-:W-:Y:S02]  /*30f0*/  FSEL R45, R36.reuse, RZ, P5 ;  /* 0x000000ff242d7208 */ /* 0x040fe40002800000 */
[----:B------:R-:W-:Y:S02]  /*3100*/  FSEL R47, R36, RZ, P2 ;  /* 0x000000ff242f7208 */ /* 0x000fe40001000000 */
[----:B------:R-:W-:-:S02]  /*3110*/  FSEL R80, R80, RZ, P6 ;  /* 0x000000ff50507208 */ /* 0x000fc40003000000 */
[C---:B------:R-:W-:Y:S02]  /*3120*/  FSEL R36, R81.reuse, RZ, P4 ;  /* 0x000000ff51247208 */ /* 0x040fe40002000000 */
[----:B------:R-:W-:Y:S02]  /*3130*/  FSEL R40, R81, RZ, P3 ;  /* 0x000000ff51287208 */ /* 0x000fe40001800000 */
[----:B------:R-:W-:Y:S02]  /*3140*/  F2FP.F16.F32.PACK_AB R35, R46, R35 ;  /* 0x000000232e23723e */ /* 0x000fe400000000ff */
[----:B------:R-:W-:Y:S02]  /*3150*/  F2FP.F16.F32.PACK_AB R39, R74, R39 ;  /* 0x000000274a27723e */ /* 0x000fe400000000ff */
[----:B------:R-:W-:Y:S02]  /*3160*/  F2FP.F16.F32.PACK_AB R43, R72, R43 ;  /* 0x0000002b482b723e */ /* 0x000fe400000000ff */
[----:B------:R-:W-:-:S02]  /*3170*/  F2FP.F16.F32.PACK_AB R37, R80, R37 ;  /* 0x000000255025723e */ /* 0x000fc400000000ff */
[----:B------:R-:W-:Y:S02]  /*3180*/  F2FP.F16.F32.PACK_AB R41, R44, R41 ;  /* 0x000000292c29723e */ /* 0x000fe400000000ff */
[----:B------:R-:W-:Y:S02]  /*3190*/  F2FP.F16.F32.PACK_AB R36, R47, R36 ;  /* 0x000000242f24723e */ /* 0x000fe400000000ff */
[----:B------:R-:W-:-:S07]  /*31a0*/  F2FP.F16.F32.PACK_AB R40, R45, R40 ;  /* 0x000000282d28723e */ /* 0x000fce00000000ff */
.L_x_411:
        /* <DEDUP_REMOVED lines=10> */
[----:B---3--:R-:W-:-:S03]  /*3250*/  LEA R79, R44, R79, 0x2 ;  /* 0x0000004f2c4f7211 */ /* 0x008fc600078e10ff */
[----:B------:R1:W-:Y:S04]  /*3260*/  STG.E.128 desc[UR8][R50.64], R40 ;  /* 0x0000002832007986 */ /* 0x0003e8000c101d08 */
[----:B------:R1:W-:Y:S01]  /*3270*/  @P1 STG.E.128 desc[UR8][R48.64], R36 ;  /* 0x0000002430001986 */ /* 0x0003e2000c101d08 */
[----:B------:R-:W-:-:S13]  /*3280*/  ISETP.GE.AND P1, PT, R79, R45, PT ;  /* 0x0000002d4f00720c */ /* 0x000fda0003f26270 */
[----:B------:R-:W-:Y:S05]  /*3290*/  @!P1 BRA `(.L_x_415) ;  /* 0xffffffd000909947 */ /* 0x000fea000383ffff */
[----:B------:R-:W-:Y:S05]  /*32a0*/  BSYNC B1 ;  /* 0x0000000000017941 */ /* 0x000fea0003800000 */
.L_x_406:
[----:B-1----:R-:W-:Y:S02]  /*32b0*/  MOV R33, R27 ;  /* 0x0000001b00217202 */ /* 0x002fe40000000f00 */
[----:B------:R-:W-:Y:S02]  /*32c0*/  MOV R37, R26 ;  /* 0x0000001a00257202 */ /* 0x000fe40000000f00 */
[----:B------:R-:W-:Y:S02]  /*32d0*/  MOV R41, R25 ;  /* 0x0000001900297202 */ /* 0x000fe40000000f00 */
[----:B-----5:R-:W-:Y:S02]  /*32e0*/  MOV R30, R24 ;  /* 0x00000018001e7202 */ /* 0x020fe40000000f00 */
        /* <DEDUP_REMOVED lines=28> */
.L_x_405:
[----:B0-----:R-:W-:Y:S05]  /*34b0*/  BSYNC B0 ;  /* 0x0000000000007941 */ /* 0x001fea0003800000 */
.L_x_404:
        /* <DEDUP_REMOVED lines=83> */
[----:B------:R-:W-:-:S03]  /*39f0*/  FADD.FTZ R20, RZ, R20 ;  /* 0x00000014ff147221 */ /* 0x000fc60000010000 */
[----:B------:R-:W-:Y:S02]  /*3a00*/  IADD3.X R3, PT, PT, RZ, RZ, RZ, P0, !PT ;  /* 0x000000ffff037210 */ /* 0x000fe400007fe4ff */
[----:B------:R-:W-:Y:S01]  /*3a10*/  SHF.L.U32 R8, R0, 0x2, RZ ;  /* 0x0000000200087819 */ /* 0x000fe200000006ff */
[----:B-1----:R-:W-:Y:S01]  /*3a20*/  FADD.FTZ R20, R20, R41 ;  /* 0x0000002914147221 */ /* 0x002fe20000010000 */
[----:B------:R-:W-:Y:S02]  /*3a30*/  SHF.L.U64.HI R0, R0, 0x2, R3 ;  /* 0x0000000200007819 */ /* 0x000fe40000010203 */
[C---:B------:R-:W-:Y:S01]  /*3a40*/  IADD3 R2, P0, PT, R8.reuse, UR22, RZ ;  /* 0x0000001608027c10 */ /* 0x040fe2000ff1e0ff */
[----:B--2---:R-:W-:Y:S01]  /*3a50*/  FADD.FTZ R22, RZ, R22 ;  /* 0x00000016ff167221 */ /* 0x004fe20000010000 */
[C---:B------:R-:W-:Y:S02]  /*3a60*/  IADD3 R4, P1, PT, R8.reuse, UR20, RZ ;  /* 0x0000001408047c10 */ /* 0x040fe4000ff3e0ff */
[----:B------:R-:W-:Y:S01]  /*3a70*/  IADD3 R6, P2, PT, R8, UR26, RZ ;  /* 0x0000001a08067c10 */ /* 0x000fe2000ff5e0ff */
[----:B---3--:R-:W-:Y:S01]  /*3a80*/  FADD.FTZ R20, R20, R43 ;  /* 0x0000002b14147221 */ /* 0x008fe20000010000 */
[----:B------:R-:W-:-:S02]  /*3a90*/  IADD3 R8, P3, PT, R8, UR24, RZ ;  /* 0x0000001808087c10 */ /* 0x000fc4000ff7e0ff */
[----:B------:R-:W-:Y:S01]  /*3aa0*/  IADD3.X R3, PT, PT, R0, UR23, RZ, P0, !PT ;  /* 0x0000001700037c10 */ /* 0x000fe200087fe4ff */
[----:B----4-:R-:W-:Y:S01]  /*3ab0*/  FADD.FTZ R22, R22, R25 ;  /* 0x0000001916167221 */ /* 0x010fe20000010000 */
[C---:B------:R-:W-:Y:S02]  /*3ac0*/  IADD3.X R5, PT, PT, R0.reuse, UR21, RZ, P1, !PT ;  /* 0x0000001500057c10 */ /* 0x040fe40008ffe4ff */
[----:B------:R-:W-:Y:S01]  /*3ad0*/  IADD3.X R7, PT, PT, R0, UR27, RZ, P2, !PT ;  /* 0x0000001b00077c10 */ /* 0x000fe200097fe4ff */
[----:B-----5:R-:W-:Y:S01]  /*3ae0*/  FADD.FTZ R45, R20, R45 ;  /* 0x0000002d142d7221 */ /* 0x020fe20000010000 */
[----:B------:R-:W-:Y:S01]  /*3af0*/  IADD3.X R9, PT, PT, R0, UR25, RZ, P3, !PT ;  /* 0x0000001900097c10 */ /* 0x000fe20009ffe4ff */
[----:B------:R-:W-:Y:S01]  /*3b00*/  STG.E desc[UR8][R2.64], R33 ;  /* 0x0000002102007986 */ /* 0x000fe2000c101908 */
[----:B------:R-:W-:-:S03]  /*3b10*/  FADD.FTZ R22, R22, R27 ;  /* 0x0000001b16167221 */ /* 0x000fc60000010000 */
[----:B------:R-:W-:Y:S01]  /*3b20*/  STG.E desc[UR8][R4.64], R11 ;  /* 0x0000000b04007986 */ /* 0x000fe2000c101908 */
[----:B------:R-:W-:-:S03]  /*3b30*/  FADD.FTZ R15, R22, R15 ;  /* 0x0000000f160f7221 */ /* 0x000fc60000010000 */
[----:B------:R-:W-:Y:S04]  /*3b40*/  STG.E desc[UR8][R6.64], R45 ;  /* 0x0000002d06007986 */ /* 0x000fe8000c101908 */
[----:B------:R-:W-:Y:S04]  /*3b50*/  STG.E desc[UR8][R8.64], R49 ;  /* 0x0000003108007986 */ /* 0x000fe8000c101908 */
[----:B------:R-:W-:Y:S04]  /*3b60*/  STG.E desc[UR8][R2.64+0x200], R35 ;  /* 0x0002002302007986 */ /* 0x000fe8000c101908 */
[----:B------:R-:W-:Y:S04]  /*3b70*/  STG.E desc[UR8][R4.64+0x200], R13 ;  /* 0x0002000d04007986 */ /* 0x000fe8000c101908 */
[----:B------:R-:W-:Y:S04]  /*3b80*/  STG.E desc[UR8][R6.64+0x200], R15 ;  /* 0x0002000f06007986 */ /* 0x000fe8000c101908 */
[----:B------:R-:W-:Y:S01]  /*3b90*/  STG.E desc[UR8][R8.64+0x200], R51 ;  /* 0x0002003308007986 */ /* 0x000fe2000c101908 */
[----:B------:R-:W-:Y:S05]  /*3ba0*/  EXIT ;  /* 0x000000000000794d */ /* 0x000fea0003800000 */
.L_x_407:
        /* <DEDUP_REMOVED lines=8> */
.L_x_417:
[----:B------:R-:W-:Y:S05]  /*3c30*/  BSYNC B2 ;  /* 0x0000000000027941 */ /* 0x000fea0003800000 */
.L_x_416:
        /* <DEDUP_REMOVED lines=8> */
.L_x_418:
[----:B------:R-:W-:-:S05]  /*3cc0*/  FADD.FTZ R105, R96, R105 ;  /* 0x0000006960697221 */ /* 0x000fca0000010000 */
[----:B------:R-:W-:Y:S01]  /*3cd0*/  MOV R103, R105 ;  /* 0x0000006900677202 */ /* 0x000fe20000000f00 */
[----:B------:R-:W-:Y:S02]  /*3ce0*/  HFMA2 R102, -RZ, RZ, 0, 1.1920928955078125e-07 ;  /* 0x00000002ff667431 */ /* 0x000fe400000001ff */
[----:B------:R-:W-:-:S07]  /*3cf0*/  FADD.FTZ R106, R97, R104 ;  /* 0x00000068616a7221 */ /* 0x000fce0000010000 */
[----:B------:R-:W-:Y:S05]  /*3d00*/  WARPSYNC.COLLECTIVE R100, `(.L_x_419) ;  /* 0x0000000064087348 */ /* 0x000fea0003c00000 */
[----:B------:R0:W1:Y:S02]  /*3d10*/  SHFL.BFLY P4, R104, R103, R102, R101 ;  /* 0x0c00006667687389 */ /* 0x0000640000080065 */
[----:B01----:R-:W-:Y:S05]  /*3d20*/  ENDCOLLECTIVE ;  /* 0x000000000000791b */ /* 0x003fea0003800000 */
.L_x_419:
[----:B------:R-:W-:Y:S02]  /*3d30*/  MOV R103, R106 ;  /* 0x0000006a00677202 */ /* 0x000fe40000000f00 */
[----:B------:R-:W-:-:S07]  /*3d40*/  MOV R108, R104 ;  /* 0x00000068006c7202 */ /* 0x000fce0000000f00 */
[----:B------:R-:W-:Y:S05]  /*3d50*/  WARPSYNC.COLLECTIVE R100, `(.L_x_420) ;  /* 0x0000000064087348 */ /* 0x000fea0003c00000 */
[----:B------:R0:W1:Y:S02]  /*3d60*/  SHFL.BFLY P4, R104, R103, R102, R101 ;  /* 0x0c00006667687389 */ /* 0x0000640000080065 */
[----:B01----:R-:W-:Y:S05]  /*3d70*/  ENDCOLLECTIVE ;  /* 0x000000000000791b */ /* 0x003fea0003800000 */
.L_x_420:
[----:B------:R-:W-:-:S05]  /*3d80*/  FADD.FTZ R108, R105, R108 ;  /* 0x0000006c696c7221 */ /* 0x000fca0000010000 */
[----:B------:R-:W-:Y:S01]  /*3d90*/  MOV R103, R108 ;  /* 0x0000006c00677202 */ /* 0x000fe20000000f00 */
[----:B------:R-:W-:Y:S02]  /*3da0*/  HFMA2 R102, -RZ, RZ, 0, 2.384185791015625e-07 ;  /* 0x00000004ff667431 */ /* 0x000fe400000001ff */
[----:B------:R-:W-:-:S07]  /*3db0*/  FADD.FTZ R107, R106, R104 ;  /* 0x000000686a6b7221 */ /* 0x000fce0000010000 */
[----:B------:R-:W-:Y:S05]  /*3dc0*/  WARPSYNC.COLLECTIVE R100, `(.L_x_421) ;  /* 0x0000000064087348 */ /* 0x000fea0003c00000 */
[----:B------:R0:W1:Y:S02]  /*3dd0*/  SHFL.BFLY P4, R104, R103, R102, R101 ;  /* 0x0c00006667687389 */ /* 0x0000640000080065 */
[----:B01----:R-:W-:Y:S05]  /*3de0*/  ENDCOLLECTIVE ;  /* 0x000000000000791b */ /* 0x003fea0003800000 */
.L_x_421:
[----:B------:R-:W-:Y:S02]  /*3df0*/  MOV R103, R107 ;  /* 0x0000006b00677202 */ /* 0x000fe40000000f00 */
[----:B------:R-:W-:-:S07]  /*3e00*/  MOV R109, R104 ;  /* 0x00000068006d7202 */ /* 0x000fce0000000f00 */
[----:B------:R-:W-:Y:S05]  /*3e10*/  WARPSYNC.COLLECTIVE R100, `(.L_x_422) ;  /* 0x0000000064087348 */ /* 0x000fea0003c00000 */
[----:B------:R0:W1:Y:S02]  /*3e20*/  SHFL.BFLY P4, R104, R103, R102, R101 ;  /* 0x0c00006667687389 */ /* 0x0000640000080065 */
[----:B01----:R-:W-:Y:S05]  /*3e30*/  ENDCOLLECTIVE ;  /* 0x000000000000791b */ /* 0x003fea0003800000 */
.L_x_422:
[----:B------:R-:W-:-:S05]  /*3e40*/  FADD.FTZ R109, R108, R109 ;  /* 0x0000006d6c6d7221 */ /* 0x000fca0000010000 */
[----:B------:R-:W-:Y:S01]  /*3e50*/  MOV R103, R109 ;  /* 0x0000006d00677202 */ /* 0x000fe20000000f00 */
[----:B------:R-:W-:Y:S02]  /*3e60*/  HFMA2 R102, -RZ, RZ, 0, 4.76837158203125e-07 ;  /* 0x00000008ff667431 */ /* 0x000fe400000001ff */
[----:B------:R-:W-:-:S07]  /*3e70*/  FADD.FTZ R110, R107, R104 ;  /* 0x000000686b6e7221 */ /* 0x000fce0000010000 */
[----:B------:R-:W-:Y:S05]  /*3e80*/  WARPSYNC.COLLECTIVE R100, `(.L_x_423) ;  /* 0x0000000064087348 */ /* 0x000fea0003c00000 */
[----:B------:R0:W1:Y:S02]  /*3e90*/  SHFL.BFLY P4, R104, R103, R102, R101 ;  /* 0x0c00006667687389 */ /* 0x0000640000080065 */
[----:B01----:R-:W-:Y:S05]  /*3ea0*/  ENDCOLLECTIVE ;  /* 0x000000000000791b */ /* 0x003fea0003800000 */
.L_x_423:
[----:B------:R-:W-:Y:S02]  /*3eb0*/  MOV R103, R110 ;  /* 0x0000006e00677202 */ /* 0x000fe40000000f00 */
[----:B------:R-:W-:-:S07]  /*3ec0*/  MOV R96, R104 ;  /* 0x0000006800607202 */ /* 0x000fce0000000f00 */
[----:B------:R-:W-:Y:S05]  /*3ed0*/  WARPSYNC.COLLECTIVE R100, `(.L_x_424) ;  /* 0x0000000064087348 */ /* 0x000fea0003c00000 */
[----:B------:R0:W1:Y:S02]  /*3ee0*/  SHFL.BFLY P4, R104, R103, R102, R101 ;  /* 0x0c00006667687389 */ /* 0x0000640000080065 */
[----:B01----:R-:W-:Y:S05]  /*3ef0*/  ENDCOLLECTIVE ;  /* 0x000000000000791b */ /* 0x003fea0003800000 */
.L_x_424:
[----:B------:R-:W-:-:S05]  /*3f00*/  FADD.FTZ R96, R109, R96 ;  /* 0x000000606d607221 */ /* 0x000fca0000010000 */
[----:B------:R-:W-:Y:S01]  /*3f10*/  MOV R103, R96 ;  /* 0x0000006000677202 */ /* 0x000fe20000000f00 */
[----:B------:R-:W-:Y:S02]  /*3f20*/  HFMA2 R102, -RZ, RZ, 0, 9.5367431640625e-07 ;  /* 0x00000010ff667431 */ /* 0x000fe400000001ff */
[----:B------:R-:W-:-:S07]  /*3f30*/  FADD.FTZ R97, R110, R104 ;  /* 0x000000686e617221 */ /* 0x000fce0000010000 */
[----:B------:R-:W-:Y:S05]  /*3f40*/  WARPSYNC.COLLECTIVE R100, `(.L_x_425) ;  /* 0x0000000064087348 */ /* 0x000fea0003c00000 */
[----:B------:R0:W1:Y:S02]  /*3f50*/  SHFL.BFLY P4, R104, R103, R102, R101 ;  /* 0x0c00006667687389 */ /* 0x0000640000080065 */
[----:B01----:R-:W-:Y:S05]  /*3f60*/  ENDCOLLECTIVE ;  /* 0x000000000000791b */ /* 0x003fea0003800000 */
.L_x_425:
[----:B------:R-:W-:Y:S02]  /*3f70*/  MOV R103, R97 ;  /* 0x0000006100677202 */ /* 0x000fe40000000f00 */
[----:B------:R-:W-:-:S07]  /*3f80*/  MOV R105, R104 ;  /* 0x0000006800697202 */ /* 0x000fce0000000f00 */
[----:B------:R-:W-:Y:S05]  /*3f90*/  WARPSYNC.COLLECTIVE R100, `(.L_x_426) ;  /* 0x0000000064087348 */ /* 0x000fea0003c00000 */
[----:B------:R0:W1:Y:S02]  /*3fa0*/  SHFL.BFLY P4, R104, R103, R102, R101 ;  /* 0x0c00006667687389 */ /* 0x0000640000080065 */
[----:B01----:R-:W-:Y:S05]  /*3fb0*/  ENDCOLLECTIVE ;  /* 0x000000000000791b */ /* 0x003fea0003800000 */
.L_x_426:
[----:B------:R-:W-:Y:S05]  /*3fc0*/  BRA `(.L_x_427) ;  /* 0xffffffd000287947 */ /* 0x000fea000383ffff */
.L_x_428:
        /* <DEDUP_REMOVED lines=11> */
.L_x_2817:


//--------------------- .text._ZN10layer_norm22ln_bwd_finalize_kernelINS_22Kernel_traits_finalizeILj256E6__halfS2_S2_S2_fjLb0ELj1024ELj4ENS_18Kernel_traits_baseILj256ES2_S2_S2_S2_fjLj1024EEEEELb0ELb0EEEvNS_9BwdParamsE --------------------------
	.section	.text._ZN10layer_norm22ln_bwd_finalize_kernelINS_22Kernel_traits_finalizeILj256E6__halfS2_S2_S2_fjLb0ELj1024ELj4ENS_18Kernel_traits_baseILj256ES2_S2_S2_S2_fjLj1024EEEEELb0ELb0EEEvNS_9BwdParamsE,"ax",@progbits
	.align	128
        .global         _ZN10layer_norm22ln_bwd_finalize_kernelINS_22Kernel_traits_finalizeILj256E6__halfS2_S2_S2_fjLb0ELj1024ELj4ENS_18Kernel_traits_baseILj256ES2_S2_S2_S2_fjLj1024EEEEELb0ELb0EEEvNS_9BwdParamsE
        .type           _ZN10layer_norm22ln_bwd_finalize_kernelINS_22Kernel_traits_finalizeILj256E6__halfS2_S2_S2_fjLb0ELj1024ELj4ENS_18Kernel_traits_baseILj256ES2_S2_S2_S2_fjLj1024EEEEELb0ELb0EEEvNS_9BwdParamsE,@function
        .size           _ZN10layer_norm22ln_bwd_finalize_kernelINS_22Kernel_traits_finalizeILj256E6__halfS2_S2_S2_fjLb0ELj1024ELj4ENS_18Kernel_traits_baseILj256ES2_S2_S2_S2_fjLj1024EEEEELb0ELb0EEEvNS_9BwdParamsE,(.L_x_2818 - _ZN10layer_norm22ln_bwd_finalize_kernelINS_22Kernel_traits_finalizeILj256E6__halfS2_S2_S2_fjLb0ELj1024ELj4ENS_18Kernel_traits_baseILj256ES2_S2_S2_S2_fjLj1024EEEEELb0ELb0EEEvNS_9BwdParamsE)
        .other          _ZN10layer_norm22ln_bwd_finalize_kernelINS_22Kernel_traits_finalizeILj256E6__halfS2_S2_S2_fjLb0ELj1024ELj4ENS_18Kernel_traits_baseILj256ES2_S2_S2_S2_fjLj1024EEEEELb0ELb0EEEvNS_9BwdParamsE,@"STO_CUDA_ENTRY STV_DEFAULT"
_ZN10layer_norm22ln_bwd_finalize_kernelINS_22Kernel_traits_finalizeILj256E6__halfS2_S2_S2_fjLb0ELj1024ELj4ENS_18Kernel_traits_baseILj256ES2_S2_S2_S2_fjLj1024EEEEELb0ELb0EEEvNS_9BwdParamsE:
.text._ZN10layer_norm22ln_bwd_finalize_kernelINS_22Kernel_traits_finalizeILj256E6__halfS2_S2_S2_fjLb0ELj1024ELj4ENS_18Kernel_traits_baseILj256ES2_S2_S2_S2_fjLj1024EEEEELb0ELb0EEEvNS_9BwdParamsE:
        /* <DEDUP_REMOVED lines=82> */
.L_x_433:
        /* <DEDUP_REMOVED lines=118> */
.L_x_432:
[----:B------:R-:W-:Y:S05]  /*0c80*/  BSYNC.RECONVERGENT B1 ;  /* 0x0000000000017941 */ /* 0x000fea0003800200 */
.L_x_431:
        /* <DEDUP_REMOVED lines=75> */
.L_x_435:
[----:B------:R-:W-:Y:S05]  /*1140*/  BSYNC.RECONVERGENT B1 ;  /* 0x0000000000017941 */ /* 0x000fea0003800200 */
.L_x_434:
        /* <DEDUP_REMOVED lines=37> */
.L_x_437:
[----:B------:R-:W-:Y:S05]  /*13a0*/  BSYNC.RECONVERGENT B1 ;  /* 0x0000000000017941 */ /* 0x000fea0003800200 */
.L_x_436:
[----:B------:R-:W-:Y:S05]  /*13b0*/  @!P1 BRA `(.L_x_430) ;  /* 0x0000000000409947 */ /* 0x000fea0003800000 */
[----:B------:R-:W0:Y:S01]  /*13c0*/  LDC.64 R10, c[0x0][0x440] ;  /* 0x00011000ff0a7b82 */ /* 0x000e220000000a00 */
[----:B------:R-:W-:Y:S01]  /*13d0*/  IMAD R59, R0, R56, R59 ;  /* 0x00000038003b7224 */ /* 0x000fe200078e023b */
[----:B------:R-:W-:Y:S02]  /*13e0*/  LOP3.LUT R8, R8, 0x1f, RZ, 0xc0, !PT ;  /* 0x0000001f08087812 */ /* 0x000fe400078ec0ff */
[----:B------:R-:W-:Y:S02]  /*13f0*/  IADD3 R9, PT, PT, -R9, RZ, RZ ;  /* 0x000000ff09097210 */ /* 0x000fe40007ffe1ff */
[----:B------:R-:W-:Y:S02]  /*1400*/  IADD3 R59, PT, PT, R8, R59, RZ ;  /* 0x0000003b083b7210 */ /* 0x000fe40007ffe0ff */
[----:B------:R-:W1:Y:S05]  /*1410*/  LDC.64 R12, c[0x0][0x448] ;  /* 0x00011200ff0c7b82 */ /* 0x000e6a0000000a00 */
.L_x_438:
        /* <DEDUP_REMOVED lines=10> */
.L_x_430:
[----:B------:R-:W-:Y:S05]  /*14c0*/  BSYNC.RECONVERGENT B0 ;  /* 0x0000000000007941 */ /* 0x000fea0003800200 */
.L_x_429:
        /* <DEDUP_REMOVED lines=54> */
[----:B-1----:R-:W-:Y:S02]  /*1830*/  F2FP.F16.F32.PACK_AB R7, R7, R6 ;  /* 0x000000060707723e */ /* 0x002fe400000000ff */
[----:B--2---:R-:W-:-:S03]  /*1840*/  F2FP.F16.F32.PACK_AB R9, R9, R8 ;  /* 0x000000080909723e */ /* 0x004fc600000000ff */
[----:B------:R-:W-:Y:S04]  /*1850*/  STG.E desc[UR6][R2.64], R7 ;  /* 0x0000000702007986 */ /* 0x000fe8000c101906 */
[----:B------:R-:W-:Y:S01]  /*1860*/  STG.E desc[UR6][R4.64], R9 ;  /* 0x0000000904007986 */ /* 0x000fe2000c101906 */
[----:B------:R-:W-:Y:S05]  /*1870*/  EXIT ;  /* 0x000000000000794d */ /* 0x000fea0003800000 */
.L_x_439:
        /* <DEDUP_REMOVED lines=16> */
.L_x_2818:


//--------------------- .text._ZN10layer_norm40ln_parallel_residual_bwd_finalize_kernelINS_22Kernel_traits_finalizeILj256E6__halfS2_S2_S2_fjLb0ELj1024ELj4ENS_18Kernel_traits_baseILj256ES2_S2_S2_S2_fjLj1024EEEEELb0EEEvNS_9BwdParamsE --------------------------
	.section	.text._ZN10layer_norm40ln_parallel_residual_bwd_finalize_kernelINS_22Kernel_traits_finalizeILj256E6__halfS2_S2_S2_fjLb0ELj1024ELj4ENS_18Kernel_traits_baseILj256ES2_S2_S2_S2_fjLj1024EEEEELb0EEEvNS_9BwdParamsE,"ax",@progbits
	.align	128
        .global         _ZN10layer_norm40ln_parallel_residual_bwd_finalize_kernelINS_22Kernel_traits_finalizeILj256E6__halfS2_S2_S2_fjLb0ELj1024ELj4ENS_18Kernel_traits_baseILj256ES2_S2_S2_S2_fjLj1024EEEEELb0EEEvNS_9BwdParamsE
        .type           _ZN10layer_norm40ln_parallel_residual_bwd_finalize_kernelINS_22Kernel_traits_finalizeILj256E6__halfS2_S2_S2_fjLb0ELj1024ELj4ENS_18Kernel_traits_baseILj256ES2_S2_S2_S2_fjLj1024EEEEELb0EEEvNS_9BwdParamsE,@function
        .size           _ZN10layer_norm40ln_parallel_residual_bwd_finalize_kernelINS_22Kernel_traits_finalizeILj256E6__halfS2_S2_S2_fjLb0ELj1024ELj4ENS_18Kernel_traits_baseILj256ES2_S2_S2_S2_fjLj1024EEEEELb0EEEvNS_9BwdParamsE,(.L_x_2819 - _ZN10layer_norm40ln_parallel_residual_bwd_finalize_kernelINS_22Kernel_traits_finalizeILj256E6__halfS2_S2_S2_fjLb0ELj1024ELj4ENS_18Kernel_traits_baseILj256ES2_S2_S2_S2_fjLj1024EEEEELb0EEEvNS_9BwdParamsE)
        .other          _ZN10layer_norm40ln_parallel_residual_bwd_finalize_kernelINS_22Kernel_traits_finalizeILj256E6__halfS2_S2_S2_fjLb0ELj1024ELj4ENS_18Kernel_traits_baseILj256ES2_S2_S2_S2_fjLj1024EEEEELb0EEEvNS_9BwdParamsE,@"STO_CUDA_ENTRY STV_DEFAULT"
_ZN10layer_norm40ln_parallel_residual_bwd_finalize_kernelINS_22Kernel_traits_finalizeILj256E6__halfS2_S2_S2_fjLb0ELj1024ELj4ENS_18Kernel_traits_baseILj256ES2_S2_S2_S2_fjLj1024EEEEELb0EEEvNS_9BwdParamsE:
.text._ZN10layer_norm40ln_parallel_residual_bwd_finalize_kernelINS_22Kernel_traits_finalizeILj256E6__halfS2_S2_S2_fjLb0ELj1024ELj4ENS_18Kernel_traits_baseILj256ES2_S2_S2_S2_fjLj1024EEEEELb0EEEvNS_9BwdParamsE:
        /* <DEDUP_REMOVED lines=60> */
.L_x_444:
        /* <DEDUP_REMOVED lines=112> */
.L_x_443:
[----:B------:R-:W-:Y:S05]  /*0ac0*/  BSYNC.RECONVERGENT B1 ;  /* 0x0000000000017941 */ /* 0x000fea0003800200 */
.L_x_442:
        /* <DEDUP_REMOVED lines=65> */
.L_x_446:
[----:B------:R-:W-:Y:S05]  /*0ee0*/  BSYNC.RECONVERGENT B1 ;  /* 0x0000000000017941 */ /* 0x000fea0003800200 */
.L_x_445:
        /* <DEDUP_REMOVED lines=36> */
.L_x_448:
[----:B------:R-:W-:Y:S05]  /*1130*/  BSYNC.RECONVERGENT B1 ;  /* 0x0000000000017941 */ /* 0x000fea0003800200 */
.L_x_447:
        /* <DEDUP_REMOVED lines=18> */
.L_x_441:
[----:B------:R-:W-:Y:S05]  /*1260*/  BSYNC.RECONVERGENT B0 ;  /* 0x0000000000007941 */ /* 0x000fea0003800200 */
.L_x_440:
        /* <DEDUP_REMOVED lines=84> */
[----:B------:R-:W-:Y:S02]  /*17b0*/  F2FP.F16.F32.PACK_AB R13, R13, R12 ;  /* 0x0000000c0d0d723e */ /* 0x000fe400000000ff */
[----:B--2---:R-:W-:Y:S01]  /*17c0*/  F2FP.F16.F32.PACK_AB R15, R15, R14 ;  /* 0x0000000e0f0f723e */ /* 0x004fe200000000ff */
[----:B0-----:R-:W-:Y:S02]  /*17d0*/  IMAD.WIDE.U32 R2, R8, 0x4, R2 ;  /* 0x0000000408027825 */ /* 0x001fe400078e0002 */
[----:B------:R-:W-:Y:S01]  /*17e0*/  STG.E desc[UR6][R6.64], R13 ;  /* 0x0000000d06007986 */ /* 0x000fe2000c101906 */
[----:B----4-:R-:W-:-:S03]  /*17f0*/  F2FP.F16.F32.PACK_AB R17, R17, R16 ;  /* 0x000000101111723e */ /* 0x010fc600000000ff */
[----:B------:R-:W-:Y:S01]  /*1800*/  STG.E desc[UR6][R10.64], R15 ;  /* 0x0000000f0a007986 */ /* 0x000fe2000c101906 */
[----:B-----5:R-:W-:-:S03]  /*1810*/  F2FP.F16.F32.PACK_AB R19, R19, R18 ;  /* 0x000000121313723e */ /* 0x020fc600000000ff */
[----:B------:R-:W-:Y:S04]  /*1820*/  STG.E desc[UR6][R4.64], R17 ;  /* 0x0000001104007986 */ /* 0x000fe8000c101906 */
[----:B------:R-:W-:Y:S01]  /*1830*/  STG.E desc[UR6][R2.64], R19 ;  /* 0x0000001302007986 */ /* 0x000fe2000c101906 */
[----:B------:R-:W-:Y:S05]  /*1840*/  EXIT ;  /* 0x000000000000794d */ /* 0x000fea0003800000 */
.L_x_449:
        /* <DEDUP_REMOVED lines=11> */
.L_x_2819:


//--------------------- .text._ZN10layer_norm31ln_parallel_residual_bwd_kernelINS_13Kernel_traitsI6__halfS2_S2_S2_fjLj256ELj1ELj4ELj1ELj16ENS_18Kernel_traits_baseILj256ES2_S2_S2_S2_fjLj128EEEEELb1ELb1ELb0EEEvNS_9BwdParamsE --------------------------
	.section	.text._ZN10layer_norm31ln_parallel_residual_bwd_kernelINS_13Kernel_traitsI6__halfS2_S2_S2_fjLj256ELj1ELj4ELj1ELj16ENS_18Kernel_traits_baseILj256ES2_S2_S2_S2_fjLj128EEEEELb1ELb1ELb0EEEvNS_9BwdParamsE,"ax",@progbits
	.align	128
        .global         _ZN10layer_norm31ln_parallel_residual_bwd_kernelINS_13Kernel_traitsI6__halfS2_S2_S2_fjLj256ELj1ELj4ELj1ELj16ENS_18Kernel_traits_baseILj256ES2_S2_S2_S2_fjLj128EEEEELb1ELb1ELb0EEEvNS_9BwdParamsE
        .type           _ZN10layer_norm31ln_parallel_residual_bwd_kernelINS_13Kernel_traitsI6__halfS2_S2_S2_fjLj256ELj1ELj4ELj1ELj16ENS_18Kernel_traits_baseILj256ES2_S2_S2_S2_fjLj128EEEEELb1ELb1ELb0EEEvNS_9BwdParamsE,@function
        .size           _ZN10layer_norm31ln_parallel_residual_bwd_kernelINS_13Kernel_traitsI6__halfS2_S2_S2_fjLj256ELj1ELj4ELj1ELj16ENS_18Kernel_traits_baseILj256ES2_S2_S2_S2_fjLj128EEEEELb1ELb1ELb0EEEvNS_9BwdParamsE,(.L_x_2820 - _ZN10layer_norm31ln_parallel_residual_bwd_kernelINS_13Kernel_traitsI6__halfS2_S2_S2_fjLj256ELj1ELj4ELj1ELj16ENS_18Kernel_traits_baseILj256ES2_S2_S2_S2_fjLj128EEEEELb1ELb1ELb0EEEvNS_9BwdParamsE)
        .other          _ZN10layer_norm31ln_parallel_residual_bwd_kernelINS_13Kernel_traitsI6__halfS2_S2_S2_fjLj256ELj1ELj4ELj1ELj16ENS_18Kernel_traits_baseILj256ES2_S2_S2_S2_fjLj128EEEEELb1ELb1ELb0EEEvNS_9BwdParamsE,@"STO_CUDA_ENTRY STV_DEFAULT"
_ZN10layer_norm31ln_parallel_residual_bwd_kernelINS_13Kernel_traitsI6__halfS2_S2_S2_fjLj256ELj1ELj4ELj1ELj16ENS_18Kernel_traits_baseILj256ES2_S2_S2_S2_fjLj128EEEEELb1ELb1ELb0EEEvNS_9BwdParamsE:
.text._ZN10layer_norm31ln_parallel_residual_bwd_kernelINS_13Kernel_traitsI6__halfS2_S2_S2_fjLj256ELj1ELj4ELj1ELj16ENS_18Kernel_traits_baseILj256ES2_S2_S2_S2_fjLj128EEEEELb1ELb1ELb0EEEvNS_9BwdParamsE:
        /* <DEDUP_REMOVED lines=17> */
[----:B------:R-:W0:Y:S03]  /*0110*/  LDCU.64 UR12, c[0x0][0x470] ;  /* 0x00008e00ff0c77ac */ /* 0x000e260008000a00 */
[----:B------:R-:W-:-:S04]  /*0120*/  IADD3 R0, PT, PT, R5, -R0, RZ ;  /* 0x8000000005007210 */ /* 0x000fc80007ffe0ff */
        /* <DEDUP_REMOVED lines=19> */
.L_x_464:
[----:B-1----:R-:W1:Y:S02]  /*0260*/  LDC.64 R32, c[0x0][0x3c8] ;  /* 0x0000f200ff207b82 */ /* 0x002e640000000a00 */
[----:B-1----:R-:W-:-:S05]  /*0270*/  IMAD.WIDE R34, R51, 0x4, R32 ;  /* 0x0000000433227825 */ /* 0x002fca00078e0220 */
[----:B-----5:R1:W5:Y:S01]  /*0280*/  LDG.E R40, desc[UR8][R34.64] ;  /* 0x0000000822287981 */ /* 0x020362000c1e1900 */
[----:B------:R-:W-:Y:S01]  /*0290*/  MOV R50, UR15 ;  /* 0x0000000f00327c02 */ /* 0x000fe20008000f00 */
[----:B------:R-:W-:Y:S01]  /*02a0*/  BSSY.RECONVERGENT B1, `(.L_x_452) ;  /* 0x0000087000017945 */ /* 0x000fe20003800200 */
[----:B------:R-:W2:Y:S03]  /*02b0*/  S2R R36, SR_TID.X ;  /* 0x0000000000247919 */ /* 0x000ea60000002100 */
[----:B------:R-:W-:-:S05]  /*02c0*/  IMAD R32, R51, R50, RZ ;  /* 0x0000003233207224 */ /* 0x000fca00078e02ff */
[----:B------:R-:W-:-:S04]  /*02d0*/  SHF.R.S32.HI R33, RZ, 0x1f, R32 ;  /* 0x0000001fff217819 */ /* 0x000fc80000011420 */
[----:B------:R-:W-:Y:S02]  /*02e0*/  LEA.HI R53, R33, R32, RZ, 0x3 ;  /* 0x0000002021357211 */ /* 0x000fe400078f18ff */
[----:B------:R-:W3:Y:S01]  /*02f0*/  LDC.64 R32, c[0x0][0x3c0] ;  /* 0x0000f000ff207b82 */ /* 0x000ee20000000a00 */
[----:B--2---:R-:W-:-:S04]  /*0300*/  LOP3.LUT R36, R36, 0x1f, RZ, 0xc0, !PT ;  /* 0x0000001f24247812 */ /* 0x004fc800078ec0ff */
[----:B------:R-:W-:Y:S02]  /*0310*/  LEA.HI.SX32 R53, R53, R36, 0x1d ;  /* 0x0000002435357211 */ /* 0x000fe400078feaff */
[----:B------:R-:W-:Y:S01]  /*0320*/  CS2R R36, SRZ ;  /* 0x0000000000247805 */ /* 0x000fe2000001ff00 */
[----:B-1----:R-:W-:Y:S06]  /*0330*/  @!P2 BRA `(.L_x_453) ;  /* 0x0000000400f4a947 */ /* 0x002fec0003800000 */
[----:B------:R-:W-:Y:S01]  /*0340*/  ISETP.NE.U32.AND P1, PT, RZ, UR12, PT ;  /* 0x0000000cff007c0c */ /* 0x000fe2000bf25070 */
[----:B------:R-:W1:Y:S03]  /*0350*/  LDC.64 R34, c[0x0][0x3a8] ;  /* 0x0000ea00ff227b82 */ /* 0x000e660000000a00 */
[----:B------:R-:W-:-:S05]  /*0360*/  ISETP.NE.AND.EX P1, PT, RZ, UR13, PT, P1 ;  /* 0x0000000dff007c0c */ /* 0x000fca000bf25310 */
[----:B------:R-:W2:Y:S08]  /*0370*/  LDC.64 R36, c[0x0][0x428] ;  /* 0x00010a00ff247b82 */ /* 0x000eb00000000a00 */
[----:B------:R-:W4:Y:S08]  /*0380*/  @P1 LDC.64 R56, c[0x0][0x3b8] ;  /* 0x0000ee00ff381b82 */ /* 0x000f300000000a00 */
[----:B------:R-:W0:Y:S01]  /*0390*/  LDC.64 R54, c[0x0][0x3b0] ;  /* 0x0000ec00ff367b82 */ /* 0x000e220000000a00 */
[----:B---3--:R-:W-:-:S04]  /*03a0*/  IMAD.WIDE R58, R51, 0x4, R32 ;  /* 0x00000004333a7825 */ /* 0x008fc800078e0220 */
[C---:B-1----:R-:W-:Y:S01]  /*03b0*/  IMAD.WIDE.U32 R32, R53.reuse, 0x10, R34 ;  /* 0x0000001035207825 */ /* 0x042fe200078e0022 */
[----:B------:R-:W3:Y:S03]  /*03c0*/  LDG.E R3, desc[UR8][R58.64] ;  /* 0x000000083a037981 */ /* 0x000ee6000c1e1900 */
[C---:B--2---:R-:W-:Y:S02]  /*03d0*/  IMAD.WIDE.U32 R36, R53.reuse, 0x10, R36 ;  /* 0x0000001035247825 */ /* 0x044fe400078e0024 */
[----:B------:R-:W2:Y:S04]  /*03e0*/  LDG.E.128 R32, desc[UR8][R32.64] ;  /* 0x0000000820207981 */ /* 0x000ea8000c1e1d00 */
[----:B------:R-:W2:Y:S01]  /*03f0*/  LDG.E.128 R36, desc[UR8][R36.64] ;  /* 0x0000000824247981 */ /* 0x000ea2000c1e1d00 */
[----:B----4-:R-:W-:-:S06]  /*0400*/  @P1 IMAD.WIDE.U32 R56, R53, 0x8, R56 ;  /* 0x0000000835381825 */ /* 0x010fcc00078e0038 */
[----:B------:R-:W4:Y:S01]  /*0410*/  @P1 LDG.E.64 R56, desc[UR8][R56.64] ;  /* 0x0000000838381981 */ /* 0x000f22000c1e1b00 */
[----:B0-----:R-:W-:-:S06]  /*0420*/  IMAD.WIDE.U32 R54, R53, 0x8, R54 ;  /* 0x0000000835367825 */ /* 0x001fcc00078e0036 */
[----:B------:R-:W2:Y:S01]  /*0430*/  LDG.E.64 R54, desc[UR8][R54.64] ;  /* 0x0000000836367981 */ /* 0x000ea2000c1e1b00 */
[----:B------:R-:W-:-:S04]  /*0440*/  ISETP.NE.U32.AND P0, PT, RZ, UR20, PT ;  /* 0x00000014ff007c0c */ /* 0x000fc8000bf05070 */
[----:B------:R-:W-:-:S13]  /*0450*/  ISETP.NE.AND.EX P0, PT, RZ, UR21, PT, P0 ;  /* 0x00000015ff007c0c */ /* 0x000fda000bf05300 */
[----:B------:R-:W0:Y:S02]  /*0460*/  @P0 LDC.64 R60, c[0x0][0x438] ;  /* 0x00010e00ff3c0b82 */ /* 0x000e240000000a00 */
[----:B0-----:R-:W-:-:S05]  /*0470*/  @P0 IMAD.WIDE.U32 R60, R53, 0x10, R60 ;  /* 0x00000010353c0825 */ /* 0x001fca00078e003c */
[----:B------:R0:W5:Y:S01]  /*0480*/  @P0 LDG.E.128 R4, desc[UR8][R60.64] ;  /* 0x000000083c040981 */ /* 0x000162000c1e1d00 */
[----:B------:R-:W-:-:S04]  /*0490*/  ISETP.NE.AND P0, PT, R67, RZ, PT ;  /* 0x000000ff4300720c */ /* 0x000fc80003f05270 */
[----:B---3--:R-:W-:Y:S02]  /*04a0*/  FSEL R3, R3, RZ, !P0 ;  /* 0x000000ff03037208 */ /* 0x008fe40004000000 */
[C-C-:B----4-:R-:W-:Y:S02]  /*04b0*/  @P1 SHF.R.U64 R52, R56.reuse, 0x10, R57.reuse ;  /* 0x0000001038341819 */ /* 0x150fe40000001239 */
[----:B------:R-:W-:Y:S02]  /*04c0*/  @P1 SHF.R.U64 R41, R56, 0x8, R57 ;  /* 0x0000000838291819 */ /* 0x000fe40000001239 */
[----:B------:R-:W-:Y:S02]  /*04d0*/  @P1 PRMT R43, R52, 0x7610, R43 ;  /* 0x00007610342b1816 */ /* 0x000fe4000000002b */
[--C-:B------:R-:W-:Y:S02]  /*04e0*/  @P1 SHF.R.U32.HI R52, RZ, 0x10, R57.reuse ;  /* 0x00000010ff341819 */ /* 0x100fe40000011639 */
[----:B------:R-:W-:-:S02]  /*04f0*/  @P1 SHF.R.U64 R58, R56, 0x18, R57 ;  /* 0x00000018383a1819 */ /* 0x000fc40000001239 */
[----:B------:R-:W-:Y:S02]  /*0500*/  @P1 PRMT R42, R41, 0x7610, R42 ;  /* 0x00007610292a1816 */ /* 0x000fe4000000002a */
[----:B------:R-:W-:Y:S02]  /*0510*/  @P1 PRMT R49, R57, 0x7610, R49 ;  /* 0x0000761039311816 */ /* 0x000fe40000000031 */
[--C-:B------:R-:W-:Y:S02]  /*0520*/  @P1 SHF.R.U32.HI R41, RZ, 0x8, R57.reuse ;  /* 0x00000008ff291819 */ /* 0x100fe40000011639 */
[----:B------:R-:W-:Y:S01]  /*0530*/  @P1 PRMT R70, R52, 0x7610, R70 ;  /* 0x0000761034461816 */ /* 0x000fe20000000046 */
[----:B--2---:R-:W-:Y:S01]  /*0540*/  HADD2.F32 R52, -RZ, R32.H0_H0 ;  /* 0x20000020ff347230 */ /* 0x004fe20000004100 */
[----:B------:R-:W-:Y:S01]  /*0550*/  @P1 SHF.R.U32.HI R57, RZ, 0x18, R57 ;  /* 0x00000018ff391819 */ /* 0x000fe20000011639 */
[----:B0-----:R-:W-:Y:S01]  /*0560*/  HADD2.F32 R60, -RZ, R34.H0_H0 ;  /* 0x20000022ff3c7230 */ /* 0x001fe20000004100 */
[----:B------:R-:W-:Y:S01]  /*0570*/  @P1 PRMT R2, R56, 0x7610, R2 ;  /* 0x0000761038021816 */ /* 0x000fe20000000002 */
[----:B------:R-:W-:Y:S01]  /*0580*/  HADD2.F32 R32, -RZ, R32.H1_H1 ;  /* 0x30000020ff207230 */ /* 0x000fe20000004100 */
[----:B------:R-:W-:Y:S01]  /*0590*/  @P1 PRMT R48, R58, 0x7610, R48 ;  /* 0x000076103a301816 */ /* 0x000fe20000000030 */
[--C-:B------:R-:W-:Y:S01]  /*05a0*/  HADD2.F32 R56, -RZ, R33.reuse.H0_H0 ;  /* 0x20000021ff387230 */ /* 0x100fe20000004100 */
[----:B------:R-:W-:Y:S01]  /*05b0*/  @P1 PRMT R71, R57, 0x7610, R71 ;  /* 0x0000761039471816 */ /* 0x000fe20000000047 */
[----:B------:R-:W-:-:S02]  /*05c0*/  HADD2.F32 R58, -RZ, R33.H1_H1 ;  /* 0x30000021ff3a7230 */ /* 0x000fc40000004100 */
[----:B------:R-:W-:Y:S02]  /*05d0*/  HADD2.F32 R34, -RZ, R34.H1_H1 ;  /* 0x30000022ff227230 */ /* 0x000fe40000004100 */
[--C-:B------:R-:W-:Y:S02]  /*05e0*/  HADD2.F32 R62, -RZ, R35.reuse.H0_H0 ;  /* 0x20000023ff3e7230 */ /* 0x100fe40000004100 */
[----:B------:R-:W-:Y:S02]  /*05f0*/  HADD2.F32 R64, -RZ, R35.H1_H1 ;  /* 0x30000023ff407230 */ /* 0x000fe40000004100 */
[----:B------:R-:W-:Y:S01]  /*0600*/  FADD.FTZ R57, -R3, R52 ;  /* 0x0000003403397221 */ /* 0x000fe20000010100 */
[----:B------:R-:W-:Y:S01]  /*0610*/  @P1 PRMT R69, R41, 0x7610, R69 ;  /* 0x0000761029451816 */ /* 0x000fe20000000045 */
[C---:B------:R-:W-:Y:S01]  /*0620*/  FADD.FTZ R61, -R3.reuse, R32 ;  /* 0x00000020033d7221 */ /* 0x040fe20000010100 */
[C---:B------:R-:W-:Y:S01]  /*0630*/  FADD.FTZ R63, -R3.reuse, R56 ;  /* 0x00000038033f7221 */ /* 0x040fe20000010100 */
[C---:B------:R-:W-:Y:S01]  /*0640*/  FADD.FTZ R83, -R3.reuse, R58 ;  /* 0x0000003a03537221 */ /* 0x040fe20000010100 */
[C---:B------:R-:W-:Y:S01]  /*0650*/  FADD.FTZ R85, -R3.reuse, R60 ;  /* 0x0000003c03557221 */ /* 0x040fe20000010100 */
[C---:B------:R-:W-:Y:S01]  /*0660*/  FADD.FTZ R41, -R3.reuse, R34 ;  /* 0x0000002203297221 */ /* 0x040fe20000010100 */
[C---:B------:R-:W-:Y:S01]  /*0670*/  FADD.FTZ R65, -R3.reuse, R62 ;  /* 0x0000003e03417221 */ /* 0x040fe20000010100 */
[----:B------:R-:W-:Y:S01]  /*0680*/  FADD.FTZ R33, -R3, R64 ;  /* 0x0000004003217221 */ /* 0x000fe20000010100 */
[----:B------:R-:W-:-:S02]  /*0690*/  HADD2.F32 R59, -RZ, R36.H0_H0 ;  /* 0x20000024ff3b7230 */ /* 0x000fc40000004100 */
[----:B-----5:R-:W-:Y:S01]  /*06a0*/  FMUL.FTZ R3, R40, R57 ;  /* 0x0000003928037220 */ /* 0x020fe20000410000 */
[----:B------:R-:W-:Y:S01]  /*06b0*/  HADD2.F32 R52, -RZ, R44.H0_H0 ;  /* 0x2000002cff347230 */ /* 0x000fe20000004100 */
[----:B------:R-:W-:Y:S01]  /*06c0*/  SHF.R.U32.HI R72, RZ, 0x18, R55 ;  /* 0x00000018ff487819 */ /* 0x000fe20000011637 */
[--C-:B------:R-:W-:Y:S02]  /*06d0*/  HADD2.F32 R81, -RZ, R37.reuse.H0_H0 ;  /* 0x20000025ff517230 */ /* 0x100fe40000004100 */
[----:B------:R-:W-:Y:S01]  /*06e0*/  FADD.FTZ R20, R20, R59 ;  /* 0x0000003b14147221 */ /* 0x000fe20000010000 */
[-C--:B------:R-:W-:Y:S01]  /*06f0*/  FFMA.FTZ R8, R3, R59.reuse, R8 ;  /* 0x0000003b03087223 */ /* 0x080fe20000010008 */
[----:B------:R-:W-:Y:S01]  /*0700*/  FMUL.FTZ R52, R52, R59 ;  /* 0x0000003b34347220 */ /* 0x000fe20000410000 */
[----:B------:R-:W-:Y:S01]  /*0710*/  HADD2.F32 R34, -RZ, R37.H1_H1 ;  /* 0x30000025ff227230 */ /* 0x000fe20000004100 */
[--C-:B------:R-:W-:Y:S01]  /*0720*/  SHF.R.U32.HI R73, RZ, 0x10, R55.reuse ;  /* 0x00000010ff497819 */ /* 0x100fe20000011637 */
[----:B------:R-:W-:Y:S01]  /*0730*/  HADD2.F32 R59, -RZ, R45.H1_H1 ;  /* 0x3000002dff3b7230 */ /* 0x000fe20000004100 */
[--C-:B------:R-:W-:Y:S01]  /*0740*/  SHF.R.U32.HI R74, RZ, 0x8, R55.reuse ;  /* 0x00000008ff4a7819 */ /* 0x100fe20000011637 */
[----:B------:R-:W-:Y:S01]  /*0750*/  HADD2.F32 R36, -RZ, R36.H1_H1 ;  /* 0x30000024ff247230 */ /* 0x000fe20000004100 */
[----:B------:R-:W-:Y:S01]  /*0760*/  MOV R75, R55 ;  /* 0x00000037004b7202 */ /* 0x000fe20000000f00 */
[----:B------:R-:W-:Y:S01]  /*0770*/  HADD2.F32 R37, -RZ, R38.H0_H0 ;  /* 0x20000026ff257230 */ /* 0x000fe20000004100 */
[--C-:B------:R-:W-:Y:S01]  /*0780*/  SHF.R.U64 R76, R54, 0x18, R55.reuse ;  /* 0x00000018364c7819 */ /* 0x100fe20000001237 */
[----:B------:R-:W-:Y:S01]  /*0790*/  FMUL.FTZ R58, R40, R83 ;  /* 0x00000053283a7220 */ /* 0x000fe20000410000 */
[C-C-:B------:R-:W-:Y:S01]  /*07a0*/  SHF.R.U64 R77, R54.reuse, 0x10, R55.reuse ;  /* 0x00000010364d7819 */ /* 0x140fe20000001237 */
[----:B------:R-:W-:Y:S01]  /*07b0*/  HADD2.F32 R60, -RZ, R46.H0_H0 ;  /* 0x2000002eff3c7230 */ /* 0x000fe20000004100 */
[----:B------:R-:W-:Y:S01]  /*07c0*/  SHF.R.U64 R78, R54, 0x8, R55 ;  /* 0x00000008364e7819 */ /* 0x000fe20000001237 */
[----:B------:R-:W-:Y:S01]  /*07d0*/  HADD2.F32 R55, -RZ, R44.H1_H1 ;  /* 0x3000002cff377230 */ /* 0x000fe20000004100 */
[----:B------:R-:W-:Y:S01]  /*07e0*/  MOV R79, R54 ;  /* 0x00000036004f7202 */ /* 0x000fe20000000f00 */
[C---:B------:R-:W-:Y:S01]  /*07f0*/  FMUL.FTZ R54, R40.reuse, R61 ;  /* 0x0000003d28367220 */ /* 0x040fe20000410000 */
[----:B------:R-:W-:Y:S01]  /*0800*/  FMUL.FTZ R61, R40, R85 ;  /* 0x00000055283d7220 */ /* 0x000fe20000410000 */
[----:B------:R-:W-:-:S02]  /*0810*/  HADD2.F32 R35, -RZ, R39.H0_H0 ;  /* 0x20000027ff237230 */ /* 0x000fc40000004100 */
[-C--:B------:R-:W-:Y:S01]  /*0820*/  FMUL.FTZ R59, R59, R34.reuse ;  /* 0x000000223b3b7220 */ /* 0x080fe20000410000 */
[----:B------:R-:W-:Y:S02]  /*0830*/  HADD2.F32 R64, -RZ, R47.H0_H0 ;  /* 0x2000002fff407230 */ /* 0x000fe40000004100 */
[----:B------:R-:W-:Y:S01]  /*0840*/  FADD.FTZ R23, R23, R34 ;  /* 0x0000002217177221 */ /* 0x000fe20000010000 */
[----:B------:R-:W-:Y:S01]  /*0850*/  FFMA.FTZ R11, R58, R34, R11 ;  /* 0x000000223a0b7223 */ /* 0x000fe2000001000b */
[----:B------:R-:W-:Y:S01]  /*0860*/  FMUL.FTZ R65, R40, R65 ;  /* 0x0000004128417220 */ /* 0x000fe20000410000 */
[----:B------:R-:W-:Y:S02]  /*0870*/  HADD2.F32 R56, -RZ, R45.H0_H0 ;  /* 0x2000002dff387230 */ /* 0x000fe40000004100 */
[----:B------:R-:W-:Y:S01]  /*0880*/  FMUL.FTZ R55, R55, R36 ;  /* 0x0000002437377220 */ /* 0x000fe20000410000 */
[-C--:B------:R-:W-:Y:S01]  /*0890*/  FMUL.FTZ R60, R60, R37.reuse ;  /* 0x000000253c3c7220 */ /* 0x080fe20000410000 */
[----:B------:R-:W-:Y:S01]  /*08a0*/  FADD.FTZ R16, R16, R37 ;  /* 0x0000002510107221 */ /* 0x000fe20000010000 */
[----:B------:R-:W-:Y:S01]  /*08b0*/  FFMA.FTZ R12, R61, R37, R12 ;  /* 0x000000253d0c7223 */ /* 0x000fe2000001000c */
[----:B------:R-:W-:Y:S01]  /*08c0*/  FADD.FTZ R34, RZ, R52 ;  /* 0x00000034ff227221 */ /* 0x000fe20000010000 */
[----:B------:R-:W-:Y:S01]  /*08d0*/  FFMA.FTZ R37, R3, R52, RZ ;  /* 0x0000003403257223 */ /* 0x000fe200000100ff */
[-C--:B------:R-:W-:Y:S01]  /*08e0*/  FMUL.FTZ R64, R64, R35.reuse ;  /* 0x0000002340407220 */ /* 0x080fe20000410000 */
[----:B------:R-:W-:Y:S01]  /*08f0*/  FADD.FTZ R18, R18, R35 ;  /* 0x0000002312127221 */ /* 0x000fe20000010000 */
[----:B------:R-:W-:Y:S01]  /*0900*/  FFMA.FTZ R14, R65, R35, R14 ;  /* 0x00000023410e7223 */ /* 0x000fe2000001000e */
[----:B------:R-:W-:Y:S01]  /*0910*/  FADD.FTZ R35, R34, R55 ;  /* 0x0000003722237221 */ /* 0x000fe20000010000 */
[----:B------:R-:W-:Y:S01]  /*0920*/  FMUL.FTZ R57, R40, R63 ;  /* 0x0000003f28397220 */ /* 0x000fe20000410000 */
[----:B------:R-:W-:Y:S01]  /*0930*/  FMUL.FTZ R56, R56, R81 ;  /* 0x0000005138387220 */ /* 0x000fe20000410000 */
[----:B------:R-:W-:Y:S01]  /*0940*/  FFMA.FTZ R34, R54, R55, R37 ;  /* 0x0000003736227223 */ /* 0x000fe20000010025 */
[----:B------:R-:W-:-:S02]  /*0950*/  HADD2.F32 R32, -RZ, R39.H1_H1 ;  /* 0x30000027ff207230 */ /* 0x000fc40000004100 */
[----:B------:R-:W-:Y:S01]  /*0960*/  FADD.FTZ R21, R21, R36 ;  /* 0x0000002415157221 */ /* 0x000fe20000010000 */
[----:B------:R-:W-:Y:S02]  /*0970*/  HADD2.F32 R39, -RZ, R47.H1_H1 ;  /* 0x3000002fff277230 */ /* 0x000fe40000004100 */
[----:B------:R-:W-:Y:S01]  /*0980*/  FFMA.FTZ R9, R54, R36, R9 ;  /* 0x0000002436097223 */ /* 0x000fe20000010009 */
[----:B------:R-:W-:Y:S01]  /*0990*/  FMUL.FTZ R68, R40, R33 ;  /* 0x0000002128447220 */ /* 0x000fe20000410000 */
[----:B------:R-:W-:Y:S01]  /*09a0*/  FADD.FTZ R36, R35, R56 ;  /* 0x0000003823247221 */ /* 0x000fe20000010000 */
[----:B------:R-:W-:Y:S01]  /*09b0*/  FFMA.FTZ R33, R57, R56, R34 ;  /* 0x0000003839217223 */ /* 0x000fe20000010022 */
[----:B------:R-:W-:Y:S02]  /*09c0*/  HADD2.F32 R38, -RZ, R38.H1_H1 ;  /* 0x30000026ff267230 */ /* 0x000fe40000004100 */
[----:B------:R-:W-:Y:S01]  /*09d0*/  FMUL.FTZ R66, R39, R32 ;  /* 0x0000002027427220 */ /* 0x000fe20000410000 */
[----:B------:R-:W-:-:S02]  /*09e0*/  HADD2.F32 R63, -RZ, R46.H1_H1 ;  /* 0x3000002eff3f7230 */ /* 0x000fc40000004100 */
[----:B------:R-:W-:Y:S01]  /*09f0*/  FADD.FTZ R19, R19, R32 ;  /* 0x0000002013137221 */ /* 0x000fe20000010000 */
[----:B------:R-:W-:Y:S01]  /*0a00*/  FFMA.FTZ R15, R68, R32, R15 ;  /* 0x00000020440f7223 */ /* 0x000fe2000001000f */
[----:B------:R-:W-:Y:S01]  /*0a10*/  FADD.FTZ R35, R36, R59 ;  /* 0x0000003b24237221 */ /* 0x000fe20000010000 */
[----:B------:R-:W-:Y:S01]  /*0a20*/  FFMA.FTZ R32, R58, R59, R33 ;  /* 0x0000003b3a207223 */ /* 0x000fe20000010021 */
[----:B------:R-:W-:Y:S01]  /*0a30*/  FMUL.FTZ R62, R40, R41 ;  /* 0x00000029283e7220 */ /* 0x000fe20000410000 */
[----:B------:R-:W-:Y:S01]  /*0a40*/  FMUL.FTZ R63, R63, R38 ;  /* 0x000000263f3f7220 */ /* 0x000fe20000410000 */
        /* <DEDUP_REMOVED lines=12> */
.L_x_453:
[----:B------:R-:W-:Y:S05]  /*0b10*/  BSYNC.RECONVERGENT B1 ;  /* 0x0000000000017941 */ /* 0x000fea0003800200 */
.L_x_452:
[----:B------:R-:W-:Y:S01]  /*0b20*/  UMOV UR6, 0xffffffff ;  /* 0xffffffff00067882 */ /* 0x000fe20000000000 */
[----:B------:R-:W-:Y:S02]  /*0b30*/  ISETP.GE.U32.AND P2, PT, R0, 0x20, PT ;  /* 0x000000200000780c */ /* 0x000fe40003f46070 */
[----:B------:R-:W-:Y:S11]  /*0b40*/  BRA.DIV UR6, `(.L_x_454) ;  /* 0x0000002a061c7947 */ /* 0x000ff6000b800000 */
[----:B---3--:R-:W1:Y:S04]  /*0b50*/  SHFL.BFLY PT, R33, R36, 0x1, 0x1f ;  /* 0x0c201f0024217f89 */ /* 0x008e6800000e0000 */
        /* <DEDUP_REMOVED lines=17> */
.L_x_476:
        /* <DEDUP_REMOVED lines=19> */
[-CC-:B-1----:R-:W-:Y:S01]  /*0da0*/  FFMA.FTZ R37, R57, R32.reuse, R33.reuse ;  /* 0x0000002039257223 */ /* 0x182fe20000010021 */
[-C--:B------:R-:W-:Y:S01]  /*0db0*/  FFMA.FTZ R34, R54, R32.reuse, R33 ;  /* 0x0000002036227223 */ /* 0x080fe20000010021 */
        /* <DEDUP_REMOVED lines=44> */
[----:B------:R-:W-:Y:S02]  /*1080*/  F2FP.F16.F32.PACK_AB R35, R38, R83 ;  /* 0x000000532623723e */ /* 0x000fe400000000ff */
[----:B------:R-:W-:-:S02]  /*1090*/  F2FP.F16.F32.PACK_AB R34, R81, R34 ;  /* 0x000000225122723e */ /* 0x000fc400000000ff */
[----:B------:R-:W-:Y:S02]  /*10a0*/  F2FP.F16.F32.PACK_AB R33, R39, R36 ;  /* 0x000000242721723e */ /* 0x000fe400000000ff */
[----:B------:R-:W-:Y:S01]  /*10b0*/  F2FP.F16.F32.PACK_AB R32, R37, R32 ;  /* 0x000000202520723e */ /* 0x000fe200000000ff */
[----:B------:R-:W-:Y:S06]  /*10c0*/  BRA `(.L_x_460) ;  /* 0x0000001c00307947 */ /* 0x000fec0003800000 */
.L_x_459:
[-CC-:B------:R-:W-:Y:S01]  /*10d0*/  FFMA.FTZ R24, R54, R32.reuse, R33.reuse ;  /* 0x0000002036187223 */ /* 0x180fe20000010021 */
[-CC-:B------:R-:W-:Y:S01]  /*10e0*/  FFMA.FTZ R26, R58, R32.reuse, R33.reuse ;  /* 0x000000203a1a7223 */ /* 0x180fe20000010021 */
[-CC-:B------:R-:W-:Y:S01]  /*10f0*/  FFMA.FTZ R41, R65, R32.reuse, R33.reuse ;  /* 0x0000002041297223 */ /* 0x180fe20000010021 */
[-CC-:B------:R-:W-:Y:S01]  /*1100*/  FFMA.FTZ R35, R57, R32.reuse, R33.reuse ;  /* 0x0000002039237223 */ /* 0x180fe20000010021 */
[-CC-:B-1----:R-:W-:Y:S01]  /*1110*/  FFMA.FTZ R37, R61, R32.reuse, R33.reuse ;  /* 0x000000203d257223 */ /* 0x182fe20000010021 */
        /* <DEDUP_REMOVED lines=22> */
[----:B------:R-:W-:Y:S01]  /*1280*/  FMUL.FTZ R34, R40, UR14 ;  /* 0x0000000e28227c20 */ /* 0x000fe20008410000 */
[----:B------:R-:W-:Y:S01]  /*1290*/  LOP3.LUT P6, RZ, R72, 0xff, RZ, 0xc0, !PT ;  /* 0x000000ff48ff7812 */ /* 0x000fe200078cc0ff */
[----:B------:R-:W-:Y:S01]  /*12a0*/  FMUL.FTZ R36, R35, UR14 ;  /* 0x0000000e23247c20 */ /* 0x000fe20008410000 */
[----:B------:R-:W-:-:S02]  /*12b0*/  F2FP.F16.F32.PACK_AB R27, R40, R27 ;  /* 0x0000001b281b723e */ /* 0x000fc400000000ff */
[----:B------:R-:W-:Y:S02]  /*12c0*/  FSEL R40, R25, RZ, P0 ;  /* 0x000000ff19287208 */ /* 0x000fe40000000000 */
[C---:B------:R-:W-:Y:S01]  /*12d0*/  F2FP.F16.F32.PACK_AB R25, R24.reuse, R35 ;  /* 0x000000231819723e */ /* 0x040fe200000000ff */
[----:B------:R-:W-:Y:S01]  /*12e0*/  FMUL.FTZ R35, R24, UR14 ;  /* 0x0000000e18237c20 */ /* 0x000fe20008410000 */
[----:B------:R-:W-:Y:S01]  /*12f0*/  FSEL R81, R34, RZ, P6 ;  /* 0x000000ff22517208 */ /* 0x000fe20003000000 */
[----:B------:R-:W-:Y:S01]  /*1300*/  FMUL.FTZ R34, R33, UR14 ;  /* 0x0000000e21227c20 */ /* 0x000fe20008410000 */
[C---:B------:R-:W-:Y:S01]  /*1310*/  F2FP.F16.F32.PACK_AB R26, R39.reuse, R26 ;  /* 0x0000001a271a723e */ /* 0x040fe200000000ff */
[----:B------:R-:W-:Y:S01]  /*1320*/  FMUL.FTZ R39, R39, UR14 ;  /* 0x0000000e27277c20 */ /* 0x000fe20008410000 */
[C---:B------:R-:W-:Y:S01]  /*1330*/  F2FP.F16.F32.PACK_AB R24, R32.reuse, R33 ;  /* 0x000000212018723e */ /* 0x040fe200000000ff */
        /* <DEDUP_REMOVED lines=18> */
.L_x_458:
[----:B------:R-:W-:Y:S01]  /*1460*/  ISETP.NE.U32.AND P0, PT, RZ, UR4, PT ;  /* 0x00000004ff007c0c */ /* 0x000fe2000bf05070 */
[-CC-:B------:R-:W-:Y:S01]  /*1470*/  FFMA.FTZ R35, R3, R32.reuse, R33.reuse ;  /* 0x0000002003237223 */ /* 0x180fe20000010021 */
[-C--:B------:R-:W-:Y:S01]  /*1480*/  FFMA.FTZ R80, R54, R32.reuse, R33 ;  /* 0x0000002036507223 */ /* 0x080fe20000010021 */
[--C-:B------:R-:W-:Y:S01]  /*1490*/  HADD2.F32 R39, -RZ, R4.reuse.H0_H0 ;  /* 0x20000004ff277230 */ /* 0x100fe20000004100 */
[----:B------:R-:W-:Y:S01]  /*14a0*/  ISETP.NE.AND.EX P0, PT, RZ, UR5, PT, P0 ;  /* 0x00000005ff007c0c */ /* 0x000fe2000bf05300 */
[----:B------:R-:W-:Y:S01]  /*14b0*/  FADD.FTZ R34, R52, -R35 ;  /* 0x8000002334227221 */ /* 0x000fe20000010000 */
[----:B------:R-:W-:Y:S02]  /*14c0*/  HADD2.F32 R41, -RZ, R4.H1_H1 ;  /* 0x30000004ff297230 */ /* 0x000fe40000004100 */
[-CC-:B------:R-:W-:Y:S01]  /*14d0*/  FFMA.FTZ R81, R57, R32.reuse, R33.reuse ;  /* 0x0000002039517223 */ /* 0x180fe20000010021 */
[----:B------:R-:W-:Y:S01]  /*14e0*/  FADD.FTZ R80, R55, -R80 ;  /* 0x8000005037507221 */ /* 0x000fe20000010000 */
[-CC-:B-1----:R-:W-:Y:S01]  /*14f0*/  FFMA.FTZ R36, R58, R32.reuse, R33.reuse ;  /* 0x000000203a247223 */ /* 0x182fe20000010021 */
[-CC-:B------:R-:W-:Y:S01]  /*1500*/  FFMA.FTZ R83, R61, R32.reuse, R33.reuse ;  /* 0x000000203d537223 */ /* 0x180fe20000010021 */
[-CC-:B------:R-:W-:Y:S01]  /*1510*/  FFMA.FTZ R38, R62, R32.reuse, R33.reuse ;  /* 0x000000203e267223 */ /* 0x180fe20000010021 */
[-CC-:B------:R-:W-:Y:S01]  /*1520*/  FFMA.FTZ R35, R65, R32.reuse, R33.reuse ;  /* 0x0000002041237223 */ /* 0x180fe20000010021 */
[----:B------:R-:W-:Y:S01]  /*1530*/  FFMA.FTZ R37, R68, R32, R33 ;  /* 0x0000002044257223 */ /* 0x000fe20000010021 */
[----:B-----5:R-:W-:Y:S01]  /*1540*/  FFMA.FTZ R33, R40, R34, R39 ;  /* 0x0000002228217223 */ /* 0x020fe20000010027 */
[----:B------:R-:W-:-:S02]  /*1550*/  HADD2.F32 R39, -RZ, R5.H0_H0 ;  /* 0x20000005ff277230 */ /* 0x000fc40000004100 */
[----:B------:R-:W-:Y:S01]  /*1560*/  FADD.FTZ R34, R56, -R81 ;  /* 0x8000005138227221 */ /* 0x000fe20000010000 */
[----:B------:R-:W-:Y:S01]  /*1570*/  FFMA.FTZ R32, R40, R80, R41 ;  /* 0x0000005028207223 */ /* 0x000fe20000010029 */
[--C-:B------:R-:W-:Y:S02]  /*1580*/  HADD2.F32 R81, -RZ, R6.reuse.H1_H1 ;  /* 0x30000006ff517230 */ /* 0x100fe40000004100 */
[----:B------:R-:W-:Y:S01]  /*1590*/  FADD.FTZ R38, R63, -R38 ;  /* 0x800000263f267221 */ /* 0x000fe20000010000 */
[----:B------:R-:W-:Y:S02]  /*15a0*/  HADD2.F32 R41, -RZ, R6.H0_H0 ;  /* 0x20000006ff297230 */ /* 0x000fe40000004100 */
[----:B------:R-:W-:Y:S01]  /*15b0*/  FADD.FTZ R80, R60, -R83 ;  /* 0x800000533c507221 */ /* 0x000fe20000010000 */
[C---:B------:R-:W-:Y:S01]  /*15c0*/  FFMA.FTZ R34, R40.reuse, R34, R39 ;  /* 0x0000002228227223 */ /* 0x040fe20000010027 */
[----:B------:R-:W-:Y:S02]  /*15d0*/  HADD2.F32 R39, -RZ, R5.H1_H1 ;  /* 0x30000005ff277230 */ /* 0x000fe40000004100 */
[----:B------:R-:W-:Y:S01]  /*15e0*/  FFMA.FTZ R86, R40, R38, R81 ;  /* 0x0000002628567223 */ /* 0x000fe20000010051 */
[----:B------:R-:W-:-:S02]  /*15f0*/  HADD2.F32 R83, -RZ, R7.H0_H0 ;  /* 0x20000007ff537230 */ /* 0x000fc40000004100 */
[----:B------:R-:W-:Y:S01]  /*1600*/  FFMA.FTZ R41, R40, R80, R41 ;  /* 0x0000005028297223 */ /* 0x000fe20000010029 */
[----:B------:R-:W-:Y:S02]  /*1610*/  HADD2.F32 R85, -RZ, R7.H1_H1 ;  /* 0x30000007ff557230 */ /* 0x000fe40000004100 */
[----:B------:R-:W-:Y:S01]  /*1620*/  FADD.FTZ R36, R59, -R36 ;  /* 0x800000243b247221 */ /* 0x000fe20000010000 */
[----:B------:R-:W-:Y:S01]  /*1630*/  FADD.FTZ R82, R64, -R35 ;  /* 0x8000002340527221 */ /* 0x000fe20000010000 */
[----:B------:R-:W-:Y:S01]  /*1640*/  @P0 F2FP.F16.F32.PACK_AB R81, RZ, R33 ;  /* 0x00000021ff51023e */ /* 0x000fe200000000ff */
[----:B------:R-:W-:Y:S01]  /*1650*/  FADD.FTZ R84, R66, -R37 ;  /* 0x8000002542547221 */ /* 0x000fe20000010000 */
[C---:B------:R-:W-:Y:S01]  /*1660*/  FFMA.FTZ R80, R40.reuse, R36, R39 ;  /* 0x0000002428507223 */ /* 0x040fe20000010027 */
[C---:B------:R-:W-:Y:S01]  /*1670*/  FFMA.FTZ R35, R40.reuse, R82, R83 ;  /* 0x0000005228237223 */ /* 0x040fe20000010053 */
[----:B------:R-:W-:Y:S01]  /*1680*/  @P0 PRMT R24, R81, 0x7610, R24 ;  /* 0x0000761051180816 */ /* 0x000fe20000000018 */
[----:B------:R-:W-:Y:S01]  /*1690*/  FFMA.FTZ R40, R40, R84, R85 ;  /* 0x0000005428287223 */ /* 0x000fe20000010055 */
[----:B------:R-:W-:Y:S01]  /*16a0*/  @P0 F2FP.F16.F32.PACK_AB R83, RZ, R41 ;  /* 0x00000029ff53023e */ /* 0x000fe200000000ff */
[----:B------:R-:W-:Y:S01]  /*16b0*/  FMUL.FTZ R81, R86, UR14 ;  /* 0x0000000e56517c20 */ /* 0x000fe20008410000 */
[----:B------:R-:W-:Y:S01]  /*16c0*/  @P0 F2FP.F16.F32.PACK_AB R82, RZ, R34 ;  /* 0x00000022ff52023e */ /* 0x000fe200000000ff */
[----:B------:R-:W-:Y:S01]  /*16d0*/  FMUL.FTZ R41, R41, UR14 ;  /* 0x0000000e29297c20 */ /* 0x000fe20008410000 */
[----:B------:R-:W-:Y:S01]  /*16e0*/  LOP3.LUT P6, RZ, R74, 0xff, RZ, 0xc0, !PT ;  /* 0x000000ff4aff7812 */ /* 0x000fe200078cc0ff */
[----:B------:R-:W-:Y:S01]  /*16f0*/  FMUL.FTZ R34, R34, UR14 ;  /* 0x0000000e22227c20 */ /* 0x000fe20008410000 */
[----:B------:R-:W-:Y:S01]  /*1700*/  LOP3.LUT P3, RZ, R75, 0xff, RZ, 0xc0, !PT ;  /* 0x000000ff4bff7812 */ /* 0x000fe2000786c0ff */
[----:B------:R-:W-:Y:S01]  /*1710*/  FMUL.FTZ R33, R33, UR14 ;  /* 0x0000000e21217c20 */ /* 0x000fe20008410000 */
[----:B------:R-:W-:-:S02]  /*1720*/  LOP3.LUT P5, RZ, R77, 0xff, RZ, 0xc0, !PT ;  /* 0x000000ff4dff7812 */ /* 0x000fc400078ac0ff */
[----:B------:R-:W-:Y:S01]  /*1730*/  @P0 F2FP.F16.F32.PACK_AB R84, RZ, R35 ;  /* 0x00000023ff54023e */ /* 0x000fe200000000ff */
[----:B------:R-:W-:Y:S01]  /*1740*/  FMUL.FTZ R35, R35, UR14 ;  /* 0x0000000e23237c20 */ /* 0x000fe20008410000 */
[----:B------:R-:W-:Y:S02]  /*1750*/  @P0 PRMT R26, R83, 0x7610, R26 ;  /* 0x00007610531a0816 */ /* 0x000fe4000000001a */
[----:B------:R-:W-:Y:S01]  /*1760*/  @P0 F2FP.F16.F32.PACK_AB R38, RZ, R80 ;  /* 0x00000050ff26023e */ /* 0x000fe200000000ff */
[----:B------:R-:W-:Y:S01]  /*1770*/  FMUL.FTZ R80, R80, UR14 ;  /* 0x0000000e50507c20 */ /* 0x000fe20008410000 */
[----:B------:R-:W-:Y:S01]  /*1780*/  @P0 F2FP.F16.F32.PACK_AB R37, RZ, R32 ;  /* 0x00000020ff25023e */ /* 0x000fe200000000ff */
[----:B------:R-:W-:Y:S01]  /*1790*/  FMUL.FTZ R32, R32, UR14 ;  /* 0x0000000e20207c20 */ /* 0x000fe20008410000 */
[----:B------:R-:W-:Y:S01]  /*17a0*/  @P0 F2FP.F16.F32.PACK_AB R39, RZ, R40 ;  /* 0x00000028ff27023e */ /* 0x000fe200000000ff */
[----:B------:R-:W-:Y:S01]  /*17b0*/  FMUL.FTZ R40, R40, UR14 ;  /* 0x0000000e28287c20 */ /* 0x000fe20008410000 */
[----:B------:R-:W-:-:S02]  /*17c0*/  @P0 PRMT R25, R82, 0x7610, R25 ;  /* 0x0000761052190816 */ /* 0x000fc40000000019 */
[----:B------:R-:W-:Y:S02]  /*17d0*/  FSEL R83, R81, RZ, P6 ;  /* 0x000000ff51537208 */ /* 0x000fe40003000000 */
[----:B------:R-:W-:Y:S02]  /*17e0*/  FSEL R82, R41, RZ, P3 ;  /* 0x000000ff29527208 */ /* 0x000fe40001800000 */
[----:B------:R-:W-:Y:S02]  /*17f0*/  LOP3.LUT P6, RZ, R73, 0xff, RZ, 0xc0, !PT ;  /* 0x000000ff49ff7812 */ /* 0x000fe400078cc0ff */
[----:B------:R-:W-:Y:S02]  /*1800*/  FSEL R81, R34, RZ, P5 ;  /* 0x000000ff22517208 */ /* 0x000fe40002800000 */
[----:B------:R-:W-:Y:S02]  /*1810*/  LOP3.LUT P1, RZ, R76, 0xff, RZ, 0xc0, !PT ;  /* 0x000000ff4cff7812 */ /* 0x000fe4000782c0ff */
[----:B------:R-:W-:-:S02]  /*1820*/  LOP3.LUT P4, RZ, R79, 0xff, RZ, 0xc0, !PT ;  /* 0x000000ff4fff7812 */ /* 0x000fc4000788c0ff */
[----:B------:R-:W-:Y:S02]  /*1830*/  LOP3.LUT P3, RZ, R78, 0xff, RZ, 0xc0, !PT ;  /* 0x000000ff4eff7812 */ /* 0x000fe4000786c0ff */
[----:B------:R-:W-:Y:S02]  /*1840*/  LOP3.LUT P5, RZ, R72, 0xff, RZ, 0xc0, !PT ;  /* 0x000000ff48ff7812 */ /* 0x000fe400078ac0ff */
[----:B------:R-:W-:Y:S02]  /*1850*/  @P0 PRMT R27, R84, 0x7610, R27 ;  /* 0x00007610541b0816 */ /* 0x000fe4000000001b */
[----:B------:R-:W-:Y:S02]  /*1860*/  FSEL R84, R35, RZ, P6 ;  /* 0x000000ff23547208 */ /* 0x000fe40003000000 */
        /* <DEDUP_REMOVED lines=14> */
.L_x_457:
        /* <DEDUP_REMOVED lines=9> */
[-C--:B------:R-:W-:Y:S01]  /*19e0*/  FFMA.FTZ R30, R58, R32.reuse, R33 ;  /* 0x000000203a1e7223 */ /* 0x080fe20000010021 */
[----:B-1----:R-:W-:Y:S01]  /*19f0*/  FADD.FTZ R37, R60, -R35 ;  /* 0x800000233c257221 */ /* 0x002fe20000010000 */
        /* <DEDUP_REMOVED lines=9> */
[C---:B------:R-:W-:Y:S01]  /*1a90*/  FMUL.FTZ R39, R40.reuse, R39 ;  /* 0x0000002728277220 */ /* 0x040fe20000410000 */
[----:B------:R-:W-:Y:S01]  /*1aa0*/  FMUL.FTZ R37, R37, UR14 ;  /* 0x0000000e25257c20 */ /* 0x000fe20008410000 */
[C---:B------:R-:W-:Y:S01]  /*1ab0*/  FMUL.FTZ R33, R40.reuse, R33 ;  /* 0x0000002128217220 */ /* 0x040fe20000410000 */
[C---:B------:R-:W-:Y:S01]  /*1ac0*/  FMUL.FTZ R32, R40.reuse, R35 ;  /* 0x0000002328207220 */ /* 0x040fe20000410000 */
[----:B------:R-:W-:Y:S01]  /*1ad0*/  LOP3.LUT P0, RZ, R75, 0xff, RZ, 0xc0, !PT ;  /* 0x000000ff4bff7812 */ /* 0x000fe2000780c0ff */
[----:B------:R-:W-:Y:S01]  /*1ae0*/  FMUL.FTZ R35, R40, R29 ;  /* 0x0000001d28237220 */ /* 0x000fe20000410000 */
[----:B------:R-:W-:Y:S01]  /*1af0*/  LOP3.LUT P6, RZ, R49, 0xff, RZ, 0xc0, !PT ;  /* 0x000000ff31ff7812 */ /* 0x000fe200078cc0ff */
[----:B------:R-:W-:Y:S01]  /*1b00*/  FMUL.FTZ R39, R39, UR14 ;  /* 0x0000000e27277c20 */ /* 0x000fe20008410000 */
[----:B------:R-:W-:Y:S01]  /*1b10*/  LOP3.LUT P4, RZ, R69, 0xff, RZ, 0xc0, !PT ;  /* 0x000000ff45ff7812 */ /* 0x000fe2000788c0ff */
[----:B------:R-:W-:Y:S01]  /*1b20*/  FMUL.FTZ R29, R33, UR14 ;  /* 0x0000000e211d7c20 */ /* 0x000fe20008410000 */
[----:B------:R-:W-:Y:S01]  /*1b30*/  FSEL R38, R37, RZ, P0 ;  /* 0x000000ff25267208 */ /* 0x000fe20000000000 */
[----:B------:R-:W-:Y:S01]  /*1b40*/  FMUL.FTZ R34, R32, UR14 ;  /* 0x0000000e20227c20 */ /* 0x000fe20008410000 */
[----:B------:R-:W-:Y:S01]  /*1b50*/  FADD.FTZ R31, R55, -R28 ;  /* 0x8000001c371f7221 */ /* 0x000fe20000010000 */
[----:B------:R-:W-:Y:S01]  /*1b60*/  LOP3.LUT P3, RZ, R77, 0xff, RZ, 0xc0, !PT ;  /* 0x000000ff4dff7812 */ /* 0x000fe2000786c0ff */
[----:B------:R-:W-:Y:S01]  /*1b70*/  FADD.FTZ R41, R64, -R41 ;  /* 0x8000002940297221 */ /* 0x000fe20000010000 */
[----:B------:R-:W-:Y:S01]  /*1b80*/  LOP3.LUT P0, RZ, R76, 0xff, RZ, 0xc0, !PT ;  /* 0x000000ff4cff7812 */ /* 0x000fe2000780c0ff */
[----:B------:R-:W-:Y:S01]  /*1b90*/  FADD.FTZ R81, R66, -R81 ;  /* 0x8000005142517221 */ /* 0x000fe20000010000 */
[----:B------:R-:W-:Y:S01]  /*1ba0*/  FSEL R30, R37, RZ, P6 ;  /* 0x000000ff251e7208 */ /* 0x000fe20003000000 */
[----:B------:R-:W-:Y:S01]  /*1bb0*/  FMUL.FTZ R31, R40, R31 ;  /* 0x0000001f281f7220 */ /* 0x000fe20000410000 */
[----:B------:R-:W-:Y:S01]  /*1bc0*/  LOP3.LUT P6, RZ, R48, 0xff, RZ, 0xc0, !PT ;  /* 0x000000ff30ff7812 */ /* 0x000fe200078cc0ff */
[C---:B------:R-:W-:Y:S01]  /*1bd0*/  FMUL.FTZ R28, R40.reuse, R41 ;  /* 0x00000029281c7220 */ /* 0x040fe20000410000 */
[----:B------:R-:W-:Y:S01]  /*1be0*/  LOP3.LUT P1, RZ, R43, 0xff, RZ, 0xc0, !PT ;  /* 0x000000ff2bff7812 */ /* 0x000fe2000782c0ff */
[----:B------:R-:W-:Y:S01]  /*1bf0*/  FMUL.FTZ R35, R35, UR14 ;  /* 0x0000000e23237c20 */ /* 0x000fe20008410000 */
[----:B------:R-:W-:Y:S01]  /*1c00*/  FSEL R33, R39, RZ, P4 ;  /* 0x000000ff27217208 */ /* 0x000fe20002000000 */
[----:B------:R-:W-:Y:S01]  /*1c10*/  FMUL.FTZ R40, R40, R81 ;  /* 0x0000005128287220 */ /* 0x000fe20000410000 */
        /* <DEDUP_REMOVED lines=8> */
[----:B------:R-:W-:Y:S02]  /*1ca0*/  F2FP.F16.F32.PACK_AB R30, R33, R30 ;  /* 0x0000001e211e723e */ /* 0x000fe400000000ff */
[----:B------:R-:W-:Y:S02]  /*1cb0*/  LOP3.LUT P0, RZ, R79, 0xff, RZ, 0xc0, !PT ;  /* 0x000000ff4fff7812 */ /* 0x000fe4000780c0ff */
[----:B------:R-:W-:-:S02]  /*1cc0*/  FSEL R41, R39, RZ, P5 ;  /* 0x000000ff27297208 */ /* 0x000fc40002800000 */
[----:B------:R-:W-:Y:S01]  /*1cd0*/  F2FP.F16.F32.PACK_AB R33, R37, R36 ;  /* 0x000000242521723e */ /* 0x000fe200000000ff */
[----:B------:R-:W-:Y:S01]  /*1ce0*/  FMUL.FTZ R36, R28, UR14 ;  /* 0x0000000e1c247c20 */ /* 0x000fe20008410000 */
[----:B------:R-:W-:Y:S02]  /*1cf0*/  LOP3.LUT P5, RZ, R78, 0xff, RZ, 0xc0, !PT ;  /* 0x000000ff4eff7812 */ /* 0x000fe400078ac0ff */
[----:B------:R-:W-:Y:S02]  /*1d00*/  F2FP.F16.F32.PACK_AB R29, R32, R29 ;  /* 0x0000001d201d723e */ /* 0x000fe400000000ff */
[----:B------:R-:W-:Y:S02]  /*1d10*/  LOP3.LUT P4, RZ, R42, 0xff, RZ, 0xc0, !PT ;  /* 0x000000ff2aff7812 */ /* 0x000fe4000788c0ff */
[----:B------:R-:W-:Y:S02]  /*1d20*/  LOP3.LUT P3, RZ, R73, 0xff, RZ, 0xc0, !PT ;  /* 0x000000ff49ff7812 */ /* 0x000fe4000786c0ff */
[----:B------:R-:W-:-:S02]  /*1d30*/  LOP3.LUT P1, RZ, R70, 0xff, RZ, 0xc0, !PT ;  /* 0x000000ff46ff7812 */ /* 0x000fc4000782c0ff */
[C---:B------:R-:W-:Y:S02]  /*1d40*/  FSEL R28, R35.reuse, RZ, P6 ;  /* 0x000000ff231c7208 */ /* 0x040fe40003000000 */
[----:B------:R-:W-:Y:S02]  /*1d50*/  FSEL R32, R35, RZ, P0 ;  /* 0x000000ff23207208 */ /* 0x000fe40000000000 */
[----:B------:R-:W-:Y:S02]  /*1d60*/  LOP3.LUT P6, RZ, R71, 0xff, RZ, 0xc0, !PT ;  /* 0x000000ff47ff7812 */ /* 0x000fe400078cc0ff */
[----:B------:R-:W-:Y:S02]  /*1d70*/  LOP3.LUT P0, RZ, R72, 0xff, RZ, 0xc0, !PT ;  /* 0x000000ff48ff7812 */ /* 0x000fe4000780c0ff */
        /* <DEDUP_REMOVED lines=12> */
.L_x_462:
[-CC-:B------:R-:W-:Y:S01]  /*1e40*/  FFMA.FTZ R29, R61, R32.reuse, R33.reuse ;  /* 0x000000203d1d7223 */ /* 0x180fe20000010021 */
[-CC-:B------:R-:W-:Y:S01]  /*1e50*/  FFMA.FTZ R28, R62, R32.reuse, R33.reuse ;  /* 0x000000203e1c7223 */ /* 0x180fe20000010021 */
[-CC-:B------:R-:W-:Y:S01]  /*1e60*/  FFMA.FTZ R27, R57, R32.reuse, R33.reuse ;  /* 0x00000020391b7223 */ /* 0x180fe20000010021 */
[-CC-:B------:R-:W-:Y:S01]  /*1e70*/  FFMA.FTZ R26, R58, R32.reuse, R33.reuse ;  /* 0x000000203a1a7223 */ /* 0x180fe20000010021 */
[-CC-:B------:R-:W-:Y:S01]  /*1e80*/  FFMA.FTZ R24, R54, R32.reuse, R33.reuse ;  /* 0x0000002036187223 */ /* 0x180fe20000010021 */
[-CC-:B-1----:R-:W-:Y:S01]  /*1e90*/  FFMA.FTZ R37, R65, R32.reuse, R33.reuse ;  /* 0x0000002041257223 */ /* 0x182fe20000010021 */
[-CC-:B------:R-:W-:Y:S01]  /*1ea0*/  FFMA.FTZ R25, R3, R32.reuse, R33.reuse ;  /* 0x0000002003197223 */ /* 0x180fe20000010021 */
[----:B------:R-:W-:Y:S01]  /*1eb0*/  FFMA.FTZ R39, R68, R32, R33 ;  /* 0x0000002044277223 */ /* 0x000fe20000010021 */
[----:B------:R-:W-:Y:S01]  /*1ec0*/  FADD.FTZ R33, R60, -R29 ;  /* 0x8000001d3c217221 */ /* 0x000fe20000010000 */
[----:B------:R-:W-:Y:S01]  /*1ed0*/  FADD.FTZ R35, R63, -R28 ;  /* 0x8000001c3f237221 */ /* 0x000fe20000010000 */
[----:B------:R-:W-:Y:S01]  /*1ee0*/  FADD.FTZ R31, R59, -R26 ;  /* 0x8000001a3b1f7221 */ /* 0x000fe20000010000 */
[----:B------:R-:W-:Y:S01]  /*1ef0*/  FADD.FTZ R29, R56, -R27 ;  /* 0x8000001b381d7221 */ /* 0x000fe20000010000 */
[C---:B-----5:R-:W-:Y:S01]  /*1f00*/  FMUL.FTZ R26, R40.reuse, R33 ;  /* 0x00000021281a7220 */ /* 0x060fe20000410000 */
[----:B------:R-:W-:Y:S01]  /*1f10*/  FADD.FTZ R27, R55, -R24 ;  /* 0x80000018371b7221 */ /* 0x000fe20000010000 */
[----:B------:R-:W-:Y:S01]  /*1f20*/  FMUL.FTZ R35, R40, R35 ;  /* 0x0000002328237220 */ /* 0x000fe20000410000 */
[----:B------:R-:W-:Y:S01]  /*1f30*/  FADD.FTZ R25, R52, -R25 ;  /* 0x8000001934197221 */ /* 0x000fe20000010000 */
[C---:B------:R-:W-:Y:S01]  /*1f40*/  FMUL.FTZ R29, R40.reuse, R29 ;  /* 0x0000001d281d7220 */ /* 0x040fe20000410000 */
[----:B------:R-:W-:Y:S01]  /*1f50*/  FMUL.FTZ R30, R40, R31 ;  /* 0x0000001f281e7220 */ /* 0x000fe20000410000 */
[----:B------:R-:W-:Y:S01]  /*1f60*/  FMUL.FTZ R24, R26, UR14 ;  /* 0x0000000e1a187c20 */ /* 0x000fe20008410000 */
[----:B------:R-:W-:Y:S01]  /*1f70*/  LOP3.LUT P0, RZ, R75, 0xff, RZ, 0xc0, !PT ;  /* 0x000000ff4bff7812 */ /* 0x000fe2000780c0ff */
[----:B------:R-:W-:Y:S01]  /*1f80*/  FMUL.FTZ R31, R40, R25 ;  /* 0x00000019281f7220 */ /* 0x000fe20000410000 */
[----:B------:R-:W-:Y:S01]  /*1f90*/  LOP3.LUT P6, RZ, R49, 0xff, RZ, 0xc0, !PT ;  /* 0x000000ff31ff7812 */ /* 0x000fe200078cc0ff */
[C---:B------:R-:W-:Y:S01]  /*1fa0*/  FMUL.FTZ R32, R35.reuse, UR14 ;  /* 0x0000000e23207c20 */ /* 0x040fe20008410000 */
[----:B------:R-:W-:Y:S01]  /*1fb0*/  F2FP.F16.F32.PACK_AB R26, R35, R26 ;  /* 0x0000001a231a723e */ /* 0x000fe200000000ff */
[----:B------:R-:W-:Y:S01]  /*1fc0*/  FADD.FTZ R37, R64, -R37 ;  /* 0x8000002540257221 */ /* 0x000fe20000010000 */
[----:B------:R-:W-:Y:S01]  /*1fd0*/  FSEL R34, R24, RZ, P0 ;  /* 0x000000ff18227208 */ /* 0x000fe20000000000 */
[----:B------:R-:W-:Y:S01]  /*1fe0*/  FMUL.FTZ R28, R40, R27 ;  /* 0x0000001b281c7220 */ /* 0x000fe20000410000 */
[----:B------:R-:W-:Y:S01]  /*1ff0*/  FSEL R35, R24, RZ, P6 ;  /* 0x000000ff18237208 */ /* 0x000fe20003000000 */
[----:B------:R-:W-:Y:S01]  /*2000*/  FMUL.FTZ R24, R29, UR14 ;  /* 0x0000000e1d187c20 */ /* 0x000fe20008410000 */
[C---:B------:R-:W-:Y:S01]  /*2010*/  F2FP.F16.F32.PACK_AB R25, R30.reuse, R29 ;  /* 0x0000001d1e19723e */ /* 0x040fe200000000ff */
[----:B------:R-:W-:Y:S01]  /*2020*/  FMUL.FTZ R30, R30, UR14 ;  /* 0x0000000e1e1e7c20 */ /* 0x000fe20008410000 */
[----:B------:R-:W-:Y:S01]  /*2030*/  LOP3.LUT P5, RZ, R74, 0xff, RZ, 0xc0, !PT ;  /* 0x000000ff4aff7812 */ /* 0x000fe200078ac0ff */
[----:B------:R-:W-:Y:S01]  /*2040*/  FMUL.FTZ R27, R40, R37 ;  /* 0x00000025281b7220 */ /* 0x000fe20000410000 */
[----:B------:R-:W-:Y:S01]  /*2050*/  LOP3.LUT P4, RZ, R69, 0xff, RZ, 0xc0, !PT ;  /* 0x000000ff45ff7812 */ /* 0x000fe2000788c0ff */
[----:B------:R-:W-:Y:S01]  /*2060*/  FADD.FTZ R39, R66, -R39 ;  /* 0x8000002742277221 */ /* 0x000fe20000010000 */
[----:B------:R-:W-:-:S02]  /*2070*/  LOP3.LUT P1, RZ, R43, 0xff, RZ, 0xc0, !PT ;  /* 0x000000ff2bff7812 */ /* 0x000fc4000782c0ff */
[----:B------:R-:W-:Y:S01]  /*2080*/  LOP3.LUT P6, RZ, R48, 0xff, RZ, 0xc0, !PT ;  /* 0x000000ff30ff7812 */ /* 0x000fe200078cc0ff */
[----:B------:R-:W-:Y:S01]  /*2090*/  FMUL.FTZ R40, R40, R39 ;  /* 0x0000002728287220 */ /* 0x000fe20000410000 */
[----:B------:R-:W-:Y:S02]  /*20a0*/  LOP3.LUT P3, RZ, R77, 0xff, RZ, 0xc0, !PT ;  /* 0x000000ff4dff7812 */ /* 0x000fe4000786c0ff */
[----:B------:R-:W-:Y:S02]  /*20b0*/  LOP3.LUT P0, RZ, R76, 0xff, RZ, 0xc0, !PT ;  /* 0x000000ff4cff7812 */ /* 0x000fe4000780c0ff */
[C---:B------:R-:W-:Y:S02]  /*20c0*/  FSEL R37, R32.reuse, RZ, P5 ;  /* 0x000000ff20257208 */ /* 0x040fe40002800000 */
[----:B------:R-:W-:Y:S02]  /*20d0*/  FSEL R36, R32, RZ, P4 ;  /* 0x000000ff20247208 */ /* 0x000fe40002000000 */
[----:B------:R-:W-:-:S02]  /*20e0*/  FSEL R29, R24, RZ, P1 ;  /* 0x000000ff181d7208 */ /* 0x000fc40000800000 */
[----:B------:R-:W-:Y:S02]  /*20f0*/  FSEL R32, R30, RZ, P6 ;  /* 0x000000ff1e207208 */ /* 0x000fe40003000000 */
[----:B------:R-:W-:Y:S02]  /*2100*/  FSEL R33, R24, RZ, P3 ;  /* 0x000000ff18217208 */ /* 0x000fe40001800000 */
[----:B------:R-:W-:Y:S02]  /*2110*/  FSEL R24, R30, RZ, P0 ;  /* 0x000000ff1e187208 */ /* 0x000fe40000000000 */
[----:B------:R-:W-:Y:S01]  /*2120*/  F2FP.F16.F32.PACK_AB R29, R32, R29 ;  /* 0x0000001d201d723e */ /* 0x000fe200000000ff */
[----:B------:R-:W-:Y:S01]  /*2130*/  FMUL.FTZ R32, R31, UR14 ;  /* 0x0000000e1f207c20 */ /* 0x000fe20008410000 */
[----:B------:R-:W-:Y:S02]  /*2140*/  LOP3.LUT P0, RZ, R2, 0xff, RZ, 0xc0, !PT ;  /* 0x000000ff02ff7812 */ /* 0x000fe4000780c0ff */
[----:B------:R-:W-:Y:S01]  /*2150*/  F2FP.F16.F32.PACK_AB R30, R36, R35 ;  /* 0x00000023241e723e */ /* 0x000fe200000000ff */
[----:B------:R-:W-:Y:S01]  /*2160*/  FMUL.FTZ R36, R27, UR14 ;  /* 0x0000000e1b247c20 */ /* 0x000fe20008410000 */
[----:B------:R-:W-:-:S02]  /*2170*/  F2FP.F16.F32.PACK_AB R33, R24, R33 ;  /* 0x000000211821723e */ /* 0x000fc400000000ff */
[----:B------:R-:W-:Y:S02]  /*2180*/  LOP3.LUT P6, RZ, R79, 0xff, RZ, 0xc0, !PT ;  /* 0x000000ff4fff7812 */ /* 0x000fe400078cc0ff */
[C---:B------:R-:W-:Y:S01]  /*2190*/  F2FP.F16.F32.PACK_AB R24, R28.reuse, R31 ;  /* 0x0000001f1c18723e */ /* 0x040fe200000000ff */
[----:B------:R-:W-:Y:S01]  /*21a0*/  FMUL.FTZ R31, R28, UR14 ;  /* 0x0000000e1c1f7c20 */ /* 0x000fe20008410000 */
[C---:B------:R-:W-:Y:S01]  /*21b0*/  F2FP.F16.F32.PACK_AB R27, R40.reuse, R27 ;  /* 0x0000001b281b723e */ /* 0x040fe200000000ff */
[----:B------:R-:W-:Y:S01]  /*21c0*/  FMUL.FTZ R40, R40, UR14 ;  /* 0x0000000e28287c20 */ /* 0x000fe20008410000 */
[----:B------:R-:W-:Y:S02]  /*21d0*/  LOP3.LUT P1, RZ, R78, 0xff, RZ, 0xc0, !PT ;  /* 0x000000ff4eff7812 */ /* 0x000fe4000782c0ff */
[----:B------:R-:W-:Y:S02]  /*21e0*/  FSEL R28, R32, RZ, P0 ;  /* 0x000000ff201c7208 */ /* 0x000fe40000000000 */
[----:B------:R-:W-:-:S02]  /*21f0*/  LOP3.LUT P3, RZ, R42, 0xff, RZ, 0xc0, !PT ;  /* 0x000000ff2aff7812 */ /* 0x000fc4000786c0ff */
[----:B------:R-:W-:Y:S02]  /*2200*/  LOP3.LUT P4, RZ, R73, 0xff, RZ, 0xc0, !PT ;  /* 0x000000ff49ff7812 */ /* 0x000fe4000788c0ff */
[----:B------:R-:W-:Y:S02]  /*2210*/  FSEL R35, R32, RZ, P6 ;  /* 0x000000ff20237208 */ /* 0x000fe40003000000 */
[----:B------:R-:W-:Y:S02]  /*2220*/  LOP3.LUT P0, RZ, R71, 0xff, RZ, 0xc0, !PT ;  /* 0x000000ff47ff7812 */ /* 0x000fe4000780c0ff */
[----:B------:R-:W-:Y:S02]  /*2230*/  LOP3.LUT P5, RZ, R70, 0xff, RZ, 0xc0, !PT ;  /* 0x000000ff46ff7812 */ /* 0x000fe400078ac0ff */
[----:B------:R-:W-:Y:S02]  /*2240*/  LOP3.LUT P6, RZ, R72, 0xff, RZ, 0xc0, !PT ;  /* 0x000000ff48ff7812 */ /* 0x000fe400078cc0ff */
[----:B------:R-:W-:-:S02]  /*2250*/  F2FP.F16.F32.PACK_AB R34, R37, R34 ;  /* 0x000000222522723e */ /* 0x000fc400000000ff */
[C---:B------:R-:W-:Y:S02]  /*2260*/  FSEL R32, R31.reuse, RZ, P1 ;  /* 0x000000ff1f207208 */ /* 0x040fe40000800000 */
        /* <DEDUP_REMOVED lines=10> */
.L_x_461:
[----:B------:R-:W-:-:S04]  /*2310*/  UISETP.NE.U32.AND UP0, UPT, UR4, URZ, UPT ;  /* 0x000000ff0400728c */ /* 0x000fc8000bf05070 */
[----:B------:R-:W-:-:S09]  /*2320*/  UISETP.NE.AND.EX UP0, UPT, UR5, URZ, UPT, UP0 ;  /* 0x000000ff0500728c */ /* 0x000fd2000bf05300 */
[----:B------:R-:W-:Y:S05]  /*2330*/  BRA.U UP0, `(.L_x_463) ;  /* 0x0000000500447547 */ /* 0x000fea000b800000 */
        /* <DEDUP_REMOVED lines=8> */
[--C-:B------:R-:W-:Y:S02]  /*23c0*/  HADD2.F32 R33, -RZ, R4.reuse.H0_H0 ;  /* 0x20000004ff217230 */ /* 0x100fe40000004100 */
[----:B------:R-:W-:Y:S01]  /*23d0*/  FADD.FTZ R31, R52, -R31 ;  /* 0x8000001f341f7221 */ /* 0x000fe20000010000 */
[----:B------:R-:W-:Y:S01]  /*23e0*/  FADD.FTZ R35, R55, -R28 ;  /* 0x8000001c37237221 */ /* 0x000fe20000010000 */
[----:B------:R-:W-:-:S02]  /*23f0*/  HADD2.F32 R30, -RZ, R4.H1_H1 ;  /* 0x30000004ff1e7230 */ /* 0x000fc40000004100 */
[----:B------:R-:W-:Y:S01]  /*2400*/  FADD.FTZ R37, R56, -R37 ;  /* 0x8000002538257221 */ /* 0x000fe20000010000 */
[----:B-----5:R-:W-:Y:S01]  /*2410*/  FFMA.FTZ R28, R40, R31, R33 ;  /* 0x0000001f281c7223 */ /* 0x020fe20000010021 */
[--C-:B------:R-:W-:Y:S02]  /*2420*/  HADD2.F32 R32, -RZ, R5.reuse.H0_H0 ;  /* 0x20000005ff207230 */ /* 0x100fe40000004100 */
[----:B------:R-:W-:Y:S01]  /*2430*/  FADD.FTZ R41, R60, -R41 ;  /* 0x800000293c297221 */ /* 0x000fe20000010000 */
[--C-:B------:R-:W-:Y:S02]  /*2440*/  HADD2.F32 R33, -RZ, R6.reuse.H0_H0 ;  /* 0x20000006ff217230 */ /* 0x100fe40000004100 */
[C---:B------:R-:W-:Y:S01]  /*2450*/  FFMA.FTZ R31, R40.reuse, R35, R30 ;  /* 0x00000023281f7223 */ /* 0x040fe2000001001e */
[----:B------:R-:W-:Y:S02]  /*2460*/  HADD2.F32 R36, -RZ, R5.H1_H1 ;  /* 0x30000005ff247230 */ /* 0x000fe40000004100 */
[----:B------:R-:W-:Y:S01]  /*2470*/  FFMA.FTZ R37, R40, R37, R32 ;  /* 0x0000002528257223 */ /* 0x000fe20000010020 */
[----:B------:R-:W-:-:S02]  /*2480*/  HADD2.F32 R32, -RZ, R6.H1_H1 ;  /* 0x30000006ff207230 */ /* 0x000fc40000004100 */
[----:B------:R-:W-:Y:S01]  /*2490*/  FFMA.FTZ R30, R40, R41, R33 ;  /* 0x00000029281e7223 */ /* 0x000fe20000010021 */
[----:B------:R-:W-:Y:S01]  /*24a0*/  FADD.FTZ R39, R59, -R34 ;  /* 0x800000223b277221 */ /* 0x000fe20000010000 */
[----:B------:R-:W-:Y:S01]  /*24b0*/  FADD.FTZ R35, R63, -R38 ;  /* 0x800000263f237221 */ /* 0x000fe20000010000 */
[--C-:B------:R-:W-:Y:S02]  /*24c0*/  HADD2.F32 R34, -RZ, R7.reuse.H0_H0 ;  /* 0x20000007ff227230 */ /* 0x100fe40000004100 */
[----:B------:R-:W-:Y:S01]  /*24d0*/  FADD.FTZ R29, R64, -R29 ;  /* 0x8000001d401d7221 */ /* 0x000fe20000010000 */
[----:B------:R-:W-:Y:S01]  /*24e0*/  FMUL.FTZ R30, R30, UR14 ;  /* 0x0000000e1e1e7c20 */ /* 0x000fe20008410000 */
[----:B------:R-:W-:Y:S01]  /*24f0*/  LOP3.LUT P0, RZ, R75, 0xff, RZ, 0xc0, !PT ;  /* 0x000000ff4bff7812 */ /* 0x000fe2000780c0ff */
[C---:B------:R-:W-:Y:S01]  /*2500*/  FFMA.FTZ R36, R40.reuse, R39, R36 ;  /* 0x0000002728247223 */ /* 0x040fe20000010024 */
[----:B------:R-:W-:Y:S01]  /*2510*/  LOP3.LUT P6, RZ, R49, 0xff, RZ, 0xc0, !PT ;  /* 0x000000ff31ff7812 */ /* 0x000fe200078cc0ff */
[C---:B------:R-:W-:Y:S01]  /*2520*/  FFMA.FTZ R33, R40.reuse, R35, R32 ;  /* 0x0000002328217223 */ /* 0x040fe20000010020 */
[----:B------:R-:W-:Y:S01]  /*2530*/  FFMA.FTZ R32, R40, R29, R34 ;  /* 0x0000001d28207223 */ /* 0x000fe20000010022 */
[----:B------:R-:W-:Y:S01]  /*2540*/  HADD2.F32 R80, -RZ, R7.H1_H1 ;  /* 0x30000007ff507230 */ /* 0x000fe20000004100 */
[----:B------:R-:W-:Y:S01]  /*2550*/  FSEL R34, R30, RZ, P0 ;  /* 0x000000ff1e227208 */ /* 0x000fe20000000000 */
[----:B------:R-:W-:Y:S01]  /*2560*/  FADD.FTZ R81, R66, -R81 ;  /* 0x8000005142517221 */ /* 0x000fe20000010000 */
[----:B------:R-:W-:Y:S01]  /*2570*/  FSEL R35, R30, RZ, P6 ;  /* 0x000000ff1e237208 */ /* 0x000fe20003000000 */
[----:B------:R-:W-:Y:S01]  /*2580*/  FMUL.FTZ R33, R33, UR14 ;  /* 0x0000000e21217c20 */ /* 0x000fe20008410000 */
        /* <DEDUP_REMOVED lines=9> */
[----:B------:R-:W-:Y:S01]  /*2620*/  LOP3.LUT P0, RZ, R76, 0xff, RZ, 0xc0, !PT ;  /* 0x000000ff4cff7812 */ /* 0x000fe2000780c0ff */
[----:B------:R-:W-:Y:S01]  /*2630*/  FMUL.FTZ R40, R40, UR14 ;  /* 0x0000000e28287c20 */ /* 0x000fe20008410000 */
[----:B------:R-:W-:-:S02]  /*2640*/  FSEL R37, R33, RZ, P5 ;  /* 0x000000ff21257208 */ /* 0x000fc40002800000 */
[----:B------:R-:W-:Y:S02]  /*2650*/  FSEL R80, R33, RZ, P4 ;  /* 0x000000ff21507208 */ /* 0x000fe40002000000 */
[C---:B------:R-:W-:Y:S02]  /*2660*/  FSEL R38, R30.reuse, RZ, P6 ;  /* 0x000000ff1e267208 */ /* 0x040fe40003000000 */
[----:B------:R-:W-:Y:S02]  /*2670*/  LOP3.LUT P1, RZ, R43, 0xff, RZ, 0xc0, !PT ;  /* 0x000000ff2bff7812 */ /* 0x000fe4000782c0ff */
[----:B------:R-:W-:Y:S02]  /*2680*/  FSEL R33, R29, RZ, P3 ;  /* 0x000000ff1d217208 */ /* 0x000fe40001800000 */
[----:B------:R-:W-:Y:S02]  /*2690*/  FSEL R36, R30, RZ, P0 ;  /* 0x000000ff1e247208 */ /* 0x000fe40000000000 */
[----:B------:R-:W-:-:S02]  /*26a0*/  LOP3.LUT P6, RZ, R79, 0xff, RZ, 0xc0, !PT ;  /* 0x000000ff4fff7812 */ /* 0x000fc400078cc0ff */
[----:B------:R-:W-:Y:S02]  /*26b0*/  LOP3.LUT P0, RZ, R2, 0xff, RZ, 0xc0, !PT ;  /* 0x000000ff02ff7812 */ /* 0x000fe4000780c0ff */
[----:B------:R-:W-:Y:S02]  /*26c0*/  F2FP.F16.F32.PACK_AB R30, R80, R35 ;  /* 0x00000023501e723e */ /* 0x000fe400000000ff */
[----:B------:R-:W-:Y:S02]  /*26d0*/  FSEL R29, R29, RZ, P1 ;  /* 0x000000ff1d1d7208 */ /* 0x000fe40000800000 */
[----:B------:R-:W-:Y:S01]  /*26e0*/  F2FP.F16.F32.PACK_AB R33, R36, R33 ;  /* 0x000000212421723e */ /* 0x000fe200000000ff */
[----:B------:R-:W-:Y:S01]  /*26f0*/  FMUL.FTZ R36, R32, UR14 ;  /* 0x0000000e20247c20 */ /* 0x000fe20008410000 */
[----:B------:R-:W-:Y:S02]  /*2700*/  FSEL R35, R28, RZ, P6 ;  /* 0x000000ff1c237208 */ /* 0x000fe40003000000 */
[----:B------:R-:W-:-:S02]  /*2710*/  LOP3.LUT P1, RZ, R78, 0xff, RZ, 0xc0, !PT ;  /* 0x000000ff4eff7812 */ /* 0x000fc4000782c0ff */
[----:B------:R-:W-:Y:S02]  /*2720*/  FSEL R28, R28, RZ, P0 ;  /* 0x000000ff1c1c7208 */ /* 0x000fe40000000000 */
[----:B------:R-:W-:Y:S02]  /*2730*/  LOP3.LUT P3, RZ, R42, 0xff, RZ, 0xc0, !PT ;  /* 0x000000ff2aff7812 */ /* 0x000fe4000786c0ff */
[----:B------:R-:W-:Y:S02]  /*2740*/  LOP3.LUT P4, RZ, R73, 0xff, RZ, 0xc0, !PT ;  /* 0x000000ff49ff7812 */ /* 0x000fe4000788c0ff */
[----:B------:R-:W-:Y:S02]  /*2750*/  LOP3.LUT P0, RZ, R71, 0xff, RZ, 0xc0, !PT ;  /* 0x000000ff47ff7812 */ /* 0x000fe4000780c0ff */
[----:B------:R-:W-:Y:S02]  /*2760*/  LOP3.LUT P5, RZ, R70, 0xff, RZ, 0xc0, !PT ;  /* 0x000000ff46ff7812 */ /* 0x000fe400078ac0ff */
[----:B------:R-:W-:-:S02]  /*2770*/  LOP3.LUT P6, RZ, R72, 0xff, RZ, 0xc0, !PT ;  /* 0x000000ff48ff7812 */ /* 0x000fc400078cc0ff */
[----:B------:R-:W-:Y:S02]  /*2780*/  F2FP.F16.F32.PACK_AB R34, R37, R34 ;  /* 0x000000222522723e */ /* 0x000fe400000000ff */
[C---:B------:R-:W-:Y:S02]  /*2790*/  FSEL R32, R31.reuse, RZ, P1 ;  /* 0x000000ff1f207208 */ /* 0x040fe40000800000 */
[----:B------:R-:W-:Y:S02]  /*27a0*/  FSEL R31, R31, RZ, P3 ;  /* 0x000000ff1f1f7208 */ /* 0x000fe40001800000 */
[----:B------:R-:W-:Y:S02]  /*27b0*/  FSEL R37, R36, RZ, P4 ;  /* 0x000000ff24257208 */ /* 0x000fe40002000000 */
[----:B------:R-:W-:Y:S02]  /*27c0*/  FSEL R39, R40, RZ, P0 ;  /* 0x000000ff28277208 */ /* 0x000fe40000000000 */
[----:B------:R-:W-:-:S02]  /*27d0*/  FSEL R36, R36, RZ, P5 ;  /* 0x000000ff24247208 */ /* 0x000fc40002800000 */
[----:B------:R-:W-:Y:S02]  /*27e0*/  FSEL R40, R40, RZ, P6 ;  /* 0x000000ff28287208 */ /* 0x000fe40003000000 */
[----:B------:R-:W-:Y:S02]  /*27f0*/  F2FP.F16.F32.PACK_AB R28, R31, R28 ;  /* 0x0000001c1f1c723e */ /* 0x000fe400000000ff */
[----:B------:R-:W-:Y:S02]  /*2800*/  F2FP.F16.F32.PACK_AB R32, R32, R35 ;  /* 0x000000232020723e */ /* 0x000fe400000000ff */
[----:B------:R-:W-:Y:S02]  /*2810*/  F2FP.F16.F32.PACK_AB R29, R38, R29 ;  /* 0x0000001d261d723e */ /* 0x000fe400000000ff */
[----:B------:R-:W-:Y:S02]  /*2820*/  F2FP.F16.F32.PACK_AB R31, R39, R36 ;  /* 0x00000024271f723e */ /* 0x000fe400000000ff */
[----:B------:R-:W-:Y:S01]  /*2830*/  F2FP.F16.F32.PACK_AB R35, R40, R37 ;  /* 0x000000252823723e */ /* 0x000fe200000000ff */
[----:B------:R-:W-:Y:S06]  /*2840*/  BRA `(.L_x_460) ;  /* 0x0000000400507947 */ /* 0x000fec0003800000 */
.L_x_463:
[-CC-:B------:R-:W-:Y:S01]  /*2850*/  FFMA.FTZ R25, R3, R32.reuse, R33.reuse ;  /* 0x0000002003197223 */ /* 0x180fe20000010021 */
[-CC-:B------:R-:W-:Y:S01]  /*2860*/  FFMA.FTZ R24, R54, R32.reuse, R33.reuse ;  /* 0x0000002036187223 */ /* 0x180fe20000010021 */
[--C-:B------:R-:W-:Y:S02]  /*2870*/  HADD2.F32 R27, -RZ, R4.reuse.H0_H0 ;  /* 0x20000004ff1b7230 */ /* 0x100fe40000004100 */
[-C--:B------:R-:W-:Y:S01]  /*2880*/  FFMA.FTZ R31, R57, R32.reuse, R33 ;  /* 0x00000020391f7223 */ /* 0x080fe20000010021 */
[----:B------:R-:W-:Y:S02]  /*2890*/  HADD2.F32 R26, -RZ, R4.H1_H1 ;  /* 0x30000004ff1a7230 */ /* 0x000fe40000004100 */
[----:B------:R-:W-:Y:S01]  /*28a0*/  FADD.FTZ R25, R52, -R25 ;  /* 0x8000001934197221 */ /* 0x000fe20000010000 */
[----:B------:R-:W-:Y:S01]  /*28b0*/  FADD.FTZ R29, R55, -R24 ;  /* 0x80000018371d7221 */ /* 0x000fe20000010000 */
[----:B------:R-:W-:Y:S01]  /*28c0*/  FFMA.FTZ R35, R61, R32, R33 ;  /* 0x000000203d237223 */ /* 0x000fe20000010021 */
[----:B------:R-:W-:-:S02]  /*28d0*/  HADD2.F32 R28, -RZ, R5.H0_H0 ;  /* 0x20000005ff1c7230 */ /* 0x000fc40000004100 */
[----:B------:R-:W-:Y:S01]  /*28e0*/  FADD.FTZ R31, R56, -R31 ;  /* 0x8000001f381f7221 */ /* 0x000fe20000010000 */
[C---:B-----5:R-:W-:Y:S01]  /*28f0*/  FFMA.FTZ R24, R40.reuse, R25, R27 ;  /* 0x0000001928187223 */ /* 0x060fe2000001001b */
[----:B------:R-:W-:Y:S01]  /*2900*/  FFMA.FTZ R27, R40, R29, R26 ;  /* 0x0000001d281b7223 */ /* 0x000fe2000001001a */
[-C--:B------:R-:W-:Y:S01]  /*2910*/  FFMA.FTZ R34, R62, R32.reuse, R33 ;  /* 0x000000203e227223 */ /* 0x080fe20000010021 */
[--C-:B------:R-:W-:Y:S02]  /*2920*/  HADD2.F32 R29, -RZ, R6.reuse.H0_H0 ;  /* 0x20000006ff1d7230 */ /* 0x100fe40000004100 */
[----:B------:R-:W-:Y:S01]  /*2930*/  FADD.FTZ R35, R60, -R35 ;  /* 0x800000233c237221 */ /* 0x000fe20000010000 */
[----:B------:R-:W-:Y:S01]  /*2940*/  FFMA.FTZ R25, R40, R31, R28 ;  /* 0x0000001f28197223 */ /* 0x000fe2000001001c */
[-CC-:B------:R-:W-:Y:S01]  /*2950*/  FFMA.FTZ R30, R58, R32.reuse, R33.reuse ;  /* 0x000000203a1e7223 */ /* 0x180fe20000010021 */
[----:B------:R-:W-:Y:S02]  /*2960*/  HADD2.F32 R28, -RZ, R6.H1_H1 ;  /* 0x30000006ff1c7230 */ /* 0x000fe40000004100 */
[----:B------:R-:W-:Y:S01]  /*2970*/  FADD.FTZ R31, R63, -R34 ;  /* 0x800000223f1f7221 */ /* 0x000fe20000010000 */
[-CC-:B-1----:R-:W-:Y:S01]  /*2980*/  FFMA.FTZ R37, R65, R32.reuse, R33.reuse ;  /* 0x0000002041257223 */ /* 0x182fe20000010021 */
[----:B------:R-:W-:Y:S01]  /*2990*/  FFMA.FTZ R39, R68, R32, R33 ;  /* 0x0000002044277223 */ /* 0x000fe20000010021 */
[----:B------:R-:W-:Y:S01]  /*29a0*/  FFMA.FTZ R26, R40, R35, R29 ;  /* 0x00000023281a7223 */ /* 0x000fe2000001001d */
[----:B------:R-:W-:-:S02]  /*29b0*/  HADD2.F32 R32, -RZ, R5.H1_H1 ;  /* 0x30000005ff207230 */ /* 0x000fc40000004100 */
[----:B------:R-:W-:Y:S01]  /*29c0*/  FADD.FTZ R33, R59, -R30 ;  /* 0x8000001e3b217221 */ /* 0x000fe20000010000 */
[--C-:B------:R-:W-:Y:S02]  /*29d0*/  HADD2.F32 R30, -RZ, R7.reuse.H0_H0 ;  /* 0x20000007ff1e7230 */ /* 0x100fe40000004100 */
[----:B------:R-:W-:Y:S01]  /*29e0*/  FFMA.FTZ R29, R40, R31, R28 ;  /* 0x0000001f281d7223 */ /* 0x000fe2000001001c */
[----:B------:R-:W-:Y:S01]  /*29f0*/  FADD.FTZ R37, R64, -R37 ;  /* 0x8000002540257221 */ /* 0x000fe20000010000 */
[----:B------:R-:W-:Y:S01]  /*2a00*/  FMUL.FTZ R28, R26, UR14 ;  /* 0x0000000e1a1c7c20 */ /* 0x000fe20008410000 */
[----:B------:R-:W-:Y:S01]  /*2a10*/  LOP3.LUT P0, RZ, R75, 0xff, RZ, 0xc0, !PT ;  /* 0x000000ff4bff7812 */ /* 0x000fe2000780c0ff */
[C---:B------:R-:W-:Y:S01]  /*2a20*/  FFMA.FTZ R32, R40.reuse, R33, R32 ;  /* 0x0000002128207223 */ /* 0x040fe20000010020 */
        /* <DEDUP_REMOVED lines=8> */
[----:B------:R-:W-:Y:S01]  /*2ab0*/  LOP3.LUT P5, RZ, R74, 0xff, RZ, 0xc0, !PT ;  /* 0x000000ff4aff7812 */ /* 0x000fe200078ac0ff */
[----:B------:R-:W-:Y:S01]  /*2ac0*/  FADD.FTZ R39, R66, -R39 ;  /* 0x8000002742277221 */ /* 0x000fe20000010000 */
[----:B------:R-:W-:-:S02]  /*2ad0*/  LOP3.LUT P4, RZ, R69, 0xff, RZ, 0xc0, !PT ;  /* 0x000000ff45ff7812 */ /* 0x000fc4000788c0ff */
[C---:B------:R-:W-:Y:S01]  /*2ae0*/  F2FP.F16.F32.PACK_AB R25, R32.reuse, R25 ;  /* 0x000000192019723e */ /* 0x040fe200000000ff */
[----:B------:R-:W-:Y:S01]  /*2af0*/  FMUL.FTZ R32, R32, UR14 ;  /* 0x0000000e20207c20 */ /* 0x000fe20008410000 */
[----:B------:R-:W-:Y:S01]  /*2b00*/  LOP3.LUT P3, RZ, R77, 0xff, RZ, 0xc0, !PT ;  /* 0x000000ff4dff7812 */ /* 0x000fe2000786c0ff */
[----:B------:R-:W-:Y:S01]  /*2b10*/  FFMA.FTZ R40, R40, R39, R36 ;  /* 0x0000002728287223 */ /* 0x000fe20000010024 */
[----:B------:R-:W-:Y:S01]  /*2b20*/  LOP3.LUT P1, RZ, R43, 0xff, RZ, 0xc0, !PT ;  /* 0x000000ff2bff7812 */ /* 0x000fe2000782c0ff */
[----:B------:R-:W-:Y:S01]  /*2b30*/  FMUL.FTZ R36, R31, UR14 ;  /* 0x0000000e1f247c20 */ /* 0x000fe20008410000 */
[----:B------:R-:W-:Y:S02]  /*2b40*/  LOP3.LUT P6, RZ, R48, 0xff, RZ, 0xc0, !PT ;  /* 0x000000ff30ff7812 */ /* 0x000fe400078cc0ff */
[C---:B------:R-:W-:Y:S02]  /*2b50*/  FSEL R35, R29.reuse, RZ, P5 ;  /* 0x000000ff1d237208 */ /* 0x040fe40002800000 */
[----:B------:R-:W-:-:S02]  /*2b60*/  FSEL R37, R29, RZ, P4 ;  /* 0x000000ff1d257208 */ /* 0x000fc40002000000 */
        /* <DEDUP_REMOVED lines=10> */
[C---:B------:R-:W-:Y:S01]  /*2c10*/  FMUL.FTZ R35, R27.reuse, UR14 ;  /* 0x0000000e1b237c20 */ /* 0x040fe20008410000 */
[----:B------:R-:W-:Y:S02]  /*2c20*/  F2FP.F16.F32.PACK_AB R33, R32, R33 ;  /* 0x000000212021723e */ /* 0x000fe400000000ff */
        /* <DEDUP_REMOVED lines=22> */
.L_x_460:
        /* <DEDUP_REMOVED lines=13> */
.L_x_456:
[----:B------:R-:W-:Y:S05]  /*2e60*/  BSYNC.RECONVERGENT B1 ;  /* 0x0000000000017941 */ /* 0x000fea0003800200 */
.L_x_455:
[----:B---3--:R-:W2:Y:S02]  /*2e70*/  LDC.64 R32, c[0x0][0x380] ;  /* 0x0000e000ff207b82 */ /* 0x008ea40000000a00 */
[----:B--2---:R-:W-:-:S04]  /*2e80*/  LEA R51, R32, R51, 0x2 ;  /* 0x0000003320337211 */ /* 0x004fc800078e10ff */
[----:B------:R-:W-:-:S13]  /*2e90*/  ISETP.GE.AND P0, PT, R51, R33, PT ;  /* 0x000000213300720c */ /* 0x000fda0003f06270 */
[----:B------:R-:W-:Y:S05]  /*2ea0*/  @!P0 BRA `(.L_x_464) ;  /* 0xffffffd000ec8947 */ /* 0x000fea000383ffff */
.L_x_451:
[----:B------:R-:W-:Y:S05]  /*2eb0*/  BSYNC B0 ;  /* 0x0000000000007941 */ /* 0x000fea0003800000 */
.L_x_450:
[----:B------:R-:W2:Y:S01]  /*2ec0*/  S2R R24, SR_TID.X ;  /* 0x0000000000187919 */ /* 0x000ea20000002100 */
[----:B------:R-:W-:Y:S01]  /*2ed0*/  MOV R2, 0x400 ;  /* 0x0000040000027802 */ /* 0x000fe20000000f00 */
[----:B------:R-:W-:Y:S05]  /*2ee0*/  WARPSYNC.ALL ;  /* 0x0000000000007948 */ /* 0x000fea0003800000 */
[----:B------:R-:W3:Y:S01]  /*2ef0*/  S2R R3, SR_CgaCtaId ;  /* 0x0000000000037919 */ /* 0x000ee20000008800 */
[----:B------:R-:W4:Y:S01]  /*2f00*/  LDCU.128 UR16, c[0x0][0x440] ;  /* 0x00008800ff1077ac */ /* 0x000f220008000c00 */
[----:B--2---:R-:W-:-:S04]  /*2f10*/  LOP3.LUT R0, R24, 0x60, RZ, 0xc0, !PT ;  /* 0x0000006018007812 */ /* 0x004fc800078ec0ff */
[----:B------:R-:W-:Y:S02]  /*2f20*/  LOP3.LUT R0, R0, 0x1f, R24, 0xf8, !PT ;  /* 0x0000001f00007812 */ /* 0x000fe400078ef818 */
[----:B---3--:R-:W-:-:S04]  /*2f30*/  LEA R3, R3, R2, 0x18 ;  /* 0x0000000203037211 */ /* 0x008fc800078ec0ff */
[-C--:B------:R-:W-:Y:S02]  /*2f40*/  LEA R0, R0, R3.reuse, 0x5 ;  /* 0x0000000300007211 */ /* 0x080fe400078e28ff */
[----:B------:R-:W-:-:S03]  /*2f50*/  LEA R3, R24, R3, 0x2 ;  /* 0x0000000318037211 */ /* 0x000fc600078e10ff */
[----:B------:R-:W-:Y:S04]  /*2f60*/  STS.128 [R0], R20 ;  /* 0x0000001400007388 */ /* 0x000fe80000000c00 */
[----:B------:R-:W-:Y:S01]  /*2f70*/  STS.128 [R0+0x10], R16 ;  /* 0x0000101000007388 */ /* 0x000fe20000000c00 */
[----:B------:R-:W-:Y:S06]  /*2f80*/  BAR.SYNC.DEFER_BLOCKING 0x0 ;  /* 0x0000000000007b1d */ /* 0x000fec0000010000 */
[----:B------:R-:W2:Y:S04]  /*2f90*/  LDS R2, [R3] ;  /* 0x0000000003027984 */ /* 0x000ea80000000800 */
[----:B------:R-:W3:Y:S04]  /*2fa0*/  LDS R5, [R3+0x400] ;  /* 0x0004000003057984 */ /* 0x000ee80000000800 */
[----:B------:R-:W0:Y:S04]  /*2fb0*/  LDS R4, [R3+0x200] ;  /* 0x0002000003047984 */ /* 0x000e280000000800 */
[----:B------:R-:W1:Y:S04]  /*2fc0*/  LDS R7, [R3+0x600] ;  /* 0x0006000003077984 */ /* 0x000e680000000800 */
[----:B------:R-:W4:Y:S04]  /*2fd0*/  LDS R25, [R3+0x800] ;  /* 0x0008000003197984 */ /* 0x000f280000000800 */
[----:B------:R-:W4:Y:S04]  /*2fe0*/  LDS R27, [R3+0xa00] ;  /* 0x000a0000031b7984 */ /* 0x000f280000000800 */
[----:B------:R-:W4:Y:S04]  /*2ff0*/  LDS R29, [R3+0xc00] ;  /* 0x000c0000031d7984 */ /* 0x000f280000000800 */
[----:B------:R-:W4:Y:S01]  /*3000*/  LDS R6, [R3+0xe00] ;  /* 0x000e000003067984 */ /* 0x000f220000000800 */
[----:B------:R-:W-:Y:S01]  /*3010*/  BAR.SYNC.DEFER_BLOCKING 0x0 ;  /* 0x0000000000007b1d */ /* 0x000fe20000010000 */
[----:B--2---:R-:W-:-:S04]  /*3020*/  FADD.FTZ R2, RZ, R2 ;  /* 0x00000002ff027221 */ /* 0x004fc80000010000 */
[----:B---3--:R-:W-:Y:S01]  /*3030*/  FADD.FTZ R2, R2, R5 ;  /* 0x0000000502027221 */ /* 0x008fe20000010000 */
[----:B0-----:R-:W-:-:S04]  /*3040*/  FADD.FTZ R4, RZ, R4 ;  /* 0x00000004ff047221 */ /* 0x001fc80000010000 */
[----:B-1----:R-:W-:Y:S01]  /*3050*/  FADD.FTZ R4, R4, R7 ;  /* 0x0000000704047221 */ /* 0x002fe20000010000 */
[----:B------:R0:W-:Y:S01]  /*3060*/  STS.128 [R0], R8 ;  /* 0x0000000800007388 */ /* 0x0001e20000000c00 */
[----:B----4-:R-:W-:-:S03]  /*3070*/  FADD.FTZ R2, R2, R25 ;  /* 0x0000001902027221 */ /* 0x010fc60000010000 */
[----:B------:R-:W-:Y:S01]  /*3080*/  STS.128 [R0+0x10], R12 ;  /* 0x0000100c00007388 */ /* 0x000fe20000000c00 */
[----:B------:R-:W-:Y:S01]  /*3090*/  FADD.FTZ R27, R4, R27 ;  /* 0x0000001b041b7221 */ /* 0x000fe20000010000 */
[----:B------:R-:W-:Y:S01]  /*30a0*/  BAR.SYNC.DEFER_BLOCKING 0x0 ;  /* 0x0000000000007b1d */ /* 0x000fe20000010000 */
[----:B------:R-:W-:Y:S02]  /*30b0*/  FADD.FTZ R29, R2, R29 ;  /* 0x0000001d021d7221 */ /* 0x000fe40000010000 */
[----:B------:R-:W-:Y:S01]  /*30c0*/  FADD.FTZ R27, R27, R6 ;  /* 0x000000061b1b7221 */ /* 0x000fe20000010000 */
[----:B0-----:R-:W-:Y:S01]  /*30d0*/  IMAD R11, R50, UR7, RZ ;  /* 0x00000007320b7c24 */ /* 0x001fe2000f8e02ff */
[----:B------:R-:W-:-:S04]  /*30e0*/  LOP3.LUT R9, R24, 0x7f, RZ, 0x3c, !PT ;  /* 0x0000007f18097812 */ /* 0x000fc800078e3cff */
[----:B------:R-:W-:Y:S02]  /*30f0*/  IADD3 R10, P0, PT, R11, R24, RZ ;  /* 0x000000180b0a7210 */ /* 0x000fe40007f1e0ff */
[----:B------:R-:W-:Y:S02]  /*3100*/  IADD3 R9, PT, PT, R9, R50, RZ ;  /* 0x0000003209097210 */ /* 0x000fe40007ffe0ff */
[----:B------:R-:W-:Y:S02]  /*3110*/  IADD3.X R11, PT, PT, RZ, RZ, RZ, P0, !PT ;  /* 0x000000ffff0b7210 */ /* 0x000fe400007fe4ff */
[C---:B------:R-:W-:Y:S02]  /*3120*/  ISETP.GE.U32.AND P0, PT, R9.reuse, 0x80, PT ;  /* 0x000000800900780c */ /* 0x040fe40003f06070 */
[C---:B------:R-:W-:Y:S02]  /*3130*/  SHF.L.U32 R8, R10.reuse, 0x2, RZ ;  /* 0x000000020a087819 */ /* 0x040fe400000006ff */
[----:B------:R-:W-:Y:S01]  /*3140*/  ISETP.GE.U32.AND P1, PT, R9, 0x100, PT ;  /* 0x000001000900780c */ /* 0x000fe20003f26070 */
[----:B------:R-:W0:Y:S01]  /*3150*/  LDS R16, [R3] ;  /* 0x0000000003107984 */ /* 0x000e220000000800 */
[----:B------:R-:W-:-:S02]  /*3160*/  SHF.L.U64.HI R9, R10, 0x2, R11 ;  /* 0x000000020a097819 */ /* 0x000fc4000001020b */
[C---:B------:R-:W-:Y:S01]  /*3170*/  IADD3 R10, P2, PT, R8.reuse, UR18, RZ ;  /* 0x00000012080a7c10 */ /* 0x040fe2000ff5e0ff */
[----:B------:R-:W1:Y:S01]  /*3180*/  LDS R19, [R3+0x400] ;  /* 0x0004000003137984 */ /* 0x000e620000000800 */
[----:B------:R-:W-:Y:S02]  /*3190*/  IADD3 R8, P3, PT, R8, UR16, RZ ;  /* 0x0000001008087c10 */ /* 0x000fe4000ff7e0ff */
[C---:B------:R-:W-:Y:S01]  /*31a0*/  IADD3.X R11, PT, PT, R9.reuse, UR19, RZ, P2, !PT ;  /* 0x00000013090b7c10 */ /* 0x040fe200097fe4ff */
[----:B------:R-:W2:Y:S01]  /*31b0*/  LDS R21, [R3+0x800] ;  /* 0x0008000003157984 */ /* 0x000ea20000000800 */
[----:B------:R-:W-:Y:S02]  /*31c0*/  IADD3.X R9, PT, PT, R9, UR17, RZ, P3, !PT ;  /* 0x0000001109097c10 */ /* 0x000fe40009ffe4ff */
[----:B------:R-:W-:Y:S01]  /*31d0*/  @P0 MOV R2, R10 ;  /* 0x0000000a00020202 */ /* 0x000fe20000000f00 */
[----:B------:R-:W3:Y:S01]  /*31e0*/  LDS R17, [R3+0x200] ;  /* 0x0002000003117984 */ /* 0x000ee20000000800 */
[----:B------:R-:W-:-:S02]  /*31f0*/  @P0 MOV R4, R8 ;  /* 0x0000000800040202 */ /* 0x000fc40000000f00 */
[-C--:B------:R-:W-:Y:S01]  /*3200*/  @P0 MOV R5, R9.reuse ;  /* 0x0000000900050202 */ /* 0x080fe20000000f00 */
[----:B------:R-:W4:Y:S01]  /*3210*/  LDS R23, [R3+0xc00] ;  /* 0x000c000003177984 */ /* 0x000f220000000800 */
[----:B------:R-:W-:Y:S02]  /*3220*/  @P0 IADD3 R10, P2, PT, R10, 0x200, RZ ;  /* 0x000002000a0a0810 */ /* 0x000fe40007f5e0ff */
[----:B------:R-:W-:Y:S01]  /*3230*/  @P0 IADD3 R8, P3, PT, R8, 0x200, RZ ;  /* 0x0000020008080810 */ /* 0x000fe20007f7e0ff */
[----:B------:R-:W4:Y:S03]  /*3240*/  LDS R18, [R3+0x600] ;  /* 0x0006000003127984 */ /* 0x000f260000000800 */
[----:B------:R-:W-:Y:S01]  /*3250*/  @P0 IADD3.X R9, PT, PT, RZ, R9, RZ, P3, !PT ;  /* 0x00000009ff090210 */ /* 0x000fe20001ffe4ff */
[----:B------:R-:W4:Y:S04]  /*3260*/  LDS R20, [R3+0xa00] ;  /* 0x000a000003147984 */ /* 0x000f280000000800 */
[----:B------:R0:W4:Y:S02]  /*3270*/  LDS R0, [R3+0xe00] ;  /* 0x000e000003007984 */ /* 0x0001240000000800 */
[----:B0-----:R-:W-:-:S02]  /*3280*/  @P0 MOV R3, R11 ;  /* 0x0000000b00030202 */ /* 0x001fc40000000f00 */
        /* <DEDUP_REMOVED lines=19> */
.L_x_454:
[----:B------:R-:W-:Y:S01]  /*33c0*/  HFMA2 R81, -RZ, RZ, 0, 5.9604644775390625e-08 ;  /* 0x00000001ff517431 */ /* 0x000fe200000001ff */
[----:B------:R-:W-:Y:S01]  /*33d0*/  BSSY B1, `(.L_x_465) ;  /* 0x0000007000017945 */ /* 0x000fe20003800000 */
[----:B------:R-:W-:Y:S02]  /*33e0*/  MOV R82, R36 ;  /* 0x0000002400527202 */ /* 0x000fe40000000f00 */
[----:B------:R-:W-:Y:S02]  /*33f0*/  MOV R84, 0x1f ;  /* 0x0000001f00547802 */ /* 0x000fe40000000f00 */
[----:B------:R-:W-:-:S07]  /*3400*/  MOV R41, 0xffffffff ;  /* 0xffffffff00297802 */ /* 0x000fce0000000f00 */
[----:B0--3-5:R-:W-:Y:S05]  /*3410*/  WARPSYNC.COLLECTIVE R41, `(.L_x_466) ;  /* 0x0000000029087348 */ /* 0x029fea0003c00000 */
[----:B------:R1:W2:Y:S02]  /*3420*/  SHFL.BFLY P0, R80, R82, R81, R84 ;  /* 0x0c00005152507389 */ /* 0x0002a40000000054 */
[----:B0123-5:R-:W-:Y:S05]  /*3430*/  ENDCOLLECTIVE ;  /* 0x000000000000791b */ /* 0x02ffea0003800000 */
.L_x_466:
[----:B------:R-:W-:Y:S05]  /*3440*/  BSYNC B1 ;  /* 0x0000000000017941 */ /* 0x000fea0003800000 */
.L_x_465:
        /* <DEDUP_REMOVED lines=8> */
.L_x_467:
[----:B------:R-:W-:-:S05]  /*34d0*/  FADD.FTZ R33, R33, R36 ;  /* 0x0000002421217221 */ /* 0x000fca0000010000 */
[----:B------:R-:W-:Y:S01]  /*34e0*/  MOV R82, R33 ;  /* 0x0000002100527202 */ /* 0x000fe20000000f00 */
[----:B------:R-:W-:Y:S01]  /*34f0*/  HFMA2 R81, -RZ, RZ, 0, 1.1920928955078125e-07 ;  /* 0x00000002ff517431 */ /* 0x000fe200000001ff */
[----:B------:R-:W-:-:S07]  /*3500*/  MOV R32, R80 ;  /* 0x0000005000207202 */ /* 0x000fce0000000f00 */
[----:B------:R-:W-:Y:S05]  /*3510*/  WARPSYNC.COLLECTIVE R41, `(.L_x_468) ;  /* 0x0000000029087348 */ /* 0x000fea0003c00000 */
[----:B------:R0:W1:Y:S02]  /*3520*/  SHFL.BFLY P0, R80, R82, R81, R84 ;  /* 0x0c00005152507389 */ /* 0x0000640000000054 */
[----:B01----:R-:W-:Y:S05]  /*3530*/  ENDCOLLECTIVE ;  /* 0x000000000000791b */ /* 0x003fea0003800000 */
.L_x_468:
[----:B------:R-:W-:-:S05]  /*3540*/  FADD.FTZ R32, R32, R37 ;  /* 0x0000002520207221 */ /* 0x000fca0000010000 */
[----:B------:R-:W-:Y:S02]  /*3550*/  MOV R82, R32 ;  /* 0x0000002000527202 */ /* 0x000fe40000000f00 */
[----:B------:R-:W-:-:S07]  /*3560*/  MOV R34, R80 ;  /* 0x0000005000227202 */ /* 0x000fce0000000f00 */
[----:B------:R-:W-:Y:S05]  /*3570*/  WARPSYNC.COLLECTIVE R41, `(.L_x_469) ;  /* 0x0000000029087348 */ /* 0x000fea0003c00000 */
[----:B------:R0:W1:Y:S02]  /*3580*/  SHFL.BFLY P0, R80, R82, R81, R84 ;  /* 0x0c00005152507389 */ /* 0x0000640000000054 */
[----:B01----:R-:W-:Y:S05]  /*3590*/  ENDCOLLECTIVE ;  /* 0x000000000000791b */ /* 0x003fea0003800000 */
.L_x_469:
[----:B------:R-:W-:-:S05]  /*35a0*/  FADD.FTZ R34, R33, R34 ;  /* 0x0000002221227221 */ /* 0x000fca0000010000 */
[----:B------:R-:W-:Y:S01]  /*35b0*/  MOV R82, R34 ;  /* 0x0000002200527202 */ /* 0x000fe20000000f00 */
[----:B------:R-:W-:Y:S01]  /*35c0*/  HFMA2 R81, -RZ, RZ, 0, 2.384185791015625e-07 ;  /* 0x00000004ff517431 */ /* 0x000fe200000001ff */
[----:B------:R-:W-:-:S07]  /*35d0*/  MOV R35, R80 ;  /* 0x0000005000237202 */ /* 0x000fce0000000f00 */
[----:B------:R-:W-:Y:S05]  /*35e0*/  WARPSYNC.COLLECTIVE R41, `(.L_x_470) ;  /* 0x0000000029087348 */ /* 0x000fea0003c00000 */
[----:B------:R0:W1:Y:S02]  /*35f0*/  SHFL.BFLY P0, R80, R82, R81, R84 ;  /* 0x0c00005152507389 */ /* 0x0000640000000054 */
[----:B01----:R-:W-:Y:S05]  /*3600*/  ENDCOLLECTIVE ;  /* 0x000000000000791b */ /* 0x003fea0003800000 */
.L_x_470:
[----:B------:R-:W-:-:S05]  /*3610*/  FADD.FTZ R35, R32, R35 ;  /* 0x0000002320237221 */ /* 0x000fca0000010000 */
[----:B------:R-:W-:Y:S02]  /*3620*/  MOV R82, R35 ;  /* 0x0000002300527202 */ /* 0x000fe40000000f00 */
[----:B------:R-:W-:-:S07]  /*3630*/  MOV R39, R80 ;  /* 0x0000005000277202 */ /* 0x000fce0000000f00 */
[----:B------:R-:W-:Y:S05]  /*3640*/  WARPSYNC.COLLECTIVE R41, `(.L_x_471) ;  /* 0x0000000029087348 */ /* 0x000fea0003c00000 */
[----:B------:R0:W1:Y:S02]  /*3650*/  SHFL.BFLY P0, R80, R82, R81, R84 ;  /* 0x0c00005152507389 */ /* 0x0000640000000054 */
[----:B01----:R-:W-:Y:S05]  /*3660*/  ENDCOLLECTIVE ;  /* 0x000000000000791b */ /* 0x003fea0003800000 */
.L_x_471:
[----:B------:R-:W-:-:S05]  /*3670*/  FADD.FTZ R39, R34, R39 ;  /* 0x0000002722277221 */ /* 0x000fca0000010000 */
[----:B------:R-:W-:Y:S01]  /*3680*/  MOV R82, R39 ;  /* 0x0000002700527202 */ /* 0x000fe20000000f00 */
[----:B------:R-:W-:Y:S01]  /*3690*/  HFMA2 R81, -RZ, RZ, 0, 4.76837158203125e-07 ;  /* 0x00000008ff517431 */ /* 0x000fe200000001ff */
[----:B------:R-:W-:-:S07]  /*36a0*/  MOV R38, R80 ;  /* 0x0000005000267202 */ /* 0x000fce0000000f00 */
[----:B------:R-:W-:Y:S05]  /*36b0*/  WARPSYNC.COLLECTIVE R41, `(.L_x_472) ;  /* 0x0000000029087348 */ /* 0x000fea0003c00000 */
[----:B------:R0:W1:Y:S02]  /*36c0*/  SHFL.BFLY P0, R80, R82, R81, R84 ;  /* 0x0c00005152507389 */ /* 0x0000640000000054 */
[----:B01----:R-:W-:Y:S05]  /*36d0*/  ENDCOLLECTIVE ;  /* 0x000000000000791b */ /* 0x003fea0003800000 */
.L_x_472:
[----:B------:R-:W-:-:S05]  /*36e0*/  FADD.FTZ R38, R35, R38 ;  /* 0x0000002623267221 */ /* 0x000fca0000010000 */
[----:B------:R-:W-:Y:S02]  /*36f0*/  MOV R82, R38 ;  /* 0x0000002600527202 */ /* 0x000fe40000000f00 */
[----:B------:R-:W-:-:S07]  /*3700*/  MOV R36, R80 ;  /* 0x0000005000247202 */ /* 0x000fce0000000f00 */
[----:B------:R-:W-:Y:S05]  /*3710*/  WARPSYNC.COLLECTIVE R41, `(.L_x_473) ;  /* 0x0000000029087348 */ /* 0x000fea0003c00000 */
[----:B------:R0:W1:Y:S02]  /*3720*/  SHFL.BFLY P0, R80, R82, R81, R84 ;  /* 0x0c00005152507389 */ /* 0x0000640000000054 */
[----:B01----:R-:W-:Y:S05]  /*3730*/  ENDCOLLECTIVE ;  /* 0x000000000000791b */ /* 0x003fea0003800000 */
.L_x_473:
[----:B------:R-:W-:-:S05]  /*3740*/  FADD.FTZ R36, R39, R36 ;  /* 0x0000002427247221 */ /* 0x000fca0000010000 */
[----:B------:R-:W-:Y:S01]  /*3750*/  MOV R82, R36 ;  /* 0x0000002400527202 */ /* 0x000fe20000000f00 */
[----:B------:R-:W-:Y:S01]  /*3760*/  HFMA2 R81, -RZ, RZ, 0, 9.5367431640625e-07 ;  /* 0x00000010ff517431 */ /* 0x000fe200000001ff */
[----:B------:R-:W-:-:S07]  /*3770*/  MOV R37, R80 ;  /* 0x0000005000257202 */ /* 0x000fce0000000f00 */
[----:B------:R-:W-:Y:S05]  /*3780*/  WARPSYNC.COLLECTIVE R41, `(.L_x_474) ;  /* 0x0000000029087348 */ /* 0x000fea0003c00000 */
[----:B------:R0:W1:Y:S02]  /*3790*/  SHFL.BFLY P0, R80, R82, R81, R84 ;  /* 0x0c00005152507389 */ /* 0x0000640000000054 */
[----:B01----:R-:W-:Y:S05]  /*37a0*/  ENDCOLLECTIVE ;  /* 0x000000000000791b */ /* 0x003fea0003800000 */
.L_x_474:
[----:B------:R-:W-:-:S05]  /*37b0*/  FADD.FTZ R37, R38, R37 ;  /* 0x0000002526257221 */ /* 0x000fca0000010000 */
[----:B------:R-:W-:Y:S02]  /*37c0*/  MOV R82, R37 ;  /* 0x0000002500527202 */ /* 0x000fe40000000f00 */
[----:B------:R-:W-:-:S07]  /*37d0*/  MOV R33, R80 ;  /* 0x0000005000217202 */ /* 0x000fce0000000f00 */
[----:B------:R-:W-:Y:S05]  /*37e0*/  WARPSYNC.COLLECTIVE R41, `(.L_x_475) ;  /* 0x0000000029087348 */ /* 0x000fea0003c00000 */
[----:B------:R0:W1:Y:S02]  /*37f0*/  SHFL.BFLY P0, R80, R82, R81, R84 ;  /* 0x0c00005152507389 */ /* 0x0000640000000054 */
[----:B01----:R-:W-:Y:S05]  /*3800*/  ENDCOLLECTIVE ;  /* 0x000000000000791b */ /* 0x003fea0003800000 */
.L_x_475:
[----:B------:R-:W-:Y:S01]  /*3810*/  MOV R32, R80 ;  /* 0x0000005000207202 */ /* 0x000fe20000000f00 */
[----:B------:R-:W-:Y:S06]  /*3820*/  BRA `(.L_x_476) ;  /* 0xffffffd400107947 */ /* 0x000fec000383ffff */
.L_x_477:
        /* <DEDUP_REMOVED lines=13> */
.L_x_2820:


//--------------------- .text._ZN10layer_norm22ln_bwd_finalize_kernelINS_22Kernel_traits_finalizeILj256E6__halfS2_S2_S2_fjLb0ELj1024ELj4ENS_18Kernel_traits_baseILj256ES2_S2_S2_S2_fjLj1024EEEEELb0ELb1EEEvNS_9BwdParamsE --------------------------
	.section	.text._ZN10layer_norm22ln_bwd_finalize_kernelINS_22Kernel_traits_finalizeILj256E6__halfS2_S2_S2_fjLb0ELj1024ELj4ENS_18Kernel_traits_baseILj256ES2_S2_S2_S2_fjLj1024EEEEELb0ELb1EEEvNS_9BwdParamsE,"ax",@progbits
	.align	128
        .global         _ZN10layer_norm22ln_bwd_finalize_kernelINS_22Kernel_traits_finalizeILj256E6__halfS2_S2_S2_fjLb0ELj1024ELj4ENS_18Kernel_traits_baseILj256ES2_S2_S2_S2_fjLj1024EEEEELb0ELb1EEEvNS_9BwdParamsE
        .type           _ZN10layer_norm22ln_bwd_finalize_kernelINS_22Kernel_traits_finalizeILj256E6__halfS2_S2_S2_fjLb0ELj1024ELj4ENS_18Kernel_traits_baseILj256ES2_S2_S2_S2_fjLj1024EEEEELb0ELb1EEEvNS_9BwdParamsE,@function
        .size           _ZN10layer_norm22ln_bwd_finalize_kernelINS_22Kernel_traits_finalizeILj256E6__halfS2_S2_S2_fjLb0ELj1024ELj4ENS_18Kernel_traits_baseILj256ES2_S2_S2_S2_fjLj1024EEEEELb0ELb1EEEvNS_9BwdParamsE,(.L_x_2821 - _ZN10layer_norm22ln_bwd_finalize_kernelINS_22Kernel_traits_finalizeILj256E6__halfS2_S2_S2_fjLb0ELj1024ELj4ENS_18Kernel_traits_baseILj256ES2_S2_S2_S2_fjLj1024EEEEELb0ELb1EEEvNS_9BwdParamsE)
        .other          _ZN10layer_norm22ln_bwd_finalize_kernelINS_22Kernel_traits_finalizeILj256E6__halfS2_S2_S2_fjLb0ELj1024ELj4ENS_18Kernel_traits_baseILj256ES2_S2_S2_S2_fjLj1024EEEEELb0ELb1EEEvNS_9BwdParamsE,@"STO_CUDA_ENTRY STV_DEFAULT"
_ZN10layer_norm22ln_bwd_finalize_kernelINS_22Kernel_traits_finalizeILj256E6__halfS2_S2_S2_fjLb0ELj1024ELj4ENS_18Kernel_traits_baseILj256ES2_S2_S2_S2_fjLj1024EEEEELb0ELb1EEEvNS_9BwdParamsE:
.text._ZN10layer_norm22ln_bwd_finalize_kernelINS_22Kernel_traits_finalizeILj256E6__halfS2_S2_S2_fjLb0ELj1024ELj4ENS_18Kernel_traits_baseILj256ES2_S2_S2_S2_fjLj1024EEEEELb0ELb1EEEvNS_9BwdParamsE:
        /* <DEDUP_REMOVED lines=81> */
.L_x_482:
        /* <DEDUP_REMOVED lines=118> */
.L_x_481:
[----:B------:R-:W-:Y:S05]  /*0c70*/  BSYNC.RECONVERGENT B1 ;  /* 0x0000000000017941 */ /* 0x000fea0003800200 */
.L_x_480:
        /* <DEDUP_REMOVED lines=77> */
.L_x_484:
[----:B------:R-:W-:Y:S05]  /*1150*/  BSYNC.RECONVERGENT B1 ;  /* 0x0000000000017941 */ /* 0x000fea0003800200 */
.L_x_483:
        /* <DEDUP_REMOVED lines=38> */
.L_x_486:
[----:B------:R-:W-:Y:S05]  /*13c0*/  BSYNC.RECONVERGENT B1 ;  /* 0x0000000000017941 */ /* 0x000fea0003800200 */
.L_x_485:
        /* <DEDUP_REMOVED lines=8> */
.L_x_487:
        /* <DEDUP_REMOVED lines=10> */
.L_x_479:
[----:B------:R-:W-:Y:S05]  /*14f0*/  BSYNC.RECONVERGENT B0 ;  /* 0x0000000000007941 */ /* 0x000fea0003800200 */
.L_x_478:
        /* <DEDUP_REMOVED lines=57> */
.L_x_488:
        /* <DEDUP_REMOVED lines=15> */
.L_x_2821:


//--------------------- .text._ZN10layer_norm40ln_parallel_residual_bwd_finalize_kernelINS_22Kernel_traits_finalizeILj256E6__halfS2_S2_S2_fjLb0ELj1024ELj4ENS_18Kernel_traits_baseILj256ES2_S2_S2_S2_fjLj1024EEEEELb1EEEvNS_9BwdParamsE --------------------------
	.section	.text._ZN10layer_norm40ln_parallel_residual_bwd_finalize_kernelINS_22Kernel_traits_finalizeILj256E6__halfS2_S2_S2_fjLb0ELj1024ELj4ENS_18Kernel_traits_baseILj256ES2_S2_S2_S2_fjLj1024EEEEELb1EEEvNS_9BwdParamsE,"ax",@progbits
	.align	128
        .global         _ZN10layer_norm40ln_parallel_residual_bwd_finalize_kernelINS_22Kernel_traits_finalizeILj256E6__halfS2_S2_S2_fjLb0ELj1024ELj4ENS_18Kernel_traits_baseILj256ES2_S2_S2_S2_fjLj1024EEEEELb1EEEvNS_9BwdParamsE
        .type           _ZN10layer_norm40ln_parallel_residual_bwd_finalize_kernelINS_22Kernel_traits_finalizeILj256E6__halfS2_S2_S2_fjLb0ELj1024ELj4ENS_18Kernel_traits_baseILj256ES2_S2_S2_S2_fjLj1024EEEEELb1EEEvNS_9BwdParamsE,@function
        .size           _ZN10layer_norm40ln_parallel_residual_bwd_finalize_kernelINS_22Kernel_traits_finalizeILj256E6__halfS2_S2_S2_fjLb0ELj1024ELj4ENS_18Kernel_traits_baseILj256ES2_S2_S2_S2_fjLj1024EEEEELb1EEEvNS_9BwdParamsE,(.L_x_2822 - _ZN10layer_norm40ln_parallel_residual_bwd_finalize_kernelINS_22Kernel_traits_finalizeILj256E6__halfS2_S2_S2_fjLb0ELj1024ELj4ENS_18Kernel_traits_baseILj256ES2_S2_S2_S2_fjLj1024EEEEELb1EEEvNS_9BwdParamsE)
        .other          _ZN10layer_norm40ln_parallel_residual_bwd_finalize_kernelINS_22Kernel_traits_finalizeILj256E6__halfS2_S2_S2_fjLb0ELj1024ELj4ENS_18Kernel_traits_baseILj256ES2_S2_S2_S2_fjLj1024EEEEELb1EEEvNS_9BwdParamsE,@"STO_CUDA_ENTRY STV_DEFAULT"
_ZN10layer_norm40ln_parallel_residual_bwd_finalize_kernelINS_22Kernel_traits_finalizeILj256E6__halfS2_S2_S2_fjLb0ELj1024ELj4ENS_18Kernel_traits_baseILj256ES2_S2_S2_S2_fjLj1024EEEEELb1EEEvNS_9BwdParamsE:
.text._ZN10layer_norm40ln_parallel_residual_bwd_finalize_kernelINS_22Kernel_traits_finalizeILj256E6__halfS2_S2_S2_fjLb0ELj1024ELj4ENS_18Kernel_traits_baseILj256ES2_S2_S2_S2_fjLj1024EEEEELb1EEEvNS_9BwdParamsE:
        /* <DEDUP_REMOVED lines=60> */
.L_x_493:
        /* <DEDUP_REMOVED lines=112> */
.L_x_492:
[----:B------:R-:W-:Y:S05]  /*0ac0*/  BSYNC.RECONVERGENT B1 ;  /* 0x0000000000017941 */ /* 0x000fea0003800200 */
.L_x_491:
        /* <DEDUP_REMOVED lines=66> */
.L_x_495:
[----:B------:R-:W-:Y:S05]  /*0ef0*/  BSYNC.RECONVERGENT B1 ;  /* 0x0000000000017941 */ /* 0x000fea0003800200 */
.L_x_494:
        /* <DEDUP_REMOVED lines=37> */
.L_x_497:
[----:B------:R-:W-:Y:S05]  /*1150*/  BSYNC.RECONVERGENT B1 ;  /* 0x0000000000017941 */ /* 0x000fea0003800200 */
.L_x_496:
        /* <DEDUP_REMOVED lines=19> */
.L_x_490:
[----:B------:R-:W-:Y:S05]  /*1290*/  BSYNC.RECONVERGENT B0 ;  /* 0x0000000000007941 */ /* 0x000fea0003800200 */
.L_x_489:
        /* <DEDUP_REMOVED lines=92> */
.L_x_498:
        /* <DEDUP_REMOVED lines=10> */
.L_x_2822:


//--------------------- .text._ZN10layer_norm31ln_parallel_residual_bwd_kernelINS_13Kernel_traitsI6__halfS2_S2_S2_fjLj256ELj1ELj4ELj1ELj16ENS_18Kernel_traits_baseILj256ES2_S2_S2_S2_fjLj128EEEEELb1ELb1ELb1EEEvNS_9BwdParamsE --------------------------
	.section	.text._ZN10layer_norm31ln_parallel_residual_bwd_kernelINS_13Kernel_traitsI6__halfS2_S2_S2_fjLj256ELj1ELj4ELj1ELj16ENS_18Kernel_traits_baseILj256ES2_S2_S2_S2_fjLj128EEEEELb1ELb1ELb1EEEvNS_9BwdParamsE,"ax",@progbits
	.align	128
        .global         _ZN10layer_norm31ln_parallel_residual_bwd_kernelINS_13Kernel_traitsI6__halfS2_S2_S2_fjLj256ELj1ELj4ELj1ELj16ENS_18Kernel_traits_baseILj256ES2_S2_S2_S2_fjLj128EEEEELb1ELb1ELb1EEEvNS_9BwdParamsE
        .type           _ZN10layer_norm31ln_parallel_residual_bwd_kernelINS_13Kernel_traitsI6__halfS2_S2_S2_fjLj256ELj1ELj4ELj1ELj16ENS_18Kernel_traits_baseILj256ES2_S2_S2_S2_fjLj128EEEEELb1ELb1ELb1EEEvNS_9BwdParamsE,@function
        .size           _ZN10layer_norm31ln_parallel_residual_bwd_kernelINS_13Kernel_traitsI6__halfS2_S2_S2_fjLj256ELj1ELj4ELj1ELj16ENS_18Kernel_traits_baseILj256ES2_S2_S2_S2_fjLj128EEEEELb1ELb1ELb1EEEvNS_9BwdParamsE,(.L_x_2823 - _ZN10layer_norm31ln_parallel_residual_bwd_kernelINS_13Kernel_traitsI6__halfS2_S2_S2_fjLj256ELj1ELj4ELj1ELj16ENS_18Kernel_traits_baseILj256ES2_S2_S2_S2_fjLj128EEEEELb1ELb1ELb1EEEvNS_9BwdParamsE)
        .other          _ZN10layer_norm31ln_parallel_residual_bwd_kernelINS_13Kernel_traitsI6__halfS2_S2_S2_fjLj256ELj1ELj4ELj1ELj16ENS_18Kernel_traits_baseILj256ES2_S2_S2_S2_fjLj128EEEEELb1ELb1ELb1EEEvNS_9BwdParamsE,@"STO_CUDA_ENTRY STV_DEFAULT"
_ZN10layer_norm31ln_parallel_residual_bwd_kernelINS_13Kernel_traitsI6__halfS2_S2_S2_fjLj256ELj1ELj4ELj1ELj16ENS_18Kernel_traits_baseILj256ES2_S2_S2_S2_fjLj128EEEEELb1ELb1ELb1EEEvNS_9BwdParamsE:
.text._ZN10layer_norm31ln_parallel_residual_bwd_kernelINS_13Kernel_traitsI6__halfS2_S2_S2_fjLj256ELj1ELj4ELj1ELj16ENS_18Kernel_traits_baseILj256ES2_S2_S2_S2_fjLj128EEEEELb1ELb1ELb1EEEvNS_9BwdParamsE:
        /* <DEDUP_REMOVED lines=27> */
[----:B------:R-:W1:Y:S06]  /*01b0*/  LDCU.64 UR10, c[0x0][0x438] ;  /* 0x00008700ff0a77ac */ /* 0x000e6c0008000a00 */
[----:B------:R-:W2:Y:S01]  /*01c0*/  LDC.U8 R46, c[0x0][0x410] ;  /* 0x00010400ff2e7b82 */ /* 0x000ea20000000000 */
[----:B0-----:R-:W-:-:S05]  /*01d0*/  IMAD.WIDE.U32 R2, R55, 0x10, R2 ;  /* 0x0000001037027825 */ /* 0x001fca00078e0002 */
[----:B------:R-:W3:Y:S01]  /*01e0*/  LDG.E.128 R4, desc[UR8][R2.64] ;  /* 0x0000000802047981 */ /* 0x000ee2000c1e1d00 */
        /* <DEDUP_REMOVED lines=11> */
[----:B------:R-:W-:Y:S01]  /*02a0*/  MOV R0, RZ ;  /* 0x000000ff00007202 */ /* 0x000fe20000000f00 */
[--C-:B---3--:R-:W-:Y:S02]  /*02b0*/  HADD2.F32 R54, -RZ, R4.reuse.H0_H0 ;  /* 0x20000004ff367230 */ /* 0x108fe40000004100 */
[----:B------:R-:W-:-:S02]  /*02c0*/  HADD2.F32 R53, -RZ, R4.H1_H1 ;  /* 0x30000004ff357230 */ /* 0x000fc40000004100 */
[--C-:B------:R-:W-:Y:S02]  /*02d0*/  HADD2.F32 R52, -RZ, R5.reuse.H0_H0 ;  /* 0x20000005ff347230 */ /* 0x100fe40000004100 */
[----:B------:R-:W-:Y:S02]  /*02e0*/  HADD2.F32 R51, -RZ, R5.H1_H1 ;  /* 0x30000005ff337230 */ /* 0x000fe40000004100 */
[--C-:B------:R-:W-:Y:S02]  /*02f0*/  HADD2.F32 R50, -RZ, R6.reuse.H0_H0 ;  /* 0x20000006ff327230 */ /* 0x100fe40000004100 */
[----:B------:R-:W-:Y:S02]  /*0300*/  HADD2.F32 R49, -RZ, R6.H1_H1 ;  /* 0x30000006ff317230 */ /* 0x000fe40000004100 */
[--C-:B------:R-:W-:Y:S02]  /*0310*/  HADD2.F32 R48, -RZ, R7.reuse.H0_H0 ;  /* 0x20000007ff307230 */ /* 0x100fe40000004100 */
[----:B--2---:R-:W-:-:S07]  /*0320*/  HADD2.F32 R47, -RZ, R7.H1_H1 ;  /* 0x30000007ff2f7230 */ /* 0x004fce0000004100 */
.L_x_510:
[----:B------:R-:W-:Y:S01]  /*0330*/  ISETP.NE.U32.AND P1, PT, RZ, UR14, PT ;  /* 0x0000000eff007c0c */ /* 0x000fe2000bf25070 */
[----:B0-----:R-:W-:Y:S01]  /*0340*/  IMAD R16, R45, UR12, RZ ;  /* 0x0000000c2d107c24 */ /* 0x001fe2000f8e02ff */
[----:B------:R-:W0:Y:S02]  /*0350*/  LDC.64 R66, c[0x0][0x3c0] ;  /* 0x0000f000ff427b82 */ /* 0x000e240000000a00 */
[----:B------:R-:W-:Y:S02]  /*0360*/  ISETP.NE.AND.EX P1, PT, RZ, UR15, PT, P1 ;  /* 0x0000000fff007c0c */ /* 0x000fe4000bf25310 */
[----:B------:R-:W-:-:S04]  /*0370*/  SHF.R.S32.HI R17, RZ, 0x1f, R16 ;  /* 0x0000001fff117819 */ /* 0x000fc80000011410 */
[----:B------:R-:W-:Y:S01]  /*0380*/  LEA.HI R18, R17, R16, RZ, 0x3 ;  /* 0x0000001011127211 */ /* 0x000fe200078f18ff */
[----:B------:R-:W1:Y:S03]  /*0390*/  LDC.64 R20, c[0x0][0x428] ;  /* 0x00010a00ff147b82 */ /* 0x000e660000000a00 */
[----:B------:R-:W-:-:S05]  /*03a0*/  LEA.HI.SX32 R65, R18, R55, 0x1d ;  /* 0x0000003712417211 */ /* 0x000fca00078feaff */
[----:B------:R-:W2:Y:S08]  /*03b0*/  @P1 LDC.64 R2, c[0x0][0x3b8] ;  /* 0x0000ee00ff021b82 */ /* 0x000eb00000000a00 */
[----:B------:R-:W3:Y:S08]  /*03c0*/  LDC.64 R16, c[0x0][0x3a8] ;  /* 0x0000ea00ff107b82 */ /* 0x000ef00000000a00 */
[----:B------:R-:W4:Y:S01]  /*03d0*/  LDC.64 R24, c[0x0][0x3c8] ;  /* 0x0000f200ff187b82 */ /* 0x000f220000000a00 */
[----:B0-----:R-:W-:-:S04]  /*03e0*/  IMAD.WIDE R66, R45, 0x4, R66 ;  /* 0x000000042d427825 */ /* 0x001fc800078e0242 */
[C---:B-1----:R-:W-:Y:S02]  /*03f0*/  IMAD.WIDE.U32 R20, R65.reuse, 0x10, R20 ;  /* 0x0000001041147825 */ /* 0x042fe400078e0014 */
[----:B------:R-:W4:Y:S01]  /*0400*/  LDG.E R67, desc[UR8][R66.64] ;  /* 0x0000000842437981 */ /* 0x000f22000c1e1900 */
[----:B------:R-:W0:Y:S01]  /*0410*/  LDC.64 R26, c[0x0][0x3b0] ;  /* 0x0000ec00ff1a7b82 */ /* 0x000e220000000a00 */
[C---:B--2---:R-:W-:Y:S02]  /*0420*/  @P1 IMAD.WIDE.U32 R2, R65.reuse, 0x8, R2 ;  /* 0x0000000841021825 */ /* 0x044fe400078e0002 */
[----:B------:R-:W2:Y:S04]  /*0430*/  LDG.E.128 R20, desc[UR8][R20.64] ;  /* 0x0000000814147981 */ /* 0x000ea8000c1e1d00 */
[----:B------:R-:W2:Y:S01]  /*0440*/  @P1 LDG.E.64 R2, desc[UR8][R2.64] ;  /* 0x0000000802021981 */ /* 0x000ea2000c1e1b00 */
[----:B---3--:R-:W-:Y:S01]  /*0450*/  IMAD.WIDE.U32 R16, R65, 0x10, R16 ;  /* 0x0000001041107825 */ /* 0x008fe200078e0010 */
[----:B------:R-:W1:Y:S05]  /*0460*/  @P0 LDC.64 R28, c[0x0][0x438] ;  /* 0x00010e00ff1c0b82 */ /* 0x000e6a0000000a00 */
[----:B------:R-:W3:Y:S01]  /*0470*/  LDG.E.128 R16, desc[UR8][R16.64] ;  /* 0x0000000810107981 */ /* 0x000ee2000c1e1d00 */
[----:B----4-:R-:W-:-:S06]  /*0480*/  IMAD.WIDE R24, R45, 0x4, R24 ;  /* 0x000000042d187825 */ /* 0x010fcc00078e0218 */
[----:B------:R-:W4:Y:S01]  /*0490*/  LDG.E R24, desc[UR8][R24.64] ;  /* 0x0000000818187981 */ /* 0x000f22000c1e1900 */
[----:B0-----:R-:W-:-:S06]  /*04a0*/  IMAD.WIDE.U32 R26, R65, 0x8, R26 ;  /* 0x00000008411a7825 */ /* 0x001fcc00078e001a */
[----:B------:R-:W4:Y:S01]  /*04b0*/  LDG.E.64 R26, desc[UR8][R26.64] ;  /* 0x000000081a1a7981 */ /* 0x000f22000c1e1b00 */
[----:B------:R-:W-:Y:S01]  /*04c0*/  ISETP.NE.AND P3, PT, R46, RZ, PT ;  /* 0x000000ff2e00720c */ /* 0x000fe20003f65270 */
[----:B-1----:R-:W-:-:S05]  /*04d0*/  @P0 IMAD.WIDE.U32 R28, R65, 0x10, R28 ;  /* 0x00000010411c0825 */ /* 0x002fca00078e001c */
[----:B-----5:R3:W5:Y:S01]  /*04e0*/  @P0 LDG.E.128 R4, desc[UR8][R28.64] ;  /* 0x000000081c040981 */ /* 0x020762000c1e1d00 */
[----:B------:R-:W-:Y:S01]  /*04f0*/  UMOV UR6, 0xffffffff ;  /* 0xffffffff00067882 */ /* 0x000fe20000000000 */
[----:B------:R-:W-:-:S04]  /*0500*/  ISETP.NE.U32.AND P2, PT, RZ, UR14, PT ;  /* 0x0000000eff007c0c */ /* 0x000fc8000bf45070 */
[----:B------:R-:W-:Y:S02]  /*0510*/  ISETP.NE.AND.EX P2, PT, RZ, UR15, PT, P2 ;  /* 0x0000000fff007c0c */ /* 0x000fe4000bf45320 */
[----:B------:R-:W-:Y:S02]  /*0520*/  FSEL R67, R67, RZ, !P3 ;  /* 0x000000ff43437208 */ /* 0x000fe40005800000 */
[C-C-:B--2---:R-:W-:Y:S02]  /*0530*/  @P1 SHF.R.U64 R64, R2.reuse, 0x8, R3.reuse ;  /* 0x0000000802401819 */ /* 0x144fe40000001203 */
[C-C-:B------:R-:W-:Y:S02]  /*0540*/  @P1 SHF.R.U64 R66, R2.reuse, 0x10, R3.reuse ;  /* 0x0000001002421819 */ /* 0x140fe40000001203 */
[C---:B------:R-:W-:Y:S02]  /*0550*/  @P1 SHF.R.U64 R68, R2.reuse, 0x18, R3 ;  /* 0x0000001802441819 */ /* 0x040fe40000001203 */
[----:B------:R-:W-:-:S02]  /*0560*/  @P1 PRMT R56, R2, 0x7610, R56 ;  /* 0x0000761002381816 */ /* 0x000fc40000000038 */
[--C-:B------:R-:W-:Y:S01]  /*0570*/  @P1 SHF.R.U32.HI R2, RZ, 0x8, R3.reuse ;  /* 0x00000008ff021819 */ /* 0x100fe20000011603 */
[----:B---3--:R-:W-:Y:S01]  /*0580*/  HADD2.F32 R28, -RZ, R17.H0_H0 ;  /* 0x20000011ff1c7230 */ /* 0x008fe20000004100 */
[----:B------:R-:W-:Y:S01]  /*0590*/  @P1 PRMT R58, R66, 0x7610, R58 ;  /* 0x00007610423a1816 */ /* 0x000fe2000000003a */
[--C-:B------:R-:W-:Y:S01]  /*05a0*/  HADD2.F32 R66, -RZ, R18.reuse.H0_H0 ;  /* 0x20000012ff427230 */ /* 0x100fe20000004100 */
[----:B------:R-:W-:Y:S01]  /*05b0*/  @P1 PRMT R60, R3, 0x7610, R60 ;  /* 0x00007610033c1816 */ /* 0x000fe2000000003c */
[----:B------:R-:W-:Y:S01]  /*05c0*/  HADD2.F32 R18, -RZ, R18.H1_H1 ;  /* 0x30000012ff127230 */ /* 0x000fe20000004100 */
[----:B------:R-:W-:Y:S02]  /*05d0*/  @P1 SHF.R.U32.HI R25, RZ, 0x10, R3 ;  /* 0x00000010ff191819 */ /* 0x000fe40000011603 */
[----:B------:R-:W-:Y:S01]  /*05e0*/  @P1 PRMT R61, R2, 0x7610, R61 ;  /* 0x00007610023d1816 */ /* 0x000fe2000000003d */
[--C-:B------:R-:W-:Y:S01]  /*05f0*/  HADD2.F32 R2, -RZ, R16.reuse.H0_H0 ;  /* 0x20000010ff027230 */ /* 0x100fe20000004100 */
[----:B------:R-:W-:Y:S01]  /*0600*/  @P1 SHF.R.U32.HI R3, RZ, 0x18, R3 ;  /* 0x00000018ff031819 */ /* 0x000fe20000011603 */
[----:B------:R-:W-:Y:S01]  /*0610*/  HADD2.F32 R16, -RZ, R16.H1_H1 ;  /* 0x30000010ff107230 */ /* 0x000fe20000004100 */
[----:B------:R-:W-:Y:S01]  /*0620*/  @P1 PRMT R59, R68, 0x7610, R59 ;  /* 0x00007610443b1816 */ /* 0x000fe2000000003b */
[--C-:B------:R-:W-:Y:S01]  /*0630*/  HADD2.F32 R68, -RZ, R19.reuse.H0_H0 ;  /* 0x20000013ff447230 */ /* 0x100fe20000004100 */
[----:B------:R-:W-:Y:S01]  /*0640*/  @P1 PRMT R62, R25, 0x7610, R62 ;  /* 0x00007610193e1816 */ /* 0x000fe2000000003e */
[----:B------:R-:W-:Y:S01]  /*0650*/  HADD2.F32 R70, -RZ, R19.H1_H1 ;  /* 0x30000013ff467230 */ /* 0x000fe20000004100 */
[----:B------:R-:W-:Y:S01]  /*0660*/  @P1 PRMT R63, R3, 0x7610, R63 ;  /* 0x00007610033f1816 */ /* 0x000fe2000000003f */
[C---:B------:R-:W-:Y:S01]  /*0670*/  FADD.FTZ R19, -R67.reuse, R28 ;  /* 0x0000001c43137221 */ /* 0x040fe20000010100 */
[----:B------:R-:W-:Y:S01]  /*0680*/  @P1 PRMT R57, R64, 0x7610, R57 ;  /* 0x0000761040391816 */ /* 0x000fe20000000039 */
[C---:B------:R-:W-:Y:S01]  /*0690*/  FADD.FTZ R3, -R67.reuse, R2 ;  /* 0x0000000243037221 */ /* 0x040fe20000010100 */
[----:B------:R-:W-:Y:S01]  /*06a0*/  FADD.FTZ R25, -R67, R18 ;  /* 0x0000001243197221 */ /* 0x000fe20000010100 */
[----:B------:R-:W-:-:S02]  /*06b0*/  HADD2.F32 R64, -RZ, R17.H1_H1 ;  /* 0x30000011ff407230 */ /* 0x000fc40000004100 */
[C---:B------:R-:W-:Y:S01]  /*06c0*/  FADD.FTZ R17, -R67.reuse, R16 ;  /* 0x0000001043117221 */ /* 0x040fe20000010100 */
[--C-:B------:R-:W-:Y:S02]  /*06d0*/  HADD2.F32 R2, -RZ, R20.reuse.H0_H0 ;  /* 0x20000014ff027230 */ /* 0x100fe40000004100 */
[----:B------:R-:W-:Y:S02]  /*06e0*/  HADD2.F32 R18, -RZ, R20.H1_H1 ;  /* 0x30000014ff127230 */ /* 0x000fe40000004100 */
[C---:B----4-:R-:W-:Y:S01]  /*06f0*/  FMUL.FTZ R16, R24.reuse, R19 ;  /* 0x0000001318107220 */ /* 0x050fe20000410000 */
[--C-:B------:R-:W-:Y:S02]  /*0700*/  HADD2.F32 R20, -RZ, R21.reuse.H0_H0 ;  /* 0x20000015ff147230 */ /* 0x100fe40000004100 */
[C---:B------:R-:W-:Y:S01]  /*0710*/  FADD.FTZ R77, -R67.reuse, R66 ;  /* 0x00000042434d7221 */ /* 0x040fe20000010100 */
[----:B------:R-:W-:Y:S01]  /*0720*/  FMUL.FTZ R3, R24, R3 ;  /* 0x0000000318037220 */ /* 0x000fe20000410000 */
[----:B------:R-:W-:Y:S01]  /*0730*/  FADD.FTZ R79, -R67, R64 ;  /* 0x00000040434f7221 */ /* 0x000fe20000010100 */
[----:B------:R-:W-:-:S02]  /*0740*/  HADD2.F32 R76, -RZ, R21.H1_H1 ;  /* 0x30000015ff4c7230 */ /* 0x000fc40000004100 */
[----:B------:R-:W-:Y:S01]  /*0750*/  FADD.FTZ R39, R20, R39 ;  /* 0x0000002714277221 */ /* 0x000fe20000010000 */
[----:B------:R-:W-:Y:S02]  /*0760*/  HADD2.F32 R64, -RZ, R22.H0_H0 ;  /* 0x20000016ff407230 */ /* 0x000fe40000004100 */
[-C--:B------:R-:W-:Y:S01]  /*0770*/  FFMA.FTZ R31, R16, R20.reuse, R31 ;  /* 0x00000014101f7223 */ /* 0x080fe2000001001f */
[----:B------:R-:W-:Y:S01]  /*0780*/  FMUL.FTZ R21, R52, R20 ;  /* 0x0000001434157220 */ /* 0x000fe20000410000 */
[----:B------:R-:W-:Y:S01]  /*0790*/  FMUL.FTZ R20, R24, R77 ;  /* 0x0000004d18147220 */ /* 0x000fe20000410000 */
[----:B------:R-:W-:Y:S01]  /*07a0*/  FADD.FTZ R29, -R67, R68 ;  /* 0x00000044431d7221 */ /* 0x000fe20000010100 */
[----:B------:R-:W-:Y:S01]  /*07b0*/  FADD.FTZ R37, R2, R37 ;  /* 0x0000002502257221 */ /* 0x000fe20000010000 */
[----:B------:R-:W-:Y:S01]  /*07c0*/  FMUL.FTZ R17, R24, R17 ;  /* 0x0000001118117220 */ /* 0x000fe20000410000 */
[----:B------:R-:W-:Y:S01]  /*07d0*/  FFMA.FTZ R0, R3, R2, R0 ;  /* 0x0000000203007223 */ /* 0x000fe20000010000 */
[----:B------:R-:W-:-:S02]  /*07e0*/  HADD2.F32 R75, -RZ, R23.H0_H0 ;  /* 0x20000017ff4b7230 */ /* 0x000fc40000004100 */
[----:B------:R-:W-:Y:S01]  /*07f0*/  FMUL.FTZ R2, R54, R2 ;  /* 0x0000000236027220 */ /* 0x000fe20000410000 */
[----:B------:R-:W-:Y:S02]  /*0800*/  HADD2.F32 R66, -RZ, R23.H1_H1 ;  /* 0x30000017ff427230 */ /* 0x000fe40000004100 */
[C---:B------:R-:W-:Y:S01]  /*0810*/  FMUL.FTZ R19, R24.reuse, R79 ;  /* 0x0000004f18137220 */ /* 0x040fe20000410000 */
[----:B------:R-:W-:Y:S01]  /*0820*/  FMUL.FTZ R23, R24, R25 ;  /* 0x0000001918177220 */ /* 0x000fe20000410000 */
[----:B------:R-:W-:Y:S01]  /*0830*/  FADD.FTZ R41, R64, R41 ;  /* 0x0000002940297221 */ /* 0x000fe20000010000 */
[-C--:B------:R-:W-:Y:S01]  /*0840*/  FFMA.FTZ R33, R20, R64.reuse, R33 ;  /* 0x0000004014217223 */ /* 0x080fe20000010021 */
[----:B------:R-:W-:Y:S01]  /*0850*/  FMUL.FTZ R25, R50, R64 ;  /* 0x0000004032197220 */ /* 0x000fe20000410000 */
[----:B------:R-:W-:Y:S02]  /*0860*/  HADD2.F32 R28, -RZ, R22.H1_H1 ;  /* 0x30000016ff1c7230 */ /* 0x000fe40000004100 */
[----:B------:R-:W-:Y:S01]  /*0870*/  FADD.FTZ R38, R18, R38 ;  /* 0x0000002612267221 */ /* 0x000fe20000010000 */
[-C--:B------:R-:W-:Y:S01]  /*0880*/  FFMA.FTZ R30, R17, R18.reuse, R30 ;  /* 0x00000012111e7223 */ /* 0x080fe2000001001e */
[----:B------:R-:W-:Y:S01]  /*0890*/  FMUL.FTZ R64, R24, R29 ;  /* 0x0000001d18407220 */ /* 0x000fe20000410000 */
[----:B------:R-:W-:Y:S01]  /*08a0*/  FMUL.FTZ R18, R53, R18 ;  /* 0x0000001235127220 */ /* 0x000fe20000410000 */
[----:B------:R-:W-:Y:S01]  /*08b0*/  FADD.FTZ R40, R76, R40 ;  /* 0x000000284c287221 */ /* 0x000fe20000010000 */
[-C--:B------:R-:W-:Y:S01]  /*08c0*/  FFMA.FTZ R32, R19, R76.reuse, R32 ;  /* 0x0000004c13207223 */ /* 0x080fe20000010020 */
[----:B------:R-:W-:Y:S01]  /*08d0*/  FMUL.FTZ R22, R51, R76 ;  /* 0x0000004c33167220 */ /* 0x000fe20000410000 */
[----:B------:R-:W-:Y:S01]  /*08e0*/  FADD.FTZ R29, RZ, R2 ;  /* 0x00000002ff1d7221 */ /* 0x000fe20000010000 */
[----:B------:R-:W-:-:S03]  /*08f0*/  FFMA.FTZ R76, R3, R2, RZ ;  /* 0x00000002034c7223 */ /* 0x000fc600000100ff */
[----:B------:R-:W-:Y:S01]  /*0900*/  FADD.FTZ R78, R29, R18 ;  /* 0x000000121d4e7221 */ /* 0x000fe20000010000 */
[----:B------:R-:W-:Y:S01]  /*0910*/  FFMA.FTZ R77, R17, R18, R76 ;  /* 0x00000012114d7223 */ /* 0x000fe2000001004c */
[----:B------:R-:W-:Y:S01]  /*0920*/  FADD.FTZ R43, R75, R43 ;  /* 0x0000002b4b2b7221 */ /* 0x000fe20000010000 */
[-C--:B------:R-:W-:Y:S01]  /*0930*/  FFMA.FTZ R35, R64, R75.reuse, R35 ;  /* 0x0000004b40237223 */ /* 0x080fe20000010023 */
[----:B------:R-:W-:Y:S01]  /*0940*/  FMUL.FTZ R29, R48, R75 ;  /* 0x0000004b301d7220 */ /* 0x000fe20000410000 */
[----:B------:R-:W-:Y:S01]  /*0950*/  FADD.FTZ R75, R78, R21 ;  /* 0x000000154e4b7221 */ /* 0x000fe20000010000 */
[--C-:B------:R-:W-:Y:S01]  /*0960*/  FFMA.FTZ R76, R16, R21, R77.reuse ;  /* 0x00000015104c7223 */ /* 0x100fe2000001004d */
[----:B------:R-:W-:Y:S02]  /*0970*/  MOV R74, R26 ;  /* 0x0000001a004a7202 */ /* 0x000fe40000000f00 */
[----:B------:R-:W-:Y:S01]  /*0980*/  FADD.FTZ R78, R75, R22 ;  /* 0x000000164b4e7221 */ /* 0x000fe20000010000 */
[----:B------:R-:W-:Y:S01]  /*0990*/  FFMA.FTZ R75, R19, R22, R76 ;  /* 0x00000016134b7223 */ /* 0x000fe2000001004c */
[----:B------:R-:W-:Y:S01]  /*09a0*/  FADD.FTZ R67, -R67, R70 ;  /* 0x0000004643437221 */ /* 0x000fe20000010100 */
[----:B------:R-:W-:Y:S01]  /*09b0*/  FADD.FTZ R42, R28, R42 ;  /* 0x0000002a1c2a7221 */ /* 0x000fe20000010000 */
[-C--:B------:R-:W-:Y:S01]  /*09c0*/  FFMA.FTZ R34, R23, R28.reuse, R34 ;  /* 0x0000001c17227223 */ /* 0x080fe20000010022 */
[----:B------:R-:W-:Y:S01]  /*09d0*/  PRMT R77, R74, 0x7610, R77 ;  /* 0x000076104a4d7816 */ /* 0x000fe2000000004d */
[----:B------:R-:W-:Y:S01]  /*09e0*/  FMUL.FTZ R28, R49, R28 ;  /* 0x0000001c311c7220 */ /* 0x000fe20000410000 */
[----:B------:R-:W-:Y:S01]  /*09f0*/  FADD.FTZ R79, R78, R25 ;  /* 0x000000194e4f7221 */ /* 0x000fe20000010000 */
[----:B------:R-:W-:Y:S01]  /*0a00*/  FFMA.FTZ R74, R20, R25, R75 ;  /* 0x00000019144a7223 */ /* 0x000fe2000001004b */
[----:B------:R-:W-:Y:S01]  /*0a10*/  MOV R73, R27 ;  /* 0x0000001b00497202 */ /* 0x000fe20000000f00 */
[----:B------:R-:W-:Y:S01]  /*0a20*/  FMUL.FTZ R67, R24, R67 ;  /* 0x0000004318437220 */ /* 0x000fe20000410000 */
[----:B------:R-:W-:Y:S01]  /*0a30*/  FADD.FTZ R76, R79, R28 ;  /* 0x0000001c4f4c7221 */ /* 0x000fe20000010000 */
[----:B------:R-:W-:Y:S01]  /*0a40*/  FFMA.FTZ R75, R23, R28, R74 ;  /* 0x0000001c174b7223 */ /* 0x000fe2000001004a */
[----:B------:R-:W-:Y:S01]  /*0a50*/  FADD.FTZ R44, R66, R44 ;  /* 0x0000002c422c7221 */ /* 0x000fe20000010000 */
[-C--:B------:R-:W-:Y:S01]  /*0a60*/  FFMA.FTZ R36, R67, R66.reuse, R36 ;  /* 0x0000004243247223 */ /* 0x080fe20000010024 */
[----:B------:R-:W-:Y:S01]  /*0a70*/  PRMT R78, R73, 0x7610, R78 ;  /* 0x00007610494e7816 */ /* 0x000fe2000000004e */
[----:B------:R-:W-:Y:S01]  /*0a80*/  FMUL.FTZ R66, R47, R66 ;  /* 0x000000422f427220 */ /* 0x000fe20000410000 */
[----:B------:R-:W-:Y:S01]  /*0a90*/  FADD.FTZ R73, R76, R29 ;  /* 0x0000001d4c497221 */ /* 0x000fe20000010000 */
[----:B------:R-:W-:Y:S01]  /*0aa0*/  FFMA.FTZ R74, R64, R29, R75 ;  /* 0x0000001d404a7223 */ /* 0x000fe2000001004b */
[----:B------:R-:W-:-:S02]  /*0ab0*/  SHF.R.U64 R68, R26, 0x8, R27 ;  /* 0x000000081a447819 */ /* 0x000fc4000000121b */
[C-C-:B------:R-:W-:Y:S01]  /*0ac0*/  SHF.R.U64 R69, R26.reuse, 0x10, R27.reuse ;  /* 0x000000101a457819 */ /* 0x140fe2000000121b */
[----:B------:R-:W-:Y:S01]  /*0ad0*/  FADD.FTZ R73, R73, R66 ;  /* 0x0000004249497221 */ /* 0x000fe20000010000 */
[--C-:B------:R-:W-:Y:S01]  /*0ae0*/  SHF.R.U64 R70, R26, 0x18, R27.reuse ;  /* 0x000000181a467819 */ /* 0x100fe2000000121b */
[----:B------:R-:W-:Y:S01]  /*0af0*/  FFMA.FTZ R74, R67, R66, R74 ;  /* 0x00000042434a7223 */ /* 0x000fe2000001004a */
        /* <DEDUP_REMOVED lines=21> */
.L_x_522:
        /* <DEDUP_REMOVED lines=16> */
[----:B------:R-:W-:Y:S01]  /*0d50*/  FADD.FTZ R17, R18, -R17 ;  /* 0x8000001112117221 */ /* 0x000fe20000010000 */
[----:B------:R-:W-:Y:S01]  /*0d60*/  FADD.FTZ R21, R21, -R16 ;  /* 0x8000001015157221 */ /* 0x000fe20000010000 */
[----:B------:R-:W-:Y:S01]  /*0d70*/  FADD.FTZ R25, R25, -R20 ;  /* 0x8000001419197221 */ /* 0x000fe20000010000 */
[-CC-:B------:R-:W-:Y:S01]  /*0d80*/  FFMA.FTZ R23, R23, R74.reuse, R73.reuse ;  /* 0x0000004a17177223 */ /* 0x180fe20000010049 */
        /* <DEDUP_REMOVED lines=46> */
.L_x_505:
[-CC-:B------:R-:W-:Y:S01]  /*1070*/  FFMA.FTZ R64, R64, R74.reuse, R73.reuse ;  /* 0x0000004a40407223 */ /* 0x180fe20000010049 */
[-CC-:B------:R-:W-:Y:S01]  /*1080*/  FFMA.FTZ R67, R67, R74.reuse, R73.reuse ;  /* 0x0000004a43437223 */ /* 0x180fe20000010049 */
[-C--:B------:R-:W-:Y:S01]  /*1090*/  FFMA.FTZ R20, R20, R74.reuse, R73 ;  /* 0x0000004a14147223 */ /* 0x080fe20000010049 */
        /* <DEDUP_REMOVED lines=8> */
[----:B------:R-:W-:Y:S01]  /*1120*/  FMUL.FTZ R10, R24, R25 ;  /* 0x00000019180a7220 */ /* 0x000fe20000410000 */
[-CC-:B------:R-:W-:Y:S01]  /*1130*/  FFMA.FTZ R17, R17, R74.reuse, R73.reuse ;  /* 0x0000004a11117223 */ /* 0x180fe20000010049 */
[-CC-:B------:R-:W-:Y:S01]  /*1140*/  FFMA.FTZ R23, R23, R74.reuse, R73.reuse ;  /* 0x0000004a17177223 */ /* 0x180fe20000010049 */
[----:B------:R-:W-:Y:S01]  /*1150*/  FFMA.FTZ R3, R3, R74, R73 ;  /* 0x0000004a03037223 */ /* 0x000fe20000010049 */
[----:B------:R-:W-:Y:S01]  /*1160*/  FMUL.FTZ R9, R11, UR16 ;  /* 0x000000100b097c20 */ /* 0x000fe20008410000 */
[----:B------:R-:W-:Y:S01]  /*1170*/  LOP3.LUT P6, RZ, R72, 0xff, RZ, 0xc0, !PT ;  /* 0x000000ff48ff7812 */ /* 0x000fe200078cc0ff */
[----:B------:R-:W-:Y:S01]  /*1180*/  FMUL.FTZ R20, R26, UR16 ;  /* 0x000000101a147c20 */ /* 0x000fe20008410000 */
[----:B------:R-:W-:Y:S01]  /*1190*/  ISETP.GE.U32.AND.EX P2, PT, R27, 0x1000000, PT, P2 ;  /* 0x010000001b00780c */ /* 0x000fe20003f46120 */
[----:B------:R-:W-:Y:S01]  /*11a0*/  FMUL.FTZ R8, R10, UR16 ;  /* 0x000000100a087c20 */ /* 0x000fe20008410000 */
[----:B------:R-:W-:Y:S01]  /*11b0*/  FADD.FTZ R21, R21, -R16 ;  /* 0x8000001015157221 */ /* 0x000fe20000010000 */
[----:B------:R-:W-:Y:S01]  /*11c0*/  FADD.FTZ R19, R22, -R19 ;  /* 0x8000001316137221 */ /* 0x000fe20000010000 */
[----:B------:R-:W-:Y:S01]  /*11d0*/  LOP3.LUT P5, RZ, R78, 0xff, RZ, 0xc0, !PT ;  /* 0x000000ff4eff7812 */ /* 0x000fe200078ac0ff */
[----:B------:R-:W-:Y:S01]  /*11e0*/  FADD.FTZ R17, R18, -R17 ;  /* 0x8000001112117221 */ /* 0x000fe20000010000 */
[----:B------:R-:W-:Y:S01]  /*11f0*/  FADD.FTZ R23, R28, -R23 ;  /* 0x800000171c177221 */ /* 0x000fe20000010000 */
[----:B------:R-:W-:Y:S01]  /*1200*/  FADD.FTZ R3, R2, -R3 ;  /* 0x8000000302037221 */ /* 0x000fe20000010000 */
[----:B------:R-:W-:Y:S01]  /*1210*/  FSEL R25, R9, RZ, P6 ;  /* 0x000000ff09197208 */ /* 0x000fe20003000000 */
[----:B------:R-:W-:Y:S01]  /*1220*/  FMUL.FTZ R9, R24, R21 ;  /* 0x0000001518097220 */ /* 0x000fe20000410000 */
[----:B------:R-:W-:Y:S01]  /*1230*/  FSEL R64, R20, RZ, P2 ;  /* 0x000000ff14407208 */ /* 0x000fe20001000000 */
[----:B------:R-:W-:Y:S01]  /*1240*/  FMUL.FTZ R2, R24, R19 ;  /* 0x0000001318027220 */ /* 0x000fe20000410000 */
[----:B------:R-:W-:Y:S01]  /*1250*/  FSEL R20, R8, RZ, P5 ;  /* 0x000000ff08147208 */ /* 0x000fe20002800000 */
[C---:B------:R-:W-:Y:S01]  /*1260*/  FMUL.FTZ R8, R24.reuse, R17 ;  /* 0x0000001118087220 */ /* 0x040fe20000410000 */
[C---:B------:R-:W-:Y:S01]  /*1270*/  FMUL.FTZ R23, R24.reuse, R23 ;  /* 0x0000001718177220 */ /* 0x040fe20000410000 */
[----:B------:R-:W-:Y:S01]  /*1280*/  FMUL.FTZ R3, R24, R3 ;  /* 0x0000000318037220 */ /* 0x000fe20000410000 */
[----:B------:R-:W-:Y:S01]  /*1290*/  FMUL.FTZ R16, R9, UR16 ;  /* 0x0000001009107c20 */ /* 0x000fe20008410000 */
[C---:B------:R-:W-:Y:S01]  /*12a0*/  F2FP.F16.F32.PACK_AB R9, R2.reuse, R9 ;  /* 0x000000090209723e */ /* 0x040fe200000000ff */
[----:B------:R-:W-:Y:S01]  /*12b0*/  FMUL.FTZ R17, R2, UR16 ;  /* 0x0000001002117c20 */ /* 0x000fe20008410000 */
        /* <DEDUP_REMOVED lines=19> */
[----:B------:R-:W-:Y:S01]  /*13f0*/  F2FP.F16.F32.PACK_AB R16, R2, R3 ;  /* 0x000000030210723e */ /* 0x000fe200000000ff */
[----:B------:R-:W-:Y:S06]  /*1400*/  BRA `(.L_x_506) ;  /* 0x0000001800607947 */ /* 0x000fec0003800000 */
.L_x_504:
[-CC-:B------:R-:W-:Y:S01]  /*1410*/  FFMA.FTZ R75, R3, R74.reuse, R73.reuse ;  /* 0x0000004a034b7223 */ /* 0x180fe20000010049 */
[-CC-:B------:R-:W-:Y:S01]  /*1420*/  FFMA.FTZ R3, R17, R74.reuse, R73.reuse ;  /* 0x0000004a11037223 */ /* 0x180fe20000010049 */
[-C--:B------:R-:W-:Y:S01]  /*1430*/  FFMA.FTZ R64, R64, R74.reuse, R73 ;  /* 0x0000004a40407223 */ /* 0x080fe20000010049 */
[----:B-----5:R-:W-:Y:S02]  /*1440*/  HADD2.F32 R17, -RZ, R4.H0_H0 ;  /* 0x20000004ff117230 */ /* 0x020fe40000004100 */
[----:B------:R-:W-:Y:S01]  /*1450*/  FADD.FTZ R75, R2, -R75 ;  /* 0x8000004b024b7221 */ /* 0x000fe20000010000 */
[-CC-:B------:R-:W-:Y:S01]  /*1460*/  FFMA.FTZ R20, R20, R74.reuse, R73.reuse ;  /* 0x0000004a14147223 */ /* 0x180fe20000010049 */
[----:B------:R-:W-:Y:S01]  /*1470*/  FADD.FTZ R2, R29, -R64 ;  /* 0x800000401d027221 */ /* 0x000fe20000010000 */
[----:B------:R-:W-:Y:S01]  /*1480*/  FFMA.FTZ R16, R16, R74, R73 ;  /* 0x0000004a10107223 */ /* 0x000fe20000010049 */
[----:B------:R-:W-:Y:S01]  /*1490*/  FFMA.FTZ R29, R24, R75, R17 ;  /* 0x0000004b181d7223 */ /* 0x000fe20000010011 */
[----:B------:R-:W-:-:S02]  /*14a0*/  HADD2.F32 R17, -RZ, R6.H0_H0 ;  /* 0x20000006ff117230 */ /* 0x000fc40000004100 */
[----:B------:R-:W-:Y:S01]  /*14b0*/  FADD.FTZ R20, R25, -R20 ;  /* 0x8000001419147221 */ /* 0x000fe20000010000 */
[----:B------:R-:W-:Y:S01]  /*14c0*/  FADD.FTZ R16, R21, -R16 ;  /* 0x8000001015107221 */ /* 0x000fe20000010000 */
[----:B------:R-:W-:Y:S01]  /*14d0*/  HADD2.F32 R25, -RZ, R7.H0_H0 ;  /* 0x20000007ff197230 */ /* 0x000fe20000004100 */
[----:B------:R-:W-:Y:S01]  /*14e0*/  LOP3.LUT P4, RZ, R68, 0xff, RZ, 0xc0, !PT ;  /* 0x000000ff44ff7812 */ /* 0x000fe2000788c0ff */
[--C-:B------:R-:W-:Y:S02]  /*14f0*/  HADD2.F32 R21, -RZ, R5.reuse.H0_H0 ;  /* 0x20000005ff157230 */ /* 0x100fe40000004100 */
[----:B------:R-:W-:Y:S01]  /*1500*/  FFMA.FTZ R68, R24, R20, R17 ;  /* 0x0000001418447223 */ /* 0x000fe20000010011 */
[----:B------:R-:W-:Y:S01]  /*1510*/  LOP3.LUT P2, RZ, R78, 0xff, RZ, 0xc0, !PT ;  /* 0x000000ff4eff7812 */ /* 0x000fe2000784c0ff */
[C---:B------:R-:W-:Y:S01]  /*1520*/  FFMA.FTZ R25, R24.reuse, R2, R25 ;  /* 0x0000000218197223 */ /* 0x040fe20000010019 */
[----:B------:R-:W-:Y:S01]  /*1530*/  LOP3.LUT P3, RZ, R69, 0xff, RZ, 0xc0, !PT ;  /* 0x000000ff45ff7812 */ /* 0x000fe2000786c0ff */
[----:B------:R-:W-:Y:S01]  /*1540*/  FFMA.FTZ R64, R24, R16, R21 ;  /* 0x0000001018407223 */ /* 0x000fe20000010015 */
[----:B------:R-:W-:Y:S01]  /*1550*/  FMUL.FTZ R2, R68, UR16 ;  /* 0x0000001044027c20 */ /* 0x000fe20008410000 */
[-CC-:B------:R-:W-:Y:S01]  /*1560*/  FFMA.FTZ R19, R19, R74.reuse, R73.reuse ;  /* 0x0000004a13137223 */ /* 0x180fe20000010049 */
[-CC-:B------:R-:W-:Y:S01]  /*1570*/  FFMA.FTZ R23, R23, R74.reuse, R73.reuse ;  /* 0x0000004a17177223 */ /* 0x180fe20000010049 */
[----:B------:R-:W-:Y:S01]  /*1580*/  FMUL.FTZ R17, R64, UR16 ;  /* 0x0000001040117c20 */ /* 0x000fe20008410000 */
[----:B------:R-:W-:Y:S01]  /*1590*/  FFMA.FTZ R67, R67, R74, R73 ;  /* 0x0000004a43437223 */ /* 0x000fe20000010049 */
[----:B------:R-:W-:Y:S01]  /*15a0*/  FSEL R2, R2, RZ, P2 ;  /* 0x000000ff02027208 */ /* 0x000fe20001000000 */
[----:B------:R-:W-:Y:S01]  /*15b0*/  FADD.FTZ R22, R22, -R19 ;  /* 0x8000001316167221 */ /* 0x000fe20000010000 */
[----:B------:R-:W-:Y:S01]  /*15c0*/  ISETP.NE.U32.AND P2, PT, RZ, UR4, PT ;  /* 0x00000004ff007c0c */ /* 0x000fe2000bf45070 */
[----:B------:R-:W-:Y:S01]  /*15d0*/  HADD2.F32 R19, -RZ, R5.H1_H1 ;  /* 0x30000005ff137230 */ /* 0x000fe20000004100 */
[----:B------:R-:W-:Y:S01]  /*15e0*/  FSEL R17, R17, RZ, P3 ;  /* 0x000000ff11117208 */ /* 0x000fe20001800000 */
[----:B------:R-:W-:Y:S01]  /*15f0*/  HADD2.F32 R21, -RZ, R6.H1_H1 ;  /* 0x30000006ff157230 */ /* 0x000fe20000004100 */
[----:B------:R-:W-:Y:S01]  /*1600*/  ISETP.GE.U32.AND P3, PT, R26, RZ, PT ;  /* 0x000000ff1a00720c */ /* 0x000fe20003f66070 */
[----:B------:R-:W-:Y:S01]  /*1610*/  FMUL.FTZ R16, R29, UR16 ;  /* 0x000000101d107c20 */ /* 0x000fe20008410000 */
[----:B------:R-:W-:Y:S01]  /*1620*/  ISETP.NE.AND.EX P2, PT, RZ, UR5, PT, P2 ;  /* 0x00000005ff007c0c */ /* 0x000fe2000bf45320 */
[----:B------:R-:W-:Y:S01]  /*1630*/  FADD.FTZ R26, R66, -R67 ;  /* 0x80000043421a7221 */ /* 0x000fe20000010000 */
[----:B------:R-:W-:Y:S01]  /*1640*/  ISETP.GE.U32.AND.EX P3, PT, R27, 0x1000000, PT, P3 ;  /* 0x010000001b00780c */ /* 0x000fe20003f66130 */
[----:B------:R-:W-:Y:S01]  /*1650*/  FADD.FTZ R27, R18, -R3 ;  /* 0x80000003121b7221 */ /* 0x000fe20000010000 */
[----:B------:R-:W-:Y:S01]  /*1660*/  FADD.FTZ R18, R28, -R23 ;  /* 0x800000171c127221 */ /* 0x000fe20000010000 */
[----:B------:R-:W-:Y:S01]  /*1670*/  HADD2.F32 R3, -RZ, R4.H1_H1 ;  /* 0x30000004ff037230 */ /* 0x000fe20000004100 */
[----:B------:R-:W-:Y:S01]  /*1680*/  LOP3.LUT P6, RZ, R77, 0xff, RZ, 0xc0, !PT ;  /* 0x000000ff4dff7812 */ /* 0x000fe200078cc0ff */
[----:B------:R-:W-:-:S02]  /*1690*/  HADD2.F32 R23, -RZ, R7.H1_H1 ;  /* 0x30000007ff177230 */ /* 0x000fc40000004100 */
[C---:B------:R-:W-:Y:S01]  /*16a0*/  FFMA.FTZ R28, R24.reuse, R22, R19 ;  /* 0x00000016181c7223 */ /* 0x040fe20000010013 */
[C---:B------:R-:W-:Y:S01]  /*16b0*/  FFMA.FTZ R66, R24.reuse, R18, R21 ;  /* 0x0000001218427223 */ /* 0x040fe20000010015 */
[----:B------:R-:W-:Y:S01]  /*16c0*/  FFMA.FTZ R27, R24, R27, R3 ;  /* 0x0000001b181b7223 */ /* 0x000fe20000010003 */
[----:B------:R-:W-:Y:S01]  /*16d0*/  FSEL R16, R16, RZ, P6 ;  /* 0x000000ff10107208 */ /* 0x000fe20003000000 */
[----:B------:R-:W-:Y:S01]  /*16e0*/  FFMA.FTZ R26, R24, R26, R23 ;  /* 0x0000001a181a7223 */ /* 0x000fe20000010017 */
[----:B------:R-:W-:Y:S01]  /*16f0*/  FMUL.FTZ R20, R25, UR16 ;  /* 0x0000001019147c20 */ /* 0x000fe20008410000 */
[----:B------:R-:W-:Y:S02]  /*1700*/  @P2 F2FP.F16.F32.PACK_AB R3, RZ, R29 ;  /* 0x0000001dff03223e */ /* 0x000fe400000000ff */
[----:B------:R-:W-:Y:S02]  /*1710*/  @P2 F2FP.F16.F32.PACK_AB R18, RZ, R64 ;  /* 0x00000040ff12223e */ /* 0x000fe400000000ff */
[----:B------:R-:W-:-:S02]  /*1720*/  @P2 F2FP.F16.F32.PACK_AB R19, RZ, R68 ;  /* 0x00000044ff13223e */ /* 0x000fc400000000ff */
[----:B------:R-:W-:Y:S02]  /*1730*/  LOP3.LUT P6, RZ, R72, 0xff, RZ, 0xc0, !PT ;  /* 0x000000ff48ff7812 */ /* 0x000fe400078cc0ff */
        /* <DEDUP_REMOVED lines=9> */
[----:B------:R-:W-:-:S02]  /*17d0*/  FSEL R20, R20, RZ, P6 ;  /* 0x000000ff14147208 */ /* 0x000fc40003000000 */
[----:B------:R-:W-:Y:S02]  /*17e0*/  LOP3.LUT P5, RZ, R70, 0xff, RZ, 0xc0, !PT ;  /* 0x000000ff46ff7812 */ /* 0x000fe400078ac0ff */
[----:B------:R-:W-:Y:S02]  /*17f0*/  LOP3.LUT P6, RZ, R71, 0xff, RZ, 0xc0, !PT ;  /* 0x000000ff47ff7812 */ /* 0x000fe400078cc0ff */
[----:B------:R-:W-:Y:S02]  /*1800*/  @P2 F2FP.F16.F32.PACK_AB R21, RZ, R27 ;  /* 0x0000001bff15223e */ /* 0x000fe400000000ff */
[----:B------:R-:W-:Y:S02]  /*1810*/  @P2 PRMT R11, R24, 0x7610, R11 ;  /* 0x00007610180b2816 */ /* 0x000fe4000000000b */
[----:B------:R-:W-:Y:S02]  /*1820*/  @P2 F2FP.F16.F32.PACK_AB R22, RZ, R28 ;  /* 0x0000001cff16223e */ /* 0x000fe400000000ff */
[----:B------:R-:W-:-:S02]  /*1830*/  @P2 F2FP.F16.F32.PACK_AB R23, RZ, R66 ;  /* 0x00000042ff17223e */ /* 0x000fc400000000ff */
[----:B------:R-:W-:Y:S02]  /*1840*/  FSEL R27, R26, RZ, P3 ;  /* 0x000000ff1a1b7208 */ /* 0x000fe40001800000 */
[----:B------:R-:W-:Y:S02]  /*1850*/  FSEL R29, R19, RZ, P6 ;  /* 0x000000ff131d7208 */ /* 0x000fe40003000000 */
[----:B------:R-:W-:Y:S02]  /*1860*/  FSEL R24, R18, RZ, P5 ;  /* 0x000000ff12187208 */ /* 0x000fe40002800000 */
[----:B------:R-:W-:Y:S02]  /*1870*/  FSEL R3, R3, RZ, P4 ;  /* 0x000000ff03037208 */ /* 0x000fe40002000000 */
[----:B------:R-:W-:Y:S02]  /*1880*/  F2FP.F16.F32.PACK_AB R19, R27, R20 ;  /* 0x000000141b13723e */ /* 0x000fe400000000ff */
[----:B------:R-:W-:-:S02]  /*1890*/  F2FP.F16.F32.PACK_AB R18, R29, R2 ;  /* 0x000000021d12723e */ /* 0x000fc400000000ff */
[----:B------:R-:W-:Y:S02]  /*18a0*/  F2FP.F16.F32.PACK_AB R17, R24, R17 ;  /* 0x000000111811723e */ /* 0x000fe400000000ff */
[----:B------:R-:W-:Y:S02]  /*18b0*/  F2FP.F16.F32.PACK_AB R16, R3, R16 ;  /* 0x000000100310723e */ /* 0x000fe400000000ff */
[----:B------:R-:W-:Y:S02]  /*18c0*/  @P2 PRMT R8, R8, 0x5410, R21 ;  /* 0x0000541008082816 */ /* 0x000fe40000000015 */
[----:B------:R-:W-:Y:S02]  /*18d0*/  @P2 PRMT R9, R9, 0x5410, R22 ;  /* 0x0000541009092816 */ /* 0x000fe40000000016 */
[----:B------:R-:W-:Y:S02]  /*18e0*/  @P2 PRMT R10, R10, 0x5410, R23 ;  /* 0x000054100a0a2816 */ /* 0x000fe40000000017 */
[----:B------:R-:W-:Y:S01]  /*18f0*/  @P2 PRMT R11, R11, 0x5410, R25 ;  /* 0x000054100b0b2816 */ /* 0x000fe20000000019 */
[----:B------:R-:W-:Y:S06]  /*1900*/  BRA `(.L_x_506) ;  /* 0x0000001400207947 */ /* 0x000fec0003800000 */
.L_x_503:
        /* <DEDUP_REMOVED lines=9> */
[-C--:B------:R-:W-:Y:S01]  /*19a0*/  FFMA.FTZ R23, R23, R74.reuse, R73 ;  /* 0x0000004a17177223 */ /* 0x080fe20000010049 */
[----:B------:R-:W-:Y:S01]  /*19b0*/  FADD.FTZ R67, R66, -R67 ;  /* 0x8000004342437221 */ /* 0x000fe20000010000 */
[----:B------:R-:W-:Y:S01]  /*19c0*/  ISETP.GE.U32.AND.EX P2, PT, R27, 0x1000000, PT, P2 ;  /* 0x010000001b00780c */ /* 0x000fe20003f46120 */
[----:B------:R-:W-:Y:S01]  /*19d0*/  FADD.FTZ R25, R25, -R20 ;  /* 0x8000001419197221 */ /* 0x000fe20000010000 */
[----:B------:R-:W-:Y:S01]  /*19e0*/  FADD.FTZ R23, R28, -R23 ;  /* 0x800000171c177221 */ /* 0x000fe20000010000 */
[----:B------:R-:W-:Y:S01]  /*19f0*/  FMUL.FTZ R67, R24, R67 ;  /* 0x0000004318437220 */ /* 0x000fe20000410000 */
[-CC-:B------:R-:W-:Y:S01]  /*1a00*/  FFMA.FTZ R64, R64, R74.reuse, R73.reuse ;  /* 0x0000004a40407223 */ /* 0x180fe20000010049 */
[C---:B------:R-:W-:Y:S01]  /*1a10*/  FMUL.FTZ R25, R24.reuse, R25 ;  /* 0x0000001918197220 */ /* 0x040fe20000410000 */
[----:B------:R-:W-:Y:S01]  /*1a20*/  FMUL.FTZ R23, R24, R23 ;  /* 0x0000001718177220 */ /* 0x000fe20000410000 */
[----:B------:R-:W-:Y:S01]  /*1a30*/  FMUL.FTZ R67, R67, UR16 ;  /* 0x0000001043437c20 */ /* 0x000fe20008410000 */
[----:B------:R-:W-:Y:S01]  /*1a40*/  FADD.FTZ R29, R29, -R64 ;  /* 0x800000401d1d7221 */ /* 0x000fe20000010000 */
[-CC-:B------:R-:W-:Y:S01]  /*1a50*/  FFMA.FTZ R16, R16, R74.reuse, R73.reuse ;  /* 0x0000004a10107223 */ /* 0x180fe20000010049 */
[-CC-:B------:R-:W-:Y:S01]  /*1a60*/  FFMA.FTZ R19, R19, R74.reuse, R73.reuse ;  /* 0x0000004a13137223 */ /* 0x180fe20000010049 */
[-CC-:B------:R-:W-:Y:S01]  /*1a70*/  FFMA.FTZ R17, R17, R74.reuse, R73.reuse ;  /* 0x0000004a11117223 */ /* 0x180fe20000010049 */
[----:B------:R-:W-:Y:S01]  /*1a80*/  FSEL R27, R67, RZ, P2 ;  /* 0x000000ff431b7208 */ /* 0x000fe20001000000 */
[----:B------:R-:W-:Y:S01]  /*1a90*/  FMUL.FTZ R25, R25, UR16 ;  /* 0x0000001019197c20 */ /* 0x000fe20008410000 */
[----:B------:R-:W-:Y:S01]  /*1aa0*/  LOP3.LUT P2, RZ, R63, 0xff, RZ, 0xc0, !PT ;  /* 0x000000ff3fff7812 */ /* 0x000fe2000784c0ff */
[----:B------:R-:W-:Y:S01]  /*1ab0*/  FMUL.FTZ R23, R23, UR16 ;  /* 0x0000001017177c20 */ /* 0x000fe20008410000 */
[----:B------:R-:W-:Y:S01]  /*1ac0*/  FFMA.FTZ R3, R3, R74, R73 ;  /* 0x0000004a03037223 */ /* 0x000fe20000010049 */
[----:B------:R-:W-:Y:S01]  /*1ad0*/  LOP3.LUT P6, RZ, R78, 0xff, RZ, 0xc0, !PT ;  /* 0x000000ff4eff7812 */ /* 0x000fe200078cc0ff */
[----:B------:R-:W-:Y:S01]  /*1ae0*/  FMUL.FTZ R29, R24, R29 ;  /* 0x0000001d181d7220 */ /* 0x000fe20000410000 */
[----:B------:R-:W-:Y:S01]  /*1af0*/  FSEL R12, R67, RZ, P2 ;  /* 0x000000ff430c7208 */ /* 0x000fe20001000000 */
[----:B------:R-:W-:Y:S01]  /*1b00*/  FADD.FTZ R21, R21, -R16 ;  /* 0x8000001015157221 */ /* 0x000fe20000010000 */
[----:B------:R-:W-:Y:S01]  /*1b10*/  LOP3.LUT P4, RZ, R71, 0xff, RZ, 0xc0, !PT ;  /* 0x000000ff47ff7812 */ /* 0x000fe2000788c0ff */
[----:B------:R-:W-:Y:S01]  /*1b20*/  FADD.FTZ R19, R22, -R19 ;  /* 0x8000001316137221 */ /* 0x000fe20000010000 */
[----:B------:R-:W-:Y:S01]  /*1b30*/  LOP3.LUT P2, RZ, R60, 0xff, RZ, 0xc0, !PT ;  /* 0x000000ff3cff7812 */ /* 0x000fe2000784c0ff */
[----:B------:R-:W-:Y:S01]  /*1b40*/  FADD.FTZ R17, R18, -R17 ;  /* 0x8000001112117221 */ /* 0x000fe20000010000 */
[----:B------:R-:W-:Y:S01]  /*1b50*/  FSEL R13, R25, RZ, P6 ;  /* 0x000000ff190d7208 */ /* 0x000fe20003000000 */
[----:B------:R-:W-:Y:S01]  /*1b60*/  FMUL.FTZ R29, R29, UR16 ;  /* 0x000000101d1d7c20 */ /* 0x000fe20008410000 */
[----:B------:R-:W-:Y:S01]  /*1b70*/  FSEL R20, R23, RZ, P4 ;  /* 0x000000ff17147208 */ /* 0x000fe20002000000 */
[----:B------:R-:W-:Y:S01]  /*1b80*/  FADD.FTZ R3, R2, -R3 ;  /* 0x8000000302037221 */ /* 0x000fe20000010000 */
[----:B------:R-:W-:Y:S01]  /*1b90*/  FSEL R14, R25, RZ, P2 ;  /* 0x000000ff190e7208 */ /* 0x000fe20001000000 */
[----:B------:R-:W-:Y:S01]  /*1ba0*/  FMUL.FTZ R21, R24, R21 ;  /* 0x0000001518157220 */ /* 0x000fe20000410000 */
[----:B------:R-:W-:Y:S01]  /*1bb0*/  LOP3.LUT P6, RZ, R72, 0xff, RZ, 0xc0, !PT ;  /* 0x000000ff48ff7812 */ /* 0x000fe200078cc0ff */
[----:B------:R-:W-:Y:S01]  /*1bc0*/  FMUL.FTZ R2, R24, R19 ;  /* 0x0000001318027220 */ /* 0x000fe20000410000 */
[----:B------:R-:W-:Y:S01]  /*1bd0*/  LOP3.LUT P4, RZ, R62, 0xff, RZ, 0xc0, !PT ;  /* 0x000000ff3eff7812 */ /* 0x000fe2000788c0ff */
[C---:B------:R-:W-:Y:S01]  /*1be0*/  FMUL.FTZ R17, R24.reuse, R17 ;  /* 0x0000001118117220 */ /* 0x040fe20000410000 */
        /* <DEDUP_REMOVED lines=12> */
[----:B------:R-:W-:Y:S02]  /*1cb0*/  F2FP.F16.F32.PACK_AB R18, R20, R13 ;  /* 0x0000000d1412723e */ /* 0x000fe400000000ff */
[C---:B------:R-:W-:Y:S02]  /*1cc0*/  FSEL R20, R21.reuse, RZ, P6 ;  /* 0x000000ff15147208 */ /* 0x040fe40003000000 */
[----:B------:R-:W-:Y:S02]  /*1cd0*/  FSEL R23, R2, RZ, P4 ;  /* 0x000000ff02177208 */ /* 0x000fe40002000000 */
[----:B------:R-:W-:Y:S02]  /*1ce0*/  FSEL R13, R21, RZ, P2 ;  /* 0x000000ff150d7208 */ /* 0x000fe40001000000 */
[----:B------:R-:W-:-:S02]  /*1cf0*/  LOP3.LUT P3, RZ, R77, 0xff, RZ, 0xc0, !PT ;  /* 0x000000ff4dff7812 */ /* 0x000fc4000786c0ff */
[----:B------:R-:W-:Y:S02]  /*1d00*/  LOP3.LUT P5, RZ, R68, 0xff, RZ, 0xc0, !PT ;  /* 0x000000ff44ff7812 */ /* 0x000fe400078ac0ff */
[----:B------:R-:W-:Y:S02]  /*1d10*/  LOP3.LUT P6, RZ, R59, 0xff, RZ, 0xc0, !PT ;  /* 0x000000ff3bff7812 */ /* 0x000fe400078cc0ff */
[----:B------:R-:W-:Y:S02]  /*1d20*/  LOP3.LUT P4, RZ, R57, 0xff, RZ, 0xc0, !PT ;  /* 0x000000ff39ff7812 */ /* 0x000fe4000788c0ff */
[----:B------:R-:W-:Y:S02]  /*1d30*/  LOP3.LUT P2, RZ, R56, 0xff, RZ, 0xc0, !PT ;  /* 0x000000ff38ff7812 */ /* 0x000fe4000784c0ff */
[----:B------:R-:W-:Y:S02]  /*1d40*/  F2FP.F16.F32.PACK_AB R15, R12, R15 ;  /* 0x0000000f0c0f723e */ /* 0x000fe400000000ff */
[----:B------:R-:W-:-:S02]  /*1d50*/  F2FP.F16.F32.PACK_AB R14, R3, R14 ;  /* 0x0000000e030e723e */ /* 0x000fc400000000ff */
        /* <DEDUP_REMOVED lines=8> */
[----:B------:R-:W-:Y:S02]  /*1de0*/  F2FP.F16.F32.PACK_AB R12, R3, R12 ;  /* 0x0000000c030c723e */ /* 0x000fe400000000ff */
[----:B------:R-:W-:Y:S01]  /*1df0*/  F2FP.F16.F32.PACK_AB R16, R21, R16 ;  /* 0x000000101510723e */ /* 0x000fe200000000ff */
[----:B------:R-:W-:Y:S06]  /*1e00*/  BRA `(.L_x_506) ;  /* 0x0000000c00e07947 */ /* 0x000fec0003800000 */
.L_x_508:
[-CC-:B------:R-:W-:Y:S01]  /*1e10*/  FFMA.FTZ R64, R64, R74.reuse, R73.reuse ;  /* 0x0000004a40407223 */ /* 0x180fe20000010049 */
[-CC-:B------:R-:W-:Y:S01]  /*1e20*/  FFMA.FTZ R67, R67, R74.reuse, R73.reuse ;  /* 0x0000004a43437223 */ /* 0x180fe20000010049 */
[-C--:B------:R-:W-:Y:S01]  /*1e30*/  FFMA.FTZ R20, R20, R74.reuse, R73 ;  /* 0x0000004a14147223 */ /* 0x080fe20000010049 */
[----:B------:R-:W-:Y:S01]  /*1e40*/  LOP3.LUT P6, RZ, R72, 0xff, RZ, 0xc0, !PT ;  /* 0x000000ff48ff7812 */ /* 0x000fe200078cc0ff */
[----:B------:R-:W-:Y:S01]  /*1e50*/  FADD.FTZ R29, R29, -R64 ;  /* 0x800000401d1d7221 */ /* 0x000fe20000010000 */
[----:B------:R-:W-:Y:S01]  /*1e60*/  FADD.FTZ R67, R66, -R67 ;  /* 0x8000004342437221 */ /* 0x000fe20000010000 */
[----:B------:R-:W-:Y:S01]  /*1e70*/  FADD.FTZ R25, R25, -R20 ;  /* 0x8000001419197221 */ /* 0x000fe20000010000 */
[----:B------:R-:W-:Y:S01]  /*1e80*/  ISETP.GE.U32.AND P2, PT, R26, RZ, PT ;  /* 0x000000ff1a00720c */ /* 0x000fe20003f46070 */
[C---:B------:R-:W-:Y:S01]  /*1e90*/  FMUL.FTZ R11, R24.reuse, R29 ;  /* 0x0000001d180b7220 */ /* 0x040fe20000410000 */
[C---:B------:R-:W-:Y:S01]  /*1ea0*/  FMUL.FTZ R26, R24.reuse, R67 ;  /* 0x00000043181a7220 */ /* 0x040fe20000410000 */
[-C--:B------:R-:W-:Y:S01]  /*1eb0*/  FFMA.FTZ R23, R23, R74.reuse, R73 ;  /* 0x0000004a17177223 */ /* 0x080fe20000010049 */
[----:B------:R-:W-:Y:S01]  /*1ec0*/  FMUL.FTZ R10, R24, R25 ;  /* 0x00000019180a7220 */ /* 0x000fe20000410000 */
[----:B------:R-:W-:Y:S01]  /*1ed0*/  FMUL.FTZ R8, R11, UR16 ;  /* 0x000000100b087c20 */ /* 0x000fe20008410000 */
[----:B------:R-:W-:Y:S01]  /*1ee0*/  FMUL.FTZ R9, R26, UR16 ;  /* 0x000000101a097c20 */ /* 0x000fe20008410000 */
[----:B------:R-:W-:Y:S01]  /*1ef0*/  FADD.FTZ R23, R28, -R23 ;  /* 0x800000171c177221 */ /* 0x000fe20000010000 */
[-CC-:B------:R-:W-:Y:S01]  /*1f00*/  FFMA.FTZ R16, R16, R74.reuse, R73.reuse ;  /* 0x0000004a10107223 */ /* 0x180fe20000010049 */
[-CC-:B------:R-:W-:Y:S01]  /*1f10*/  FFMA.FTZ R19, R19, R74.reuse, R73.reuse ;  /* 0x0000004a13137223 */ /* 0x180fe20000010049 */
[----:B------:R-:W-:Y:S01]  /*1f20*/  FSEL R20, R8, RZ, P6 ;  /* 0x000000ff08147208 */ /* 0x000fe20003000000 */
[----:B------:R-:W-:Y:S01]  /*1f30*/  FMUL.FTZ R23, R24, R23 ;  /* 0x0000001718177220 */ /* 0x000fe20000410000 */
[----:B------:R-:W-:Y:S01]  /*1f40*/  LOP3.LUT P6, RZ, R62, 0xff, RZ, 0xc0, !PT ;  /* 0x000000ff3eff7812 */ /* 0x000fe200078cc0ff */
[-C--:B------:R-:W-:Y:S01]  /*1f50*/  FFMA.FTZ R17, R17, R74.reuse, R73 ;  /* 0x0000004a11117223 */ /* 0x080fe20000010049 */
[----:B------:R-:W-:Y:S01]  /*1f60*/  ISETP.GE.U32.AND.EX P2, PT, R27, 0x1000000, PT, P2 ;  /* 0x010000001b00780c */ /* 0x000fe20003f46120 */
[----:B------:R-:W-:Y:S01]  /*1f70*/  FMUL.FTZ R15, R23, UR16 ;  /* 0x00000010170f7c20 */ /* 0x000fe20008410000 */
[----:B------:R-:W-:Y:S01]  /*1f80*/  FSEL R25, R8, RZ, P6 ;  /* 0x000000ff08197208 */ /* 0x000fe20003000000 */
[----:B------:R-:W-:Y:S01]  /*1f90*/  FMUL.FTZ R8, R10, UR16 ;  /* 0x000000100a087c20 */ /* 0x000fe20008410000 */
[----:B------:R-:W-:Y:S01]  /*1fa0*/  LOP3.LUT P6, RZ, R63, 0xff, RZ, 0xc0, !PT ;  /* 0x000000ff3fff7812 */ /* 0x000fe200078cc0ff */
[----:B------:R-:W-:Y:S01]  /*1fb0*/  FADD.FTZ R21, R21, -R16 ;  /* 0x8000001015157221 */ /* 0x000fe20000010000 */
[C---:B------:R-:W-:Y:S01]  /*1fc0*/  FSEL R27, R9.reuse, RZ, P2 ;  /* 0x000000ff091b7208 */ /* 0x040fe20001000000 */
[----:B------:R-:W-:Y:S01]  /*1fd0*/  FADD.FTZ R19, R22, -R19 ;  /* 0x8000001316137221 */ /* 0x000fe20000010000 */
[----:B------:R-:W-:Y:S01]  /*1fe0*/  FSEL R28, R9, RZ, P6 ;  /* 0x000000ff091c7208 */ /* 0x000fe20003000000 */
[----:B------:R-:W-:Y:S01]  /*1ff0*/  FFMA.FTZ R3, R3, R74, R73 ;  /* 0x0000004a03037223 */ /* 0x000fe20000010049 */
[----:B------:R-:W-:Y:S01]  /*2000*/  LOP3.LUT P6, RZ, R60, 0xff, RZ, 0xc0, !PT ;  /* 0x000000ff3cff7812 */ /* 0x000fe200078cc0ff */
[----:B------:R-:W-:Y:S01]  /*2010*/  FADD.FTZ R17, R18, -R17 ;  /* 0x8000001112117221 */ /* 0x000fe20000010000 */
[----:B------:R-:W-:Y:S01]  /*2020*/  LOP3.LUT P2, RZ, R78, 0xff, RZ, 0xc0, !PT ;  /* 0x000000ff4eff7812 */ /* 0x000fe2000784c0ff */
[----:B------:R-:W-:Y:S01]  /*2030*/  FMUL.FTZ R9, R24, R21 ;  /* 0x0000001518097220 */ /* 0x000fe20000410000 */
[----:B------:R-:W-:Y:S01]  /*2040*/  FSEL R14, R8, RZ, P6 ;  /* 0x000000ff080e7208 */ /* 0x000fe20003000000 */
[----:B------:R-:W-:Y:S01]  /*2050*/  FMUL.FTZ R12, R24, R19 ;  /* 0x00000013180c7220 */ /* 0x000fe20000410000 */
[----:B------:R-:W-:Y:S01]  /*2060*/  LOP3.LUT P6, RZ, R71, 0xff, RZ, 0xc0, !PT ;  /* 0x000000ff47ff7812 */ /* 0x000fe200078cc0ff */
[----:B------:R-:W-:Y:S01]  /*2070*/  FADD.FTZ R3, R2, -R3 ;  /* 0x8000000302037221 */ /* 0x000fe20000010000 */
[----:B------:R-:W-:Y:S01]  /*2080*/  FSEL R13, R8, RZ, P2 ;  /* 0x000000ff080d7208 */ /* 0x000fe20001000000 */
[C---:B------:R-:W-:Y:S01]  /*2090*/  FMUL.FTZ R8, R24.reuse, R17 ;  /* 0x0000001118087220 */ /* 0x040fe20000410000 */
[----:B------:R-:W-:Y:S01]  /*20a0*/  FSEL R18, R15, RZ, P6 ;  /* 0x000000ff0f127208 */ /* 0x000fe20003000000 */
[----:B------:R-:W-:Y:S01]  /*20b0*/  FMUL.FTZ R2, R9, UR16 ;  /* 0x0000001009027c20 */ /* 0x000fe20008410000 */
[----:B------:R-:W-:Y:S01]  /*20c0*/  LOP3.LUT P6, RZ, R61, 0xff, RZ, 0xc0, !PT ;  /* 0x000000ff3dff7812 */ /* 0x000fe200078cc0ff */
[----:B------:R-:W-:Y:S01]  /*20d0*/  FMUL.FTZ R3, R24, R3 ;  /* 0x0000000318037220 */ /* 0x000fe20000410000 */
        /* <DEDUP_REMOVED lines=10> */
[C---:B------:R-:W-:Y:S01]  /*2180*/  FMUL.FTZ R2, R8.reuse, UR16 ;  /* 0x0000001008027c20 */ /* 0x040fe20008410000 */
        /* <DEDUP_REMOVED lines=8> */
[----:B------:R-:W-:Y:S02]  /*2210*/  LOP3.LUT P2, RZ, R56, 0xff, RZ, 0xc0, !PT ;  /* 0x000000ff38ff7812 */ /* 0x000fe4000784c0ff */
[----:B------:R-:W-:Y:S02]  /*2220*/  F2FP.F16.F32.PACK_AB R10, R23, R10 ;  /* 0x0000000a170a723e */ /* 0x000fe400000000ff */
[----:B------:R-:W-:-:S02]  /*2230*/  FSEL R22, R12, RZ, P4 ;  /* 0x000000ff0c167208 */ /* 0x000fc40002000000 */
[C---:B------:R-:W-:Y:S02]  /*2240*/  FSEL R21, R2.reuse, RZ, P5 ;  /* 0x000000ff02157208 */ /* 0x040fe40002800000 */
[----:B------:R-:W-:Y:S02]  /*2250*/  FSEL R23, R2, RZ, P6 ;  /* 0x000000ff02177208 */ /* 0x000fe40003000000 */
[C---:B------:R-:W-:Y:S02]  /*2260*/  FSEL R12, R3.reuse, RZ, P2 ;  /* 0x000000ff030c7208 */ /* 0x040fe40001000000 */
[----:B------:R-:W-:Y:S02]  /*2270*/  FSEL R16, R3, RZ, P3 ;  /* 0x000000ff03107208 */ /* 0x000fe40001800000 */
[----:B------:R-:W-:Y:S02]  /*2280*/  F2FP.F16.F32.PACK_AB R11, R26, R11 ;  /* 0x0000000b1a0b723e */ /* 0x000fe400000000ff */
[----:B------:R-:W-:-:S02]  /*2290*/  F2FP.F16.F32.PACK_AB R15, R28, R25 ;  /* 0x000000191c0f723e */ /* 0x000fc400000000ff */
[----:B------:R-:W-:Y:S02]  /*22a0*/  F2FP.F16.F32.PACK_AB R13, R22, R13 ;  /* 0x0000000d160d723e */ /* 0x000fe400000000ff */
[----:B------:R-:W-:Y:S02]  /*22b0*/  F2FP.F16.F32.PACK_AB R17, R20, R17 ;  /* 0x000000111411723e */ /* 0x000fe400000000ff */
[----:B------:R-:W-:Y:S02]  /*22c0*/  F2FP.F16.F32.PACK_AB R12, R23, R12 ;  /* 0x0000000c170c723e */ /* 0x000fe400000000ff */
[----:B------:R-:W-:Y:S01]  /*22d0*/  F2FP.F16.F32.PACK_AB R16, R21, R16 ;  /* 0x000000101510723e */ /* 0x000fe200000000ff */
[----:B------:R-:W-:Y:S06]  /*22e0*/  BRA `(.L_x_506) ;  /* 0x0000000800a87947 */ /* 0x000fec0003800000 */
.L_x_507:
[----:B------:R-:W-:-:S04]  /*22f0*/  UISETP.NE.U32.AND UP0, UPT, UR4, URZ, UPT ;  /* 0x000000ff0400728c */ /* 0x000fc8000bf05070 */
[----:B------:R-:W-:-:S09]  /*2300*/  UISETP.NE.AND.EX UP0, UPT, UR5, URZ, UPT, UP0 ;  /* 0x000000ff0500728c */ /* 0x000fd2000bf05300 */
[----:B------:R-:W-:Y:S05]  /*2310*/  BRA.U UP0, `(.L_x_509) ;  /* 0x0000000500487547 */ /* 0x000fea000b800000 */
[-CC-:B------:R-:W-:Y:S01]  /*2320*/  FFMA.FTZ R20, R20, R74.reuse, R73.reuse ;  /* 0x0000004a14147223 */ /* 0x180fe20000010049 */
[-CC-:B------:R-:W-:Y:S01]  /*2330*/  FFMA.FTZ R67, R67, R74.reuse, R73.reuse ;  /* 0x0000004a43437223 */ /* 0x180fe20000010049 */
[-C--:B------:R-:W-:Y:S01]  /*2340*/  FFMA.FTZ R64, R64, R74.reuse, R73 ;  /* 0x0000004a40407223 */ /* 0x080fe20000010049 */
[--C-:B-----5:R-:W-:Y:S02]  /*2350*/  HADD2.F32 R13, -RZ, R6.reuse.H0_H0 ;  /* 0x20000006ff0d7230 */ /* 0x120fe40000004100 */
[----:B------:R-:W-:Y:S01]  /*2360*/  FADD.FTZ R25, R25, -R20 ;  /* 0x8000001419197221 */ /* 0x000fe20000010000 */
[--C-:B------:R-:W-:Y:S02]  /*2370*/  HADD2.F32 R20, -RZ, R7.reuse.H1_H1 ;  /* 0x30000007ff147230 */ /* 0x100fe40000004100 */
[----:B------:R-:W-:Y:S01]  /*2380*/  FADD.FTZ R67, R66, -R67 ;  /* 0x8000004342437221 */ /* 0x000fe20000010000 */
[----:B------:R-:W-:Y:S02]  /*2390*/  HADD2.F32 R14, -RZ, R7.H0_H0 ;  /* 0x20000007ff0e7230 */ /* 0x000fe40000004100 */
[----:B------:R-:W-:Y:S01]  /*23a0*/  FADD.FTZ R29, R29, -R64 ;  /* 0x800000401d1d7221 */ /* 0x000fe20000010000 */
[----:B------:R-:W-:Y:S01]  /*23b0*/  ISETP.GE.U32.AND P2, PT, R26, RZ, PT ;  /* 0x000000ff1a00720c */ /* 0x000fe20003f46070 */
[C---:B------:R-:W-:Y:S01]  /*23c0*/  FFMA.FTZ R20, R24.reuse, R67, R20 ;  /* 0x0000004318147223 */ /* 0x040fe20000010014 */
[C---:B------:R-:W-:Y:S01]  /*23d0*/  FFMA.FTZ R12, R24.reuse, R25, R13 ;  /* 0x00000019180c7223 */ /* 0x040fe2000001000d */
[----:B------:R-:W-:Y:S01]  /*23e0*/  FFMA.FTZ R14, R24, R29, R14 ;  /* 0x0000001d180e7223 */ /* 0x000fe2000001000e */
[----:B------:R-:W-:Y:S01]  /*23f0*/  ISETP.GE.U32.AND.EX P2, PT, R27, 0x1000000, PT, P2 ;  /* 0x010000001b00780c */ /* 0x000fe20003f46120 */
[----:B------:R-:W-:Y:S01]  /*2400*/  FMUL.FTZ R25, R20, UR16 ;  /* 0x0000001014197c20 */ /* 0x000fe20008410000 */
[-CC-:B------:R-:W-:Y:S01]  /*2410*/  FFMA.FTZ R3, R3, R74.reuse, R73.reuse ;  /* 0x0000004a03037223 */ /* 0x180fe20000010049 */
[----:B------:R-:W-:Y:S01]  /*2420*/  FMUL.FTZ R14, R14, UR16 ;  /* 0x000000100e0e7c20 */ /* 0x000fe20008410000 */
[-CC-:B------:R-:W-:Y:S01]  /*2430*/  FFMA.FTZ R17, R17, R74.reuse, R73.reuse ;  /* 0x0000004a11117223 */ /* 0x180fe20000010049 */
[-C--:B------:R-:W-:Y:S01]  /*2440*/  FFMA.FTZ R23, R23, R74.reuse, R73 ;  /* 0x0000004a17177223 */ /* 0x080fe20000010049 */
[----:B------:R-:W-:Y:S01]  /*2450*/  FSEL R26, R25, RZ, P2 ;  /* 0x000000ff191a7208 */ /* 0x000fe20001000000 */
[----:B------:R-:W-:Y:S01]  /*2460*/  FMUL.FTZ R12, R12, UR16 ;  /* 0x000000100c0c7c20 */ /* 0x000fe20008410000 */
[----:B------:R-:W-:Y:S01]  /*2470*/  LOP3.LUT P2, RZ, R62, 0xff, RZ, 0xc0, !PT ;  /* 0x000000ff3eff7812 */ /* 0x000fe2000784c0ff */
[----:B------:R-:W-:Y:S01]  /*2480*/  FADD.FTZ R3, R2, -R3 ;  /* 0x8000000302037221 */ /* 0x000fe20000010000 */
[----:B------:R-:W-:Y:S01]  /*2490*/  LOP3.LUT P6, RZ, R78, 0xff, RZ, 0xc0, !PT ;  /* 0x000000ff4eff7812 */ /* 0x000fe200078cc0ff */
[----:B------:R-:W-:Y:S01]  /*24a0*/  FFMA.FTZ R16, R16, R74, R73 ;  /* 0x0000004a10107223 */ /* 0x000fe20000010049 */
[----:B------:R-:W-:Y:S01]  /*24b0*/  FSEL R2, R14, RZ, P2 ;  /* 0x000000ff0e027208 */ /* 0x000fe20001000000 */
[----:B------:R-:W-:Y:S01]  /*24c0*/  HADD2.F32 R15, -RZ, R6.H1_H1 ;  /* 0x30000006ff0f7230 */ /* 0x000fe20000004100 */
[----:B------:R-:W-:Y:S01]  /*24d0*/  LOP3.LUT P2, RZ, R63, 0xff, RZ, 0xc0, !PT ;  /* 0x000000ff3fff7812 */ /* 0x000fe2000784c0ff */
[----:B------:R-:W-:Y:S01]  /*24e0*/  FADD.FTZ R23, R28, -R23 ;  /* 0x800000171c177221 */ /* 0x000fe20000010000 */
[----:B------:R-:W-:Y:S01]  /*24f0*/  FADD.FTZ R27, R18, -R17 ;  /* 0x80000011121b7221 */ /* 0x000fe20000010000 */
[----:B------:R-:W-:-:S02]  /*2500*/  HADD2.F32 R17, -RZ, R4.H0_H0 ;  /* 0x20000004ff117230 */ /* 0x000fc40000004100 */
[----:B------:R-:W-:Y:S01]  /*2510*/  FFMA.FTZ R19, R19, R74, R73 ;  /* 0x0000004a13137223 */ /* 0x000fe20000010049 */
[----:B------:R-:W-:Y:S01]  /*2520*/  FSEL R13, R12, RZ, P6 ;  /* 0x000000ff0c0d7208 */ /* 0x000fe20003000000 */
[----:B------:R-:W-:Y:S01]  /*2530*/  FADD.FTZ R29, R21, -R16 ;  /* 0x80000010151d7221 */ /* 0x000fe20000010000 */
[----:B------:R-:W-:Y:S01]  /*2540*/  LOP3.LUT P6, RZ, R72, 0xff, RZ, 0xc0, !PT ;  /* 0x000000ff48ff7812 */ /* 0x000fe200078cc0ff */
[----:B------:R-:W-:Y:S01]  /*2550*/  FFMA.FTZ R15, R24, R23, R15 ;  /* 0x00000017180f7223 */ /* 0x000fe2000001000f */
[----:B------:R-:W-:Y:S01]  /*2560*/  FSEL R25, R25, RZ, P2 ;  /* 0x000000ff19197208 */ /* 0x000fe20001000000 */
[--C-:B------:R-:W-:Y:S01]  /*2570*/  HADD2.F32 R16, -RZ, R5.reuse.H0_H0 ;  /* 0x20000005ff107230 */ /* 0x100fe20000004100 */
[----:B------:R-:W-:Y:S01]  /*2580*/  LOP3.LUT P2, RZ, R60, 0xff, RZ, 0xc0, !PT ;  /* 0x000000ff3cff7812 */ /* 0x000fe2000784c0ff */
[----:B------:R-:W-:Y:S02]  /*2590*/  HADD2.F32 R18, -RZ, R5.H1_H1 ;  /* 0x30000005ff127230 */ /* 0x000fe40000004100 */
[----:B------:R-:W-:Y:S01]  /*25a0*/  FADD.FTZ R19, R22, -R19 ;  /* 0x8000001316137221 */ /* 0x000fe20000010000 */
[----:B------:R-:W-:Y:S01]  /*25b0*/  FFMA.FTZ R21, R24, R3, R17 ;  /* 0x0000000318157223 */ /* 0x000fe20000010011 */
[----:B------:R-:W-:Y:S01]  /*25c0*/  FSEL R23, R14, RZ, P6 ;  /* 0x000000ff0e177208 */ /* 0x000fe20003000000 */
[----:B------:R-:W-:-:S02]  /*25d0*/  HADD2.F32 R3, -RZ, R4.H1_H1 ;  /* 0x30000004ff037230 */ /* 0x000fc40000004100 */
[----:B------:R-:W-:Y:S01]  /*25e0*/  FMUL.FTZ R15, R15, UR16 ;  /* 0x000000100f0f7c20 */ /* 0x000fe20008410000 */
[----:B------:R-:W-:Y:S01]  /*25f0*/  FSEL R14, R12, RZ, P2 ;  /* 0x000000ff0c0e7208 */ /* 0x000fe20001000000 */
[C---:B------:R-:W-:Y:S01]  /*2600*/  FFMA.FTZ R12, R24.reuse, R29, R16 ;  /* 0x0000001d180c7223 */ /* 0x040fe20000010010 */
[----:B------:R-:W-:Y:S01]  /*2610*/  LOP3.LUT P4, RZ, R71, 0xff, RZ, 0xc0, !PT ;  /* 0x000000ff47ff7812 */ /* 0x000fe2000788c0ff */
[C---:B------:R-:W-:Y:S01]  /*2620*/  FFMA.FTZ R16, R24.reuse, R19, R18 ;  /* 0x0000001318107223 */ /* 0x040fe20000010012 */
[----:B------:R-:W-:Y:S01]  /*2630*/  LOP3.LUT P2, RZ, R61, 0xff, RZ, 0xc0, !PT ;  /* 0x000000ff3dff7812 */ /* 0x000fe2000784c0ff */
[----:B------:R-:W-:Y:S01]  /*2640*/  FFMA.FTZ R27, R24, R27, R3 ;  /* 0x0000001b181b7223 */ /* 0x000fe20000010003 */
[C---:B------:R-:W-:Y:S01]  /*2650*/  FSEL R20, R15.reuse, RZ, P4 ;  /* 0x000000ff0f147208 */ /* 0x040fe20002000000 */
[----:B------:R-:W-:Y:S01]  /*2660*/  FMUL.FTZ R12, R12, UR16 ;  /* 0x000000100c0c7c20 */ /* 0x000fe20008410000 */
[----:B------:R-:W-:Y:S01]  /*2670*/  FSEL R3, R15, RZ, P2 ;  /* 0x000000ff0f037208 */ /* 0x000fe20001000000 */
[----:B------:R-:W-:Y:S01]  /*2680*/  FMUL.FTZ R16, R16, UR16 ;  /* 0x0000001010107c20 */ /* 0x000fe20008410000 */
[----:B------:R-:W-:-:S02]  /*2690*/  LOP3.LUT P4, RZ, R69, 0xff, RZ, 0xc0, !PT ;  /* 0x000000ff45ff7812 */ /* 0x000fc4000788c0ff */
[----:B------:R-:W-:Y:S02]  /*26a0*/  LOP3.LUT P2, RZ, R58, 0xff, RZ, 0xc0, !PT ;  /* 0x000000ff3aff7812 */ /* 0x000fe4000784c0ff */
[----:B------:R-:W-:Y:S02]  /*26b0*/  LOP3.LUT P6, RZ, R70, 0xff, RZ, 0xc0, !PT ;  /* 0x000000ff46ff7812 */ /* 0x000fe400078cc0ff */
[----:B------:R-:W-:Y:S01]  /*26c0*/  F2FP.F16.F32.PACK_AB R14, R3, R14 ;  /* 0x0000000e030e723e */ /* 0x000fe200000000ff */
[----:B------:R-:W-:Y:S01]  /*26d0*/  FMUL.FTZ R3, R27, UR16 ;  /* 0x000000101b037c20 */ /* 0x000fe20008410000 */
[----:B------:R-:W-:Y:S02]  /*26e0*/  F2FP.F16.F32.PACK_AB R18, R20, R13 ;  /* 0x0000000d1412723e */ /* 0x000fe400000000ff */
[----:B------:R-:W-:Y:S01]  /*26f0*/  F2FP.F16.F32.PACK_AB R15, R25, R2 ;  /* 0x00000002190f723e */ /* 0x000fe200000000ff */
        /* <DEDUP_REMOVED lines=9> */
[----:B------:R-:W-:Y:S02]  /*2790*/  FSEL R22, R16, RZ, P4 ;  /* 0x000000ff10167208 */ /* 0x000fe40002000000 */
[C---:B------:R-:W-:Y:S02]  /*27a0*/  FSEL R21, R3.reuse, RZ, P2 ;  /* 0x000000ff03157208 */ /* 0x040fe40001000000 */
[C---:B------:R-:W-:Y:S02]  /*27b0*/  FSEL R16, R2.reuse, RZ, P5 ;  /* 0x000000ff02107208 */ /* 0x040fe40002800000 */
[----:B------:R-:W-:Y:S02]  /*27c0*/  FSEL R12, R2, RZ, P6 ;  /* 0x000000ff020c7208 */ /* 0x000fe40003000000 */
[----:B------:R-:W-:-:S02]  /*27d0*/  FSEL R3, R3, RZ, P3 ;  /* 0x000000ff03037208 */ /* 0x000fc40001800000 */
[----:B------:R-:W-:Y:S02]  /*27e0*/  F2FP.F16.F32.PACK_AB R19, R26, R23 ;  /* 0x000000171a13723e */ /* 0x000fe400000000ff */
[----:B------:R-:W-:Y:S02]  /*27f0*/  F2FP.F16.F32.PACK_AB R13, R22, R13 ;  /* 0x0000000d160d723e */ /* 0x000fe400000000ff */
[----:B------:R-:W-:Y:S02]  /*2800*/  F2FP.F16.F32.PACK_AB R17, R20, R17 ;  /* 0x000000111411723e */ /* 0x000fe400000000ff */
[----:B------:R-:W-:Y:S02]  /*2810*/  F2FP.F16.F32.PACK_AB R12, R21, R12 ;  /* 0x0000000c150c723e */ /* 0x000fe400000000ff */
[----:B------:R-:W-:Y:S01]  /*2820*/  F2FP.F16.F32.PACK_AB R16, R3, R16 ;  /* 0x000000100310723e */ /* 0x000fe200000000ff */
[----:B------:R-:W-:Y:S06]  /*2830*/  BRA `(.L_x_506) ;  /* 0x0000000400547947 */ /* 0x000fec0003800000 */
.L_x_509:
[-CC-:B------:R-:W-:Y:S01]  /*2840*/  FFMA.FTZ R64, R64, R74.reuse, R73.reuse ;  /* 0x0000004a40407223 */ /* 0x180fe20000010049 */
[--C-:B-----5:R-:W-:Y:S02]  /*2850*/  HADD2.F32 R9, -RZ, R7.reuse.H0_H0 ;  /* 0x20000007ff097230 */ /* 0x120fe40000004100 */
[-CC-:B------:R-:W-:Y:S01]  /*2860*/  FFMA.FTZ R67, R67, R74.reuse, R73.reuse ;  /* 0x0000004a43437223 */ /* 0x180fe20000010049 */
[-C--:B------:R-:W-:Y:S01]  /*2870*/  FFMA.FTZ R20, R20, R74.reuse, R73 ;  /* 0x0000004a14147223 */ /* 0x080fe20000010049 */
[----:B------:R-:W-:Y:S01]  /*2880*/  FADD.FTZ R11, R29, -R64 ;  /* 0x800000401d0b7221 */ /* 0x000fe20000010000 */
[----:B------:R-:W-:Y:S01]  /*2890*/  LOP3.LUT P6, RZ, R72, 0xff, RZ, 0xc0, !PT ;  /* 0x000000ff48ff7812 */ /* 0x000fe200078cc0ff */
[----:B------:R-:W-:Y:S02]  /*28a0*/  HADD2.F32 R13, -RZ, R7.H1_H1 ;  /* 0x30000007ff0d7230 */ /* 0x000fe40000004100 */
[----:B------:R-:W-:Y:S01]  /*28b0*/  FADD.FTZ R67, R66, -R67 ;  /* 0x8000004342437221 */ /* 0x000fe20000010000 */
[----:B------:R-:W-:Y:S01]  /*28c0*/  FFMA.FTZ R11, R24, R11, R9 ;  /* 0x0000000b180b7223 */ /* 0x000fe20000010009 */
[--C-:B------:R-:W-:Y:S01]  /*28d0*/  HADD2.F32 R9, -RZ, R6.reuse.H0_H0 ;  /* 0x20000006ff097230 */ /* 0x100fe20000004100 */
[----:B------:R-:W-:Y:S01]  /*28e0*/  ISETP.GE.U32.AND P2, PT, R26, RZ, PT ;  /* 0x000000ff1a00720c */ /* 0x000fe20003f46070 */
[----:B------:R-:W-:Y:S01]  /*28f0*/  FADD.FTZ R25, R25, -R20 ;  /* 0x8000001419197221 */ /* 0x000fe20000010000 */
[----:B------:R-:W-:Y:S01]  /*2900*/  FMUL.FTZ R8, R11, UR16 ;  /* 0x000000100b087c20 */ /* 0x000fe20008410000 */
[C---:B------:R-:W-:Y:S01]  /*2910*/  FFMA.FTZ R64, R24.reuse, R67, R13 ;  /* 0x0000004318407223 */ /* 0x040fe2000001000d */
[----:B------:R-:W-:Y:S01]  /*2920*/  ISETP.GE.U32.AND.EX P2, PT, R27, 0x1000000, PT, P2 ;  /* 0x010000001b00780c */ /* 0x000fe20003f46120 */
[----:B------:R-:W-:Y:S01]  /*2930*/  FFMA.FTZ R25, R24, R25, R9 ;  /* 0x0000001918197223 */ /* 0x000fe20000010009 */
[-C--:B------:R-:W-:Y:S01]  /*2940*/  FFMA.FTZ R23, R23, R74.reuse, R73 ;  /* 0x0000004a17177223 */ /* 0x080fe20000010049 */
[----:B------:R-:W-:Y:S01]  /*2950*/  FSEL R26, R8, RZ, P6 ;  /* 0x000000ff081a7208 */ /* 0x000fe20003000000 */
[----:B------:R-:W-:Y:S01]  /*2960*/  FMUL.FTZ R9, R64, UR16 ;  /* 0x0000001040097c20 */ /* 0x000fe20008410000 */
[----:B------:R-:W-:Y:S01]  /*2970*/  LOP3.LUT P6, RZ, R62, 0xff, RZ, 0xc0, !PT ;  /* 0x000000ff3eff7812 */ /* 0x000fe200078cc0ff */
[----:B------:R-:W-:Y:S01]  /*2980*/  FADD.FTZ R23, R28, -R23 ;  /* 0x800000171c177221 */ /* 0x000fe20000010000 */
[-CC-:B------:R-:W-:Y:S01]  /*2990*/  FFMA.FTZ R3, R3, R74.reuse, R73.reuse ;  /* 0x0000004a03037223 */ /* 0x180fe20000010049 */
[----:B------:R-:W-:Y:S01]  /*29a0*/  LOP3.LUT P4, RZ, R78, 0xff, RZ, 0xc0, !PT ;  /* 0x000000ff4eff7812 */ /* 0x000fe2000788c0ff */
[-CC-:B------:R-:W-:Y:S01]  /*29b0*/  FFMA.FTZ R16, R16, R74.reuse, R73.reuse ;  /* 0x0000004a10107223 */ /* 0x180fe20000010049 */
[----:B------:R-:W-:Y:S01]  /*29c0*/  FSEL R27, R8, RZ, P6 ;  /* 0x000000ff081b7208 */ /* 0x000fe20003000000 */
[----:B------:R-:W-:Y:S01]  /*29d0*/  FMUL.FTZ R8, R25, UR16 ;  /* 0x0000001019087c20 */ /* 0x000fe20008410000 */
[----:B------:R-:W-:Y:S01]  /*29e0*/  LOP3.LUT P6, RZ, R63, 0xff, RZ, 0xc0, !PT ;  /* 0x000000ff3fff7812 */ /* 0x000fe200078cc0ff */
[-C--:B------:R-:W-:Y:S01]  /*29f0*/  FFMA.FTZ R19, R19, R74.reuse, R73 ;  /* 0x0000004a13137223 */ /* 0x080fe20000010049 */
[C---:B------:R-:W-:Y:S01]  /*2a00*/  FSEL R29, R9.reuse, RZ, P2 ;  /* 0x000000ff091d7208 */ /* 0x040fe20001000000 */
[----:B------:R-:W-:Y:S01]  /*2a10*/  FADD.FTZ R3, R2, -R3 ;  /* 0x8000000302037221 */ /* 0x000fe20000010000 */
[----:B------:R-:W-:Y:S01]  /*2a20*/  FSEL R66, R9, RZ, P6 ;  /* 0x000000ff09427208 */ /* 0x000fe20003000000 */
[----:B------:R-:W-:Y:S01]  /*2a30*/  HADD2.F32 R9, -RZ, R6.H1_H1 ;  /* 0x30000006ff097230 */ /* 0x000fe20000004100 */
[----:B------:R-:W-:Y:S01]  /*2a40*/  LOP3.LUT P2, RZ, R60, 0xff, RZ, 0xc0, !PT ;  /* 0x000000ff3cff7812 */ /* 0x000fe2000784c0ff */
[----:B------:R-:W-:Y:S01]  /*2a50*/  FFMA.FTZ R17, R17, R74, R73 ;  /* 0x0000004a11117223 */ /* 0x000fe20000010049 */
[----:B------:R-:W-:Y:S01]  /*2a60*/  FSEL R20, R8, RZ, P4 ;  /* 0x000000ff08147208 */ /* 0x000fe20002000000 */
[----:B------:R-:W-:Y:S01]  /*2a70*/  FADD.FTZ R21, R21, -R16 ;  /* 0x8000001015157221 */ /* 0x000fe20000010000 */
[----:B------:R-:W-:Y:S01]  /*2a80*/  FFMA.FTZ R12, R24, R23, R9 ;  /* 0x00000017180c7223 */ /* 0x000fe20000010009 */
[----:B------:R-:W-:Y:S01]  /*2a90*/  HADD2.F32 R9, -RZ, R4.H0_H0 ;  /* 0x20000004ff097230 */ /* 0x000fe20000004100 */
[----:B------:R-:W-:Y:S01]  /*2aa0*/  FSEL R14, R8, RZ, P2 ;  /* 0x000000ff080e7208 */ /* 0x000fe20001000000 */
[----:B------:R-:W-:-:S02]  /*2ab0*/  HADD2.F32 R8, -RZ, R5.H0_H0 ;  /* 0x20000005ff087230 */ /* 0x000fc40000004100 */
[----:B------:R-:W-:Y:S01]  /*2ac0*/  FMUL.FTZ R15, R12, UR16 ;  /* 0x000000100c0f7c20 */ /* 0x000fe20008410000 */
[----:B------:R-:W-:Y:S01]  /*2ad0*/  LOP3.LUT P2, RZ, R71, 0xff, RZ, 0xc0, !PT ;  /* 0x000000ff47ff7812 */ /* 0x000fe2000784c0ff */
[----:B------:R-:W-:Y:S02]  /*2ae0*/  HADD2.F32 R10, -RZ, R5.H1_H1 ;  /* 0x30000005ff0a7230 */ /* 0x000fe40000004100 */
[----:B------:R-:W-:Y:S01]  /*2af0*/  FADD.FTZ R19, R22, -R19 ;  /* 0x8000001316137221 */ /* 0x000fe20000010000 */
[----:B------:R-:W-:Y:S02]  /*2b00*/  HADD2.F32 R2, -RZ, R4.H1_H1 ;  /* 0x30000004ff027230 */ /* 0x000fe40000004100 */
[----:B------:R-:W-:Y:S01]  /*2b10*/  FFMA.FTZ R3, R24, R3, R9 ;  /* 0x0000000318037223 */ /* 0x000fe20000010009 */
[----:B------:R-:W-:Y:S01]  /*2b20*/  FADD.FTZ R17, R18, -R17 ;  /* 0x8000001112117221 */ /* 0x000fe20000010000 */
[----:B------:R-:W-:Y:S01]  /*2b30*/  FSEL R9, R15, RZ, P2 ;  /* 0x000000ff0f097208 */ /* 0x000fe20001000000 */
[C---:B------:R-:W-:Y:S01]  /*2b40*/  FFMA.FTZ R8, R24.reuse, R21, R8 ;  /* 0x0000001518087223 */ /* 0x040fe20000010008 */
[----:B------:R-:W-:Y:S01]  /*2b50*/  LOP3.LUT P2, RZ, R61, 0xff, RZ, 0xc0, !PT ;  /* 0x000000ff3dff7812 */ /* 0x000fe2000784c0ff */
[C---:B------:R-:W-:Y:S01]  /*2b60*/  FFMA.FTZ R13, R24.reuse, R19, R10 ;  /* 0x00000013180d7223 */ /* 0x040fe2000001000a */
[----:B------:R-:W-:Y:S01]  /*2b70*/  FFMA.FTZ R2, R24, R17, R2 ;  /* 0x0000001118027223 */ /* 0x000fe20000010002 */
[----:B------:R-:W-:Y:S01]  /*2b80*/  F2FP.F16.F32.PACK_AB R10, R12, R25 ;  /* 0x000000190c0a723e */ /* 0x000fe200000000ff */
[----:B------:R-:W-:Y:S01]  /*2b90*/  FMUL.FTZ R12, R8, UR16 ;  /* 0x00000010080c7c20 */ /* 0x000fe20008410000 */
[----:B------:R-:W-:Y:S01]  /*2ba0*/  FSEL R17, R15, RZ, P2 ;  /* 0x000000ff0f117208 */ /* 0x000fe20001000000 */
[----:B------:R-:W-:Y:S01]  /*2bb0*/  FMUL.FTZ R16, R13, UR16 ;  /* 0x000000100d107c20 */ /* 0x000fe20008410000 */
[----:B------:R-:W-:-:S02]  /*2bc0*/  LOP3.LUT P6, RZ, R69, 0xff, RZ, 0xc0, !PT ;  /* 0x000000ff45ff7812 */ /* 0x000fc400078cc0ff */
[----:B------:R-:W-:Y:S02]  /*2bd0*/  LOP3.LUT P2, RZ, R58, 0xff, RZ, 0xc0, !PT ;  /* 0x000000ff3aff7812 */ /* 0x000fe4000784c0ff */
[----:B------:R-:W-:Y:S02]  /*2be0*/  LOP3.LUT P4, RZ, R70, 0xff, RZ, 0xc0, !PT ;  /* 0x000000ff46ff7812 */ /* 0x000fe4000788c0ff */
[----:B------:R-:W-:Y:S02]  /*2bf0*/  F2FP.F16.F32.PACK_AB R18, R9, R20 ;  /* 0x000000140912723e */ /* 0x000fe400000000ff */
[----:B------:R-:W-:Y:S02]  /*2c00*/  F2FP.F16.F32.PACK_AB R14, R17, R14 ;  /* 0x0000000e110e723e */ /* 0x000fe400000000ff */
[----:B------:R-:W-:Y:S02]  /*2c10*/  F2FP.F16.F32.PACK_AB R9, R13, R8 ;  /* 0x000000080d09723e */ /* 0x000fe400000000ff */
[----:B------:R-:W-:-:S02]  /*2c20*/  FSEL R17, R12, RZ, P6 ;  /* 0x000000ff0c117208 */ /* 0x000fc40003000000 */
[----:B------:R-:W-:Y:S01]  /*2c30*/  FSEL R13, R12, RZ, P2 ;  /* 0x000000ff0c0d7208 */ /* 0x000fe20001000000 */
[C---:B------:R-:W-:Y:S01]  /*2c40*/  FMUL.FTZ R12, R2.reuse, UR16 ;  /* 0x00000010020c7c20 */ /* 0x040fe20008410000 */
[----:B------:R-:W-:Y:S01]  /*2c50*/  F2FP.F16.F32.PACK_AB R8, R2, R3 ;  /* 0x000000030208723e */ /* 0x000fe200000000ff */
[----:B------:R-:W-:Y:S01]  /*2c60*/  FMUL.FTZ R3, R3, UR16 ;  /* 0x0000001003037c20 */ /* 0x000fe20008410000 */
[----:B------:R-:W-:Y:S02]  /*2c70*/  LOP3.LUT P5, RZ, R68, 0xff, RZ, 0xc0, !PT ;  /* 0x000000ff44ff7812 */ /* 0x000fe400078ac0ff */
[----:B------:R-:W-:Y:S02]  /*2c80*/  LOP3.LUT P6, RZ, R59, 0xff, RZ, 0xc0, !PT ;  /* 0x000000ff3bff7812 */ /* 0x000fe400078cc0ff */
[----:B------:R-:W-:Y:S02]  /*2c90*/  LOP3.LUT P2, RZ, R57, 0xff, RZ, 0xc0, !PT ;  /* 0x000000ff39ff7812 */ /* 0x000fe4000784c0ff */
[----:B------:R-:W-:-:S02]  /*2ca0*/  FSEL R2, R16, RZ, P4 ;  /* 0x000000ff10027208 */ /* 0x000fc40002000000 */
[----:B------:R-:W-:Y:S02]  /*2cb0*/  LOP3.LUT P3, RZ, R77, 0xff, RZ, 0xc0, !PT ;  /* 0x000000ff4dff7812 */ /* 0x000fe4000786c0ff */
[----:B------:R-:W-:Y:S02]  /*2cc0*/  LOP3.LUT P4, RZ, R56, 0xff, RZ, 0xc0, !PT ;  /* 0x000000ff38ff7812 */ /* 0x000fe4000788c0ff */
[----:B------:R-:W-:Y:S02]  /*2cd0*/  FSEL R20, R16, RZ, P6 ;  /* 0x000000ff10147208 */ /* 0x000fe40003000000 */
[C---:B------:R-:W-:Y:S02]  /*2ce0*/  FSEL R21, R12.reuse, RZ, P5 ;  /* 0x000000ff0c157208 */ /* 0x040fe40002800000 */
[----:B------:R-:W-:Y:S02]  /*2cf0*/  FSEL R23, R12, RZ, P2 ;  /* 0x000000ff0c177208 */ /* 0x000fe40001000000 */
[----:B------:R-:W-:-:S02]  /*2d00*/  FSEL R12, R3, RZ, P4 ;  /* 0x000000ff030c7208 */ /* 0x000fc40002000000 */
[----:B------:R-:W-:Y:S02]  /*2d10*/  FSEL R16, R3, RZ, P3 ;  /* 0x000000ff03107208 */ /* 0x000fe40001800000 */
[----:B------:R-:W-:Y:S02]  /*2d20*/  F2FP.F16.F32.PACK_AB R11, R64, R11 ;  /* 0x0000000b400b723e */ /* 0x000fe400000000ff */
[----:B------:R-:W-:Y:S02]  /*2d30*/  F2FP.F16.F32.PACK_AB R15, R66, R27 ;  /* 0x0000001b420f723e */ /* 0x000fe400000000ff */
[----:B------:R-:W-:Y:S02]  /*2d40*/  F2FP.F16.F32.PACK_AB R19, R29, R26 ;  /* 0x0000001a1d13723e */ /* 0x000fe400000000ff */
[----:B------:R-:W-:Y:S02]  /*2d50*/  F2FP.F16.F32.PACK_AB R13, R20, R13 ;  /* 0x0000000d140d723e */ /* 0x000fe400000000ff */
[----:B------:R-:W-:-:S02]  /*2d60*/  F2FP.F16.F32.PACK_AB R17, R2, R17 ;  /* 0x000000110211723e */ /* 0x000fc400000000ff */
[----:B------:R-:W-:Y:S02]  /*2d70*/  F2FP.F16.F32.PACK_AB R12, R23, R12 ;  /* 0x0000000c170c723e */ /* 0x000fe400000000ff */
[----:B------:R-:W-:-:S07]  /*2d80*/  F2FP.F16.F32.PACK_AB R16, R21, R16 ;  /* 0x000000101510723e */ /* 0x000fce00000000ff */
.L_x_506:
        /* <DEDUP_REMOVED lines=16> */
.L_x_501:
        /* <DEDUP_REMOVED lines=16> */
.L_x_500:
[----:B------:R-:W-:Y:S05]  /*2f90*/  BSYNC B0 ;  /* 0x0000000000007941 */ /* 0x000fea0003800000 */
.L_x_499:
[----:B------:R-:W0:Y:S01]  /*2fa0*/  S2R R22, SR_TID.X ;  /* 0x0000000000167919 */ /* 0x000e220000002100 */
[----:B------:R-:W-:Y:S01]  /*2fb0*/  MOV R2, 0x400 ;  /* 0x0000040000027802 */ /* 0x000fe20000000f00 */
[----:B------:R-:W-:Y:S05]  /*2fc0*/  WARPSYNC.ALL ;  /* 0x0000000000007948 */ /* 0x000fea0003800000 */
[----:B------:R-:W1:Y:S01]  /*2fd0*/  S2R R3, SR_CgaCtaId ;  /* 0x0000000000037919 */ /* 0x000e620000008800 */
[----:B------:R-:W2:Y:S01]  /*2fe0*/  LDCU.128 UR20, c[0x0][0x440] ;  /* 0x00008800ff1477ac */ /* 0x000ea20008000c00 */
[----:B0-----:R-:W-:-:S04]  /*2ff0*/  LOP3.LUT R0, R22, 0x60, RZ, 0xc0, !PT ;  /* 0x0000006016007812 */ /* 0x001fc800078ec0ff */
[----:B------:R-:W-:Y:S02]  /*3000*/  LOP3.LUT R0, R0, 0x1f, R22, 0xf8, !PT ;  /* 0x0000001f00007812 */ /* 0x000fe400078ef816 */
[----:B-1----:R-:W-:-:S04]  /*3010*/  LEA R3, R3, R2, 0x18 ;  /* 0x0000000203037211 */ /* 0x002fc800078ec0ff */
[-C--:B------:R-:W-:Y:S02]  /*3020*/  LEA R0, R0, R3.reuse, 0x5 ;  /* 0x0000000300007211 */ /* 0x080fe400078e28ff */
        /* <DEDUP_REMOVED lines=11> */
[----:B------:R-:W0:Y:S04]  /*30e0*/  LDS R29, [R3+0xc00] ;  /* 0x000c0000031d7984 */ /* 0x000e280000000800 */
        /* <DEDUP_REMOVED lines=10> */
[----:B------:R-:W-:Y:S01]  /*3190*/  BAR.SYNC.DEFER_BLOCKING 0x0 ;  /* 0x0000000000007b1d */ /* 0x000fe20000010000 */
[----:B------:R-:W-:Y:S02]  /*31a0*/  FADD.FTZ R29, R2, R29 ;  /* 0x0000001d021d7221 */ /* 0x000fe40000010000 */
[----:B------:R-:W-:Y:S01]  /*31b0*/  FADD.FTZ R9, R20, R9 ;  /* 0x0000000914097221 */ /* 0x000fe20000010000 */
[----:B-1----:R-:W-:-:S05]  /*31c0*/  IMAD R5, R16, UR7, RZ ;  /* 0x0000000710057c24 */ /* 0x002fca000f8e02ff */
[----:B--2---:R-:W-:-:S04]  /*31d0*/  IADD3 R0, P0, PT, R5, R22, RZ ;  /* 0x0000001605007210 */ /* 0x004fc80007f1e0ff */
[----:B------:R-:W-:Y:S01]  /*31e0*/  SHF.L.U32 R4, R0, 0x2, RZ ;  /* 0x0000000200047819 */ /* 0x000fe200000006ff */
        /* <DEDUP_REMOVED lines=27> */
.L_x_502:
        /* <DEDUP_REMOVED lines=8> */
.L_x_512:
[----:B------:R-:W-:Y:S05]  /*3420*/  BSYNC B2 ;  /* 0x0000000000027941 */ /* 0x000fea0003800000 */
.L_x_511:
        /* <DEDUP_REMOVED lines=8> */
.L_x_513:
[----:B------:R-:W-:-:S05]  /*34b0*/  FADD.FTZ R76, R73, R76 ;  /* 0x0000004c494c7221 */ /* 0x000fca0000010000 */
[----:B------:R-:W-:Y:S01]  /*34c0*/  MOV R86, R76 ;  /* 0x0000004c00567202 */ /* 0x000fe20000000f00 */
[----:B------:R-:W-:Y:S01]  /*34d0*/  HFMA2 R85, -RZ, RZ, 0, 1.1920928955078125e-07 ;  /* 0x00000002ff557431 */ /* 0x000fe200000001ff */
[----:B------:R-:W-:-:S07]  /*34e0*/  MOV R75, R84 ;  /* 0x00000054004b7202 */ /* 0x000fce0000000f00 */
[----:B------:R-:W-:Y:S05]  /*34f0*/  WARPSYNC.COLLECTIVE R83, `(.L_x_514) ;  /* 0x0000000053087348 */ /* 0x000fea0003c00000 */
[----:B------:R0:W1:Y:S02]  /*3500*/  SHFL.BFLY P4, R84, R86, R85, R88 ;  /* 0x0c00005556547389 */ /* 0x0000640000080058 */
[----:B01----:R-:W-:Y:S05]  /*3510*/  ENDCOLLECTIVE ;  /* 0x000000000000791b */ /* 0x003fea0003800000 */
.L_x_514:
[----:B------:R-:W-:-:S05]  /*3520*/  FADD.FTZ R75, R74, R75 ;  /* 0x0000004b4a4b7221 */ /* 0x000fca0000010000 */
[----:B------:R-:W-:Y:S02]  /*3530*/  MOV R86, R75 ;  /* 0x0000004b00567202 */ /* 0x000fe40000000f00 */
[----:B------:R-:W-:-:S07]  /*3540*/  MOV R79, R84 ;  /* 0x00000054004f7202 */ /* 0x000fce0000000f00 */
[----:B------:R-:W-:Y:S05]  /*3550*/  WARPSYNC.COLLECTIVE R83, `(.L_x_515) ;  /* 0x0000000053087348 */ /* 0x000fea0003c00000 */
[----:B------:R0:W1:Y:S02]  /*3560*/  SHFL.BFLY P4, R84, R86, R85, R88 ;  /* 0x0c00005556547389 */ /* 0x0000640000080058 */
[----:B01----:R-:W-:Y:S05]  /*3570*/  ENDCOLLECTIVE ;  /* 0x000000000000791b */ /* 0x003fea0003800000 */
.L_x_515:
[----:B------:R-:W-:-:S05]  /*3580*/  FADD.FTZ R79, R76, R79 ;  /* 0x0000004f4c4f7221 */ /* 0x000fca0000010000 */
[----:B------:R-:W-:Y:S01]  /*3590*/  MOV R86, R79 ;  /* 0x0000004f00567202 */ /* 0x000fe20000000f00 */
[----:B------:R-:W-:Y:S01]  /*35a0*/  HFMA2 R85, -RZ, RZ, 0, 2.384185791015625e-07 ;  /* 0x00000004ff557431 */ /* 0x000fe200000001ff */
[----:B------:R-:W-:-:S07]  /*35b0*/  MOV R80, R84 ;  /* 0x0000005400507202 */ /* 0x000fce0000000f00 */
[----:B------:R-:W-:Y:S05]  /*35c0*/  WARPSYNC.COLLECTIVE R83, `(.L_x_516) ;  /* 0x0000000053087348 */ /* 0x000fea0003c00000 */
[----:B------:R0:W1:Y:S02]  /*35d0*/  SHFL.BFLY P4, R84, R86, R85, R88 ;  /* 0x0c00005556547389 */ /* 0x0000640000080058 */
[----:B01----:R-:W-:Y:S05]  /*35e0*/  ENDCOLLECTIVE ;  /* 0x000000000000791b */ /* 0x003fea0003800000 */
.L_x_516:
[----:B------:R-:W-:-:S05]  /*35f0*/  FADD.FTZ R80, R75, R80 ;  /* 0x000000504b507221 */ /* 0x000fca0000010000 */
[----:B------:R-:W-:Y:S02]  /*3600*/  MOV R86, R80 ;  /* 0x0000005000567202 */ /* 0x000fe40000000f00 */
[----:B------:R-:W-:-:S07]  /*3610*/  MOV R82, R84 ;  /* 0x0000005400527202 */ /* 0x000fce0000000f00 */
[----:B------:R-:W-:Y:S05]  /*3620*/  WARPSYNC.COLLECTIVE R83, `(.L_x_517) ;  /* 0x0000000053087348 */ /* 0x000fea0003c00000 */
[----:B------:R0:W1:Y:S02]  /*3630*/  SHFL.BFLY P4, R84, R86, R85, R88 ;  /* 0x0c00005556547389 */ /* 0x0000640000080058 */
[----:B01----:R-:W-:Y:S05]  /*3640*/  ENDCOLLECTIVE ;  /* 0x000000000000791b */ /* 0x003fea0003800000 */
.L_x_517:
[----:B------:R-:W-:-:S05]  /*3650*/  FADD.FTZ R82, R79, R82 ;  /* 0x000000524f527221 */ /* 0x000fca0000010000 */
[----:B------:R-:W-:Y:S01]  /*3660*/  MOV R86, R82 ;  /* 0x0000005200567202 */ /* 0x000fe20000000f00 */
[----:B------:R-:W-:Y:S01]  /*3670*/  HFMA2 R85, -RZ, RZ, 0, 4.76837158203125e-07 ;  /* 0x00000008ff557431 */ /* 0x000fe200000001ff */
[----:B------:R-:W-:-:S07]  /*3680*/  MOV R81, R84 ;  /* 0x0000005400517202 */ /* 0x000fce0000000f00 */
[----:B------:R-:W-:Y:S05]  /*3690*/  WARPSYNC.COLLECTIVE R83, `(.L_x_518) ;  /* 0x0000000053087348 */ /* 0x000fea0003c00000 */
[----:B------:R0:W1:Y:S02]  /*36a0*/  SHFL.BFLY P4, R84, R86, R85, R88 ;  /* 0x0c00005556547389 */ /* 0x0000640000080058 */
[----:B01----:R-:W-:Y:S05]  /*36b0*/  ENDCOLLECTIVE ;  /* 0x000000000000791b */ /* 0x003fea0003800000 */
.L_x_518:
[----:B------:R-:W-:-:S05]  /*36c0*/  FADD.FTZ R81, R80, R81 ;  /* 0x0000005150517221 */ /* 0x000fca0000010000 */
[----:B------:R-:W-:Y:S02]  /*36d0*/  MOV R86, R81 ;  /* 0x0000005100567202 */ /* 0x000fe40000000f00 */
[----:B------:R-:W-:-:S07]  /*36e0*/  MOV R73, R84 ;  /* 0x0000005400497202 */ /* 0x000fce0000000f00 */
[----:B------:R-:W-:Y:S05]  /*36f0*/  WARPSYNC.COLLECTIVE R83, `(.L_x_519) ;  /* 0x0000000053087348 */ /* 0x000fea0003c00000 */
[----:B------:R0:W1:Y:S02]  /*3700*/  SHFL.BFLY P4, R84, R86, R85, R88 ;  /* 0x0c00005556547389 */ /* 0x0000640000080058 */
[----:B01----:R-:W-:Y:S05]  /*3710*/  ENDCOLLECTIVE ;  /* 0x000000000000791b */ /* 0x003fea0003800000 */
.L_x_519:
[----:B------:R-:W-:-:S05]  /*3720*/  FADD.FTZ R73, R82, R73 ;  /* 0x0000004952497221 */ /* 0x000fca0000010000 */
[----:B------:R-:W-:Y:S01]  /*3730*/  MOV R86, R73 ;  /* 0x0000004900567202 */ /* 0x000fe20000000f00 */
[----:B------:R-:W-:Y:S01]  /*3740*/  HFMA2 R85, -RZ, RZ, 0, 9.5367431640625e-07 ;  /* 0x00000010ff557431 */ /* 0x000fe200000001ff */
[----:B------:R-:W-:-:S07]  /*3750*/  MOV R74, R84 ;  /* 0x00000054004a7202 */ /* 0x000fce0000000f00 */
[----:B------:R-:W-:Y:S05]  /*3760*/  WARPSYNC.COLLECTIVE R83, `(.L_x_520) ;  /* 0x0000000053087348 */ /* 0x000fea0003c00000 */
[----:B------:R0:W1:Y:S02]  /*3770*/  SHFL.BFLY P4, R84, R86, R85, R88 ;  /* 0x0c00005556547389 */ /* 0x0000640000080058 */
[----:B01----:R-:W-:Y:S05]  /*3780*/  ENDCOLLECTIVE ;  /* 0x000000000000791b */ /* 0x003fea0003800000 */
.L_x_520:
[----:B------:R-:W-:-:S05]  /*3790*/  FADD.FTZ R74, R81, R74 ;  /* 0x0000004a514a7221 */ /* 0x000fca0000010000 */
[----:B------:R-:W-:Y:S02]  /*37a0*/  MOV R86, R74 ;  /* 0x0000004a00567202 */ /* 0x000fe40000000f00 */
[----:B------:R-:W-:-:S07]  /*37b0*/  MOV R76, R84 ;  /* 0x00000054004c7202 */ /* 0x000fce0000000f00 */
[----:B------:R-:W-:Y:S05]  /*37c0*/  WARPSYNC.COLLECTIVE R83, `(.L_x_521) ;  /* 0x0000000053087348 */ /* 0x000fea0003c00000 */
[----:B------:R0:W1:Y:S02]  /*37d0*/  SHFL.BFLY P4, R84, R86, R85, R88 ;  /* 0x0c00005556547389 */ /* 0x0000640000080058 */
[----:B01----:R-:W-:Y:S05]  /*37e0*/  ENDCOLLECTIVE ;  /* 0x000000000000791b */ /* 0x003fea0003800000 */
.L_x_521:
[----:B------:R-:W-:Y:S01]  /*37f0*/  MOV R75, R84 ;  /* 0x00000054004b7202 */ /* 0x000fe20000000f00 */
[----:B------:R-:W-:Y:S06]  /*3800*/  BRA `(.L_x_522) ;  /* 0xffffffd400107947 */ /* 0x000fec000383ffff */
.L_x_523:
        /* <DEDUP_REMOVED lines=15> */
.L_x_2823:


//--------------------- .text._ZN10layer_norm31ln_parallel_residual_bwd_kernelINS_13Kernel_traitsIf13__nv_bfloat16S2_S2_fjLj256ELj1ELj4ELj1ELj16ENS_18Kernel_traits_baseILj256EfS2_S2_S2_fjLj128EEEEELb0ELb0ELb0EEEvNS_9BwdParamsE --------------------------
	.section	.text._ZN10layer_norm31ln_parallel_residual_bwd_kernelINS_13Kernel_traitsIf13__nv_bfloat16S2_S2_fjLj256ELj1ELj4ELj1ELj16ENS_18Kernel_traits_baseILj256EfS2_S2_S2_fjLj128EEEEELb0ELb0ELb0EEEvNS_9BwdParamsE,"ax",@progbits
	.align	128
        .global         _ZN10layer_norm31ln_parallel_residual_bwd_kernelINS_13Kernel_traitsIf13__nv_bfloat16S2_S2_fjLj256ELj1ELj4ELj1ELj16ENS_18Kernel_traits_baseILj256EfS2_S2_S2_fjLj128EEEEELb0ELb0ELb0EEEvNS_9BwdParamsE
        .type           _ZN10layer_norm31ln_parallel_residual_bwd_kernelINS_13Kernel_traitsIf13__nv_bfloat16S2_S2_fjLj256ELj1ELj4ELj1ELj16ENS_18Kernel_traits_baseILj256EfS2_S2_S2_fjLj128EEEEELb0ELb0ELb0EEEvNS_9BwdParamsE,@function
        .size           _ZN10layer_norm31ln_parallel_residual_bwd_kernelINS_13Kernel_traitsIf13__nv_bfloat16S2_S2_fjLj256ELj1ELj4ELj1ELj16ENS_18Kernel_traits_baseILj256EfS2_S2_S2_fjLj128EEEEELb0ELb0ELb0EEEvNS_9BwdParamsE,(.L_x_2824 - _ZN10layer_norm31ln_parallel_residual_bwd_kernelINS_13Kernel_traitsIf13__nv_bfloat16S2_S2_fjLj256ELj1ELj4ELj1ELj16ENS_18Kernel_traits_baseILj256EfS2_S2_S2_fjLj128EEEEELb0ELb0ELb0EEEvNS_9BwdParamsE)
        .other          _ZN10layer_norm31ln_parallel_residual_bwd_kernelINS_13Kernel_traitsIf13__nv_bfloat16S2_S2_fjLj256ELj1ELj4ELj1ELj16ENS_18Kernel_traits_baseILj256EfS2_S2_S2_fjLj128EEEEELb0ELb0ELb0EEEvNS_9BwdParamsE,@"STO_CUDA_ENTRY STV_DEFAULT"
_ZN10layer_norm31ln_parallel_residual_bwd_kernelINS_13Kernel_traitsIf13__nv_bfloat16S2_S2_fjLj256ELj1ELj4ELj1ELj16ENS_18Kernel_traits_baseILj256EfS2_S2_S2_fjLj128EEEEELb0ELb0ELb0EEEvNS_9BwdParamsE:
.text._ZN10layer_norm31ln_parallel_residual_bwd_kernelINS_13Kernel_traitsIf13__nv_bfloat16S2_S2_fjLj256ELj1ELj4ELj1ELj16ENS_18Kernel_traits_baseILj256EfS2_S2_S2_fjLj128EEEEELb0ELb0ELb0EEEvNS_9BwdParamsE:
        /* <DEDUP_REMOVED lines=25> */
[----:B------:R-:W5:Y:S04]  /*0190*/  @P1 LDG.E.128 R8, desc[UR10][R2.64] ;  /* 0x0000000a02081981 */ /* 0x000f68000c1e1d00 */
[----:B------:R-:W5:Y:S01]  /*01a0*/  @P1 LDG.E.128 R12, desc[UR10][R2.64+0x10] ;  /* 0x0000100a020c1981 */ /* 0x000f62000c1e1d00 */
[----:B------:R-:W-:-:S02]  /*01b0*/  LOP3.LUT R4, R4, UR8, RZ, 0xfc, !PT ;  /* 0x0000000804047c12 */ /* 0x000fc4000f8efcff */
[----:B------:R-:W-:Y:S02]  /*01c0*/  CS2R R44, SRZ ;  /* 0x00000000002c7805 */ /* 0x000fe4000001ff00 */
[----:B------:R-:W-:Y:S01]  /*01d0*/  CS2R R46, SRZ ;  /* 0x00000000002e7805 */ /* 0x000fe2000001ff00 */
[----:B------:R-:W5:Y:S01]  /*01e0*/  @P1 LDG.E.128 R16, desc[UR10][R24.64] ;  /* 0x0000000a18101981 */ /* 0x000f62000c1e1d00 */
[----:B------:R-:W-:Y:S02]  /*01f0*/  ISETP.GE.AND P0, PT, R4, UR12, PT ;  /* 0x0000000c04007c0c */ /* 0x000fe4000bf06270 */
        /* <DEDUP_REMOVED lines=12> */
[----:B0-----:R-:W-:Y:S02]  /*02c0*/  CS2R R24, SRZ ;  /* 0x0000000000187805 */ /* 0x001fe4000001ff00 */
[----:B------:R-:W-:Y:S02]  /*02d0*/  CS2R R42, SRZ ;  /* 0x00000000002a7805 */ /* 0x000fe4000001ff00 */
[----:B------:R-:W-:Y:S01]  /*02e0*/  CS2R R40, SRZ ;  /* 0x0000000000287805 */ /* 0x000fe2000001ff00 */
[----:B-1----:R-:W-:Y:S06]  /*02f0*/  @P0 BRA `(.L_x_525) ;  /* 0x0000002000400947 */ /* 0x002fec0003800000 */
[----:B------:R-:W0:Y:S01]  /*0300*/  LDC.U8 R2, c[0x0][0x410] ;  /* 0x00010400ff027b82 */ /* 0x000e220000000000 */
[----:B------:R-:W-:-:S07]  /*0310*/  HFMA2 R44, -RZ, RZ, 0, 0 ;  /* 0x00000000ff2c7431 */ /* 0x000fce00000001ff */
.L_x_539:
[----:B-1----:R-:W1:Y:S02]  /*0320*/  LDC.64 R68, c[0x0][0x3c8] ;  /* 0x0000f200ff447b82 */ /* 0x002e640000000a00 */
[----:B-1----:R-:W-:-:S05]  /*0330*/  IMAD.WIDE R70, R4, 0x4, R68 ;  /* 0x0000000404467825 */ /* 0x002fca00078e0244 */
[----:B-----5:R1:W5:Y:S01]  /*0340*/  LDG.E R83, desc[UR10][R70.64] ;  /* 0x0000000a46537981 */ /* 0x020362000c1e1900 */
[----:B------:R-:W-:Y:S01]  /*0350*/  MOV R7, UR24 ;  /* 0x0000001800077c02 */ /* 0x000fe20008000f00 */
[----:B------:R-:W-:Y:S01]  /*0360*/  BSSY.RECONVERGENT B1, `(.L_x_526) ;  /* 0x000008e000017945 */ /* 0x000fe20003800200 */
[----:B--2---:R-:W-:-:S03]  /*0370*/  CS2R R74, SRZ ;  /* 0x00000000004a7805 */ /* 0x004fc6000001ff00 */
[----:B------:R-:W-:-:S05]  /*0380*/  IMAD R0, R4, R7, RZ ;  /* 0x0000000704007224 */ /* 0x000fca00078e02ff */
[----:B------:R-:W-:-:S04]  /*0390*/  SHF.R.S32.HI R69, RZ, 0x1f, R0 ;  /* 0x0000001fff457819 */ /* 0x000fc80000011400 */
[----:B------:R-:W-:-:S04]  /*03a0*/  LEA.HI R69, R69, R0, RZ, 0x3 ;  /* 0x0000000045457211 */ /* 0x000fc800078f18ff */
[----:B------:R-:W-:Y:S02]  /*03b0*/  LEA.HI.SX32 R0, R69, R6, 0x1d ;  /* 0x0000000645007211 */ /* 0x000fe400078feaff */
[----:B------:R-:W2:Y:S01]  /*03c0*/  LDC.64 R68, c[0x0][0x3c0] ;  /* 0x0000f000ff447b82 */ /* 0x000ea20000000a00 */
[----:B-1----:R-:W-:Y:S05]  /*03d0*/  @!P1 BRA `(.L_x_527) ;  /* 0x0000000800189947 */ /* 0x002fea0003800000 */
[----:B------:R-:W1:Y:S01]  /*03e0*/  LDC.64 R76, c[0x0][0x3a8] ;  /* 0x0000ea00ff4c7b82 */ /* 0x000e620000000a00 */
[----:B--2---:R-:W-:-:S06]  /*03f0*/  IMAD.WIDE R80, R4, 0x4, R68 ;  /* 0x0000000404507825 */ /* 0x004fcc00078e0244 */
[----:B------:R-:W2:Y:S01]  /*0400*/  LDG.E R80, desc[UR10][R80.64] ;  /* 0x0000000a50507981 */ /* 0x000ea2000c1e1900 */
[----:B------:R-:W3:Y:S08]  /*0410*/  LDC.64 R72, c[0x0][0x430] ;  /* 0x00010c00ff487b82 */ /* 0x000ef00000000a00 */
[----:B------:R-:W4:Y:S01]  /*0420*/  LDC.64 R70, c[0x0][0x428] ;  /* 0x00010a00ff467b82 */ /* 0x000f220000000a00 */
[----:B-1----:R-:W-:-:S06]  /*0430*/  IMAD.WIDE.U32 R76, R0, 0x10, R76 ;  /* 0x00000010004c7825 */ /* 0x002fcc00078e004c */
[----:B------:R-:W2:Y:S01]  /*0440*/  LDG.E.128 R76, desc[UR10][R76.64] ;  /* 0x0000000a4c4c7981 */ /* 0x000ea2000c1e1d00 */
[----:B---3--:R-:W-:-:S04]  /*0450*/  IMAD.WIDE.U32 R68, R0, 0x10, R72 ;  /* 0x0000001000447825 */ /* 0x008fc800078e0048 */
[----:B----4-:R-:W-:Y:S02]  /*0460*/  IMAD.WIDE.U32 R72, R0, 0x10, R70 ;  /* 0x0000001000487825 */ /* 0x010fe400078e0046 */
[----:B------:R-:W3:Y:S04]  /*0470*/  LDG.E.128 R68, desc[UR10][R68.64] ;  /* 0x0000000a44447981 */ /* 0x000ee8000c1e1d00 */
[----:B------:R-:W4:Y:S01]  /*0480*/  LDG.E.128 R72, desc[UR10][R72.64] ;  /* 0x0000000a48487981 */ /* 0x000f22000c1e1d00 */
[----:B0-----:R-:W-:-:S04]  /*0490*/  ISETP.NE.AND P0, PT, R2, RZ, PT ;  /* 0x000000ff0200720c */ /* 0x001fc80003f05270 */
[----:B--2---:R-:W-:Y:S02]  /*04a0*/  FSEL R90, R80, RZ, !P0 ;  /* 0x000000ff505a7208 */ /* 0x004fe40004000000 */
[C---:B------:R-:W-:Y:S02]  /*04b0*/  SHF.L.U32 R85, R76.reuse, 0x10, RZ ;  /* 0x000000104c557819 */ /* 0x040fe400000006ff */
[C---:B------:R-:W-:Y:S02]  /*04c0*/  PRMT R82, R77.reuse, 0x7632, R82 ;  /* 0x000076324d527816 */ /* 0x040fe40000000052 */
[----:B------:R-:W-:Y:S02]  /*04d0*/  SHF.L.U32 R81, R77, 0x10, RZ ;  /* 0x000000104d517819 */ /* 0x000fe400000006ff */
[----:B------:R-:W-:Y:S02]  /*04e0*/  PRMT R84, R79, 0x7632, R84 ;  /* 0x000076324f547816 */ /* 0x000fe40000000054 */
[----:B------:R-:W-:-:S02]  /*04f0*/  PRMT R3, R76, 0x7632, R3 ;  /* 0x000076324c037816 */ /* 0x000fc40000000003 */
[----:B------:R-:W-:Y:S02]  /*0500*/  PRMT R77, R78, 0x7632, R77 ;  /* 0x000076324e4d7816 */ /* 0x000fe4000000004d */
[----:B------:R-:W-:Y:S01]  /*0510*/  SHF.L.U32 R79, R79, 0x10, RZ ;  /* 0x000000104f4f7819 */ /* 0x000fe200000006ff */
[----:B------:R-:W-:Y:S01]  /*0520*/  FADD.FTZ R76, -R90, R85 ;  /* 0x000000555a4c7221 */ /* 0x000fe20000010100 */
[----:B------:R-:W-:Y:S01]  /*0530*/  SHF.L.U32 R87, R78, 0x10, RZ ;  /* 0x000000104e577819 */ /* 0x000fe200000006ff */
[C---:B------:R-:W-:Y:S01]  /*0540*/  FADD.FTZ R78, -R90.reuse, R81 ;  /* 0x000000515a4e7221 */ /* 0x040fe20000010100 */
[----:B------:R-:W-:Y:S01]  /*0550*/  SHF.L.U32 R3, R3, 0x10, RZ ;  /* 0x0000001003037819 */ /* 0x000fe200000006ff */
[----:B------:R-:W-:Y:S01]  /*0560*/  FADD.FTZ R86, -R90, R79 ;  /* 0x0000004f5a567221 */ /* 0x000fe20000010100 */
[----:B------:R-:W-:Y:S02]  /*0570*/  SHF.L.U32 R85, R82, 0x10, RZ ;  /* 0x0000001052557819 */ /* 0x000fe400000006ff */
[----:B------:R-:W-:-:S02]  /*0580*/  SHF.L.U32 R77, R77, 0x10, RZ ;  /* 0x000000104d4d7819 */ /* 0x000fc400000006ff */
[----:B------:R-:W-:Y:S02]  /*0590*/  SHF.L.U32 R81, R84, 0x10, RZ ;  /* 0x0000001054517819 */ /* 0x000fe400000006ff */
[----:B---3--:R-:W-:Y:S01]  /*05a0*/  SHF.L.U32 R79, R68, 0x10, RZ ;  /* 0x00000010444f7819 */ /* 0x008fe200000006ff */
[C---:B------:R-:W-:Y:S01]  /*05b0*/  FADD.FTZ R80, -R90.reuse, R87 ;  /* 0x000000575a507221 */ /* 0x040fe20000010100 */
[C---:B------:R-:W-:Y:S01]  /*05c0*/  FADD.FTZ R84, -R90.reuse, R3 ;  /* 0x000000035a547221 */ /* 0x040fe20000010100 */
[C---:B------:R-:W-:Y:S01]  /*05d0*/  FADD.FTZ R85, -R90.reuse, R85 ;  /* 0x000000555a557221 */ /* 0x040fe20000010100 */
[C---:B------:R-:W-:Y:S01]  /*05e0*/  FADD.FTZ R92, -R90.reuse, R77 ;  /* 0x0000004d5a5c7221 */ /* 0x040fe20000010100 */
[----:B------:R-:W-:Y:S01]  /*05f0*/  FADD.FTZ R90, -R90, R81 ;  /* 0x000000515a5a7221 */ /* 0x000fe20000010100 */
[----:B----4-:R-:W-:Y:S01]  /*0600*/  SHF.L.U32 R77, R72, 0x10, RZ ;  /* 0x00000010484d7819 */ /* 0x010fe200000006ff */
[----:B------:R-:W-:Y:S01]  /*0610*/  FMUL.FTZ R81, R16, R79 ;  /* 0x0000004f10517220 */ /* 0x000fe20000410000 */
[----:B-----5:R-:W-:-:S03]  /*0620*/  FMUL.FTZ R3, R83, R76 ;  /* 0x0000004c53037220 */ /* 0x020fc60000410000 */
[----:B------:R-:W-:Y:S01]  /*0630*/  FFMA.FTZ R76, R8, R77, R81 ;  /* 0x0000004d084c7223 */ /* 0x000fe20000010051 */
[----:B------:R-:W-:Y:S01]  /*0640*/  SHF.L.U32 R81, R69, 0x10, RZ ;  /* 0x0000001045517819 */ /* 0x000fe200000006ff */
[----:B------:R-:W-:Y:S01]  /*0650*/  FADD.FTZ R56, R56, R79 ;  /* 0x0000004f38387221 */ /* 0x000fe20000010000 */
[----:B------:R-:W-:Y:S01]  /*0660*/  FFMA.FTZ R32, R3, R79, R32 ;  /* 0x0000004f03207223 */ /* 0x000fe20000010020 */
[----:B------:R-:W-:Y:S02]  /*0670*/  SHF.L.U32 R79, R73, 0x10, RZ ;  /* 0x00000010494f7819 */ /* 0x000fe400000006ff */
[----:B------:R-:W-:Y:S01]  /*0680*/  FMUL.FTZ R87, R18, R81 ;  /* 0x0000005112577220 */ /* 0x000fe20000410000 */
[----:B------:R-:W-:Y:S01]  /*0690*/  FADD.FTZ R48, R48, R77 ;  /* 0x0000004d30307221 */ /* 0x000fe20000010000 */
[----:B------:R-:W-:Y:S01]  /*06a0*/  FFMA.FTZ R40, R3, R77, R40 ;  /* 0x0000004d03287223 */ /* 0x000fe20000010028 */
[----:B------:R-:W-:Y:S01]  /*06b0*/  FMUL.FTZ R77, R83, R78 ;  /* 0x0000004e534d7220 */ /* 0x000fe20000410000 */
[----:B------:R-:W-:Y:S01]  /*06c0*/  FFMA.FTZ R78, R10, R79, R87 ;  /* 0x0000004f0a4e7223 */ /* 0x000fe20000010057 */
[----:B------:R-:W-:Y:S01]  /*06d0*/  SHF.L.U32 R87, R70, 0x10, RZ ;  /* 0x0000001046577819 */ /* 0x000fe200000006ff */
[----:B------:R-:W-:Y:S01]  /*06e0*/  FADD.FTZ R58, R58, R81 ;  /* 0x000000513a3a7221 */ /* 0x000fe20000010000 */
[----:B------:R-:W-:Y:S01]  /*06f0*/  FFMA.FTZ R34, R77, R81, R34 ;  /* 0x000000514d227223 */ /* 0x000fe20000010022 */
[----:B------:R-:W-:-:S02]  /*0700*/  ISETP.NE.U32.AND P0, PT, RZ, UR14, PT ;  /* 0x0000000eff007c0c */ /* 0x000fc4000bf05070 */
[----:B------:R-:W-:Y:S01]  /*0710*/  SHF.L.U32 R81, R74, 0x10, RZ ;  /* 0x000000104a517819 */ /* 0x000fe200000006ff */
[----:B------:R-:W-:Y:S01]  /*0720*/  FMUL.FTZ R89, R20, R87 ;  /* 0x0000005714597220 */ /* 0x000fe20000410000 */
[----:B------:R-:W-:Y:S01]  /*0730*/  PRMT R68, R68, 0x7632, R68 ;  /* 0x0000763244447816 */ /* 0x000fe20000000044 */
[----:B------:R-:W-:Y:S01]  /*0740*/  FADD.FTZ R50, R50, R79 ;  /* 0x0000004f32327221 */ /* 0x000fe20000010000 */
[----:B------:R-:W-:Y:S01]  /*0750*/  FFMA.FTZ R42, R77, R79, R42 ;  /* 0x0000004f4d2a7223 */ /* 0x000fe2000001002a */
[----:B------:R-:W-:Y:S01]  /*0760*/  ISETP.NE.AND.EX P0, PT, RZ, UR15, PT, P0 ;  /* 0x0000000fff007c0c */ /* 0x000fe2000bf05300 */
[----:B------:R-:W-:Y:S01]  /*0770*/  FMUL.FTZ R79, R83, R80 ;  /* 0x00000050534f7220 */ /* 0x000fe20000410000 */
[----:B------:R-:W-:Y:S01]  /*0780*/  FFMA.FTZ R80, R12, R81, R89 ;  /* 0x000000510c507223 */ /* 0x000fe20000010059 */
[----:B------:R-:W-:Y:S02]  /*0790*/  PRMT R72, R72, 0x7632, R72 ;  /* 0x0000763248487816 */ /* 0x000fe40000000048 */
[----:B------:R-:W-:-:S02]  /*07a0*/  SHF.L.U32 R68, R68, 0x10, RZ ;  /* 0x0000001044447819 */ /* 0x000fc400000006ff */
[----:B------:R-:W-:Y:S01]  /*07b0*/  SHF.L.U32 R89, R71, 0x10, RZ ;  /* 0x0000001047597819 */ /* 0x000fe200000006ff */
[----:B------:R-:W-:Y:S01]  /*07c0*/  FADD.FTZ R60, R60, R87 ;  /* 0x000000573c3c7221 */ /* 0x000fe20000010000 */
[C---:B------:R-:W-:Y:S01]  /*07d0*/  FFMA.FTZ R36, R79.reuse, R87, R36 ;  /* 0x000000574f247223 */ /* 0x040fe20000010024 */
[----:B------:R-:W-:Y:S01]  /*07e0*/  SHF.L.U32 R72, R72, 0x10, RZ ;  /* 0x0000001048487819 */ /* 0x000fe200000006ff */
[----:B------:R-:W-:Y:S01]  /*07f0*/  FADD.FTZ R44, R44, R81 ;  /* 0x000000512c2c7221 */ /* 0x000fe20000010000 */
[----:B------:R-:W-:Y:S01]  /*0800*/  FFMA.FTZ R24, R79, R81, R24 ;  /* 0x000000514f187223 */ /* 0x000fe20000010018 */
[----:B------:R-:W-:Y:S01]  /*0810*/  FMUL.FTZ R84, R83, R84 ;  /* 0x0000005453547220 */ /* 0x000fe20000410000 */
[----:B------:R-:W-:Y:S01]  /*0820*/  FMUL.FTZ R82, R17, R68 ;  /* 0x0000004411527220 */ /* 0x000fe20000410000 */
[----:B------:R-:W-:Y:S01]  /*0830*/  SHF.L.U32 R87, R75, 0x10, RZ ;  /* 0x000000104b577819 */ /* 0x000fe200000006ff */
[----:B------:R-:W-:Y:S01]  /*0840*/  FMUL.FTZ R81, R83, R86 ;  /* 0x0000005653517220 */ /* 0x000fe20000410000 */
[----:B------:R-:W-:Y:S01]  /*0850*/  FMUL.FTZ R91, R22, R89 ;  /* 0x00000059165b7220 */ /* 0x000fe20000410000 */
[----:B------:R-:W-:Y:S01]  /*0860*/  FADD.FTZ R49, R49, R72 ;  /* 0x0000004831317221 */ /* 0x000fe20000010000 */
[-C--:B------:R-:W-:Y:S01]  /*0870*/  FFMA.FTZ R41, R84, R72.reuse, R41 ;  /* 0x0000004854297223 */ /* 0x080fe20000010029 */
[----:B------:R-:W-:Y:S01]  /*0880*/  FFMA.FTZ R82, R9, R72, R82 ;  /* 0x0000004809527223 */ /* 0x000fe20000010052 */
[----:B------:R-:W-:Y:S01]  /*0890*/  FADD.FTZ R46, R46, R87 ;  /* 0x000000572e2e7221 */ /* 0x000fe20000010000 */
[-C--:B------:R-:W-:Y:S01]  /*08a0*/  FFMA.FTZ R26, R81, R87.reuse, R26 ;  /* 0x00000057511a7223 */ /* 0x080fe2000001001a */
[----:B------:R-:W-:-:S02]  /*08b0*/  FFMA.FTZ R72, R14, R87, R91 ;  /* 0x000000570e487223 */ /* 0x000fc4000001005b */
[----:B------:R-:W0:Y:S01]  /*08c0*/  @P0 LDC.64 R86, c[0x0][0x438] ;  /* 0x00010e00ff560b82 */ /* 0x000e220000000a00 */
[----:B------:R-:W-:Y:S01]  /*08d0*/  PRMT R69, R69, 0x7632, R69 ;  /* 0x0000763245457816 */ /* 0x000fe20000000045 */
[----:B------:R-:W-:Y:S01]  /*08e0*/  FADD.FTZ R62, R62, R89 ;  /* 0x000000593e3e7221 */ /* 0x000fe20000010000 */
[----:B------:R-:W-:Y:S01]  /*08f0*/  FFMA.FTZ R38, R81, R89, R38 ;  /* 0x0000005951267223 */ /* 0x000fe20000010026 */
[----:B------:R-:W-:Y:S02]  /*0900*/  PRMT R73, R73, 0x7632, R73 ;  /* 0x0000763249497816 */ /* 0x000fe40000000049 */
[----:B------:R-:W-:Y:S02]  /*0910*/  SHF.L.U32 R69, R69, 0x10, RZ ;  /* 0x0000001045457819 */ /* 0x000fe400000006ff */
[----:B------:R-:W-:Y:S01]  /*0920*/  PRMT R70, R70, 0x7632, R70 ;  /* 0x0000763246467816 */ /* 0x000fe20000000046 */
[----:B------:R-:W-:Y:S01]  /*0930*/  FADD.FTZ R57, R57, R68 ;  /* 0x0000004439397221 */ /* 0x000fe20000010000 */
[----:B------:R-:W-:Y:S01]  /*0940*/  FFMA.FTZ R33, R84, R68, R33 ;  /* 0x0000004454217223 */ /* 0x000fe20000010021 */
[----:B------:R-:W-:Y:S01]  /*0950*/  SHF.L.U32 R68, R73, 0x10, RZ ;  /* 0x0000001049447819 */ /* 0x000fe200000006ff */
[----:B------:R-:W-:Y:S01]  /*0960*/  FMUL.FTZ R73, R19, R69 ;  /* 0x0000004513497220 */ /* 0x000fe20000410000 */
[----:B------:R-:W-:-:S02]  /*0970*/  PRMT R74, R74, 0x7632, R74 ;  /* 0x000076324a4a7816 */ /* 0x000fc4000000004a */
[----:B------:R-:W-:Y:S02]  /*0980*/  SHF.L.U32 R70, R70, 0x10, RZ ;  /* 0x0000001046467819 */ /* 0x000fe400000006ff */
[----:B------:R-:W-:Y:S01]  /*0990*/  PRMT R71, R71, 0x7632, R71 ;  /* 0x0000763247477816 */ /* 0x000fe20000000047 */
[----:B0-----:R-:W-:-:S04]  /*09a0*/  @P0 IMAD.WIDE.U32 R88, R0, 0x10, R86 ;  /* 0x0000001000580825 */ /* 0x001fc800078e0056 */
[----:B------:R-:W-:Y:S01]  /*09b0*/  FMUL.FTZ R86, R83, R85 ;  /* 0x0000005553567220 */ /* 0x000fe20000410000 */
[----:B------:R0:W5:Y:S01]  /*09c0*/  @P0 LDG.E.128 R64, desc[UR10][R88.64] ;  /* 0x0000000a58400981 */ /* 0x000162000c1e1d00 */
[----:B------:R-:W-:Y:S02]  /*09d0*/  FADD.FTZ R51, R51, R68 ;  /* 0x0000004433337221 */ /* 0x000fe40000010000 */
[-C--:B------:R-:W-:Y:S01]  /*09e0*/  FFMA.FTZ R43, R86, R68.reuse, R43 ;  /* 0x00000044562b7223 */ /* 0x080fe2000001002b */
[----:B------:R-:W-:Y:S01]  /*09f0*/  FFMA.FTZ R73, R11, R68, R73 ;  /* 0x000000440b497223 */ /* 0x000fe20000010049 */
[----:B------:R-:W-:Y:S01]  /*0a00*/  SHF.L.U32 R74, R74, 0x10, RZ ;  /* 0x000000104a4a7819 */ /* 0x000fe200000006ff */
[----:B------:R-:W-:Y:S01]  /*0a10*/  FMUL.FTZ R68, R21, R70 ;  /* 0x0000004615447220 */ /* 0x000fe20000410000 */
[----:B------:R-:W-:Y:S01]  /*0a20*/  FADD.FTZ R61, R61, R70 ;  /* 0x000000463d3d7221 */ /* 0x000fe20000010000 */
[----:B0-----:R-:W-:Y:S01]  /*0a30*/  FMUL.FTZ R88, R83, R92 ;  /* 0x0000005c53587220 */ /* 0x001fe20000410000 */
[----:B------:R-:W-:-:S03]  /*0a40*/  PRMT R75, R75, 0x7632, R75 ;  /* 0x000076324b4b7816 */ /* 0x000fc6000000004b */
[----:B------:R-:W-:Y:S01]  /*0a50*/  FFMA.FTZ R37, R88, R70, R37 ;  /* 0x0000004658257223 */ /* 0x000fe20000010025 */
[----:B------:R-:W-:Y:S01]  /*0a60*/  SHF.L.U32 R70, R71, 0x10, RZ ;  /* 0x0000001047467819 */ /* 0x000fe200000006ff */
[-C--:B------:R-:W-:Y:S01]  /*0a70*/  FFMA.FTZ R85, R13, R74.reuse, R68 ;  /* 0x0000004a0d557223 */ /* 0x080fe20000010044 */
[----:B------:R-:W-:Y:S01]  /*0a80*/  FADD.FTZ R59, R59, R69 ;  /* 0x000000453b3b7221 */ /* 0x000fe20000010000 */
[----:B------:R-:W-:Y:S01]  /*0a90*/  FFMA.FTZ R35, R86, R69, R35 ;  /* 0x0000004556237223 */ /* 0x000fe20000010023 */
[----:B------:R-:W-:Y:S01]  /*0aa0*/  FADD.FTZ R45, R45, R74 ;  /* 0x0000004a2d2d7221 */ /* 0x000fe20000010000 */
[----:B------:R-:W-:Y:S01]  /*0ab0*/  FFMA.FTZ R25, R88, R74, R25 ;  /* 0x0000004a58197223 */ /* 0x000fe20000010019 */
[----:B------:R-:W-:Y:S01]  /*0ac0*/  SHF.L.U32 R68, R75, 0x10, RZ ;  /* 0x000000104b447819 */ /* 0x000fe200000006ff */
[----:B------:R-:W-:Y:S01]  /*0ad0*/  FMUL.FTZ R90, R83, R90 ;  /* 0x0000005a535a7220 */ /* 0x000fe20000410000 */
[----:B------:R-:W-:Y:S01]  /*0ae0*/  FMUL.FTZ R74, R23, R70 ;  /* 0x00000046174a7220 */ /* 0x000fe20000410000 */
[----:B------:R-:W-:Y:S01]  /*0af0*/  FADD.FTZ R69, RZ, R76 ;  /* 0x0000004cff457221 */ /* 0x000fe20000010000 */
[----:B------:R-:W-:Y:S01]  /*0b00*/  FFMA.FTZ R71, R3, R76, RZ ;  /* 0x0000004c03477223 */ /* 0x000fe200000100ff */
[----:B------:R-:W-:Y:S01]  /*0b10*/  FADD.FTZ R47, R47, R68 ;  /* 0x000000442f2f7221 */ /* 0x000fe20000010000 */
[-C--:B------:R-:W-:Y:S01]  /*0b20*/  FFMA.FTZ R27, R90, R68.reuse, R27 ;  /* 0x000000445a1b7223 */ /* 0x080fe2000001001b */
[----:B------:R-:W-:Y:S01]  /*0b30*/  FFMA.FTZ R87, R15, R68, R74 ;  /* 0x000000440f577223 */ /* 0x000fe2000001004a */
[----:B------:R-:W-:Y:S01]  /*0b40*/  FADD.FTZ R69, R69, R82 ;  /* 0x0000005245457221 */ /* 0x000fe20000010000 */
[----:B------:R-:W-:Y:S01]  /*0b50*/  FFMA.FTZ R68, R84, R82, R71 ;  /* 0x0000005254447223 */ /* 0x000fe20000010047 */
[----:B------:R-:W-:Y:S01]  /*0b60*/  FADD.FTZ R63, R63, R70 ;  /* 0x000000463f3f7221 */ /* 0x000fe20000010000 */
[----:B------:R-:W-:Y:S01]  /*0b70*/  FFMA.FTZ R39, R90, R70, R39 ;  /* 0x000000465a277223 */ /* 0x000fe20000010027 */
[----:B------:R-:W-:Y:S01]  /*0b80*/  FADD.FTZ R70, R69, R78 ;  /* 0x0000004e45467221 */ /* 0x000fe20000010000 */
[----:B------:R-:W-:-:S03]  /*0b90*/  FFMA.FTZ R69, R77, R78, R68 ;  /* 0x0000004e4d457223 */ /* 0x000fc60000010044 */
        /* <DEDUP_REMOVED lines=9> */
[----:B------:R-:W-:-:S07]  /*0c30*/  FFMA.FTZ R74, R90, R87, R69 ;  /* 0x000000575a4a7223 */ /* 0x000fce0000010045 */
.L_x_527:
[----:B------:R-:W-:Y:S05]  /*0c40*/  BSYNC.RECONVERGENT B1 ;  /* 0x0000000000017941 */ /* 0x000fea0003800200 */
.L_x_526:
[----:B------:R-:W-:Y:S01]  /*0c50*/  UMOV UR8, 0xffffffff ;  /* 0xffffffff00087882 */ /* 0x000fe20000000000 */
[----:B------:R-:W-:Y:S02]  /*0c60*/  ISETP.GE.U32.AND P1, PT, R5, 0x20, PT ;  /* 0x000000200500780c */ /* 0x000fe40003f26070 */
[----:B------:R-:W-:Y:S11]  /*0c70*/  BRA.DIV UR8, `(.L_x_528) ;  /* 0x0000002208247947 */ /* 0x000ff6000b800000 */
[----:B------:R-:W1:Y:S04]  /*0c80*/  SHFL.BFLY PT, R92, R75, 0x1, 0x1f ;  /* 0x0c201f004b5c7f89 */ /* 0x000e6800000e0000 */
[----:B------:R-:W3:Y:S01]  /*0c90*/  SHFL.BFLY PT, R89, R74, 0x1, 0x1f ;  /* 0x0c201f004a597f89 */ /* 0x000ee200000e0000 */
[----:B-1----:R-:W-:Y:S01]  /*0ca0*/  FADD.FTZ R71, R92, R75 ;  /* 0x0000004b5c477221 */ /* 0x002fe20000010000 */
[----:B---3--:R-:W-:-:S04]  /*0cb0*/  FADD.FTZ R93, R89, R74 ;  /* 0x0000004a595d7221 */ /* 0x008fc80000010000 */
        /* <DEDUP_REMOVED lines=12> */
[----:B------:R1:W3:Y:S04]  /*0d80*/  SHFL.BFLY PT, R89, R74, 0x10, 0x1f ;  /* 0x0e001f004a597f89 */ /* 0x0002e800000e0000 */
[----:B------:R1:W4:Y:S02]  /*0d90*/  SHFL.BFLY PT, R92, R71, 0x10, 0x1f ;  /* 0x0e001f00475c7f89 */ /* 0x00032400000e0000 */
.L_x_553:
[----:B------:R-:W-:Y:S01]  /*0da0*/  BSSY.RECONVERGENT B1, `(.L_x_529) ;  /* 0x0000161000017945 */ /* 0x000fe20003800200 */
[----:B---3--:R-:W-:Y:S01]  /*0db0*/  FADD.FTZ R89, R74, R89 ;  /* 0x000000594a597221 */ /* 0x008fe20000010000 */
[----:B--2-4-:R-:W-:Y:S02]  /*0dc0*/  FADD.FTZ R68, R71, R92 ;  /* 0x0000005c47447221 */ /* 0x014fe40000010000 */
        /* <DEDUP_REMOVED lines=43> */
.L_x_533:
        /* <DEDUP_REMOVED lines=33> */
.L_x_532:
        /* <DEDUP_REMOVED lines=36> */
.L_x_535:
        /* <DEDUP_REMOVED lines=13> */
[----:B-1----:R-:W-:Y:S01]  /*15a0*/  FADD.FTZ R74, R72, -R69 ;  /* 0x80000045484a7221 */ /* 0x002fe20000010000 */
        /* <DEDUP_REMOVED lines=23> */
.L_x_531:
        /* <DEDUP_REMOVED lines=20> */
[----:B------:R-:W-:Y:S01]  /*1860*/  PRMT R89, R66, 0x7632, R89 ;  /* 0x0000763242597816 */ /* 0x000fe20000000059 */
[----:B------:R-:W-:Y:S01]  /*1870*/  FADD.FTZ R74, R73, -R74 ;  /* 0x8000004a494a7221 */ /* 0x000fe20000010000 */
[----:B------:R-:W-:Y:S01]  /*1880*/  FADD.FTZ R69, R76, -R69 ;  /* 0x800000454c457221 */ /* 0x000fe20000010000 */
[----:B------:R-:W-:Y:S01]  /*1890*/  FFMA.FTZ R68, R83, R92, R68 ;  /* 0x0000005c53447223 */ /* 0x000fe20000010044 */
[----:B------:R-:W-:Y:S01]  /*18a0*/  SHF.L.U32 R92, R67, 0x10, RZ ;  /* 0x00000010435c7819 */ /* 0x000fe200000006ff */
[----:B------:R-:W-:Y:S01]  /*18b0*/  FADD.FTZ R91, R78, -R91 ;  /* 0x8000005b4e5b7221 */ /* 0x000fe20000010000 */
[----:B------:R-:W-:-:S03]  /*18c0*/  FADD.FTZ R75, R82, -R75 ;  /* 0x8000004b524b7221 */ /* 0x000fc60000010000 */
[----:B------:R-:W-:Y:S01]  /*18d0*/  FFMA.FTZ R71, R83, R71, R92 ;  /* 0x0000004753477223 */ /* 0x000fe2000001005c */
[----:B------:R-:W-:-:S04]  /*18e0*/  SHF.L.U32 R92, R89, 0x10, RZ ;  /* 0x00000010595c7819 */ /* 0x000fc800000006ff */
[----:B------:R-:W-:Y:S01]  /*18f0*/  F2FP.BF16.F32.PACK_AB R71, R68, R71 ;  /* 0x000000474447723e */ /* 0x000fe200000010ff */
[----:B------:R-:W-:Y:S01]  /*1900*/  FFMA.FTZ R89, R83, R70, R92 ;  /* 0x0000004653597223 */ /* 0x000fe2000001005c */
[----:B------:R-:W-:-:S05]  /*1910*/  SHF.L.U32 R68, R66, 0x10, RZ ;  /* 0x0000001042447819 */ /* 0x000fca00000006ff */
[----:B------:R-:W-:-:S05]  /*1920*/  FFMA.FTZ R68, R83, R93, R68 ;  /* 0x0000005d53447223 */ /* 0x000fca0000010044 */
[----:B------:R-:W-:Y:S02]  /*1930*/  F2FP.BF16.F32.PACK_AB R70, R89, R68 ;  /* 0x000000445946723e */ /* 0x000fe400000010ff */
[C---:B------:R-:W-:Y:S02]  /*1940*/  PRMT R89, R65.reuse, 0x7632, R89 ;  /* 0x0000763241597816 */ /* 0x040fe40000000059 */
[----:B------:R-:W-:Y:S02]  /*1950*/  SHF.L.U32 R68, R65, 0x10, RZ ;  /* 0x0000001041447819 */ /* 0x000fe400000006ff */
[----:B------:R-:W-:-:S03]  /*1960*/  SHF.L.U32 R92, R89, 0x10, RZ ;  /* 0x00000010595c7819 */ /* 0x000fc600000006ff */
[C---:B------:R-:W-:Y:S02]  /*1970*/  FFMA.FTZ R68, R83.reuse, R91, R68 ;  /* 0x0000005b53447223 */ /* 0x040fe40000010044 */
[----:B------:R-:W-:Y:S01]  /*1980*/  FFMA.FTZ R89, R83, R74, R92 ;  /* 0x0000004a53597223 */ /* 0x000fe2000001005c */
[----:B------:R-:W-:-:S05]  /*1990*/  SHF.L.U32 R74, R64, 0x10, RZ ;  /* 0x00000010404a7819 */ /* 0x000fca00000006ff */
[----:B------:R-:W-:Y:S01]  /*19a0*/  FFMA.FTZ R74, R83, R69, R74 ;  /* 0x00000045534a7223 */ /* 0x000fe2000001004a */
[----:B------:R-:W-:-:S04]  /*19b0*/  PRMT R69, R64, 0x7632, R69 ;  /* 0x0000763240457816 */ /* 0x000fc80000000045 */
[----:B------:R-:W-:Y:S02]  /*19c0*/  SHF.L.U32 R92, R69, 0x10, RZ ;  /* 0x00000010455c7819 */ /* 0x000fe400000006ff */
[----:B------:R-:W-:-:S03]  /*19d0*/  F2FP.BF16.F32.PACK_AB R69, R89, R68 ;  /* 0x000000445945723e */ /* 0x000fc600000010ff */
[----:B------:R-:W-:-:S05]  /*19e0*/  FFMA.FTZ R83, R83, R75, R92 ;  /* 0x0000004b53537223 */ /* 0x000fca000001005c */
[----:B------:R-:W-:Y:S01]  /*19f0*/  F2FP.BF16.F32.PACK_AB R68, R83, R74 ;  /* 0x0000004a5344723e */ /* 0x000fe200000010ff */
[----:B------:R-:W-:Y:S06]  /*1a00*/  BRA `(.L_x_534) ;  /* 0x0000000800347947 */ /* 0x000fec0003800000 */
.L_x_537:
[----:B-----5:R-:W-:Y:S01]  /*1a10*/  PRMT R28, R65, 0x7632, R28 ;  /* 0x00007632411c7816 */ /* 0x020fe2000000001c */
[-CC-:B------:R-:W-:Y:S01]  /*1a20*/  FFMA.FTZ R30, R86, R68.reuse, R89.reuse ;  /* 0x00000044561e7223 */ /* 0x180fe20000010059 */
[-CC-:B------:R-:W-:Y:S01]  /*1a30*/  FFMA.FTZ R93, R3, R68.reuse, R89.reuse ;  /* 0x00000044035d7223 */ /* 0x180fe20000010059 */
[-CC-:B------:R-:W-:Y:S01]  /*1a40*/  FFMA.FTZ R31, R84, R68.reuse, R89.reuse ;  /* 0x00000044541f7223 */ /* 0x180fe20000010059 */
[----:B------:R-:W-:Y:S01]  /*1a50*/  SHF.L.U32 R28, R28, 0x10, RZ ;  /* 0x000000101c1c7819 */ /* 0x000fe200000006ff */
[----:B------:R-:W-:Y:S01]  /*1a60*/  FADD.FTZ R30, R73, -R30 ;  /* 0x8000001e491e7221 */ /* 0x000fe20000010000 */
[-CC-:B------:R-:W-:Y:S01]  /*1a70*/  FFMA.FTZ R29, R77, R68.reuse, R89.reuse ;  /* 0x000000444d1d7223 */ /* 0x180fe20000010059 */
[-CC-:B------:R-:W-:Y:S01]  /*1a80*/  FFMA.FTZ R75, R79, R68.reuse, R89.reuse ;  /* 0x000000444f4b7223 */ /* 0x180fe20000010059 */
[--C-:B------:R-:W-:Y:S01]  /*1a90*/  FFMA.FTZ R70, R88, R68, R89.reuse ;  /* 0x0000004458467223 */ /* 0x100fe20000010059 */
[----:B------:R-:W-:Y:S01]  /*1aa0*/  FFMA.FTZ R69, R83, R30, R28 ;  /* 0x0000001e53457223 */ /* 0x000fe2000001001c */
[-CC-:B------:R-:W-:Y:S01]  /*1ab0*/  FFMA.FTZ R91, R81, R68.reuse, R89.reuse ;  /* 0x00000044515b7223 */ /* 0x180fe20000010059 */
[----:B------:R-:W-:Y:S01]  /*1ac0*/  PRMT R30, R67, 0x7632, R30 ;  /* 0x00007632431e7816 */ /* 0x000fe2000000001e */
[----:B------:R-:W-:Y:S01]  /*1ad0*/  FFMA.FTZ R68, R90, R68, R89 ;  /* 0x000000445a447223 */ /* 0x000fe20000010059 */
[----:B------:R-:W-:Y:S01]  /*1ae0*/  PRMT R28, R66, 0x7632, R28 ;  /* 0x00007632421c7816 */ /* 0x000fe2000000001c */
[----:B------:R-:W-:Y:S01]  /*1af0*/  FADD.FTZ R70, R85, -R70 ;  /* 0x8000004655467221 */ /* 0x000fe20000010000 */
[----:B-1----:R-:W-:Y:S01]  /*1b00*/  SHF.L.U32 R71, R30, 0x10, RZ ;  /* 0x000000101e477819 */ /* 0x002fe200000006ff */
[----:B------:R-:W-:Y:S01]  /*1b10*/  FADD.FTZ R68, R87, -R68 ;  /* 0x8000004457447221 */ /* 0x000fe20000010000 */
[----:B------:R-:W-:Y:S01]  /*1b20*/  SHF.L.U32 R28, R28, 0x10, RZ ;  /* 0x000000101c1c7819 */ /* 0x000fe200000006ff */
[----:B------:R-:W-:Y:S01]  /*1b30*/  FADD.FTZ R74, R72, -R91 ;  /* 0x8000005b484a7221 */ /* 0x000fe20000010000 */
[----:B------:R-:W-:Y:S01]  /*1b40*/  SHF.L.U32 R89, R64, 0x10, RZ ;  /* 0x0000001040597819 */ /* 0x000fe200000006ff */
[C---:B------:R-:W-:Y:S01]  /*1b50*/  FFMA.FTZ R71, R83.reuse, R68, R71 ;  /* 0x0000004453477223 */ /* 0x040fe20000010047 */
[----:B------:R-:W-:Y:S01]  /*1b60*/  FADD.FTZ R68, R76, -R93 ;  /* 0x8000005d4c447221 */ /* 0x000fe20000010000 */
[C---:B------:R-:W-:Y:S01]  /*1b70*/  FFMA.FTZ R70, R83.reuse, R70, R28 ;  /* 0x0000004653467223 */ /* 0x040fe2000001001c */
[----:B------:R-:W-:Y:S01]  /*1b80*/  SHF.L.U32 R30, R66, 0x10, RZ ;  /* 0x00000010421e7819 */ /* 0x000fe200000006ff */
[----:B------:R-:W-:Y:S01]  /*1b90*/  FADD.FTZ R28, R80, -R75 ;  /* 0x8000004b501c7221 */ /* 0x000fe20000010000 */
[----:B------:R-:W-:Y:S01]  /*1ba0*/  FFMA.FTZ R68, R83, R68, R89 ;  /* 0x0000004453447223 */ /* 0x000fe20000010059 */
[----:B------:R-:W-:-:S02]  /*1bb0*/  SHF.L.U32 R89, R67, 0x10, RZ ;  /* 0x0000001043597819 */ /* 0x000fc400000006ff */
[C-C-:B------:R-:W-:Y:S01]  /*1bc0*/  FFMA.FTZ R75, R83.reuse, R28, R30.reuse ;  /* 0x0000001c534b7223 */ /* 0x140fe2000001001e */
[----:B------:R-:W-:Y:S02]  /*1bd0*/  PRMT R30, R64, 0x7632, R30 ;  /* 0x00007632401e7816 */ /* 0x000fe4000000001e */
[----:B------:R-:W-:Y:S01]  /*1be0*/  FFMA.FTZ R28, R83, R74, R89 ;  /* 0x0000004a531c7223 */ /* 0x000fe20000010059 */
[----:B------:R-:W-:Y:S01]  /*1bf0*/  SHF.L.U32 R92, R65, 0x10, RZ ;  /* 0x00000010415c7819 */ /* 0x000fe200000006ff */
[----:B------:R-:W-:Y:S01]  /*1c00*/  FADD.FTZ R74, R78, -R29 ;  /* 0x8000001d4e4a7221 */ /* 0x000fe20000010000 */
[----:B------:R-:W-:Y:S01]  /*1c10*/  SHF.L.U32 R89, R30, 0x10, RZ ;  /* 0x000000101e597819 */ /* 0x000fe200000006ff */
[----:B------:R-:W-:Y:S01]  /*1c20*/  FADD.FTZ R30, R82, -R31 ;  /* 0x8000001f521e7221 */ /* 0x000fe20000010000 */
[----:B------:R-:W-:Y:S01]  /*1c30*/  F2FP.BF16.F32.PACK_AB R71, R71, R28 ;  /* 0x0000001c4747723e */ /* 0x000fe200000010ff */
[C---:B------:R-:W-:Y:S01]  /*1c40*/  FFMA.FTZ R74, R83.reuse, R74, R92 ;  /* 0x0000004a534a7223 */ /* 0x040fe2000001005c */
[----:B------:R-:W-:Y:S01]  /*1c50*/  F2FP.BF16.F32.PACK_AB R70, R70, R75 ;  /* 0x0000004b4646723e */ /* 0x000fe200000010ff */
[----:B------:R-:W-:Y:S01]  /*1c60*/  FFMA.FTZ R89, R83, R30, R89 ;  /* 0x0000001e53597223 */ /* 0x000fe20000010059 */
[----:B------:R-:W-:-:S02]  /*1c70*/  MOV R31, R71 ;  /* 0x00000047001f7202 */ /* 0x000fc40000000f00 */
[----:B------:R-:W-:Y:S02]  /*1c80*/  F2FP.BF16.F32.PACK_AB R69, R69, R74 ;  /* 0x0000004a4545723e */ /* 0x000fe400000010ff */
[----:B------:R-:W-:Y:S02]  /*1c90*/  F2FP.BF16.F32.PACK_AB R68, R89, R68 ;  /* 0x000000445944723e */ /* 0x000fe400000010ff */
[----:B------:R-:W-:Y:S02]  /*1ca0*/  MOV R30, R70 ;  /* 0x00000046001e7202 */ /* 0x000fe40000000f00 */
[----:B------:R-:W-:Y:S02]  /*1cb0*/  MOV R29, R69 ;  /* 0x00000045001d7202 */ /* 0x000fe40000000f00 */
[----:B------:R-:W-:Y:S01]  /*1cc0*/  MOV R28, R68 ;  /* 0x00000044001c7202 */ /* 0x000fe20000000f00 */
[----:B------:R-:W-:Y:S06]  /*1cd0*/  BRA `(.L_x_534) ;  /* 0x0000000400807947 */ /* 0x000fec0003800000 */
.L_x_536:
[----:B------:R-:W-:-:S04]  /*1ce0*/  UISETP.NE.U32.AND UP0, UPT, UR6, URZ, UPT ;  /* 0x000000ff0600728c */ /* 0x000fc8000bf05070 */
[----:B------:R-:W-:-:S09]  /*1cf0*/  UISETP.NE.AND.EX UP0, UPT, UR7, URZ, UPT, UP0 ;  /* 0x000000ff0700728c */ /* 0x000fd2000bf05300 */
[----:B------:R-:W-:Y:S05]  /*1d00*/  BRA.U UP0, `(.L_x_538) ;  /* 0x0000000100b47547 */ /* 0x000fea000b800000 */
        /* <DEDUP_REMOVED lines=45> */
.L_x_538:
[----:B-----5:R-:W-:Y:S01]  /*1fe0*/  PRMT R28, R65, 0x7632, R28 ;  /* 0x00007632411c7816 */ /* 0x020fe2000000001c */
[-CC-:B------:R-:W-:Y:S01]  /*1ff0*/  FFMA.FTZ R30, R86, R68.reuse, R89.reuse ;  /* 0x00000044561e7223 */ /* 0x180fe20000010059 */
[-CC-:B-1----:R-:W-:Y:S01]  /*2000*/  FFMA.FTZ R74, R90, R68.reuse, R89.reuse ;  /* 0x000000445a4a7223 */ /* 0x182fe20000010059 */
[----:B------:R-:W-:Y:S01]  /*2010*/  PRMT R52, R66, 0x7632, R52 ;  /* 0x0000763242347816 */ /* 0x000fe20000000034 */
[-CC-:B------:R-:W-:Y:S01]  /*2020*/  FFMA.FTZ R71, R3, R68.reuse, R89.reuse ;  /* 0x0000004403477223 */ /* 0x180fe20000010059 */
[----:B------:R-:W-:Y:S01]  /*2030*/  SHF.L.U32 R28, R28, 0x10, RZ ;  /* 0x000000101c1c7819 */ /* 0x000fe200000006ff */
[----:B------:R-:W-:Y:S01]  /*2040*/  FADD.FTZ R30, R73, -R30 ;  /* 0x8000001e491e7221 */ /* 0x000fe20000010000 */
[-CC-:B------:R-:W-:Y:S01]  /*2050*/  FFMA.FTZ R55, R81, R68.reuse, R89.reuse ;  /* 0x0000004451377223 */ /* 0x180fe20000010059 */
[--C-:B------:R-:W-:Y:S01]  /*2060*/  FFMA.FTZ R54, R88, R68, R89.reuse ;  /* 0x0000004458367223 */ /* 0x100fe20000010059 */
[----:B------:R-:W-:Y:S01]  /*2070*/  FADD.FTZ R74, R87, -R74 ;  /* 0x8000004a574a7221 */ /* 0x000fe20000010000 */
[--C-:B------:R-:W-:Y:S01]  /*2080*/  FFMA.FTZ R69, R83, R30, R28.reuse ;  /* 0x0000001e53457223 */ /* 0x100fe2000001001c */
[----:B------:R-:W-:Y:S01]  /*2090*/  PRMT R28, R67, 0x7632, R28 ;  /* 0x00007632431c7816 */ /* 0x000fe2000000001c */
[-CC-:B------:R-:W-:Y:S01]  /*20a0*/  FFMA.FTZ R29, R84, R68.reuse, R89.reuse ;  /* 0x00000044541d7223 */ /* 0x180fe20000010059 */
[----:B------:R-:W-:Y:S01]  /*20b0*/  SHF.L.U32 R75, R52, 0x10, RZ ;  /* 0x00000010344b7819 */ /* 0x000fe200000006ff */
[-CC-:B------:R-:W-:Y:S01]  /*20c0*/  FFMA.FTZ R53, R77, R68.reuse, R89.reuse ;  /* 0x000000444d357223 */ /* 0x180fe20000010059 */
[----:B------:R-:W-:Y:S01]  /*20d0*/  SHF.L.U32 R28, R28, 0x10, RZ ;  /* 0x000000101c1c7819 */ /* 0x000fe200000006ff */
[----:B------:R-:W-:Y:S01]  /*20e0*/  FFMA.FTZ R31, R79, R68, R89 ;  /* 0x000000444f1f7223 */ /* 0x000fe20000010059 */
[----:B------:R-:W-:Y:S01]  /*20f0*/  SHF.L.U32 R52, R67, 0x10, RZ ;  /* 0x0000001043347819 */ /* 0x000fe200000006ff */
[----:B------:R-:W-:Y:S01]  /*2100*/  FADD.FTZ R68, R76, -R71 ;  /* 0x800000474c447221 */ /* 0x000fe20000010000 */
[----:B------:R-:W-:Y:S01]  /*2110*/  FADD.FTZ R30, R72, -R55 ;  /* 0x80000037481e7221 */ /* 0x000fe20000010000 */
[----:B------:R-:W-:Y:S01]  /*2120*/  FADD.FTZ R54, R85, -R54 ;  /* 0x8000003655367221 */ /* 0x000fe20000010000 */
[C-C-:B------:R-:W-:Y:S01]  /*2130*/  FFMA.FTZ R71, R83.reuse, R74, R28.reuse ;  /* 0x0000004a53477223 */ /* 0x140fe2000001001c */
[----:B------:R-:W-:Y:S01]  /*2140*/  PRMT R28, R64, 0x7632, R28 ;  /* 0x00007632401c7816 */ /* 0x000fe2000000001c */
[C---:B------:R-:W-:Y:S01]  /*2150*/  FFMA.FTZ R74, R83.reuse, R30, R52 ;  /* 0x0000001e534a7223 */ /* 0x040fe20000010034 */
[C---:B------:R-:W-:Y:S01]  /*2160*/  FFMA.FTZ R70, R83.reuse, R54, R75 ;  /* 0x0000003653467223 */ /* 0x040fe2000001004b */
[----:B------:R-:W-:Y:S01]  /*2170*/  FADD.FTZ R52, R80, -R31 ;  /* 0x8000001f50347221 */ /* 0x000fe20000010000 */
[----:B------:R-:W-:Y:S01]  /*2180*/  SHF.L.U32 R75, R64, 0x10, RZ ;  /* 0x00000010404b7819 */ /* 0x000fe200000006ff */
[----:B------:R-:W-:Y:S01]  /*2190*/  FADD.FTZ R30, R78, -R53 ;  /* 0x800000354e1e7221 */ /* 0x000fe20000010000 */
[----:B------:R-:W-:Y:S01]  /*21a0*/  SHF.L.U32 R55, R28, 0x10, RZ ;  /* 0x000000101c377819 */ /* 0x000fe200000006ff */
[----:B------:R-:W-:Y:S01]  /*21b0*/  FADD.FTZ R28, R82, -R29 ;  /* 0x8000001d521c7221 */ /* 0x000fe20000010000 */
[----:B------:R-:W-:Y:S01]  /*21c0*/  SHF.L.U32 R54, R66, 0x10, RZ ;  /* 0x0000001042367819 */ /* 0x000fe200000006ff */
[----:B------:R-:W-:Y:S01]  /*21d0*/  FFMA.FTZ R68, R83, R68, R75 ;  /* 0x0000004453447223 */ /* 0x000fe2000001004b */
[----:B------:R-:W-:Y:S01]  /*21e0*/  SHF.L.U32 R31, R65, 0x10, RZ ;  /* 0x00000010411f7819 */ /* 0x000fe200000006ff */
[----:B------:R-:W-:Y:S01]  /*21f0*/  FFMA.FTZ R55, R83, R28, R55 ;  /* 0x0000001c53377223 */ /* 0x000fe20000010037 */
[----:B------:R-:W-:Y:S01]  /*2200*/  F2FP.BF16.F32.PACK_AB R71, R71, R74 ;  /* 0x0000004a4747723e */ /* 0x000fe200000010ff */
[----:B------:R-:W-:-:S02]  /*2210*/  FFMA.FTZ R29, R83, R52, R54 ;  /* 0x00000034531d7223 */ /* 0x000fc40000010036 */
[----:B------:R-:W-:Y:S01]  /*2220*/  FFMA.FTZ R30, R83, R30, R31 ;  /* 0x0000001e531e7223 */ /* 0x000fe2000001001f */
[----:B------:R-:W-:Y:S02]  /*2230*/  F2FP.BF16.F32.PACK_AB R68, R55, R68 ;  /* 0x000000443744723e */ /* 0x000fe400000010ff */
[----:B------:R-:W-:Y:S02]  /*2240*/  F2FP.BF16.F32.PACK_AB R70, R70, R29 ;  /* 0x0000001d4646723e */ /* 0x000fe400000010ff */
[----:B------:R-:W-:Y:S02]  /*2250*/  F2FP.BF16.F32.PACK_AB R69, R69, R30 ;  /* 0x0000001e4545723e */ /* 0x000fe400000010ff */
[----:B------:R-:W-:Y:S02]  /*2260*/  MOV R31, R71 ;  /* 0x00000047001f7202 */ /* 0x000fe40000000f00 */
[----:B------:R-:W-:Y:S02]  /*2270*/  MOV R30, R70 ;  /* 0x00000046001e7202 */ /* 0x000fe40000000f00 */
[----:B------:R-:W-:-:S02]  /*2280*/  MOV R29, R69 ;  /* 0x00000045001d7202 */ /* 0x000fc40000000f00 */
[----:B------:R-:W-:Y:S02]  /*2290*/  MOV R28, R68 ;  /* 0x00000044001c7202 */ /* 0x000fe40000000f00 */
[----:B------:R-:W-:Y:S02]  /*22a0*/  MOV R55, R71 ;  /* 0x0000004700377202 */ /* 0x000fe40000000f00 */
[----:B------:R-:W-:Y:S02]  /*22b0*/  MOV R54, R70 ;  /* 0x0000004600367202 */ /* 0x000fe40000000f00 */
[----:B------:R-:W-:Y:S02]  /*22c0*/  MOV R53, R69 ;  /* 0x0000004500357202 */ /* 0x000fe40000000f00 */
[----:B------:R-:W-:-:S07]  /*22d0*/  MOV R52, R68 ;  /* 0x0000004400347202 */ /* 0x000fce0000000f00 */
.L_x_534:
[----:B------:R-:W-:-:S04]  /*22e0*/  ISETP.NE.U32.AND P0, PT, RZ, UR4, PT ;  /* 0x00000004ff007c0c */ /* 0x000fc8000bf05070 */
[----:B------:R-:W-:-:S13]  /*22f0*/  ISETP.NE.AND.EX P0, PT, RZ, UR5, PT, P0 ;  /* 0x00000005ff007c0c */ /* 0x000fda000bf05300 */
[----:B------:R-:W0:Y:S02]  /*2300*/  @P0 LDC.64 R74, c[0x0][0x478] ;  /* 0x00011e00ff4a0b82 */ /* 0x000e240000000a00 */
[----:B0-----:R-:W-:-:S06]  /*2310*/  @P0 IMAD.WIDE.U32 R92, R0, 0x10, R74 ;  /* 0x00000010005c0825 */ /* 0x001fcc00078e004a */
[----:B------:R-:W0:Y:S01]  /*2320*/  LDC.64 R74, c[0x0][0x468] ;  /* 0x00011a00ff4a7b82 */ /* 0x000e220000000a00 */
[----:B------:R-:W-:Y:S01]  /*2330*/  @P0 STG.E.128 desc[UR10][R92.64], R52 ;  /* 0x000000345c000986 */ /* 0x000fe2000c101d0a */
[----:B------:R-:W-:-:S04]  /*2340*/  ISETP.NE.U32.AND P0, PT, RZ, UR6, PT ;  /* 0x00000006ff007c0c */ /* 0x000fc8000bf05070 */
[----:B------:R-:W-:Y:S01]  /*2350*/  ISETP.NE.AND.EX P0, PT, RZ, UR7, PT, P0 ;  /* 0x00000007ff007c0c */ /* 0x000fe2000bf05300 */
[----:B0-----:R-:W-:-:S05]  /*2360*/  IMAD.WIDE.U32 R74, R0, 0x10, R74 ;  /* 0x00000010004a7825 */ /* 0x001fca00078e004a */
[----:B------:R0:W-:Y:S07]  /*2370*/  STG.E.128 desc[UR10][R74.64], R68 ;  /* 0x000000444a007986 */ /* 0x0001ee000c101d0a */
[----:B0-----:R-:W0:Y:S02]  /*2380*/  @P0 LDC.64 R74, c[0x0][0x470] ;  /* 0x00011c00ff4a0b82 */ /* 0x001e240000000a00 */
[----:B0-----:R-:W-:-:S05]  /*2390*/  @P0 IMAD.WIDE.U32 R74, R0, 0x10, R74 ;  /* 0x00000010004a0825 */ /* 0x001fca00078e004a */
[----:B------:R2:W-:Y:S02]  /*23a0*/  @P0 STG.E.128 desc[UR10][R74.64], R28 ;  /* 0x0000001c4a000986 */ /* 0x0005e4000c101d0a */
.L_x_530:
[----:B------:R-:W-:Y:S05]  /*23b0*/  BSYNC.RECONVERGENT B1 ;  /* 0x0000000000017941 */ /* 0x000fea0003800200 */
.L_x_529:
[----:B------:R-:W3:Y:S02]  /*23c0*/  LDC.64 R68, c[0x0][0x380] ;  /* 0x0000e000ff447b82 */ /* 0x000ee40000000a00 */
[----:B---3--:R-:W-:-:S04]  /*23d0*/  LEA R4, R68, R4, 0x2 ;  /* 0x0000000444047211 */ /* 0x008fc800078e10ff */
[----:B------:R-:W-:-:S13]  /*23e0*/  ISETP.GE.AND P0, PT, R4, R69, PT ;  /* 0x000000450400720c */ /* 0x000fda0003f06270 */
[----:B------:R-:W-:Y:S05]  /*23f0*/  @!P0 BRA `(.L_x_539) ;  /* 0xffffffdc00c88947 */ /* 0x000fea000383ffff */
.L_x_525:
[----:B------:R-:W-:Y:S05]  /*2400*/  BSYNC B0 ;  /* 0x0000000000007941 */ /* 0x000fea0003800000 */
.L_x_524:
[----:B-----5:R-:W3:Y:S01]  /*2410*/  S2R R16, SR_TID.X ;  /* 0x0000000000107919 */ /* 0x020ee20000002100 */
[----:B0-----:R-:W-:Y:S01]  /*2420*/  MOV R2, 0x400 ;  /* 0x0000040000027802 */ /* 0x001fe20000000f00 */
[----:B------:R-:W-:Y:S05]  /*2430*/  WARPSYNC.ALL ;  /* 0x0000000000007948 */ /* 0x000fea0003800000 */
[----:B------:R-:W0:Y:S01]  /*2440*/  S2R R3, SR_CgaCtaId ;  /* 0x0000000000037919 */ /* 0x000e220000008800 */
[----:B------:R-:W-:Y:S01]  /*2450*/  IMAD R5, R7, UR9, RZ ;  /* 0x0000000907057c24 */ /* 0x000fe2000f8e02ff */
[----:B------:R-:W4:Y:S01]  /*2460*/  LDCU.128 UR16, c[0x0][0x440] ;  /* 0x00008800ff1077ac */ /* 0x000f220008000c00 */
[----:B------:R-:W-:Y:S01]  /*2470*/  BSSY.RECONVERGENT B0, `(.L_x_540) ;  /* 0x000007a000007945 */ /* 0x000fe20003800200 */
[----:B------:R-:W1:Y:S01]  /*2480*/  LDCU.128 UR20, c[0x0][0x450] ;  /* 0x00008a00ff1477ac */ /* 0x000e620008000c00 */
[----:B---3--:R-:W-:-:S02]  /*2490*/  LOP3.LUT R0, R16, 0x60, RZ, 0xc0, !PT ;  /* 0x0000006010007812 */ /* 0x008fc400078ec0ff */
[----:B--2---:R-:W-:Y:S02]  /*24a0*/  IADD3 R28, P0, PT, R5, R16, RZ ;  /* 0x00000010051c7210 */ /* 0x004fe40007f1e0ff */
[----:B------:R-:W-:Y:S02]  /*24b0*/  LOP3.LUT R0, R0, 0x1f, R16, 0xf8, !PT ;  /* 0x0000001f00007812 */ /* 0x000fe400078ef810 */
[----:B------:R-:W-:Y:S02]  /*24c0*/  IADD3.X R53, PT, PT, RZ, RZ, RZ, P0, !PT ;  /* 0x000000ffff357210 */ /* 0x000fe400007fe4ff */
[----:B0-----:R-:W-:-:S04]  /*24d0*/  LEA R3, R3, R2, 0x18 ;  /* 0x0000000203037211 */ /* 0x001fc800078ec0ff */
[-C--:B------:R-:W-:Y:S02]  /*24e0*/  LEA R0, R0, R3.reuse, 0x5 ;  /* 0x0000000300007211 */ /* 0x080fe400078e28ff */
[C---:B------:R-:W-:Y:S02]  /*24f0*/  LEA R3, R16.reuse, R3, 0x2 ;  /* 0x0000000310037211 */ /* 0x040fe400078e10ff */
[----:B------:R-:W-:Y:S01]  /*2500*/  LOP3.LUT R16, R16, 0x7f, RZ, 0x3c, !PT ;  /* 0x0000007f10107812 */ /* 0x000fe200078e3cff */
[----:B------:R-:W-:Y:S03]  /*2510*/  STS.128 [R0], R48 ;  /* 0x0000003000007388 */ /* 0x000fe60000000c00 */
[----:B------:R-:W-:Y:S01]  /*2520*/  IADD3 R18, PT, PT, R16, R7, RZ ;  /* 0x0000000710127210 */ /* 0x000fe20007ffe0ff */
[----:B------:R-:W-:Y:S01]  /*2530*/  STS.128 [R0+0x10], R44 ;  /* 0x0000102c00007388 */ /* 0x000fe20000000c00 */
[----:B------:R-:W-:Y:S02]  /*2540*/  BAR.SYNC.DEFER_BLOCKING 0x0 ;  /* 0x0000000000007b1d */ /* 0x000fe40000010000 */
[----:B------:R-:W-:-:S02]  /*2550*/  ISETP.GE.U32.AND P1, PT, R18, 0x80, PT ;  /* 0x000000801200780c */ /* 0x000fc40003f26070 */
[----:B------:R-:W-:Y:S02]  /*2560*/  ISETP.GE.U32.AND P0, PT, R18, 0x100, PT ;  /* 0x000001001200780c */ /* 0x000fe40003f06070 */
        /* <DEDUP_REMOVED lines=13> */
[----:B------:R-:W-:Y:S01]  /*2640*/  STS.128 [R0], R40 ;  /* 0x0000002800007388 */ /* 0x000fe20000000c00 */
[----:B-1----:R-:W-:-:S03]  /*2650*/  FADD.FTZ R2, R2, R11 ;  /* 0x0000000b02027221 */ /* 0x002fc60000010000 */
[----:B------:R0:W-:Y:S01]  /*2660*/  STS.128 [R0+0x10], R24 ;  /* 0x0000101800007388 */ /* 0x0001e20000000c00 */
[----:B------:R-:W-:Y:S01]  /*2670*/  FADD.FTZ R4, R4, R13 ;  /* 0x0000000d04047221 */ /* 0x000fe20000010000 */
[----:B------:R-:W-:Y:S01]  /*2680*/  BAR.SYNC.DEFER_BLOCKING 0x0 ;  /* 0x0000000000007b1d */ /* 0x000fe20000010000 */
[----:B------:R-:W-:Y:S02]  /*2690*/  FADD.FTZ R15, R2, R15 ;  /* 0x0000000f020f7221 */ /* 0x000fe40000010000 */
[----:B------:R-:W-:Y:S01]  /*26a0*/  FADD.FTZ R17, R4, R17 ;  /* 0x0000001104117221 */ /* 0x000fe20000010000 */
[C---:B0-----:R-:W-:Y:S02]  /*26b0*/  SHF.L.U32 R26, R28.reuse, 0x2, RZ ;  /* 0x000000021c1a7819 */ /* 0x041fe400000006ff */
[----:B------:R-:W-:Y:S02]  /*26c0*/  SHF.L.U64.HI R28, R28, 0x2, R53 ;  /* 0x000000021c1c7819 */ /* 0x000fe40000010235 */
[----:B------:R-:W-:-:S02]  /*26d0*/  IADD3 R24, P3, PT, R26, UR18, RZ ;  /* 0x000000121a187c10 */ /* 0x000fc4000ff7e0ff */
[C---:B------:R-:W-:Y:S02]  /*26e0*/  IADD3 R22, P4, PT, R26.reuse, UR16, RZ ;  /* 0x000000101a167c10 */ /* 0x040fe4000ff9e0ff */
[----:B------:R-:W-:Y:S02]  /*26f0*/  IADD3 R20, P2, PT, R26, UR22, RZ ;  /* 0x000000161a147c10 */ /* 0x000fe4000ff5e0ff */
        /* <DEDUP_REMOVED lines=22> */
[----:B0-----:R-:W-:Y:S02]  /*2860*/  IADD3.X R57, PT, PT, R28, UR19, RZ, P3, !PT ;  /* 0x000000131c397c10 */ /* 0x001fe40009ffe4ff */
[----:B------:R-:W-:Y:S01]  /*2870*/  IADD3 R18, P3, PT, R26, UR20, RZ ;  /* 0x000000141a127c10 */ /* 0x000fe2000ff7e0ff */
        /* <DEDUP_REMOVED lines=20> */
[----:B0-----:R-:W-:Y:S02]  /*29c0*/  IADD3.X R39, PT, PT, R28, UR21, RZ, P3, !PT ;  /* 0x000000151c277c10 */ /* 0x001fe40009ffe4ff */
[----:B------:R-:W0:Y:S04]  /*29d0*/  LDS R14, [R3] ;  /* 0x00000000030e7984 */ /* 0x000e280000000800 */
        /* <DEDUP_REMOVED lines=35> */
.L_x_541:
[----:B------:R-:W-:Y:S05]  /*2c10*/  BSYNC.RECONVERGENT B0 ;  /* 0x0000000000007941 */ /* 0x000fea0003800200 */
.L_x_540:
        /* <DEDUP_REMOVED lines=15> */
.L_x_528:
[----:B------:R-:W-:Y:S01]  /*2d10*/  HFMA2 R70, -RZ, RZ, 0, 5.9604644775390625e-08 ;  /* 0x00000001ff467431 */ /* 0x000fe200000001ff */
[----:B------:R-:W-:Y:S01]  /*2d20*/  BSSY B1, `(.L_x_542) ;  /* 0x0000006000017945 */ /* 0x000fe20003800000 */
[----:B--2---:R-:W-:Y:S02]  /*2d30*/  MOV R69, 0x1f ;  /* 0x0000001f00457802 */ /* 0x004fe40000000f00 */
[----:B------:R-:W-:-:S07]  /*2d40*/  MOV R68, 0xffffffff ;  /* 0xffffffff00447802 */ /* 0x000fce0000000f00 */
[----:B0----5:R-:W-:Y:S05]  /*2d50*/  WARPSYNC.COLLECTIVE R68, `(.L_x_543) ;  /* 0x0000000044087348 */ /* 0x021fea0003c00000 */
[----:B------:R1:W2:Y:S02]  /*2d60*/  SHFL.BFLY P0, R92, R75, R70, R69 ;  /* 0x0c0000464b5c7389 */ /* 0x0002a40000000045 */
[----:B012--5:R-:W-:Y:S05]  /*2d70*/  ENDCOLLECTIVE ;  /* 0x000000000000791b */ /* 0x027fea0003800000 */
.L_x_543:
[----:B------:R-:W-:Y:S05]  /*2d80*/  BSYNC B1 ;  /* 0x0000000000017941 */ /* 0x000fea0003800000 */
.L_x_542:
        /* <DEDUP_REMOVED lines=8> */
.L_x_544:
[----:B------:R-:W-:Y:S01]  /*2e10*/  MOV R75, R71 ;  /* 0x00000047004b7202 */ /* 0x000fe20000000f00 */
[----:B------:R-:W-:Y:S01]  /*2e20*/  HFMA2 R70, -RZ, RZ, 0, 1.1920928955078125e-07 ;  /* 0x00000002ff467431 */ /* 0x000fe200000001ff */
[----:B------:R-:W-:-:S07]  /*2e30*/  MOV R89, R92 ;  /* 0x0000005c00597202 */ /* 0x000fce0000000f00 */
[----:B------:R-:W-:Y:S05]  /*2e40*/  WARPSYNC.COLLECTIVE R68, `(.L_x_545) ;  /* 0x0000000044087348 */ /* 0x000fea0003c00000 */
[----:B------:R0:W1:Y:S02]  /*2e50*/  SHFL.BFLY P0, R92, R75, R70, R69 ;  /* 0x0c0000464b5c7389 */ /* 0x0000640000000045 */
[----:B01----:R-:W-:Y:S05]  /*2e60*/  ENDCOLLECTIVE ;  /* 0x000000000000791b */ /* 0x003fea0003800000 */
.L_x_545:
[----:B------:R-:W-:-:S05]  /*2e70*/  FADD.FTZ R93, R89, R74 ;  /* 0x0000004a595d7221 */ /* 0x000fca0000010000 */
[----:B------:R-:W-:Y:S01]  /*2e80*/  MOV R75, R93 ;  /* 0x0000005d004b7202 */ /* 0x000fe20000000f00 */
[----:B------:R-:W-:-:S07]  /*2e90*/  FADD.FTZ R89, R71, R92 ;  /* 0x0000005c47597221 */ /* 0x000fce0000010000 */
[----:B------:R-:W-:Y:S05]  /*2ea0*/  WARPSYNC.COLLECTIVE R68, `(.L_x_546) ;  /* 0x0000000044087348 */ /* 0x000fea0003c00000 */
[----:B------:R0:W1:Y:S02]  /*2eb0*/  SHFL.BFLY P0, R92, R75, R70, R69 ;  /* 0x0c0000464b5c7389 */ /* 0x0000640000000045 */
[----:B01----:R-:W-:Y:S05]  /*2ec0*/  ENDCOLLECTIVE ;  /* 0x000000000000791b */ /* 0x003fea0003800000 */
.L_x_546:
[----:B------:R-:W-:Y:S01]  /*2ed0*/  MOV R75, R89 ;  /* 0x00000059004b7202 */ /* 0x000fe20000000f00 */
[----:B------:R-:W-:Y:S01]  /*2ee0*/  HFMA2 R70, -RZ, RZ, 0, 2.384185791015625e-07 ;  /* 0x00000004ff467431 */ /* 0x000fe200000001ff */
[----:B------:R-:W-:-:S07]  /*2ef0*/  MOV R91, R92 ;  /* 0x0000005c005b7202 */ /* 0x000fce0000000f00 */
[----:B------:R-:W-:Y:S05]  /*2f00*/  WARPSYNC.COLLECTIVE R68, `(.L_x_547) ;  /* 0x0000000044087348 */ /* 0x000fea0003c00000 */
[----:B------:R0:W1:Y:S02]  /*2f10*/  SHFL.BFLY P0, R92, R75, R70, R69 ;  /* 0x0c0000464b5c7389 */ /* 0x0000640000000045 */
[----:B01----:R-:W-:Y:S05]  /*2f20*/  ENDCOLLECTIVE ;  /* 0x000000000000791b */ /* 0x003fea0003800000 */
.L_x_547:
[----:B------:R-:W-:-:S05]  /*2f30*/  FADD.FTZ R93, R93, R91 ;  /* 0x0000005b5d5d7221 */ /* 0x000fca0000010000 */
[----:B------:R-:W-:Y:S01]  /*2f40*/  MOV R75, R93 ;  /* 0x0000005d004b7202 */ /* 0x000fe20000000f00 */
[----:B------:R-:W-:-:S07]  /*2f50*/  FADD.FTZ R91, R89, R92 ;  /* 0x0000005c595b7221 */ /* 0x000fce0000010000 */
[----:B------:R-:W-:Y:S05]  /*2f60*/  WARPSYNC.COLLECTIVE R68, `(.L_x_548) ;  /* 0x0000000044087348 */ /* 0x000fea0003c00000 */
[----:B------:R0:W1:Y:S02]  /*2f70*/  SHFL.BFLY P0, R92, R75, R70, R69 ;  /* 0x0c0000464b5c7389 */ /* 0x0000640000000045 */
[----:B01----:R-:W-:Y:S05]  /*2f80*/  ENDCOLLECTIVE ;  /* 0x000000000000791b */ /* 0x003fea0003800000 */
.L_x_548:
[----:B------:R-:W-:Y:S01]  /*2f90*/  MOV R75, R91 ;  /* 0x0000005b004b7202 */ /* 0x000fe20000000f00 */
[----:B------:R-:W-:Y:S01]  /*2fa0*/  HFMA2 R70, -RZ, RZ, 0, 4.76837158203125e-07 ;  /* 0x00000008ff467431 */ /* 0x000fe200000001ff */
[----:B------:R-:W-:-:S07]  /*2fb0*/  MOV R74, R92 ;  /* 0x0000005c004a7202 */ /* 0x000fce0000000f00 */
[----:B------:R-:W-:Y:S05]  /*2fc0*/  WARPSYNC.COLLECTIVE R68, `(.L_x_549) ;  /* 0x0000000044087348 */ /* 0x000fea0003c00000 */
[----:B------:R0:W1:Y:S02]  /*2fd0*/  SHFL.BFLY P0, R92, R75, R70, R69 ;  /* 0x0c0000464b5c7389 */ /* 0x0000640000000045 */
[----:B01----:R-:W-:Y:S05]  /*2fe0*/  ENDCOLLECTIVE ;  /* 0x000000000000791b */ /* 0x003fea0003800000 */
.L_x_549:
[----:B------:R-:W-:-:S05]  /*2ff0*/  FADD.FTZ R71, R93, R74 ;  /* 0x0000004a5d477221 */ /* 0x000fca0000010000 */
[----:B------:R-:W-:Y:S01]  /*3000*/  MOV R75, R71 ;  /* 0x00000047004b7202 */ /* 0x000fe20000000f00 */
[----:B------:R-:W-:-:S07]  /*3010*/  FADD.FTZ R74, R91, R92 ;  /* 0x0000005c5b4a7221 */ /* 0x000fce0000010000 */
[----:B------:R-:W-:Y:S05]  /*3020*/  WARPSYNC.COLLECTIVE R68, `(.L_x_550) ;  /* 0x0000000044087348 */ /* 0x000fea0003c00000 */
[----:B------:R0:W1:Y:S02]  /*3030*/  SHFL.BFLY P0, R92, R75, R70, R69 ;  /* 0x0c0000464b5c7389 */ /* 0x0000640000000045 */
[----:B01----:R-:W-:Y:S05]  /*3040*/  ENDCOLLECTIVE ;  /* 0x000000000000791b */ /* 0x003fea0003800000 */
.L_x_550:
[----:B------:R-:W-:Y:S01]  /*3050*/  MOV R75, R74 ;  /* 0x0000004a004b7202 */ /* 0x000fe20000000f00 */
[----:B------:R-:W-:Y:S01]  /*3060*/  HFMA2 R70, -RZ, RZ, 0, 9.5367431640625e-07 ;  /* 0x00000010ff467431 */ /* 0x000fe200000001ff */
[----:B------:R-:W-:-:S07]  /*3070*/  MOV R89, R92 ;  /* 0x0000005c00597202 */ /* 0x000fce0000000f00 */
[----:B------:R-:W-:Y:S05]  /*3080*/  WARPSYNC.COLLECTIVE R68, `(.L_x_551) ;  /* 0x0000000044087348 */ /* 0x000fea0003c00000 */
[----:B------:R0:W1:Y:S02]  /*3090*/  SHFL.BFLY P0, R92, R75, R70, R69 ;  /* 0x0c0000464b5c7389 */ /* 0x0000640000000045 */
[----:B01----:R-:W-:Y:S05]  /*30a0*/  ENDCOLLECTIVE ;  /* 0x000000000000791b */ /* 0x003fea0003800000 */
.L_x_551:
[----:B------:R-:W-:-:S05]  /*30b0*/  FADD.FTZ R71, R71, R89 ;  /* 0x0000005947477221 */ /* 0x000fca0000010000 */
[----:B------:R-:W-:Y:S02]  /*30c0*/  MOV R75, R71 ;  /* 0x00000047004b7202 */ /* 0x000fe40000000f00 */
[----:B------:R-:W-:-:S07]  /*30d0*/  MOV R89, R92 ;  /* 0x0000005c00597202 */ /* 0x000fce0000000f00 */
[----:B------:R-:W-:Y:S05]  /*30e0*/  WARPSYNC.COLLECTIVE R68, `(.L_x_552) ;  /* 0x0000000044087348 */ /* 0x000fea0003c00000 */
[----:B------:R0:W1:Y:S02]  /*30f0*/  SHFL.BFLY P0, R92, R75, R70, R69 ;  /* 0x0c0000464b5c7389 */ /* 0x0000640000000045 */
[----:B01----:R-:W-:Y:S05]  /*3100*/  ENDCOLLECTIVE ;  /* 0x000000000000791b */ /* 0x003fea0003800000 */
.L_x_552:
[----:B------:R-:W-:Y:S05]  /*3110*/  BRA `(.L_x_553) ;  /* 0xffffffdc00207947 */ /* 0x000fea000383ffff */
.L_x_554:
        /* <DEDUP_REMOVED lines=14> */
.L_x_2824:


//--------------------- .text._ZN10layer_norm31ln_parallel_residual_bwd_kernelINS_13Kernel_traitsIf13__nv_bfloat16S2_S2_fjLj256ELj1ELj4ELj1ELj16ENS_18Kernel_traits_baseILj256EfS2_S2_S2_fjLj128EEEEELb0ELb0ELb1EEEvNS_9BwdParamsE --------------------------
	.section	.text._ZN10layer_norm31ln_parallel_residual_bwd_kernelINS_13Kernel_traitsIf13__nv_bfloat16S2_S2_fjLj256ELj1ELj4ELj1ELj16ENS_18Kernel_traits_baseILj256EfS2_S2_S2_fjLj128EEEEELb0ELb0ELb1EEEvNS_9BwdParamsE,"ax",@progbits
	.align	128
        .global         _ZN10layer_norm31ln_parallel_residual_bwd_kernelINS_13Kernel_traitsIf13__nv_bfloat16S2_S2_fjLj256ELj1ELj4ELj1ELj16ENS_18Kernel_traits_baseILj256EfS2_S2_S2_fjLj128EEEEELb0ELb0ELb1EEEvNS_9BwdParamsE
        .type           _ZN10layer_norm31ln_parallel_residual_bwd_kernelINS_13Kernel_traitsIf13__nv_bfloat16S2_S2_fjLj256ELj1ELj4ELj1ELj16ENS_18Kernel_traits_baseILj256EfS2_S2_S2_fjLj128EEEEELb0ELb0ELb1EEEvNS_9BwdParamsE,@function
        .size           _ZN10layer_norm31ln_parallel_residual_bwd_kernelINS_13Kernel_traitsIf13__nv_bfloat16S2_S2_fjLj256ELj1ELj4ELj1ELj16ENS_18Kernel_traits_baseILj256EfS2_S2_S2_fjLj128EEEEELb0ELb0ELb1EEEvNS_9BwdParamsE,(.L_x_2825 - _ZN10layer_norm31ln_parallel_residual_bwd_kernelINS_13Kernel_traitsIf13__nv_bfloat16S2_S2_fjLj256ELj1ELj4ELj1ELj16ENS_18Kernel_traits_baseILj256EfS2_S2_S2_fjLj128EEEEELb0ELb0ELb1EEEvNS_9BwdParamsE)
        .other          _ZN10layer_norm31ln_parallel_residual_bwd_kernelINS_13Kernel_traitsIf13__nv_bfloat16S2_S2_fjLj256ELj1ELj4ELj1ELj16ENS_18Kernel_traits_baseILj256EfS2_S2_S2_fjLj128EEEEELb0ELb0ELb1EEEvNS_9BwdParamsE,@"STO_CUDA_ENTRY STV_DEFAULT"
_ZN10layer_norm31ln_parallel_residual_bwd_kernelINS_13Kernel_traitsIf13__nv_bfloat16S2_S2_fjLj256ELj1ELj4ELj1ELj16ENS_18Kernel_traits_baseILj256EfS2_S2_S2_fjLj128EEEEELb0ELb0ELb1EEEvNS_9BwdParamsE:
.text._ZN10layer_norm31ln_parallel_residual_bwd_kernelINS_13Kernel_traitsIf13__nv_bfloat16S2_S2_fjLj256ELj1ELj4ELj1ELj16ENS_18Kernel_traits_baseILj256EfS2_S2_S2_fjLj128EEEEELb0ELb0ELb1EEEvNS_9BwdParamsE:
        /* <DEDUP_REMOVED lines=33> */
[----:B------:R-:W1:Y:S01]  /*0210*/  LDCU.64 UR12, c[0x0][0x438] ;  /* 0x00008700ff0c77ac */ /* 0x000e620008000a00 */
[----:B------:R-:W-:-:S06]  /*0220*/  LOP3.LUT R77, R77, 0x1f, RZ, 0xc0, !PT ;  /* 0x0000001f4d4d7812 */ /* 0x000fcc00078ec0ff */
[----:B------:R-:W2:Y:S08]  /*0230*/  LDC.64 R4, c[0x0][0x3d8] ;  /* 0x0000f600ff047b82 */ /* 0x000eb00000000a00 */
[----:B------:R-:W3:Y:S01]  /*0240*/  LDC.U8 R74, c[0x0][0x410] ;  /* 0x00010400ff4a7b82 */ /* 0x000ee20000000000 */
[----:B------:R-:W-:Y:S01]  /*0250*/  HFMA2 R72, -RZ, RZ, 0, 0 ;  /* 0x00000000ff487431 */ /* 0x000fe200000001ff */
[----:B-1----:R-:W-:Y:S01]  /*0260*/  ISETP.NE.U32.AND P0, PT, RZ, UR12, PT ;  /* 0x0000000cff007c0c */ /* 0x002fe2000bf05070 */
[----:B------:R-:W-:Y:S01]  /*0270*/  BSSY B1, `(.L_x_557) ;  /* 0x000021a000017945 */ /* 0x000fe20003800000 */
[----:B0-----:R-:W-:-:S02]  /*0280*/  IMAD.WIDE.U32 R2, R77, 0x20, R2 ;  /* 0x000000204d027825 */ /* 0x001fc400078e0002 */
[----:B------:R-:W-:Y:S02]  /*0290*/  ISETP.NE.AND.EX P0, PT, RZ, UR13, PT, P0 ;  /* 0x0000000dff007c0c */ /* 0x000fe4000bf05300 */
[----:B------:R-:W-:Y:S02]  /*02a0*/  CS2R R12, SRZ ;  /* 0x00000000000c7805 */ /* 0x000fe4000001ff00 */
[----:B------:R-:W-:Y:S02]  /*02b0*/  CS2R R10, SRZ ;  /* 0x00000000000a7805 */ /* 0x000fe4000001ff00 */
[----:B------:R-:W-:Y:S01]  /*02c0*/  CS2R R58, SRZ ;  /* 0x00000000003a7805 */ /* 0x000fe2000001ff00 */
[----:B------:R-:W5:Y:S01]  /*02d0*/  LDG.E.128 R20, desc[UR10][R2.64] ;  /* 0x0000000a02147981 */ /* 0x000f62000c1e1d00 */
[----:B--2---:R-:W-:-:S03]  /*02e0*/  IMAD.WIDE.U32 R4, R77, 0x20, R4 ;  /* 0x000000204d047825 */ /* 0x004fc600078e0004 */
[----:B------:R0:W5:Y:S01]  /*02f0*/  LDG.E.128 R24, desc[UR10][R2.64+0x10] ;  /* 0x0000100a02187981 */ /* 0x000162000c1e1d00 */
[----:B------:R-:W-:Y:S02]  /*0300*/  CS2R R62, SRZ ;  /* 0x00000000003e7805 */ /* 0x000fe4000001ff00 */
[----:B------:R-:W-:Y:S02]  /*0310*/  CS2R R66, SRZ ;  /* 0x0000000000427805 */ /* 0x000fe4000001ff00 */
[----:B------:R-:W-:Y:S01]  /*0320*/  CS2R R70, SRZ ;  /* 0x0000000000467805 */ /* 0x000fe2000001ff00 */
[----:B------:R-:W5:Y:S01]  /*0330*/  LDG.E.128 R28, desc[UR10][R4.64] ;  /* 0x0000000a041c7981 */ /* 0x000f62000c1e1d00 */
[----:B------:R-:W-:Y:S02]  /*0340*/  CS2R R8, SRZ ;  /* 0x0000000000087805 */ /* 0x000fe4000001ff00 */
[----:B------:R-:W-:Y:S02]  /*0350*/  CS2R R6, SRZ ;  /* 0x0000000000067805 */ /* 0x000fe4000001ff00 */
[----:B------:R-:W-:Y:S01]  /*0360*/  CS2R R60, SRZ ;  /* 0x00000000003c7805 */ /* 0x000fe2000001ff00 */
[----:B------:R1:W5:Y:S01]  /*0370*/  LDG.E.128 R32, desc[UR10][R4.64+0x10] ;  /* 0x0000100a04207981 */ /* 0x000362000c1e1d00 */
[----:B------:R-:W-:-:S02]  /*0380*/  CS2R R64, SRZ ;  /* 0x0000000000407805 */ /* 0x000fc4000001ff00 */
[----:B0-----:R-:W-:Y:S02]  /*0390*/  CS2R R2, SRZ ;  /* 0x0000000000027805 */ /* 0x001fe4000001ff00 */
[----:B------:R-:W-:Y:S02]  /*03a0*/  CS2R R68, SRZ ;  /* 0x0000000000447805 */ /* 0x000fe4000001ff00 */
[----:B------:R-:W-:Y:S02]  /*03b0*/  CS2R R14, SRZ ;  /* 0x00000000000e7805 */ /* 0x000fe4000001ff00 */
[----:B------:R-:W-:Y:S02]  /*03c0*/  CS2R R56, SRZ ;  /* 0x0000000000387805 */ /* 0x000fe4000001ff00 */
[----:B------:R-:W-:Y:S02]  /*03d0*/  MOV R75, RZ ;  /* 0x000000ff004b7202 */ /* 0x000fe40000000f00 */
[----:B-1-3--:R-:W-:-:S07]  /*03e0*/  CS2R R4, SRZ ;  /* 0x0000000000047805 */ /* 0x00afce000001ff00 */
.L_x_567:
        /* <DEDUP_REMOVED lines=33> */
[----:B0-----:R-:W-:Y:S01]  /*0600*/  FADD.FTZ R79, -R0, R83 ;  /* 0x00000053004f7221 */ /* 0x001fe20000010100 */
[----:B------:R-:W-:Y:S02]  /*0610*/  SHF.L.U32 R53, R53, 0x10, RZ ;  /* 0x0000001035357819 */ /* 0x000fe400000006ff */
[----:B------:R-:W-:Y:S02]  /*0620*/  SHF.L.U32 R91, R55, 0x10, RZ ;  /* 0x00000010375b7819 */ /* 0x000fe400000006ff */
[----:B------:R-:W-:Y:S02]  /*0630*/  SHF.L.U32 R83, R82, 0x10, RZ ;  /* 0x0000001052537819 */ /* 0x000fe400000006ff */
[----:B------:R-:W-:-:S02]  /*0640*/  SHF.L.U32 R87, R84, 0x10, RZ ;  /* 0x0000001054577819 */ /* 0x000fc400000006ff */
[----:B------:R-:W-:Y:S02]  /*0650*/  SHF.L.U32 R85, R85, 0x10, RZ ;  /* 0x0000001055557819 */ /* 0x000fe400000006ff */
[----:B-1----:R-:W-:Y:S01]  /*0660*/  SHF.L.U32 R81, R54, 0x10, RZ ;  /* 0x0000001036517819 */ /* 0x002fe200000006ff */
[----:B------:R-:W-:Y:S01]  /*0670*/  FADD.FTZ R55, -R0, R53 ;  /* 0x0000003500377221 */ /* 0x000fe20000010100 */
[----:B--2---:R-:W-:Y:S01]  /*0680*/  SHF.L.U32 R52, R44, 0x10, RZ ;  /* 0x000000102c347819 */ /* 0x004fe200000006ff */
[----:B------:R-:W-:Y:S01]  /*0690*/  FADD.FTZ R53, -R0, R89 ;  /* 0x0000005900357221 */ /* 0x000fe20000010100 */
[----:B------:R-:W-:Y:S01]  /*06a0*/  PRMT R44, R44, 0x7632, R44 ;  /* 0x000076322c2c7816 */ /* 0x000fe2000000002c */
[C---:B------:R-:W-:Y:S01]  /*06b0*/  FADD.FTZ R89, -R0.reuse, R91 ;  /* 0x0000005b00597221 */ /* 0x040fe20000010100 */
[C---:B------:R-:W-:Y:S01]  /*06c0*/  FADD.FTZ R83, -R0.reuse, R83 ;  /* 0x0000005300537221 */ /* 0x040fe20000010100 */
[C---:B------:R-:W-:Y:S01]  /*06d0*/  FADD.FTZ R87, -R0.reuse, R87 ;  /* 0x0000005700577221 */ /* 0x040fe20000010100 */
[C---:B------:R-:W-:Y:S01]  /*06e0*/  FADD.FTZ R85, -R0.reuse, R85 ;  /* 0x0000005500557221 */ /* 0x040fe20000010100 */
[----:B------:R-:W-:Y:S01]  /*06f0*/  FADD.FTZ R81, -R0, R81 ;  /* 0x0000005100517221 */ /* 0x000fe20000010100 */
[----:B---3--:R-:W-:Y:S01]  /*0700*/  SHF.L.U32 R91, R48, 0x10, RZ ;  /* 0x00000010305b7819 */ /* 0x008fe200000006ff */
[----:B------:R-:W-:Y:S01]  /*0710*/  FMUL.FTZ R0, R78, R79 ;  /* 0x0000004f4e007220 */ /* 0x000fe20000410000 */
[----:B------:R-:W-:-:S02]  /*0720*/  PRMT R48, R48, 0x7632, R48 ;  /* 0x0000763230307816 */ /* 0x000fc40000000030 */
[----:B------:R-:W-:Y:S01]  /*0730*/  SHF.L.U32 R84, R44, 0x10, RZ ;  /* 0x000000102c547819 */ /* 0x000fe200000006ff */
[-C--:B------:R-:W-:Y:S01]  /*0740*/  FMUL.FTZ R79, R28, R52.reuse ;  /* 0x000000341c4f7220 */ /* 0x080fe20000410000 */
[----:B------:R-:W-:Y:S01]  /*0750*/  FADD.FTZ R70, R52, R70 ;  /* 0x0000004634467221 */ /* 0x000fe20000010000 */
[----:B------:R-:W-:Y:S01]  /*0760*/  FFMA.FTZ R71, R0, R52, R71 ;  /* 0x0000003400477223 */ /* 0x000fe20000010047 */
[----:B------:R-:W-:Y:S01]  /*0770*/  SHF.L.U32 R52, R45, 0x10, RZ ;  /* 0x000000102d347819 */ /* 0x000fe200000006ff */
[----:B------:R-:W-:Y:S01]  /*0780*/  FMUL.FTZ R44, R78, R83 ;  /* 0x000000534e2c7220 */ /* 0x000fe20000410000 */
[----:B------:R-:W-:Y:S01]  /*0790*/  SHF.L.U32 R48, R48, 0x10, RZ ;  /* 0x0000001030307819 */ /* 0x000fe200000006ff */
[-C--:B------:R-:W-:Y:S01]  /*07a0*/  FMUL.FTZ R86, R29, R84.reuse ;  /* 0x000000541d567220 */ /* 0x080fe20000410000 */
[----:B------:R-:W-:Y:S01]  /*07b0*/  PRMT R45, R45, 0x7632, R45 ;  /* 0x000076322d2d7816 */ /* 0x000fe2000000002d */
[----:B------:R-:W-:Y:S01]  /*07c0*/  FADD.FTZ R72, R91, R72 ;  /* 0x000000485b487221 */ /* 0x000fe20000010000 */
[-C--:B------:R-:W-:Y:S01]  /*07d0*/  FFMA.FTZ R75, R0, R91.reuse, R75 ;  /* 0x0000005b004b7223 */ /* 0x080fe2000001004b */
[----:B------:R-:W-:Y:S01]  /*07e0*/  FFMA.FTZ R79, R20, R91, R79 ;  /* 0x0000005b144f7223 */ /* 0x000fe2000001004f */
[----:B------:R-:W-:Y:S01]  /*07f0*/  SHF.L.U32 R91, R49, 0x10, RZ ;  /* 0x00000010315b7819 */ /* 0x000fe200000006ff */
[----:B------:R-:W-:Y:S01]  /*0800*/  FMUL.FTZ R82, R78, R55 ;  /* 0x000000374e527220 */ /* 0x000fe20000410000 */
[----:B------:R-:W-:Y:S01]  /*0810*/  FADD.FTZ R66, R84, R66 ;  /* 0x0000004254427221 */ /* 0x000fe20000010000 */
[----:B------:R-:W-:Y:S01]  /*0820*/  FFMA.FTZ R67, R44, R84, R67 ;  /* 0x000000542c437223 */ /* 0x000fe20000010043 */
[----:B------:R-:W-:Y:S01]  /*0830*/  FMUL.FTZ R55, R30, R52 ;  /* 0x000000341e377220 */ /* 0x000fe20000410000 */
[----:B------:R-:W-:Y:S01]  /*0840*/  FADD.FTZ R68, R48, R68 ;  /* 0x0000004430447221 */ /* 0x000fe20000010000 */
[-C--:B------:R-:W-:Y:S01]  /*0850*/  FFMA.FTZ R69, R44, R48.reuse, R69 ;  /* 0x000000302c457223 */ /* 0x080fe20000010045 */
[----:B------:R-:W-:Y:S01]  /*0860*/  FFMA.FTZ R83, R21, R48, R86 ;  /* 0x0000003015537223 */ /* 0x000fe20000010056 */
[----:B------:R-:W-:Y:S01]  /*0870*/  SHF.L.U32 R84, R45, 0x10, RZ ;  /* 0x000000102d547819 */ /* 0x000fe200000006ff */
[----:B------:R-:W-:Y:S01]  /*0880*/  FMUL.FTZ R48, R78, R87 ;  /* 0x000000574e307220 */ /* 0x000fe20000410000 */
[----:B------:R-:W-:-:S02]  /*0890*/  SHF.L.U32 R93, R46, 0x10, RZ ;  /* 0x000000102e5d7819 */ /* 0x000fc400000006ff */
[----:B------:R-:W-:Y:S02]  /*08a0*/  PRMT R49, R49, 0x7632, R49 ;  /* 0x0000763231317816 */ /* 0x000fe40000000031 */
        /* <DEDUP_REMOVED lines=11> */
[----:B------:R-:W-:Y:S01]  /*0960*/  FMUL.FTZ R80, R78, R53 ;  /* 0x000000354e507220 */ /* 0x000fe20000410000 */
[----:B------:R-:W-:Y:S01]  /*0970*/  FADD.FTZ R60, R49, R60 ;  /* 0x0000003c313c7221 */ /* 0x000fe20000010000 */
[-C--:B------:R-:W-:Y:S01]  /*0980*/  FFMA.FTZ R61, R48, R49.reuse, R61 ;  /* 0x00000031303d7223 */ /* 0x080fe2000001003d */
[----:B------:R-:W-:Y:S01]  /*0990*/  FFMA.FTZ R45, R23, R49, R86 ;  /* 0x00000031172d7223 */ /* 0x000fe20000010056 */
[----:B------:R-:W-:Y:S01]  /*09a0*/  SHF.L.U32 R50, R50, 0x10, RZ ;  /* 0x0000001032327819 */ /* 0x000fe200000006ff */
[----:B------:R-:W-:Y:S01]  /*09b0*/  FMUL.FTZ R53, R32, R93 ;  /* 0x0000005d20357220 */ /* 0x000fe20000410000 */
[----:B------:R-:W-:Y:S01]  /*09c0*/  FMUL.FTZ R49, R78, R85 ;  /* 0x000000554e317220 */ /* 0x000fe20000410000 */
[----:B------:R-:W-:Y:S01]  /*09d0*/  FMUL.FTZ R46, R33, R84 ;  /* 0x00000054212e7220 */ /* 0x000fe20000410000 */
[----:B------:R-:W-:Y:S01]  /*09e0*/  FADD.FTZ R10, R93, R10 ;  /* 0x0000000a5d0a7221 */ /* 0x000fe20000010000 */
[C---:B------:R-:W-:Y:S01]  /*09f0*/  FFMA.FTZ R6, R80.reuse, R93, R6 ;  /* 0x0000005d50067223 */ /* 0x040fe20000010006 */
[----:B------:R-:W-:Y:S01]  /*0a00*/  FADD.FTZ R2, R91, R2 ;  /* 0x000000025b027221 */ /* 0x000fe20000010000 */
[-C--:B------:R-:W-:Y:S01]  /*0a10*/  FFMA.FTZ R57, R80, R91.reuse, R57 ;  /* 0x0000005b50397223 */ /* 0x080fe20000010039 */
[----:B------:R-:W-:Y:S01]  /*0a20*/  FFMA.FTZ R53, R24, R91, R53 ;  /* 0x0000005b18357223 */ /* 0x000fe20000010035 */
[----:B------:R-:W-:Y:S01]  /*0a30*/  SHF.L.U32 R93, R47, 0x10, RZ ;  /* 0x000000102f5d7819 */ /* 0x000fe200000006ff */
[----:B------:R-:W-:Y:S01]  /*0a40*/  FADD.FTZ R3, R50, R3 ;  /* 0x0000000332037221 */ /* 0x000fe20000010000 */
[-C--:B------:R-:W-:Y:S01]  /*0a50*/  FFMA.FTZ R56, R49, R50.reuse, R56 ;  /* 0x0000003231387223 */ /* 0x080fe20000010038 */
[----:B------:R-:W-:Y:S01]  /*0a60*/  FFMA.FTZ R46, R25, R50, R46 ;  /* 0x00000032192e7223 */ /* 0x000fe2000001002e */
[C---:B------:R-:W-:Y:S01]  /*0a70*/  SHF.L.U32 R91, R51.reuse, 0x10, RZ ;  /* 0x00000010335b7819 */ /* 0x040fe200000006ff */
[----:B------:R-:W-:Y:S01]  /*0a80*/  FADD.FTZ R50, RZ, R79 ;  /* 0x0000004fff327221 */ /* 0x000fe20000010000 */
[----:B------:R-:W-:Y:S01]  /*0a90*/  PRMT R47, R51, 0x7632, R47 ;  /* 0x00007632332f7816 */ /* 0x000fe2000000002f */
[----:B------:R-:W-:-:S02]  /*0aa0*/  FFMA.FTZ R51, R0, R79, RZ ;  /* 0x0000004f00337223 */ /* 0x000fc400000100ff */
[----:B------:R-:W-:Y:S02]  /*0ab0*/  FADD.FTZ R50, R50, R83 ;  /* 0x0000005332327221 */ /* 0x000fe40000010000 */
[----:B------:R-:W-:Y:S02]  /*0ac0*/  FFMA.FTZ R51, R44, R83, R51 ;  /* 0x000000532c337223 */ /* 0x000fe40000010033 */
[----:B------:R-:W-:Y:S01]  /*0ad0*/  FADD.FTZ R86, R50, R55 ;  /* 0x0000003732567221 */ /* 0x000fe20000010000 */
[----:B------:R-:W-:Y:S01]  /*0ae0*/  FADD.FTZ R11, R84, R11 ;  /* 0x0000000b540b7221 */ /* 0x000fe20000010000 */
[----:B------:R-:W-:Y:S01]  /*0af0*/  FFMA.FTZ R51, R82, R55, R51 ;  /* 0x0000003752337223 */ /* 0x000fe20000010033 */
[----:B------:R-:W-:Y:S01]  /*0b00*/  FFMA.FTZ R7, R49, R84, R7 ;  /* 0x0000005431077223 */ /* 0x000fe20000010007 */
[C---:B------:R-:W-:Y:S01]  /*0b10*/  PRMT R84, R47.reuse, 0x7632, R84 ;  /* 0x000076322f547816 */ /* 0x040fe20000000054 */
[----:B------:R-:W-:Y:S01]  /*0b20*/  FADD.FTZ R86, R86, R45 ;  /* 0x0000002d56567221 */ /* 0x000fe20000010000 */
[----:B------:R-:W-:Y:S01]  /*0b30*/  FFMA.FTZ R51, R48, R45, R51 ;  /* 0x0000002d30337223 */ /* 0x000fe20000010033 */
[----:B------:R-:W-:Y:S01]  /*0b40*/  FMUL.FTZ R50, R78, R81 ;  /* 0x000000514e327220 */ /* 0x000fe20000410000 */
[----:B------:R-:W-:Y:S01]  /*0b50*/  SHF.L.U32 R84, R84, 0x10, RZ ;  /* 0x0000001054547819 */ /* 0x000fe200000006ff */
[----:B------:R-:W-:Y:S01]  /*0b60*/  FMUL.FTZ R54, R78, R89 ;  /* 0x000000594e367220 */ /* 0x000fe20000410000 */
[----:B------:R-:W-:Y:S01]  /*0b70*/  FADD.FTZ R81, R86, R53 ;  /* 0x0000003556517221 */ /* 0x000fe20000010000 */
[----:B------:R-:W-:Y:S01]  /*0b80*/  FMUL.FTZ R89, R34, R93 ;  /* 0x0000005d22597220 */ /* 0x000fe20000410000 */
[----:B------:R-:W-:Y:S01]  /*0b90*/  FFMA.FTZ R86, R80, R53, R51 ;  /* 0x0000003550567223 */ /* 0x000fe20000010033 */
[----:B------:R-:W-:Y:S01]  /*0ba0*/  SHF.L.U32 R47, R47, 0x10, RZ ;  /* 0x000000102f2f7819 */ /* 0x000fe200000006ff */
[----:B------:R-:W-:Y:S01]  /*0bb0*/  FADD.FTZ R62, R52, R62 ;  /* 0x0000003e343e7221 */ /* 0x000fe20000010000 */
[----:B------:R-:W-:Y:S01]  /*0bc0*/  FFMA.FTZ R63, R82, R52, R63 ;  /* 0x00000034523f7223 */ /* 0x000fe2000001003f */
[----:B------:R-:W-:Y:S01]  /*0bd0*/  FMUL.FTZ R88, R35, R84 ;  /* 0x0000005423587220 */ /* 0x000fe20000410000 */
[----:B------:R-:W-:Y:S01]  /*0be0*/  FFMA.FTZ R52, R26, R91, R89 ;  /* 0x0000005b1a347223 */ /* 0x000fe20000010059 */
[----:B------:R-:W-:Y:S01]  /*0bf0*/  FADD.FTZ R81, R81, R46 ;  /* 0x0000002e51517221 */ /* 0x000fe20000010000 */
[----:B------:R-:W-:Y:S01]  /*0c00*/  FFMA.FTZ R51, R49, R46, R86 ;  /* 0x0000002e31337223 */ /* 0x000fe20000010056 */
[----:B------:R-:W-:Y:S01]  /*0c10*/  FADD.FTZ R5, R47, R5 ;  /* 0x000000052f057221 */ /* 0x000fe20000010000 */
[-C--:B------:R-:W-:Y:S01]  /*0c20*/  FFMA.FTZ R14, R50, R47.reuse, R14 ;  /* 0x0000002f320e7223 */ /* 0x080fe2000001000e */
[----:B------:R-:W-:Y:S01]  /*0c30*/  FFMA.FTZ R47, R27, R47, R88 ;  /* 0x0000002f1b2f7223 */ /* 0x000fe20000010058 */
[----:B------:R-:W-:Y:S01]  /*0c40*/  FADD.FTZ R86, R81, R52 ;  /* 0x0000003451567221 */ /* 0x000fe20000010000 */
[C---:B------:R-:W-:Y:S01]  /*0c50*/  FFMA.FTZ R88, R54.reuse, R52, R51 ;  /* 0x0000003436587223 */ /* 0x040fe20000010033 */
        /* <DEDUP_REMOVED lines=27> */
.L_x_579:
        /* <DEDUP_REMOVED lines=41> */
.L_x_561:
        /* <DEDUP_REMOVED lines=33> */
.L_x_560:
        /* <DEDUP_REMOVED lines=36> */
.L_x_563:
        /* <DEDUP_REMOVED lines=37> */
.L_x_559:
        /* <DEDUP_REMOVED lines=47> */
.L_x_565:
[-CC-:B------:R-:W-:Y:S01]  /*1a30*/  FFMA.FTZ R0, R0, R51.reuse, R81.reuse ;  /* 0x0000003300007223 */ /* 0x180fe20000010051 */
[-CC-:B------:R-:W-:Y:S01]  /*1a40*/  FFMA.FTZ R82, R82, R51.reuse, R81.reuse ;  /* 0x0000003352527223 */ /* 0x180fe20000010051 */
[-CC-:B------:R-:W-:Y:S01]  /*1a50*/  FFMA.FTZ R80, R80, R51.reuse, R81.reuse ;  /* 0x0000003350507223 */ /* 0x180fe20000010051 */
[-CC-:B------:R-:W-:Y:S01]  /*1a60*/  FFMA.FTZ R44, R44, R51.reuse, R81.reuse ;  /* 0x000000332c2c7223 */ /* 0x180fe20000010051 */
[----:B------:R-:W-:Y:S01]  /*1a70*/  FADD.FTZ R79, R79, -R0 ;  /* 0x800000004f4f7221 */ /* 0x000fe20000010000 */
[----:B------:R-:W-:Y:S01]  /*1a80*/  FFMA.FTZ R49, R49, R51, R81 ;  /* 0x0000003331317223 */ /* 0x000fe20000010051 */
[----:B-----5:R-:W-:Y:S01]  /*1a90*/  SHF.L.U32 R0, R17, 0x10, RZ ;  /* 0x0000001011007819 */ /* 0x020fe200000006ff */
[----:B------:R-:W-:Y:S01]  /*1aa0*/  FADD.FTZ R55, R55, -R82 ;  /* 0x8000005237377221 */ /* 0x000fe20000010000 */
[----:B------:R-:W-:Y:S01]  /*1ab0*/  SHF.L.U32 R40, R18, 0x10, RZ ;  /* 0x0000001012287819 */ /* 0x000fe200000006ff */
        /* <DEDUP_REMOVED lines=8> */
[-CC-:B------:R-:W-:Y:S01]  /*1b40*/  FFMA.FTZ R43, R54, R51.reuse, R81.reuse ;  /* 0x00000033362b7223 */ /* 0x180fe20000010051 */
        /* <DEDUP_REMOVED lines=8> */
[----:B------:R-:W-:-:S02]  /*1bd0*/  SHF.L.U32 R44, R19, 0x10, RZ ;  /* 0x00000010132c7819 */ /* 0x000fc400000006ff */
[----:B------:R-:W-:Y:S01]  /*1be0*/  SHF.L.U32 R42, R42, 0x10, RZ ;  /* 0x000000102a2a7819 */ /* 0x000fe200000006ff */
[----:B------:R-:W-:Y:S01]  /*1bf0*/  FFMA.FTZ R41, R78, R79, R41 ;  /* 0x0000004f4e297223 */ /* 0x000fe20000010029 */
[----:B------:R-:W-:Y:S01]  /*1c00*/  SHF.L.U32 R40, R40, 0x10, RZ ;  /* 0x0000001028287819 */ /* 0x000fe200000006ff */
[----:B------:R-:W-:Y:S01]  /*1c10*/  FFMA.FTZ R48, R78, R47, R51 ;  /* 0x0000002f4e307223 */ /* 0x000fe20000010033 */
[----:B------:R-:W-:Y:S01]  /*1c20*/  SHF.L.U32 R0, R0, 0x10, RZ ;  /* 0x0000001000007819 */ /* 0x000fe200000006ff */
[C---:B------:R-:W-:Y:S01]  /*1c30*/  FFMA.FTZ R43, R78.reuse, R43, R44 ;  /* 0x0000002b4e2b7223 */ /* 0x040fe2000001002c */
[C---:B------:R-:W-:Y:S01]  /*1c40*/  FFMA.FTZ R49, R78.reuse, R49, R42 ;  /* 0x000000314e317223 */ /* 0x040fe2000001002a */
[C---:B------:R-:W-:Y:S02]  /*1c50*/  FFMA.FTZ R40, R78.reuse, R45, R40 ;  /* 0x0000002d4e287223 */ /* 0x040fe40000010028 */
        /* <DEDUP_REMOVED lines=10> */
.L_x_564:
        /* <DEDUP_REMOVED lines=48> */
.L_x_566:
        /* <DEDUP_REMOVED lines=48> */
.L_x_562:
        /* <DEDUP_REMOVED lines=18> */
.L_x_557:
[----:B-----5:R-:W-:Y:S02]  /*2420*/  MOV R16, R75 ;  /* 0x0000004b00107202 */ /* 0x020fe40000000f00 */
        /* <DEDUP_REMOVED lines=16> */
[----:B0-----:R-:W-:-:S02]  /*2530*/  MOV R36, R2 ;  /* 0x0000000200247202 */ /* 0x001fc40000000f00 */
        /* <DEDUP_REMOVED lines=14> */
.L_x_556:
[----:B------:R-:W-:Y:S05]  /*2620*/  BSYNC B0 ;  /* 0x0000000000007941 */ /* 0x000fea0003800000 */
.L_x_555:
        /* <DEDUP_REMOVED lines=14> */
[----:B------:R-:W4:Y:S04]  /*2710*/  LDS R7, [R3+0x400] ;  /* 0x0004000003077984 */ /* 0x000f280000000800 */
[----:B------:R-:W5:Y:S04]  /*2720*/  LDS R5, [R3+0x200] ;  /* 0x0002000003057984 */ /* 0x000f680000000800 */
[----:B------:R-:W2:Y:S04]  /*2730*/  LDS R6, [R3+0x600] ;  /* 0x0006000003067984 */ /* 0x000ea80000000800 */
[----:B------:R-:W3:Y:S04]  /*2740*/  LDS R9, [R3+0x800] ;  /* 0x0008000003097984 */ /* 0x000ee80000000800 */
[----:B------:R-:W0:Y:S04]  /*2750*/  LDS R8, [R3+0xa00] ;  /* 0x000a000003087984 */ /* 0x000e280000000800 */
[----:B------:R-:W0:Y:S04]  /*2760*/  LDS R11, [R3+0xc00] ;  /* 0x000c0000030b7984 */ /* 0x000e280000000800 */
[----:B------:R-:W-:Y:S01]  /*2770*/  LDS R10, [R3+0xe00] ;  /* 0x000e0000030a7984 */ /* 0x000fe20000000800 */
[----:B------:R-:W-:Y:S01]  /*2780*/  BAR.SYNC.DEFER_BLOCKING 0x0 ;  /* 0x0000000000007b1d */ /* 0x000fe20000010000 */
[----:B-1----:R-:W-:-:S04]  /*2790*/  FADD.FTZ R4, RZ, R4 ;  /* 0x00000004ff047221 */ /* 0x002fc80000010000 */
[----:B----4-:R-:W-:Y:S01]  /*27a0*/  FADD.FTZ R4, R4, R7 ;  /* 0x0000000704047221 */ /* 0x010fe20000010000 */
[----:B-----5:R-:W-:-:S04]  /*27b0*/  FADD.FTZ R5, RZ, R5 ;  /* 0x00000005ff057221 */ /* 0x020fc80000010000 */
[----:B--2---:R-:W-:Y:S01]  /*27c0*/  FADD.FTZ R5, R5, R6 ;  /* 0x0000000605057221 */ /* 0x004fe20000010000 */
[----:B------:R-:W-:Y:S01]  /*27d0*/  STS.128 [R2], R16 ;  /* 0x0000001002007388 */ /* 0x000fe20000000c00 */
[----:B---3--:R-:W-:-:S03]  /*27e0*/  FADD.FTZ R4, R4, R9 ;  /* 0x0000000904047221 */ /* 0x008fc60000010000 */
[----:B------:R-:W-:Y:S01]  /*27f0*/  STS.128 [R2+0x10], R32 ;  /* 0x0000102002007388 */ /* 0x000fe20000000c00 */
[----:B0-----:R-:W-:Y:S01]  /*2800*/  FADD.FTZ R5, R5, R8 ;  /* 0x0000000805057221 */ /* 0x001fe20000010000 */
[----:B------:R-:W-:Y:S01]  /*2810*/  BAR.SYNC.DEFER_BLOCKING 0x0 ;  /* 0x0000000000007b1d */ /* 0x000fe20000010000 */
[----:B------:R-:W-:-:S05]  /*2820*/  FADD.FTZ R11, R4, R11 ;  /* 0x0000000b040b7221 */ /* 0x000fca0000010000 */
[----:B------:R-:W0:Y:S04]  /*2830*/  LDS R12, [R3] ;  /* 0x00000000030c7984 */ /* 0x000e280000000800 */
[----:B------:R-:W1:Y:S04]  /*2840*/  LDS R15, [R3+0x400] ;  /* 0x00040000030f7984 */ /* 0x000e680000000800 */
[----:B------:R-:W-:Y:S04]  /*2850*/  LDS R13, [R3+0x200] ;  /* 0x00020000030d7984 */ /* 0x000fe80000000800 */
[----:B------:R-:W-:Y:S04]  /*2860*/  LDS R21, [R3+0x600] ;  /* 0x0006000003157984 */ /* 0x000fe80000000800 */
[----:B------:R-:W2:Y:S04]  /*2870*/  LDS R23, [R3+0x800] ;  /* 0x0008000003177984 */ /* 0x000ea80000000800 */
[----:B------:R-:W-:Y:S04]  /*2880*/  LDS R37, [R3+0xa00] ;  /* 0x000a000003257984 */ /* 0x000fe80000000800 */
[----:B------:R-:W3:Y:S04]  /*2890*/  LDS R39, [R3+0xc00] ;  /* 0x000c000003277984 */ /* 0x000ee80000000800 */
[----:B------:R-:W-:Y:S01]  /*28a0*/  LDS R49, [R3+0xe00] ;  /* 0x000e000003317984 */ /* 0x000fe20000000800 */
[----:B------:R-:W-:Y:S01]  /*28b0*/  BAR.SYNC.DEFER_BLOCKING 0x0 ;  /* 0x0000000000007b1d */ /* 0x000fe20000010000 */
[----:B0-----:R-:W-:-:S04]  /*28c0*/  FADD.FTZ R12, RZ, R12 ;  /* 0x0000000cff0c7221 */ /* 0x001fc80000010000 */
[----:B-1----:R-:W-:Y:S01]  /*28d0*/  FADD.FTZ R12, R12, R15 ;  /* 0x0000000f0c0c7221 */ /* 0x002fe20000010000 */
[----:B------:R-:W-:Y:S03]  /*28e0*/  STS.128 [R2], R28 ;  /* 0x0000001c02007388 */ /* 0x000fe60000000c00 */
[----:B--2---:R-:W-:Y:S01]  /*28f0*/  FADD.FTZ R12, R12, R23 ;  /* 0x000000170c0c7221 */ /* 0x004fe20000010000 */
[----:B------:R-:W-:Y:S01]  /*2900*/  STS.128 [R2+0x10], R44 ;  /* 0x0000102c02007388 */ /* 0x000fe20000000c00 */
[----:B------:R-:W-:Y:S02]  /*2910*/  BAR.SYNC.DEFER_BLOCKING 0x0 ;  /* 0x0000000000007b1d */ /* 0x000fe40000010000 */
[----:B---3--:R-:W-:-:S04]  /*2920*/  FADD.FTZ R39, R12, R39 ;  /* 0x000000270c277221 */ /* 0x008fc80000010000 */
        /* <DEDUP_REMOVED lines=16> */
[----:B-----5:R-:W-:Y:S01]  /*2a30*/  FADD.FTZ R16, R16, R35 ;  /* 0x0000002310107221 */ /* 0x020fe20000010000 */
[----:B------:R-:W-:Y:S01]  /*2a40*/  BAR.SYNC.DEFER_BLOCKING 0x0 ;  /* 0x0000000000007b1d */ /* 0x000fe20000010000 */
[----:B------:R-:W-:Y:S02]  /*2a50*/  FADD.FTZ R51, R14, R51 ;  /* 0x000000330e337221 */ /* 0x000fe40000010000 */
[----:B------:R-:W-:Y:S01]  /*2a60*/  FADD.FTZ R53, R16, R53 ;  /* 0x0000003510357221 */ /* 0x000fe20000010000 */
[----:B0-----:R-:W-:Y:S01]  /*2a70*/  FADD.FTZ R2, RZ, R13 ;  /* 0x0000000dff027221 */ /* 0x001fe20000010000 */
        /* <DEDUP_REMOVED lines=42> */
.L_x_558:
[----:B------:R-:W-:Y:S01]  /*2d20*/  HFMA2 R85, -RZ, RZ, 0, 5.9604644775390625e-08 ;  /* 0x00000001ff557431 */ /* 0x000fe200000001ff */
[----:B------:R-:W-:Y:S01]  /*2d30*/  BSSY B2, `(.L_x_568) ;  /* 0x0000006000027945 */ /* 0x000fe20003800000 */
[----:B------:R-:W-:Y:S02]  /*2d40*/  MOV R84, 0x1f ;  /* 0x0000001f00547802 */ /* 0x000fe40000000f00 */
[----:B------:R-:W-:-:S07]  /*2d50*/  MOV R87, 0xffffffff ;  /* 0xffffffff00577802 */ /* 0x000fce0000000f00 */
[----:B-----5:R-:W-:Y:S05]  /*2d60*/  WARPSYNC.COLLECTIVE R87, `(.L_x_569) ;  /* 0x0000000057087348 */ /* 0x020fea0003c00000 */
[----:B------:R0:W1:Y:S02]  /*2d70*/  SHFL.BFLY P3, R89, R86, R85, R84 ;  /* 0x0c00005556597389 */ /* 0x0000640000060054 */
[----:B01---5:R-:W-:Y:S05]  /*2d80*/  ENDCOLLECTIVE ;  /* 0x000000000000791b */ /* 0x023fea0003800000 */
.L_x_569:
[----:B------:R-:W-:Y:S05]  /*2d90*/  BSYNC B2 ;  /* 0x0000000000027941 */ /* 0x000fea0003800000 */
.L_x_568:
        /* <DEDUP_REMOVED lines=8> */
.L_x_570:
[----:B------:R-:W-:Y:S01]  /*2e20*/  MOV R86, R90 ;  /* 0x0000005a00567202 */ /* 0x000fe20000000f00 */
[----:B------:R-:W-:Y:S01]  /*2e30*/  HFMA2 R85, -RZ, RZ, 0, 1.1920928955078125e-07 ;  /* 0x00000002ff557431 */ /* 0x000fe200000001ff */
[----:B------:R-:W-:-:S07]  /*2e40*/  MOV R51, R89 ;  /* 0x0000005900337202 */ /* 0x000fce0000000f00 */
[----:B------:R-:W-:Y:S05]  /*2e50*/  WARPSYNC.COLLECTIVE R87, `(.L_x_571) ;  /* 0x0000000057087348 */ /* 0x000fea0003c00000 */
[----:B------:R0:W1:Y:S02]  /*2e60*/  SHFL.BFLY P3, R89, R86, R85, R84 ;  /* 0x0c00005556597389 */ /* 0x0000640000060054 */
[----:B01----:R-:W-:Y:S05]  /*2e70*/  ENDCOLLECTIVE ;  /* 0x000000000000791b */ /* 0x003fea0003800000 */
.L_x_571:
[----:B------:R-:W-:-:S05]  /*2e80*/  FADD.FTZ R91, R88, R51 ;  /* 0x00000033585b7221 */ /* 0x000fca0000010000 */
[----:B------:R-:W-:Y:S01]  /*2e90*/  MOV R86, R91 ;  /* 0x0000005b00567202 */ /* 0x000fe20000000f00 */
[----:B------:R-:W-:-:S07]  /*2ea0*/  FADD.FTZ R93, R90, R89 ;  /* 0x000000595a5d7221 */ /* 0x000fce0000010000 */
[----:B------:R-:W-:Y:S05]  /*2eb0*/  WARPSYNC.COLLECTIVE R87, `(.L_x_572) ;  /* 0x0000000057087348 */ /* 0x000fea0003c00000 */
[----:B------:R0:W1:Y:S02]  /*2ec0*/  SHFL.BFLY P3, R89, R86, R85, R84 ;  /* 0x0c00005556597389 */ /* 0x0000640000060054 */
[----:B01----:R-:W-:Y:S05]  /*2ed0*/  ENDCOLLECTIVE ;  /* 0x000000000000791b */ /* 0x003fea0003800000 */
.L_x_572:
[----:B------:R-:W-:Y:S01]  /*2ee0*/  MOV R86, R93 ;  /* 0x0000005d00567202 */ /* 0x000fe20000000f00 */
[----:B------:R-:W-:Y:S01]  /*2ef0*/  HFMA2 R85, -RZ, RZ, 0, 2.384185791015625e-07 ;  /* 0x00000004ff557431 */ /* 0x000fe200000001ff */
[----:B------:R-:W-:-:S07]  /*2f00*/  MOV R92, R89 ;  /* 0x00000059005c7202 */ /* 0x000fce0000000f00 */
[----:B------:R-:W-:Y:S05]  /*2f10*/  WARPSYNC.COLLECTIVE R87, `(.L_x_573) ;  /* 0x0000000057087348 */ /* 0x000fea0003c00000 */
[----:B------:R0:W1:Y:S02]  /*2f20*/  SHFL.BFLY P3, R89, R86, R85, R84 ;  /* 0x0c00005556597389 */ /* 0x0000640000060054 */
[----:B01----:R-:W-:Y:S05]  /*2f30*/  ENDCOLLECTIVE ;  /* 0x000000000000791b */ /* 0x003fea0003800000 */
.L_x_573:
[----:B------:R-:W-:-:S05]  /*2f40*/  FADD.FTZ R92, R91, R92 ;  /* 0x0000005c5b5c7221 */ /* 0x000fca0000010000 */
[----:B------:R-:W-:Y:S01]  /*2f50*/  MOV R86, R92 ;  /* 0x0000005c00567202 */ /* 0x000fe20000000f00 */
[----:B------:R-:W-:-:S07]  /*2f60*/  FADD.FTZ R81, R93, R89 ;  /* 0x000000595d517221 */ /* 0x000fce0000010000 */
[----:B------:R-:W-:Y:S05]  /*2f70*/  WARPSYNC.COLLECTIVE R87, `(.L_x_574) ;  /* 0x0000000057087348 */ /* 0x000fea0003c00000 */
[----:B------:R0:W1:Y:S02]  /*2f80*/  SHFL.BFLY P3, R89, R86, R85, R84 ;  /* 0x0c00005556597389 */ /* 0x0000640000060054 */
[----:B01----:R-:W-:Y:S05]  /*2f90*/  ENDCOLLECTIVE ;  /* 0x000000000000791b */ /* 0x003fea0003800000 */
.L_x_574:
[----:B------:R-:W-:Y:S01]  /*2fa0*/  MOV R86, R81 ;  /* 0x0000005100567202 */ /* 0x000fe20000000f00 */
[----:B------:R-:W-:Y:S01]  /*2fb0*/  HFMA2 R85, -RZ, RZ, 0, 4.76837158203125e-07 ;  /* 0x00000008ff557431 */ /* 0x000fe200000001ff */
[----:B------:R-:W-:-:S07]  /*2fc0*/  MOV R51, R89 ;  /* 0x0000005900337202 */ /* 0x000fce0000000f00 */
[----:B------:R-:W-:Y:S05]  /*2fd0*/  WARPSYNC.COLLECTIVE R87, `(.L_x_575) ;  /* 0x0000000057087348 */ /* 0x000fea0003c00000 */
[----:B------:R0:W1:Y:S02]  /*2fe0*/  SHFL.BFLY P3, R89, R86, R85, R84 ;  /* 0x0c00005556597389 */ /* 0x0000640000060054 */
[----:B01----:R-:W-:Y:S05]  /*2ff0*/  ENDCOLLECTIVE ;  /* 0x000000000000791b */ /* 0x003fea0003800000 */
.L_x_575:
[----:B------:R-:W-:-:S05]  /*3000*/  FADD.FTZ R51, R92, R51 ;  /* 0x000000335c337221 */ /* 0x000fca0000010000 */
[----:B------:R-:W-:Y:S01]  /*3010*/  MOV R86, R51 ;  /* 0x0000003300567202 */ /* 0x000fe20000000f00 */
[----:B------:R-:W-:-:S07]  /*3020*/  FADD.FTZ R81, R81, R89 ;  /* 0x0000005951517221 */ /* 0x000fce0000010000 */
[----:B------:R-:W-:Y:S05]  /*3030*/  WARPSYNC.COLLECTIVE R87, `(.L_x_576) ;  /* 0x0000000057087348 */ /* 0x000fea0003c00000 */
[----:B------:R0:W1:Y:S02]  /*3040*/  SHFL.BFLY P3, R89, R86, R85, R84 ;  /* 0x0c00005556597389 */ /* 0x0000640000060054 */
[----:B01----:R-:W-:Y:S05]  /*3050*/  ENDCOLLECTIVE ;  /* 0x000000000000791b */ /* 0x003fea0003800000 */
.L_x_576:
[----:B------:R-:W-:Y:S01]  /*3060*/  MOV R86, R81 ;  /* 0x0000005100567202 */ /* 0x000fe20000000f00 */
[----:B------:R-:W-:Y:S01]  /*3070*/  HFMA2 R85, -RZ, RZ, 0, 9.5367431640625e-07 ;  /* 0x00000010ff557431 */ /* 0x000fe200000001ff */
[----:B------:R-:W-:-:S07]  /*3080*/  MOV R88, R89 ;  /* 0x0000005900587202 */ /* 0x000fce0000000f00 */
[----:B------:R-:W-:Y:S05]  /*3090*/  WARPSYNC.COLLECTIVE R87, `(.L_x_577) ;  /* 0x0000000057087348 */ /* 0x000fea0003c00000 */
[----:B------:R0:W1:Y:S02]  /*30a0*/  SHFL.BFLY P3, R89, R86, R85, R84 ;  /* 0x0c00005556597389 */ /* 0x0000640000060054 */
[----:B01----:R-:W-:Y:S05]  /*30b0*/  ENDCOLLECTIVE ;  /* 0x000000000000791b */ /* 0x003fea0003800000 */
.L_x_577:
[----:B------:R-:W-:-:S05]  /*30c0*/  FADD.FTZ R51, R51, R88 ;  /* 0x0000005833337221 */ /* 0x000fca0000010000 */
[----:B------:R-:W-:Y:S02]  /*30d0*/  MOV R86, R51 ;  /* 0x0000003300567202 */ /* 0x000fe40000000f00 */
[----:B------:R-:W-:-:S07]  /*30e0*/  MOV R88, R89 ;  /* 0x0000005900587202 */ /* 0x000fce0000000f00 */
[----:B------:R-:W-:Y:S05]  /*30f0*/  WARPSYNC.COLLECTIVE R87, `(.L_x_578) ;  /* 0x0000000057087348 */ /* 0x000fea0003c00000 */
[----:B------:R0:W1:Y:S02]  /*3100*/  SHFL.BFLY P3, R89, R86, R85, R84 ;  /* 0x0c00005556597389 */ /* 0x0000640000060054 */
[----:B01----:R-:W-:Y:S05]  /*3110*/  ENDCOLLECTIVE ;  /* 0x000000000000791b */ /* 0x003fea0003800000 */
.L_x_578:
[----:B------:R-:W-:Y:S05]  /*3120*/  BRA `(.L_x_579) ;  /* 0xffffffdc00387947 */ /* 0x000fea000383ffff */
.L_x_580:
        /* <DEDUP_REMOVED lines=13> */
.L_x_2825:


//--------------------- .text._ZN10layer_norm31ln_parallel_residual_bwd_kernelINS_13Kernel_traitsIf13__nv_bfloat16S2_S2_fjLj256ELj1ELj4ELj1ELj16ENS_18Kernel_traits_baseILj256EfS2_S2_S2_fjLj128EEEEELb0ELb1ELb0EEEvNS_9BwdParamsE --------------------------
	.section	.text._ZN10layer_norm31ln_parallel_residual_bwd_kernelINS_13Kernel_traitsIf13__nv_bfloat16S2_S2_fjLj256ELj1ELj4ELj1ELj16ENS_18Kernel_traits_baseILj256EfS2_S2_S2_fjLj128EEEEELb0ELb1ELb0EEEvNS_9BwdParamsE,"ax",@progbits
	.align	128
        .global         _ZN10layer_norm31ln_parallel_residual_bwd_kernelINS_13Kernel_traitsIf13__nv_bfloat16S2_S2_fjLj256ELj1ELj4ELj1ELj16ENS_18Kernel_traits_baseILj256EfS2_S2_S2_fjLj128EEEEELb0ELb1ELb0EEEvNS_9BwdParamsE
        .type           _ZN10layer_norm31ln_parallel_residual_bwd_kernelINS_13Kernel_traitsIf13__nv_bfloat16S2_S2_fjLj256ELj1ELj4ELj1ELj16ENS_18Kernel_traits_baseILj256EfS2_S2_S2_fjLj128EEEEELb0ELb1ELb0EEEvNS_9BwdParamsE,@function
        .size           _ZN10layer_norm31ln_parallel_residual_bwd_kernelINS_13Kernel_traitsIf13__nv_bfloat16S2_S2_fjLj256ELj1ELj4ELj1ELj16ENS_18Kernel_traits_baseILj256EfS2_S2_S2_fjLj128EEEEELb0ELb1ELb0EEEvNS_9BwdParamsE,(.L_x_2826 - _ZN10layer_norm31ln_parallel_residual_bwd_kernelINS_13Kernel_traitsIf13__nv_bfloat16S2_S2_fjLj256ELj1ELj4ELj1ELj16ENS_18Kernel_traits_baseILj256EfS2_S2_S2_fjLj128EEEEELb0ELb1ELb0EEEvNS_9BwdParamsE)
        .other          _ZN10layer_norm31ln_parallel_residual_bwd_kernelINS_13Kernel_traitsIf13__nv_bfloat16S2_S2_fjLj256ELj1ELj4ELj1ELj16ENS_18Kernel_traits_baseILj256EfS2_S2_S2_fjLj128EEEEELb0ELb1ELb0EEEvNS_9BwdParamsE,@"STO_CUDA_ENTRY STV_DEFAULT"
_ZN10layer_norm31ln_parallel_residual_bwd_kernelINS_13Kernel_traitsIf13__nv_bfloat16S2_S2_fjLj256ELj1ELj4ELj1ELj16ENS_18Kernel_traits_baseILj256EfS2_S2_S2_fjLj128EEEEELb0ELb1ELb0EEEvNS_9BwdParamsE:
.text._ZN10layer_norm31ln_parallel_residual_bwd_kernelINS_13Kernel_traitsIf13__nv_bfloat16S2_S2_fjLj256ELj1ELj4ELj1ELj16ENS_18Kernel_traits_baseILj256EfS2_S2_S2_fjLj128EEEEELb0ELb1ELb0EEEvNS_9BwdParamsE:
        /* <DEDUP_REMOVED lines=23> */
[----:B--2---:R2:W5:Y:S04]  /*0170*/  @P2 LDG.E.128 R32, desc[UR10][R6.64] ;  /* 0x0000000a06202981 */ /* 0x004568000c1e1d00 */
[----:B------:R2:W5:Y:S01]  /*0180*/  @P2 LDG.E.128 R28, desc[UR10][R6.64+0x10] ;  /* 0x0000100a061c2981 */ /* 0x000562000c1e1d00 */
[----:B------:R-:W-:Y:S02]  /*0190*/  SHF.R.U32.HI R5, RZ, 0x5, R5 ;  /* 0x00000005ff057819 */ /* 0x000fe40000011605 */
        /* <DEDUP_REMOVED lines=8> */
[----:B------:R-:W-:-:S02]  /*0220*/  CS2R R14, SRZ ;  /* 0x00000000000e7805 */ /* 0x000fc4000001ff00 */
[----:B------:R-:W-:-:S09]  /*0230*/  CS2R R12, SRZ ;  /* 0x00000000000c7805 */ /* 0x000fd2000001ff00 */
[----:B012---:R-:W-:Y:S05]  /*0240*/  @P0 BRA `(.L_x_582) ;  /* 0x0000001c00a40947 */ /* 0x007fea0003800000 */
[----:B------:R-:W-:-:S07]  /*0250*/  HFMA2 R24, -RZ, RZ, 0, 0 ;  /* 0x00000000ff187431 */ /* 0x000fce00000001ff */
.L_x_596:
[----:B0-----:R-:W0:Y:S01]  /*0260*/  LDC.64 R36, c[0x0][0x3c8] ;  /* 0x0000f200ff247b82 */ /* 0x001e220000000a00 */
[----:B------:R-:W-:Y:S01]  /*0270*/  MOV R0, UR17 ;  /* 0x0000001100007c02 */ /* 0x000fe20008000f00 */
[----:B0-----:R-:W-:-:S04]  /*0280*/  IMAD.WIDE R38, R5, 0x4, R36 ;  /* 0x0000000405267825 */ /* 0x001fc800078e0224 */
[----:B------:R-:W-:Y:S01]  /*0290*/  IMAD R36, R5, R0, RZ ;  /* 0x0000000005247224 */ /* 0x000fe200078e02ff */
[----:B------:R-:W-:Y:S01]  /*02a0*/  BSSY.RECONVERGENT B1, `(.L_x_583) ;  /* 0x0000068000017945 */ /* 0x000fe20003800200 */
[----:B-----5:R0:W5:Y:S01]  /*02b0*/  LDG.E R54, desc[UR10][R38.64] ;  /* 0x0000000a26367981 */ /* 0x020162000c1e1900 */
[----:B------:R-:W-:Y:S02]  /*02c0*/  MOV R55, RZ ;  /* 0x000000ff00377202 */ /* 0x000fe40000000f00 */
[----:B------:R-:W-:-:S04]  /*02d0*/  SHF.R.S32.HI R37, RZ, 0x1f, R36 ;  /* 0x0000001fff257819 */ /* 0x000fc80000011424 */
[----:B------:R-:W-:Y:S02]  /*02e0*/  LEA.HI R65, R37, R36, RZ, 0x3 ;  /* 0x0000002425417211 */ /* 0x000fe400078f18ff */
[----:B------:R-:W1:Y:S01]  /*02f0*/  LDC.64 R36, c[0x0][0x3c0] ;  /* 0x0000f000ff247b82 */ /* 0x000e620000000a00 */
[----:B0-----:R-:W-:Y:S02]  /*0300*/  MOV R39, RZ ;  /* 0x000000ff00277202 */ /* 0x001fe40000000f00 */
[----:B------:R-:W-:Y:S01]  /*0310*/  LEA.HI.SX32 R65, R65, R2, 0x1d ;  /* 0x0000000241417211 */ /* 0x000fe200078feaff */
[----:B------:R-:W-:Y:S06]  /*0320*/  @!P2 BRA `(.L_x_584) ;  /* 0x00000004007ca947 */ /* 0x000fec0003800000 */
        /* <DEDUP_REMOVED lines=15> */
[----:B---3--:R-:W-:Y:S02]  /*0420*/  PRMT R6, R48, 0x7632, R6 ;  /* 0x0000763230067816 */ /* 0x008fe40000000006 */
[----:B------:R-:W-:Y:S02]  /*0430*/  PRMT R56, R49, 0x7632, R56 ;  /* 0x0000763231387816 */ /* 0x000fe40000000038 */
[----:B------:R-:W-:Y:S02]  /*0440*/  PRMT R57, R50, 0x7632, R57 ;  /* 0x0000763232397816 */ /* 0x000fe40000000039 */
[----:B------:R-:W-:Y:S02]  /*0450*/  SHF.L.U32 R6, R6, 0x10, RZ ;  /* 0x0000001006067819 */ /* 0x000fe400000006ff */
[----:B------:R-:W-:-:S02]  /*0460*/  SHF.L.U32 R50, R50, 0x10, RZ ;  /* 0x0000001032327819 */ /* 0x000fc400000006ff */
[----:B------:R-:W-:Y:S02]  /*0470*/  SHF.L.U32 R58, R49, 0x10, RZ ;  /* 0x00000010313a7819 */ /* 0x000fe400000006ff */
[----:B------:R-:W-:Y:S02]  /*0480*/  SHF.L.U32 R48, R48, 0x10, RZ ;  /* 0x0000001030307819 */ /* 0x000fe400000006ff */
[----:B------:R-:W-:Y:S02]  /*0490*/  PRMT R59, R51, 0x7632, R59 ;  /* 0x00007632333b7816 */ /* 0x000fe4000000003b */
[----:B------:R-:W-:Y:S01]  /*04a0*/  SHF.L.U32 R56, R56, 0x10, RZ ;  /* 0x0000001038387819 */ /* 0x000fe200000006ff */
[C---:B0-----:R-:W-:Y:S01]  /*04b0*/  FADD.FTZ R53, -R55.reuse, R6 ;  /* 0x0000000637357221 */ /* 0x041fe20000010100 */
[C---:B------:R-:W-:Y:S01]  /*04c0*/  FADD.FTZ R49, -R55.reuse, R50 ;  /* 0x0000003237317221 */ /* 0x040fe20000010100 */
[C---:B----4-:R-:W-:Y:S01]  /*04d0*/  PRMT R6, R36.reuse, 0x7632, R6 ;  /* 0x0000763224067816 */ /* 0x050fe20000000006 */
[C---:B------:R-:W-:Y:S01]  /*04e0*/  FADD.FTZ R7, -R55.reuse, R58 ;  /* 0x0000003a37077221 */ /* 0x040fe20000010100 */
[----:B------:R-:W-:Y:S01]  /*04f0*/  SHF.L.U32 R61, R36, 0x10, RZ ;  /* 0x00000010243d7819 */ /* 0x000fe200000006ff */
[----:B------:R-:W-:Y:S01]  /*0500*/  FADD.FTZ R3, -R55, R48 ;  /* 0x0000003037037221 */ /* 0x000fe20000010100 */
[----:B------:R-:W-:Y:S01]  /*0510*/  SHF.L.U32 R50, R59, 0x10, RZ ;  /* 0x000000103b327819 */ /* 0x000fe200000006ff */
[----:B------:R-:W-:Y:S01]  /*0520*/  FADD.FTZ R59, -R55, R56 ;  /* 0x00000038373b7221 */ /* 0x000fe20000010100 */
[----:B------:R-:W-:-:S02]  /*0530*/  PRMT R36, R38, 0x7632, R36 ;  /* 0x0000763226247816 */ /* 0x000fc40000000024 */
[----:B------:R-:W-:Y:S02]  /*0540*/  PRMT R52, R39, 0x7632, R52 ;  /* 0x0000763227347816 */ /* 0x000fe40000000034 */
[----:B------:R-:W-:Y:S02]  /*0550*/  SHF.L.U32 R60, R51, 0x10, RZ ;  /* 0x00000010333c7819 */ /* 0x000fe400000006ff */
[----:B------:R-:W-:Y:S02]  /*0560*/  SHF.L.U32 R48, R57, 0x10, RZ ;  /* 0x0000001039307819 */ /* 0x000fe400000006ff */
[C---:B------:R-:W-:Y:S01]  /*0570*/  PRMT R56, R37.reuse, 0x7632, R56 ;  /* 0x0000763225387816 */ /* 0x040fe20000000038 */
[----:B-----5:R-:W-:Y:S01]  /*0580*/  FMUL.FTZ R7, R54, R7 ;  /* 0x0000000736077220 */ /* 0x020fe20000410000 */
[----:B------:R-:W-:Y:S02]  /*0590*/  SHF.L.U32 R37, R37, 0x10, RZ ;  /* 0x0000001025257819 */ /* 0x000fe400000006ff */
[----:B------:R-:W-:-:S02]  /*05a0*/  SHF.L.U32 R63, R38, 0x10, RZ ;  /* 0x00000010263f7819 */ /* 0x000fc400000006ff */
[----:B------:R-:W-:Y:S01]  /*05b0*/  SHF.L.U32 R58, R6, 0x10, RZ ;  /* 0x00000010063a7819 */ /* 0x000fe200000006ff */
[----:B------:R-:W-:Y:S01]  /*05c0*/  FMUL.FTZ R6, R32, R61 ;  /* 0x0000003d20067220 */ /* 0x000fe20000410000 */
[----:B------:R-:W-:Y:S01]  /*05d0*/  SHF.L.U32 R38, R36, 0x10, RZ ;  /* 0x0000001024267819 */ /* 0x000fe200000006ff */
[----:B------:R-:W-:Y:S01]  /*05e0*/  FMUL.FTZ R3, R54, R3 ;  /* 0x0000000336037220 */ /* 0x000fe20000410000 */
[----:B------:R-:W-:Y:S01]  /*05f0*/  SHF.L.U32 R36, R52, 0x10, RZ ;  /* 0x0000001034247819 */ /* 0x000fe200000006ff */
[----:B------:R-:W-:Y:S01]  /*0600*/  FMUL.FTZ R52, R54, R53 ;  /* 0x0000003536347220 */ /* 0x000fe20000410000 */
[C---:B------:R-:W-:Y:S01]  /*0610*/  FADD.FTZ R51, -R55.reuse, R60 ;  /* 0x0000003c37337221 */ /* 0x040fe20000010100 */
[----:B------:R-:W-:Y:S01]  /*0620*/  FADD.FTZ R57, -R55, R48 ;  /* 0x0000003037397221 */ /* 0x000fe20000010100 */
[----:B------:R-:W-:Y:S01]  /*0630*/  FADD.FTZ R26, R26, R37 ;  /* 0x000000251a1a7221 */ /* 0x000fe20000010000 */
[-C--:B------:R-:W-:Y:S01]  /*0640*/  FFMA.FTZ R14, R7, R37.reuse, R14 ;  /* 0x00000025070e7223 */ /* 0x080fe2000001000e */
[----:B------:R-:W-:Y:S01]  /*0650*/  FMUL.FTZ R48, R34, R37 ;  /* 0x0000002522307220 */ /* 0x000fe20000410000 */
[----:B------:R-:W-:Y:S01]  /*0660*/  FMUL.FTZ R53, R33, R58 ;  /* 0x0000003a21357220 */ /* 0x000fe20000410000 */
[----:B------:R-:W-:Y:S01]  /*0670*/  FADD.FTZ R60, RZ, R6 ;  /* 0x00000006ff3c7221 */ /* 0x000fe20000010000 */
[----:B------:R-:W-:Y:S01]  /*0680*/  FFMA.FTZ R37, R3, R6, RZ ;  /* 0x0000000603257223 */ /* 0x000fe200000100ff */
[----:B------:R-:W-:Y:S01]  /*0690*/  SHF.L.U32 R56, R56, 0x10, RZ ;  /* 0x0000001038387819 */ /* 0x000fe200000006ff */
        /* <DEDUP_REMOVED lines=12> */
[----:B------:R-:W-:Y:S01]  /*0760*/  FADD.FTZ R55, -R55, R50 ;  /* 0x0000003237377221 */ /* 0x000fe20000010100 */
[----:B------:R-:W-:Y:S01]  /*0770*/  FMUL.FTZ R60, R54, R57 ;  /* 0x00000039363c7220 */ /* 0x000fe20000410000 */
[----:B------:R-:W-:Y:S01]  /*0780*/  FMUL.FTZ R50, R28, R63 ;  /* 0x0000003f1c327220 */ /* 0x000fe20000410000 */
[----:B------:R-:W-:Y:S01]  /*0790*/  FADD.FTZ R57, R56, R59 ;  /* 0x0000003b38397221 */ /* 0x000fe20000010000 */
[----:B------:R-:W-:Y:S01]  /*07a0*/  FMUL.FTZ R49, R54, R49 ;  /* 0x0000003136317220 */ /* 0x000fe20000410000 */
[----:B------:R-:W-:Y:S01]  /*07b0*/  FFMA.FTZ R56, R58, R59, R37 ;  /* 0x0000003b3a387223 */ /* 0x000fe20000010025 */
[----:B------:R-:W-:Y:S01]  /*07c0*/  SHF.L.U32 R39, R39, 0x10, RZ ;  /* 0x0000001027277819 */ /* 0x000fe200000006ff */
[----:B------:R-:W-:Y:S01]  /*07d0*/  FMUL.FTZ R51, R54, R51 ;  /* 0x0000003336337220 */ /* 0x000fe20000410000 */
[----:B------:R-:W-:Y:S01]  /*07e0*/  FADD.FTZ R21, R21, R38 ;  /* 0x0000002615157221 */ /* 0x000fe20000010000 */
[-C--:B------:R-:W-:Y:S01]  /*07f0*/  FFMA.FTZ R17, R60, R38.reuse, R17 ;  /* 0x000000263c117223 */ /* 0x080fe20000010011 */
        /* <DEDUP_REMOVED lines=11> */
[----:B------:R-:W-:Y:S01]  /*08b0*/  FADD.FTZ R56, R39, R62 ;  /* 0x0000003e27387221 */ /* 0x000fe20000010000 */
[----:B------:R-:W-:Y:S01]  /*08c0*/  FMUL.FTZ R63, R31, R36 ;  /* 0x000000241f3f7220 */ /* 0x000fe20000410000 */
[----:B------:R-:W-:Y:S01]  /*08d0*/  FFMA.FTZ R38, R51, R62, R38 ;  /* 0x0000003e33267223 */ /* 0x000fe20000010026 */
[----:B------:R-:W-:Y:S01]  /*08e0*/  FADD.FTZ R23, R23, R36 ;  /* 0x0000002417177221 */ /* 0x000fe20000010000 */
[----:B------:R-:W-:Y:S01]  /*08f0*/  FFMA.FTZ R19, R64, R36, R19 ;  /* 0x0000002440137223 */ /* 0x000fe20000010013 */
[----:B------:R-:W-:Y:S01]  /*0900*/  FADD.FTZ R39, R56, R63 ;  /* 0x0000003f38277221 */ /* 0x000fe20000010000 */
[----:B------:R-:W-:-:S07]  /*0910*/  FFMA.FTZ R55, R64, R63, R38 ;  /* 0x0000003f40377223 */ /* 0x000fce0000010026 */
.L_x_584:
[----:B------:R-:W-:Y:S05]  /*0920*/  BSYNC.RECONVERGENT B1 ;  /* 0x0000000000017941 */ /* 0x000fea0003800200 */
.L_x_583:
[----:B------:R-:W-:Y:S01]  /*0930*/  UMOV UR8, 0xffffffff ;  /* 0xffffffff00087882 */ /* 0x000fe20000000000 */
[----:B------:R-:W-:Y:S02]  /*0940*/  ISETP.GE.U32.AND P2, PT, R4, 0x20, PT ;  /* 0x000000200400780c */ /* 0x000fe40003f46070 */
[----:B------:R-:W-:Y:S11]  /*0950*/  BRA.DIV UR8, `(.L_x_585) ;  /* 0x0000001e08247947 */ /* 0x000ff6000b800000 */
[----:B------:R-:W0:Y:S04]  /*0960*/  SHFL.BFLY PT, R56, R39, 0x1, 0x1f ;  /* 0x0c201f0027387f89 */ /* 0x000e2800000e0000 */
[----:B------:R-:W2:Y:S01]  /*0970*/  SHFL.BFLY PT, R66, R55, 0x1, 0x1f ;  /* 0x0c201f0037427f89 */ /* 0x000ea200000e0000 */
[----:B0-----:R-:W-:Y:S01]  /*0980*/  FADD.FTZ R57, R56, R39 ;  /* 0x0000002738397221 */ /* 0x001fe20000010000 */
[----:B--2---:R-:W-:-:S04]  /*0990*/  FADD.FTZ R66, R66, R55 ;  /* 0x0000003742427221 */ /* 0x004fc80000010000 */
        /* <DEDUP_REMOVED lines=12> */
[----:B------:R0:W2:Y:S04]  /*0a60*/  SHFL.BFLY PT, R66, R57, 0x10, 0x1f ;  /* 0x0e001f0039427f89 */ /* 0x0000a800000e0000 */
[----:B------:R0:W3:Y:S02]  /*0a70*/  SHFL.BFLY PT, R56, R55, 0x10, 0x1f ;  /* 0x0e001f0037387f89 */ /* 0x0000e400000e0000 */
.L_x_608:
[----:B------:R-:W-:Y:S01]  /*0a80*/  BSSY.RECONVERGENT B1, `(.L_x_586) ;  /* 0x0000161000017945 */ /* 0x000fe20003800200 */
[----:B--2---:R-:W-:Y:S01]  /*0a90*/  FADD.FTZ R66, R57, R66 ;  /* 0x0000004239427221 */ /* 0x004fe20000010000 */
[----:B---3--:R-:W-:Y:S02]  /*0aa0*/  FADD.FTZ R39, R55, R56 ;  /* 0x0000003837277221 */ /* 0x008fe40000010000 */
        /* <DEDUP_REMOVED lines=43> */
.L_x_590:
[-CC-:B-1----:R-:W-:Y:S01]  /*0d60*/  FFMA.FTZ R37, R3, R39.reuse, R56.reuse ;  /* 0x0000002703257223 */ /* 0x182fe20000010038 */
        /* <DEDUP_REMOVED lines=32> */
.L_x_589:
[----:B------:R-:W-:-:S04]  /*0f70*/  UISETP.NE.U32.AND UP0, UPT, UR6, URZ, UPT ;  /* 0x000000ff0600728c */ /* 0x000fc8000bf05070 */
[----:B------:R-:W-:-:S09]  /*0f80*/  UISETP.NE.AND.EX UP0, UPT, UR7, URZ, UPT, UP0 ;  /* 0x000000ff0700728c */ /* 0x000fd2000bf05300 */
[----:B------:R-:W-:Y:S05]  /*0f90*/  BRA.U UP0, `(.L_x_592) ;  /* 0x0000000100847547 */ /* 0x000fea000b800000 */
        /* <DEDUP_REMOVED lines=33> */
.L_x_592:
[-CC-:B-1----:R-:W-:Y:S01]  /*11b0*/  FFMA.FTZ R37, R3, R39.reuse, R56.reuse ;  /* 0x0000002703257223 */ /* 0x182fe20000010038 */
[-CC-:B------:R-:W-:Y:S01]  /*11c0*/  FFMA.FTZ R36, R52, R39.reuse, R56.reuse ;  /* 0x0000002734247223 */ /* 0x180fe20000010038 */
[-CC-:B------:R-:W-:Y:S01]  /*11d0*/  FFMA.FTZ R41, R7, R39.reuse, R56.reuse ;  /* 0x0000002707297223 */ /* 0x180fe20000010038 */
[-CC-:B------:R-:W-:Y:S01]  /*11e0*/  FFMA.FTZ R38, R58, R39.reuse, R56.reuse ;  /* 0x000000273a267223 */ /* 0x180fe20000010038 */
[-CC-:B------:R-:W-:Y:S01]  /*11f0*/  FFMA.FTZ R45, R49, R39.reuse, R56.reuse ;  /* 0x00000027312d7223 */ /* 0x180fe20000010038 */
[-CC-:B------:R-:W-:Y:S01]  /*1200*/  FFMA.FTZ R40, R60, R39.reuse, R56.reuse ;  /* 0x000000273c287223 */ /* 0x180fe20000010038 */
[-CC-:B0-----:R-:W-:Y:S01]  /*1210*/  FFMA.FTZ R55, R51, R39.reuse, R56.reuse ;  /* 0x0000002733377223 */ /* 0x181fe20000010038 */
        /* <DEDUP_REMOVED lines=30> */
.L_x_588:
        /* <DEDUP_REMOVED lines=14> */
[----:B------:R-:W-:Y:S01]  /*14e0*/  PRMT R39, R11, 0x7632, R39 ;  /* 0x000076320b277816 */ /* 0x000fe20000000027 */
[----:B------:R-:W-:Y:S01]  /*14f0*/  FADD.FTZ R66, R61, -R66 ;  /* 0x800000423d427221 */ /* 0x000fe20000010000 */
[----:B------:R-:W-:Y:S01]  /*1500*/  FADD.FTZ R68, R62, -R67 ;  /* 0x800000433e447221 */ /* 0x000fe20000010000 */
[----:B------:R-:W-:Y:S01]  /*1510*/  FADD.FTZ R56, R63, -R56 ;  /* 0x800000383f387221 */ /* 0x000fe20000010000 */
[----:B------:R-:W-:Y:S01]  /*1520*/  SHF.L.U32 R39, R39, 0x10, RZ ;  /* 0x0000001027277819 */ /* 0x000fe200000006ff */
[----:B------:R-:W-:Y:S01]  /*1530*/  FADD.FTZ R38, R59, -R38 ;  /* 0x800000263b267221 */ /* 0x000fe20000010000 */
[----:B------:R-:W-:-:S03]  /*1540*/  FADD.FTZ R36, R53, -R36 ;  /* 0x8000002435247221 */ /* 0x000fc60000010000 */
[----:B-----5:R-:W-:Y:S01]  /*1550*/  FFMA.FTZ R56, R54, R56, R39 ;  /* 0x0000003836387223 */ /* 0x020fe20000010027 */
[----:B------:R-:W-:-:S05]  /*1560*/  SHF.L.U32 R39, R11, 0x10, RZ ;  /* 0x000000100b277819 */ /* 0x000fca00000006ff */
[----:B------:R-:W-:-:S05]  /*1570*/  FFMA.FTZ R39, R54, R68, R39 ;  /* 0x0000004436277223 */ /* 0x000fca0000010027 */
[----:B------:R-:W-:Y:S01]  /*1580*/  F2FP.BF16.F32.PACK_AB R39, R56, R39 ;  /* 0x000000273827723e */ /* 0x000fe200000010ff */
[----:B------:R-:W-:Y:S01]  /*1590*/  FADD.FTZ R56, R50, -R57 ;  /* 0x8000003932387221 */ /* 0x000fe20000010000 */
[----:B------:R-:W-:-:S05]  /*15a0*/  SHF.L.U32 R57, R10, 0x10, RZ ;  /* 0x000000100a397819 */ /* 0x000fca00000006ff */
[--C-:B------:R-:W-:Y:S01]  /*15b0*/  FFMA.FTZ R56, R54, R56, R57.reuse ;  /* 0x0000003836387223 */ /* 0x100fe20000010039 */
[----:B------:R-:W-:-:S04]  /*15c0*/  PRMT R57, R10, 0x7632, R57 ;  /* 0x000076320a397816 */ /* 0x000fc80000000039 */
[----:B------:R-:W-:-:S05]  /*15d0*/  SHF.L.U32 R57, R57, 0x10, RZ ;  /* 0x0000001039397819 */ /* 0x000fca00000006ff */
[----:B------:R-:W-:Y:S01]  /*15e0*/  FFMA.FTZ R57, R54, R66, R57 ;  /* 0x0000004236397223 */ /* 0x000fe20000010039 */
[----:B------:R-:W-:Y:S01]  /*15f0*/  FADD.FTZ R66, R48, -R55 ;  /* 0x8000003730427221 */ /* 0x000fe20000010000 */
[----:B------:R-:W-:-:S05]  /*1600*/  SHF.L.U32 R55, R9, 0x10, RZ ;  /* 0x0000001009377819 */ /* 0x000fca00000006ff */
[----:B------:R-:W-:Y:S01]  /*1610*/  FFMA.FTZ R55, R54, R66, R55 ;  /* 0x0000004236377223 */ /* 0x000fe20000010037 */
[----:B------:R-:W-:-:S04]  /*1620*/  PRMT R66, R9, 0x7632, R66 ;  /* 0x0000763209427816 */ /* 0x000fc80000000042 */
[----:B------:R-:W-:-:S05]  /*1630*/  SHF.L.U32 R67, R66, 0x10, RZ ;  /* 0x0000001042437819 */ /* 0x000fca00000006ff */
[----:B------:R-:W-:Y:S01]  /*1640*/  FFMA.FTZ R66, R54, R38, R67 ;  /* 0x0000002636427223 */ /* 0x000fe20000010043 */
[--C-:B------:R-:W-:Y:S01]  /*1650*/  FADD.FTZ R38, R6, -R37.reuse ;  /* 0x8000002506267221 */ /* 0x100fe20000010000 */
[C---:B------:R-:W-:Y:S02]  /*1660*/  PRMT R37, R8.reuse, 0x7632, R37 ;  /* 0x0000763208257816 */ /* 0x040fe40000000025 */
[----:B------:R-:W-:Y:S02]  /*1670*/  SHF.L.U32 R67, R8, 0x10, RZ ;  /* 0x0000001008437819 */ /* 0x000fe400000006ff */
[----:B------:R-:W-:-:S03]  /*1680*/  SHF.L.U32 R37, R37, 0x10, RZ ;  /* 0x0000001025257819 */ /* 0x000fc600000006ff */
[C---:B------:R-:W-:Y:S01]  /*1690*/  FFMA.FTZ R67, R54.reuse, R38, R67 ;  /* 0x0000002636437223 */ /* 0x040fe20000010043 */
[----:B------:R-:W-:Y:S01]  /*16a0*/  F2FP.BF16.F32.PACK_AB R38, R57, R56 ;  /* 0x000000383926723e */ /* 0x000fe200000010ff */
[----:B------:R-:W-:Y:S01]  /*16b0*/  FFMA.FTZ R36, R54, R36, R37 ;  /* 0x0000002436247223 */ /* 0x000fe20000010025 */
[----:B------:R-:W-:-:S04]  /*16c0*/  F2FP.BF16.F32.PACK_AB R37, R66, R55 ;  /* 0x000000374225723e */ /* 0x000fc800000010ff */
[----:B------:R-:W-:Y:S01]  /*16d0*/  F2FP.BF16.F32.PACK_AB R36, R36, R67 ;  /* 0x000000432424723e */ /* 0x000fe200000010ff */
[----:B------:R-:W-:Y:S06]  /*16e0*/  BRA `(.L_x_591) ;  /* 0x0000000800347947 */ /* 0x000fec0003800000 */
.L_x_594:
[----:B-1----:R-:W-:Y:S01]  /*16f0*/  PRMT R37, R9, 0x7632, R37 ;  /* 0x0000763209257816 */ /* 0x002fe20000000025 */
[-CC-:B------:R-:W-:Y:S01]  /*1700*/  FFMA.FTZ R38, R58, R39.reuse, R56.reuse ;  /* 0x000000273a267223 */ /* 0x180fe20000010038 */
[-CC-:B------:R-:W-:Y:S01]  /*1710*/  FFMA.FTZ R40, R60, R39.reuse, R56.reuse ;  /* 0x000000273c287223 */ /* 0x180fe20000010038 */
[-C--:B0-----:R-:W-:Y:S01]  /*1720*/  FFMA.FTZ R55, R3, R39.reuse, R56 ;  /* 0x0000002703377223 */ /* 0x081fe20000010038 */
[----:B------:R-:W-:Y:S01]  /*1730*/  SHF.L.U32 R37, R37, 0x10, RZ ;  /* 0x0000001025257819 */ /* 0x000fe200000006ff */
[--C-:B------:R-:W-:Y:S01]  /*1740*/  FADD.FTZ R67, R59, -R38.reuse ;  /* 0x800000263b437221 */ /* 0x100fe20000010000 */
[----:B------:R-:W-:Y:S01]  /*1750*/  PRMT R38, R10, 0x7632, R38 ;  /* 0x000076320a267816 */ /* 0x000fe20000000026 */
[-CC-:B------:R-:W-:Y:S01]  /*1760*/  FFMA.FTZ R36, R52, R39.reuse, R56.reuse ;  /* 0x0000002734247223 */ /* 0x180fe20000010038 */
[-CC-:B------:R-:W-:Y:S01]  /*1770*/  FFMA.FTZ R41, R7, R39.reuse, R56.reuse ;  /* 0x0000002707297223 */ /* 0x180fe20000010038 */
[-CC-:B------:R-:W-:Y:S01]  /*1780*/  FFMA.FTZ R43, R49, R39.reuse, R56.reuse ;  /* 0x00000027312b7223 */ /* 0x180fe20000010038 */
[--C-:B------:R-:W-:Y:S01]  /*1790*/  FFMA.FTZ R57, R51, R39, R56.reuse ;  /* 0x0000002733397223 */ /* 0x100fe20000010038 */
[----:B-----5:R-:W-:Y:S01]  /*17a0*/  FFMA.FTZ R37, R54, R67, R37 ;  /* 0x0000004336257223 */ /* 0x020fe20000010025 */
[----:B------:R-:W-:Y:S01]  /*17b0*/  FFMA.FTZ R56, R64, R39, R56 ;  /* 0x0000002740387223 */ /* 0x000fe20000010038 */
[----:B------:R-:W-:Y:S01]  /*17c0*/  SHF.L.U32 R67, R38, 0x10, RZ ;  /* 0x0000001026437819 */ /* 0x000fe200000006ff */
[----:B------:R-:W-:Y:S01]  /*17d0*/  FADD.FTZ R39, R61, -R40 ;  /* 0x800000283d277221 */ /* 0x000fe20000010000 */
[----:B------:R-:W-:Y:S01]  /*17e0*/  PRMT R42, R11, 0x7632, R42 ;  /* 0x000076320b2a7816 */ /* 0x000fe2000000002a */
[----:B------:R-:W-:Y:S01]  /*17f0*/  FADD.FTZ R55, R6, -R55 ;  /* 0x8000003706377221 */ /* 0x000fe20000010000 */
[----:B------:R-:W-:Y:S01]  /*1800*/  FADD.FTZ R69, R63, -R56 ;  /* 0x800000383f457221 */ /* 0x000fe20000010000 */
[----:B------:R-:W-:Y:S01]  /*1810*/  FFMA.FTZ R38, R54, R39, R67 ;  /* 0x0000002736267223 */ /* 0x000fe20000010043 */
[----:B------:R-:W-:Y:S01]  /*1820*/  FADD.FTZ R67, R62, -R57 ;  /* 0x800000393e437221 */ /* 0x000fe20000010000 */
[----:B------:R-:W-:Y:S01]  /*1830*/  SHF.L.U32 R57, R8, 0x10, RZ ;  /* 0x0000001008397819 */ /* 0x000fe200000006ff */
[----:B------:R-:W-:Y:S01]  /*1840*/  FADD.FTZ R41, R48, -R41 ;  /* 0x8000002930297221 */ /* 0x000fe20000010000 */
[----:B------:R-:W-:Y:S01]  /*1850*/  SHF.L.U32 R42, R42, 0x10, RZ ;  /* 0x000000102a2a7819 */ /* 0x000fe200000006ff */
[----:B------:R-:W-:Y:S01]  /*1860*/  FADD.FTZ R43, R50, -R43 ;  /* 0x8000002b322b7221 */ /* 0x000fe20000010000 */
[----:B------:R-:W-:Y:S01]  /*1870*/  SHF.L.U32 R56, R9, 0x10, RZ ;  /* 0x0000001009387819 */ /* 0x000fe200000006ff */
[----:B------:R-:W-:Y:S01]  /*1880*/  FFMA.FTZ R40, R54, R55, R57 ;  /* 0x0000003736287223 */ /* 0x000fe20000010039 */
[----:B------:R-:W-:Y:S01]  /*1890*/  PRMT R55, R8, 0x7632, R55 ;  /* 0x0000763208377816 */ /* 0x000fe20000000037 */
[C---:B------:R-:W-:Y:S01]  /*18a0*/  FFMA.FTZ R39, R54.reuse, R69, R42 ;  /* 0x0000004536277223 */ /* 0x040fe2000001002a */
[----:B------:R-:W-:Y:S01]  /*18b0*/  SHF.L.U32 R42, R11, 0x10, RZ ;  /* 0x000000100b2a7819 */ /* 0x000fe200000006ff */
[----:B------:R-:W-:Y:S01]  /*18c0*/  FADD.FTZ R36, R53, -R36 ;  /* 0x8000002435247221 */ /* 0x000fe20000010000 */
[----:B------:R-:W-:Y:S01]  /*18d0*/  SHF.L.U32 R55, R55, 0x10, RZ ;  /* 0x0000001037377819 */ /* 0x000fe200000006ff */
[----:B------:R-:W-:Y:S01]  /*18e0*/  FFMA.FTZ R56, R54, R41, R56 ;  /* 0x0000002936387223 */ /* 0x000fe20000010038 */
[----:B------:R-:W-:Y:S01]  /*18f0*/  SHF.L.U32 R57, R10, 0x10, RZ ;  /* 0x000000100a397819 */ /* 0x000fe200000006ff */
[----:B------:R-:W-:-:S02]  /*1900*/  FFMA.FTZ R42, R54, R67, R42 ;  /* 0x00000043362a7223 */ /* 0x000fc4000001002a */
[C---:B------:R-:W-:Y:S01]  /*1910*/  FFMA.FTZ R55, R54.reuse, R36, R55 ;  /* 0x0000002436377223 */ /* 0x040fe20000010037 */
[----:B------:R-:W-:Y:S01]  /*1920*/  F2FP.BF16.F32.PACK_AB R37, R37, R56 ;  /* 0x000000382525723e */ /* 0x000fe200000010ff */
[----:B------:R-:W-:Y:S01]  /*1930*/  FFMA.FTZ R43, R54, R43, R57 ;  /* 0x0000002b362b7223 */ /* 0x000fe20000010039 */
        /* <DEDUP_REMOVED lines=8> */
.L_x_593:
[----:B------:R-:W-:-:S04]  /*19c0*/  UISETP.NE.U32.AND UP0, UPT, UR6, URZ, UPT ;  /* 0x000000ff0600728c */ /* 0x000fc8000bf05070 */
[----:B------:R-:W-:-:S09]  /*19d0*/  UISETP.NE.AND.EX UP0, UPT, UR7, URZ, UPT, UP0 ;  /* 0x000000ff0700728c */ /* 0x000fd2000bf05300 */
[----:B------:R-:W-:Y:S05]  /*19e0*/  BRA.U UP0, `(.L_x_595) ;  /* 0x0000000100b47547 */ /* 0x000fea000b800000 */
        /* <DEDUP_REMOVED lines=45> */
.L_x_595:
[-CC-:B------:R-:W-:Y:S01]  /*1cc0*/  FFMA.FTZ R41, R3, R39.reuse, R56.reuse ;  /* 0x0000002703297223 */ /* 0x180fe20000010038 */
[----:B------:R-:W-:Y:S01]  /*1cd0*/  SHF.L.U32 R45, R8, 0x10, RZ ;  /* 0x00000010082d7819 */ /* 0x000fe200000006ff */
[-CC-:B------:R-:W-:Y:S01]  /*1ce0*/  FFMA.FTZ R38, R52, R39.reuse, R56.reuse ;  /* 0x0000002734267223 */ /* 0x180fe20000010038 */
[-CC-:B------:R-:W-:Y:S01]  /*1cf0*/  FFMA.FTZ R47, R7, R39.reuse, R56.reuse ;  /* 0x00000027072f7223 */ /* 0x180fe20000010038 */
[----:B------:R-:W-:Y:S01]  /*1d00*/  FADD.FTZ R41, R6, -R41 ;  /* 0x8000002906297221 */ /* 0x000fe20000010000 */
[-CC-:B------:R-:W-:Y:S01]  /*1d10*/  FFMA.FTZ R40, R58, R39.reuse, R56.reuse ;  /* 0x000000273a287223 */ /* 0x180fe20000010038 */
[-CC-:B-1----:R-:W-:Y:S01]  /*1d20*/  FFMA.FTZ R37, R49, R39.reuse, R56.reuse ;  /* 0x0000002731257223 */ /* 0x182fe20000010038 */
[-CC-:B------:R-:W-:Y:S01]  /*1d30*/  FFMA.FTZ R44, R60, R39.reuse, R56.reuse ;  /* 0x000000273c2c7223 */ /* 0x180fe20000010038 */
[-C--:B------:R-:W-:Y:S01]  /*1d40*/  FFMA.FTZ R43, R51, R39.reuse, R56 ;  /* 0x00000027332b7223 */ /* 0x080fe20000010038 */
[----:B------:R-:W-:Y:S01]  /*1d50*/  PRMT R46, R11, 0x7632, R46 ;  /* 0x000076320b2e7816 */ /* 0x000fe2000000002e */
        /* <DEDUP_REMOVED lines=11> */
[----:B0-----:R-:W-:Y:S01]  /*1e10*/  SHF.L.U32 R55, R11, 0x10, RZ ;  /* 0x000000100b377819 */ /* 0x001fe200000006ff */
        /* <DEDUP_REMOVED lines=11> */
[----:B------:R-:W-:Y:S01]  /*1ed0*/  F2FP.BF16.F32.PACK_AB R39, R39, R56 ;  /* 0x000000382727723e */ /* 0x000fe200000010ff */
[C---:B------:R-:W-:Y:S02]  /*1ee0*/  FFMA.FTZ R46, R54.reuse, R43, R46 ;  /* 0x0000002b362e7223 */ /* 0x040fe4000001002e */
[C---:B------:R-:W-:Y:S01]  /*1ef0*/  FFMA.FTZ R45, R54.reuse, R45, R47 ;  /* 0x0000002d362d7223 */ /* 0x040fe2000001002f */
[----:B------:R-:W-:Y:S01]  /*1f00*/  FFMA.FTZ R43, R54, R37, R44 ;  /* 0x00000025362b7223 */ /* 0x000fe2000001002c */
[----:B------:R-:W-:-:S02]  /*1f10*/  MOV R47, R39 ;  /* 0x00000027002f7202 */ /* 0x000fc40000000f00 */
        /* <DEDUP_REMOVED lines=9> */
[----:B------:R-:W-:-:S07]  /*1fb0*/  MOV R44, R36 ;  /* 0x00000024002c7202 */ /* 0x000fce0000000f00 */
.L_x_591:
[----:B------:R-:W-:Y:S01]  /*1fc0*/  ISETP.NE.U32.AND P0, PT, RZ, UR4, PT ;  /* 0x00000004ff007c0c */ /* 0x000fe2000bf05070 */
[----:B------:R-:W0:Y:S01]  /*1fd0*/  LDC.64 R56, c[0x0][0x468] ;  /* 0x00011a00ff387b82 */ /* 0x000e220000000a00 */
[----:B------:R-:W-:Y:S02]  /*1fe0*/  ISETP.NE.U32.AND P1, PT, RZ, UR6, PT ;  /* 0x00000006ff007c0c */ /* 0x000fe4000bf25070 */
[----:B------:R-:W-:Y:S02]  /*1ff0*/  ISETP.NE.AND.EX P0, PT, RZ, UR5, PT, P0 ;  /* 0x00000005ff007c0c */ /* 0x000fe4000bf05300 */
[----:B------:R-:W-:-:S11]  /*2000*/  ISETP.NE.AND.EX P1, PT, RZ, UR7, PT, P1 ;  /* 0x00000007ff007c0c */ /* 0x000fd6000bf25310 */
[----:B------:R-:W1:Y:S01]  /*2010*/  @P0 LDC.64 R54, c[0x0][0x478] ;  /* 0x00011e00ff360b82 */ /* 0x000e620000000a00 */
[----:B0-----:R-:W-:-:S04]  /*2020*/  IMAD.WIDE.U32 R56, R65, 0x10, R56 ;  /* 0x0000001041387825 */ /* 0x001fc800078e0038 */
[----:B-1----:R-:W-:-:S03]  /*2030*/  @P0 IMAD.WIDE.U32 R66, R65, 0x10, R54 ;  /* 0x0000001041420825 */ /* 0x002fc600078e0036 */
[----:B------:R-:W0:Y:S02]  /*2040*/  @P1 LDC.64 R54, c[0x0][0x470] ;  /* 0x00011c00ff361b82 */ /* 0x000e240000000a00 */
[----:B------:R2:W-:Y:S04]  /*2050*/  @P0 STG.E.128 desc[UR10][R66.64], R44 ;  /* 0x0000002c42000986 */ /* 0x0005e8000c101d0a */
[----:B------:R2:W-:Y:S01]  /*2060*/  STG.E.128 desc[UR10][R56.64], R36 ;  /* 0x0000002438007986 */ /* 0x0005e2000c101d0a */
[----:B0-----:R-:W-:-:S05]  /*2070*/  @P1 IMAD.WIDE.U32 R54, R65, 0x10, R54 ;  /* 0x0000001041361825 */ /* 0x001fca00078e0036 */
[----:B------:R2:W-:Y:S02]  /*2080*/  @P1 STG.E.128 desc[UR10][R54.64], R40 ;  /* 0x0000002836001986 */ /* 0x0005e4000c101d0a */
.L_x_587:
[----:B------:R-:W-:Y:S05]  /*2090*/  BSYNC.RECONVERGENT B1 ;  /* 0x0000000000017941 */ /* 0x000fea0003800200 */
.L_x_586:
[----:B-12---:R-:W1:Y:S02]  /*20a0*/  LDC.64 R36, c[0x0][0x380] ;  /* 0x0000e000ff247b82 */ /* 0x006e640000000a00 */
[----:B-1----:R-:W-:-:S04]  /*20b0*/  LEA R5, R36, R5, 0x2 ;  /* 0x0000000524057211 */ /* 0x002fc800078e10ff */
[----:B------:R-:W-:-:S13]  /*20c0*/  ISETP.GE.AND P0, PT, R5, R37, PT ;  /* 0x000000250500720c */ /* 0x000fda0003f06270 */
[----:B------:R-:W-:Y:S05]  /*20d0*/  @!P0 BRA `(.L_x_596) ;  /* 0xffffffe000608947 */ /* 0x000fea000383ffff */
.L_x_582:
[----:B------:R-:W-:Y:S05]  /*20e0*/  BSYNC B0 ;  /* 0x0000000000007941 */ /* 0x000fea0003800000 */
.L_x_581:
[----:B-----5:R-:W1:Y:S01]  /*20f0*/  S2R R28, SR_TID.X ;  /* 0x00000000001c7919 */ /* 0x020e620000002100 */
[----:B------:R-:W-:Y:S01]  /*2100*/  MOV R3, 0x400 ;  /* 0x0000040000037802 */ /* 0x000fe20000000f00 */
[----:B------:R-:W-:Y:S05]  /*2110*/  WARPSYNC.ALL ;  /* 0x0000000000007948 */ /* 0x000fea0003800000 */
[----:B------:R-:W2:Y:S01]  /*2120*/  S2R R4, SR_CgaCtaId ;  /* 0x0000000000047919 */ /* 0x000ea20000008800 */
[----:B------:R-:W3:Y:S01]  /*2130*/  LDCU.128 UR20, c[0x0][0x440] ;  /* 0x00008800ff1477ac */ /* 0x000ee20008000c00 */
[----:B------:R-:W-:Y:S01]  /*2140*/  IMAD R33, R0, UR9, RZ ;  /* 0x0000000900217c24 */ /* 0x000fe2000f8e02ff */
        /* <DEDUP_REMOVED lines=28> */
[----:B0-----:R-:W-:-:S04]  /*2310*/  LOP3.LUT R15, R28, 0x7f, RZ, 0x3c, !PT ;  /* 0x0000007f1c0f7812 */ /* 0x001fc800078e3cff */
[----:B------:R-:W-:Y:S02]  /*2320*/  IADD3 R15, PT, PT, R15, R0, RZ ;  /* 0x000000000f0f7210 */ /* 0x000fe40007ffe0ff */
[----:B-1----:R-:W-:Y:S02]  /*2330*/  IADD3 R2, P0, PT, R33, R28, RZ ;  /* 0x0000001c21027210 */ /* 0x002fe40007f1e0ff */
[----:B------:R-:W-:Y:S02]  /*2340*/  ISETP.GE.U32.AND P1, PT, R15, 0x80, PT ;  /* 0x000000800f00780c */ /* 0x000fe40003f26070 */
[----:B------:R-:W-:Y:S02]  /*2350*/  IADD3.X R17, PT, PT, RZ, RZ, RZ, P0, !PT ;  /* 0x000000ffff117210 */ /* 0x000fe400007fe4ff */
[C---:B------:R-:W-:Y:S02]  /*2360*/  SHF.L.U32 R0, R2.reuse, 0x2, RZ ;  /* 0x0000000202007819 */ /* 0x040fe400000006ff */
[----:B------:R-:W-:Y:S01]  /*2370*/  SHF.L.U64.HI R2, R2, 0x2, R17 ;  /* 0x0000000202027819 */ /* 0x000fe20000010211 */
[----:B------:R-:W0:Y:S01]  /*2380*/  LDS R10, [R3] ;  /* 0x00000000030a7984 */ /* 0x000e220000000800 */
[----:B------:R-:W-:-:S02]  /*2390*/  IADD3 R12, P2, PT, R0, UR22, RZ ;  /* 0x00000016000c7c10 */ /* 0x000fc4000ff5e0ff */
[----:B------:R-:W-:Y:S01]  /*23a0*/  IADD3 R0, P3, PT, R0, UR20, RZ ;  /* 0x0000001400007c10 */ /* 0x000fe2000ff7e0ff */
[----:B------:R-:W1:Y:S01]  /*23b0*/  LDS R21, [R3+0x400] ;  /* 0x0004000003157984 */ /* 0x000e620000000800 */
[----:B------:R-:W-:Y:S02]  /*23c0*/  ISETP.GE.U32.AND P0, PT, R15, 0x100, PT ;  /* 0x000001000f00780c */ /* 0x000fe40003f06070 */
        /* <DEDUP_REMOVED lines=34> */
.L_x_585:
[----:B------:R-:W-:Y:S01]  /*25f0*/  HFMA2 R38, -RZ, RZ, 0, 5.9604644775390625e-08 ;  /* 0x00000001ff267431 */ /* 0x000fe200000001ff */
[----:B------:R-:W-:Y:S01]  /*2600*/  BSSY B1, `(.L_x_597) ;  /* 0x0000006000017945 */ /* 0x000fe20003800000 */
[----:B-1----:R-:W-:Y:S02]  /*2610*/  MOV R37, 0x1f ;  /* 0x0000001f00257802 */ /* 0x002fe40000000f00 */
[----:B------:R-:W-:-:S07]  /*2620*/  MOV R36, 0xffffffff ;  /* 0xffffffff00247802 */ /* 0x000fce0000000f00 */
[----:B-----5:R-:W-:Y:S05]  /*2630*/  WARPSYNC.COLLECTIVE R36, `(.L_x_598) ;  /* 0x0000000024087348 */ /* 0x020fea0003c00000 */
[----:B------:R0:W1:Y:S02]  /*2640*/  SHFL.BFLY P0, R56, R39, R38, R37 ;  /* 0x0c00002627387389 */ /* 0x0000640000000025 */
[----:B01---5:R-:W-:Y:S05]  /*2650*/  ENDCOLLECTIVE ;  /* 0x000000000000791b */ /* 0x023fea0003800000 */
.L_x_598:
[----:B------:R-:W-:Y:S05]  /*2660*/  BSYNC B1 ;  /* 0x0000000000017941 */ /* 0x000fea0003800000 */
.L_x_597:
        /* <DEDUP_REMOVED lines=8> */
.L_x_599:
[----:B------:R-:W-:Y:S01]  /*26f0*/  MOV R39, R57 ;  /* 0x0000003900277202 */ /* 0x000fe20000000f00 */
[----:B------:R-:W-:Y:S01]  /*2700*/  HFMA2 R38, -RZ, RZ, 0, 1.1920928955078125e-07 ;  /* 0x00000002ff267431 */ /* 0x000fe200000001ff */
[----:B------:R-:W-:-:S07]  /*2710*/  MOV R66, R56 ;  /* 0x0000003800427202 */ /* 0x000fce0000000f00 */
[----:B------:R-:W-:Y:S05]  /*2720*/  WARPSYNC.COLLECTIVE R36, `(.L_x_600) ;  /* 0x0000000024087348 */ /* 0x000fea0003c00000 */
[----:B------:R0:W1:Y:S02]  /*2730*/  SHFL.BFLY P0, R56, R39, R38, R37 ;  /* 0x0c00002627387389 */ /* 0x0000640000000025 */
[----:B01----:R-:W-:Y:S05]  /*2740*/  ENDCOLLECTIVE ;  /* 0x000000000000791b */ /* 0x003fea0003800000 */
.L_x_600:
[----:B------:R-:W-:-:S05]  /*2750*/  FADD.FTZ R66, R66, R55 ;  /* 0x0000003742427221 */ /* 0x000fca0000010000 */
[----:B------:R-:W-:Y:S01]  /*2760*/  MOV R39, R66 ;  /* 0x0000004200277202 */ /* 0x000fe20000000f00 */
[----:B------:R-:W-:-:S07]  /*2770*/  FADD.FTZ R68, R57, R56 ;  /* 0x0000003839447221 */ /* 0x000fce0000010000 */
[----:B------:R-:W-:Y:S05]  /*2780*/  WARPSYNC.COLLECTIVE R36, `(.L_x_601) ;  /* 0x0000000024087348 */ /* 0x000fea0003c00000 */
[----:B------:R0:W1:Y:S02]  /*2790*/  SHFL.BFLY P0, R56, R39, R38, R37 ;  /* 0x0c00002627387389 */ /* 0x0000640000000025 */
[----:B01----:R-:W-:Y:S05]  /*27a0*/  ENDCOLLECTIVE ;  /* 0x000000000000791b */ /* 0x003fea0003800000 */
.L_x_601:
[----:B------:R-:W-:Y:S01]  /*27b0*/  MOV R39, R68 ;  /* 0x0000004400277202 */ /* 0x000fe20000000f00 */
[----:B------:R-:W-:Y:S01]  /*27c0*/  HFMA2 R38, -RZ, RZ, 0, 2.384185791015625e-07 ;  /* 0x00000004ff267431 */ /* 0x000fe200000001ff */
[----:B------:R-:W-:-:S07]  /*27d0*/  MOV R67, R56 ;  /* 0x0000003800437202 */ /* 0x000fce0000000f00 */
[----:B------:R-:W-:Y:S05]  /*27e0*/  WARPSYNC.COLLECTIVE R36, `(.L_x_602) ;  /* 0x0000000024087348 */ /* 0x000fea0003c00000 */
[----:B------:R0:W1:Y:S02]  /*27f0*/  SHFL.BFLY P0, R56, R39, R38, R37 ;  /* 0x0c00002627387389 */ /* 0x0000640000000025 */
[----:B01----:R-:W-:Y:S05]  /*2800*/  ENDCOLLECTIVE ;  /* 0x000000000000791b */ /* 0x003fea0003800000 */
.L_x_602:
[----:B------:R-:W-:-:S05]  /*2810*/  FADD.FTZ R67, R66, R67 ;  /* 0x0000004342437221 */ /* 0x000fca0000010000 */
[----:B------:R-:W-:Y:S01]  /*2820*/  MOV R39, R67 ;  /* 0x0000004300277202 */ /* 0x000fe20000000f00 */
[----:B------:R-:W-:-:S07]  /*2830*/  FADD.FTZ R68, R68, R56 ;  /* 0x0000003844447221 */ /* 0x000fce0000010000 */
[----:B------:R-:W-:Y:S05]  /*2840*/  WARPSYNC.COLLECTIVE R36, `(.L_x_603) ;  /* 0x0000000024087348 */ /* 0x000fea0003c00000 */
[----:B------:R0:W1:Y:S02]  /*2850*/  SHFL.BFLY P0, R56, R39, R38, R37 ;  /* 0x0c00002627387389 */ /* 0x0000640000000025 */
[----:B01----:R-:W-:Y:S05]  /*2860*/  ENDCOLLECTIVE ;  /* 0x000000000000791b */ /* 0x003fea0003800000 */
.L_x_603:
[----:B------:R-:W-:Y:S01]  /*2870*/  MOV R39, R68 ;  /* 0x0000004400277202 */ /* 0x000fe20000000f00 */
[----:B------:R-:W-:Y:S01]  /*2880*/  HFMA2 R38, -RZ, RZ, 0, 4.76837158203125e-07 ;  /* 0x00000008ff267431 */ /* 0x000fe200000001ff */
[----:B------:R-:W-:-:S07]  /*2890*/  MOV R69, R56 ;  /* 0x0000003800457202 */ /* 0x000fce0000000f00 */
[----:B------:R-:W-:Y:S05]  /*28a0*/  WARPSYNC.COLLECTIVE R36, `(.L_x_604) ;  /* 0x0000000024087348 */ /* 0x000fea0003c00000 */
[----:B------:R0:W1:Y:S02]  /*28b0*/  SHFL.BFLY P0, R56, R39, R38, R37 ;  /* 0x0c00002627387389 */ /* 0x0000640000000025 */
[----:B01----:R-:W-:Y:S05]  /*28c0*/  ENDCOLLECTIVE ;  /* 0x000000000000791b */ /* 0x003fea0003800000 */
.L_x_604:
[----:B------:R-:W-:-:S05]  /*28d0*/  FADD.FTZ R69, R67, R69 ;  /* 0x0000004543457221 */ /* 0x000fca0000010000 */
[----:B------:R-:W-:Y:S01]  /*28e0*/  MOV R39, R69 ;  /* 0x0000004500277202 */ /* 0x000fe20000000f00 */
[----:B------:R-:W-:-:S07]  /*28f0*/  FADD.FTZ R57, R68, R56 ;  /* 0x0000003844397221 */ /* 0x000fce0000010000 */
[----:B------:R-:W-:Y:S05]  /*2900*/  WARPSYNC.COLLECTIVE R36, `(.L_x_605) ;  /* 0x0000000024087348 */ /* 0x000fea0003c00000 */
[----:B------:R0:W1:Y:S02]  /*2910*/  SHFL.BFLY P0, R56, R39, R38, R37 ;  /* 0x0c00002627387389 */ /* 0x0000640000000025 */
[----:B01----:R-:W-:Y:S05]  /*2920*/  ENDCOLLECTIVE ;  /* 0x000000000000791b */ /* 0x003fea0003800000 */
.L_x_605:
[----:B------:R-:W-:Y:S01]  /*2930*/  MOV R39, R57 ;  /* 0x0000003900277202 */ /* 0x000fe20000000f00 */
[----:B------:R-:W-:Y:S01]  /*2940*/  HFMA2 R38, -RZ, RZ, 0, 9.5367431640625e-07 ;  /* 0x00000010ff267431 */ /* 0x000fe200000001ff */
[----:B------:R-:W-:-:S07]  /*2950*/  MOV R55, R56 ;  /* 0x0000003800377202 */ /* 0x000fce0000000f00 */
[----:B------:R-:W-:Y:S05]  /*2960*/  WARPSYNC.COLLECTIVE R36, `(.L_x_606) ;  /* 0x0000000024087348 */ /* 0x000fea0003c00000 */
[----:B------:R0:W1:Y:S02]  /*2970*/  SHFL.BFLY P0, R56, R39, R38, R37 ;  /* 0x0c00002627387389 */ /* 0x0000640000000025 */
[----:B01----:R-:W-:Y:S05]  /*2980*/  ENDCOLLECTIVE ;  /* 0x000000000000791b */ /* 0x003fea0003800000 */
.L_x_606:
[----:B------:R-:W-:-:S05]  /*2990*/  FADD.FTZ R55, R69, R55 ;  /* 0x0000003745377221 */ /* 0x000fca0000010000 */
[----:B------:R-:W-:Y:S02]  /*29a0*/  MOV R39, R55 ;  /* 0x0000003700277202 */ /* 0x000fe40000000f00 */
[----:B------:R-:W-:-:S07]  /*29b0*/  MOV R66, R56 ;  /* 0x0000003800427202 */ /* 0x000fce0000000f00 */
[----:B------:R-:W-:Y:S05]  /*29c0*/  WARPSYNC.COLLECTIVE R36, `(.L_x_607) ;  /* 0x0000000024087348 */ /* 0x000fea0003c00000 */
[----:B------:R0:W1:Y:S02]  /*29d0*/  SHFL.BFLY P0, R56, R39, R38, R37 ;  /* 0x0c00002627387389 */ /* 0x0000640000000025 */
[----:B01----:R-:W-:Y:S05]  /*29e0*/  ENDCOLLECTIVE ;  /* 0x000000000000791b */ /* 0x003fea0003800000 */
.L_x_607:
[----:B------:R-:W-:Y:S05]  /*29f0*/  BRA `(.L_x_608) ;  /* 0xffffffe000207947 */ /* 0x000fea000383ffff */
.L_x_609:
        /* <DEDUP_REMOVED lines=16> */
.L_x_2826:


//--------------------- .text._ZN10layer_norm31ln_parallel_residual_bwd_kernelINS_13Kernel_traitsIf13__nv_bfloat16S2_S2_fjLj256ELj1ELj4ELj1ELj16ENS_18Kernel_traits_baseILj256EfS2_S2_S2_fjLj128EEEEELb0ELb1ELb1EEEvNS_9BwdParamsE --------------------------
	.section	.text._ZN10layer_norm31ln_parallel_residual_bwd_kernelINS_13Kernel_traitsIf13__nv_bfloat16S2_S2_fjLj256ELj1ELj4ELj1ELj16ENS_18Kernel_traits_baseILj256EfS2_S2_S2_fjLj128EEEEELb0ELb1ELb1EEEvNS_9BwdParamsE,"ax",@progbits
	.align	128
        .global         _ZN10layer_norm31ln_parallel_residual_bwd_kernelINS_13Kernel_traitsIf13__nv_bfloat16S2_S2_fjLj256ELj1ELj4ELj1ELj16ENS_18Kernel_traits_baseILj256EfS2_S2_S2_fjLj128EEEEELb0ELb1ELb1EEEvNS_9BwdParamsE
        .type           _ZN10layer_norm31ln_parallel_residual_bwd_kernelINS_13Kernel_traitsIf13__nv_bfloat16S2_S2_fjLj256ELj1ELj4ELj1ELj16ENS_18Kernel_traits_baseILj256EfS2_S2_S2_fjLj128EEEEELb0ELb1ELb1EEEvNS_9BwdParamsE,@function
        .size           _ZN10layer_norm31ln_parallel_residual_bwd_kernelINS_13Kernel_traitsIf13__nv_bfloat16S2_S2_fjLj256ELj1ELj4ELj1ELj16ENS_18Kernel_traits_baseILj256EfS2_S2_S2_fjLj128EEEEELb0ELb1ELb1EEEvNS_9BwdParamsE,(.L_x_2827 - _ZN10layer_norm31ln_parallel_residual_bwd_kernelINS_13Kernel_traitsIf13__nv_bfloat16S2_S2_fjLj256ELj1ELj4ELj1ELj16ENS_18Kernel_traits_baseILj256EfS2_S2_S2_fjLj128EEEEELb0ELb1ELb1EEEvNS_9BwdParamsE)
        .other          _ZN10layer_norm31ln_parallel_residual_bwd_kernelINS_13Kernel_traitsIf13__nv_bfloat16S2_S2_fjLj256ELj1ELj4ELj1ELj16ENS_18Kernel_traits_baseILj256EfS2_S2_S2_fjLj128EEEEELb0ELb1ELb1EEEvNS_9BwdParamsE,@"STO_CUDA_ENTRY STV_DEFAULT"
_ZN10layer_norm31ln_parallel_residual_bwd_kernelINS_13Kernel_traitsIf13__nv_bfloat16S2_S2_fjLj256ELj1ELj4ELj1ELj16ENS_18Kernel_traits_baseILj256EfS2_S2_S2_fjLj128EEEEELb0ELb1ELb1EEEvNS_9BwdParamsE:
.text._ZN10layer_norm31ln_parallel_residual_bwd_kernelINS_13Kernel_traitsIf13__nv_bfloat16S2_S2_fjLj256ELj1ELj4ELj1ELj16ENS_18Kernel_traits_baseILj256EfS2_S2_S2_fjLj128EEEEELb0ELb1ELb1EEEvNS_9BwdParamsE:
        /* <DEDUP_REMOVED lines=26> */
[----:B------:R-:W1:Y:S01]  /*01a0*/  LDCU.64 UR12, c[0x0][0x438] ;  /* 0x00008700ff0c77ac */ /* 0x000e620008000a00 */
[----:B------:R-:W-:Y:S01]  /*01b0*/  LOP3.LUT R48, R48, 0x1f, RZ, 0xc0, !PT ;  /* 0x0000001f30307812 */ /* 0x000fe200078ec0ff */
[----:B------:R-:W-:Y:S01]  /*01c0*/  HFMA2 R46, -RZ, RZ, 0, 0 ;  /* 0x00000000ff2e7431 */ /* 0x000fe200000001ff */
[----:B------:R-:W-:Y:S01]  /*01d0*/  BSSY B1, `(.L_x_612) ;  /* 0x00001e9000017945 */ /* 0x000fe20003800000 */
[----:B------:R-:W-:Y:S02]  /*01e0*/  CS2R R44, SRZ ;  /* 0x00000000002c7805 */ /* 0x000fe4000001ff00 */
[----:B------:R-:W-:Y:S02]  /*01f0*/  CS2R R42, SRZ ;  /* 0x00000000002a7805 */ /* 0x000fe4000001ff00 */
[----:B------:R-:W-:Y:S02]  /*0200*/  CS2R R40, SRZ ;  /* 0x0000000000287805 */ /* 0x000fe4000001ff00 */
[----:B------:R-:W-:-:S02]  /*0210*/  CS2R R10, SRZ ;  /* 0x00000000000a7805 */ /* 0x000fc4000001ff00 */
[----:B------:R-:W-:Y:S02]  /*0220*/  CS2R R8, SRZ ;  /* 0x0000000000087805 */ /* 0x000fe4000001ff00 */
[----:B------:R-:W-:Y:S02]  /*0230*/  CS2R R6, SRZ ;  /* 0x0000000000067805 */ /* 0x000fe4000001ff00 */
[----:B------:R-:W-:Y:S02]  /*0240*/  CS2R R4, SRZ ;  /* 0x0000000000047805 */ /* 0x000fe4000001ff00 */
[----:B-1----:R-:W-:Y:S01]  /*0250*/  ISETP.NE.U32.AND P0, PT, RZ, UR12, PT ;  /* 0x0000000cff007c0c */ /* 0x002fe2000bf05070 */
[----:B0-----:R-:W-:-:S03]  /*0260*/  IMAD.WIDE.U32 R2, R48, 0x20, R2 ;  /* 0x0000002030027825 */ /* 0x001fc600078e0002 */
[----:B------:R-:W-:Y:S02]  /*0270*/  ISETP.NE.AND.EX P0, PT, RZ, UR13, PT, P0 ;  /* 0x0000000dff007c0c */ /* 0x000fe4000bf05300 */
[----:B------:R-:W5:Y:S04]  /*0280*/  LDG.E.128 R16, desc[UR10][R2.64] ;  /* 0x0000000a02107981 */ /* 0x000f68000c1e1d00 */
[----:B------:R0:W5:Y:S02]  /*0290*/  LDG.E.128 R20, desc[UR10][R2.64+0x10] ;  /* 0x0000100a02147981 */ /* 0x000164000c1e1d00 */
[----:B0-----:R-:W-:-:S07]  /*02a0*/  MOV R3, RZ ;  /* 0x000000ff00037202 */ /* 0x001fce0000000f00 */
.L_x_622:
[----:B------:R-:W-:Y:S01]  /*02b0*/  IMAD R0, R47, UR14, RZ ;  /* 0x0000000e2f007c24 */ /* 0x000fe2000f8e02ff */
[----:B0-----:R-:W0:Y:S04]  /*02c0*/  LDC.64 R34, c[0x0][0x3c0] ;  /* 0x0000f000ff227b82 */ /* 0x001e280000000a00 */
[----:B------:R-:W-:-:S04]  /*02d0*/  SHF.R.S32.HI R37, RZ, 0x1f, R0 ;  /* 0x0000001fff257819 */ /* 0x000fc80000011400 */
[----:B------:R-:W1:Y:S01]  /*02e0*/  LDC.64 R32, c[0x0][0x3a8] ;  /* 0x0000ea00ff207b82 */ /* 0x000e620000000a00 */
[----:B------:R-:W-:-:S04]  /*02f0*/  LEA.HI R37, R37, R0, RZ, 0x3 ;  /* 0x0000000025257211 */ /* 0x000fc800078f18ff */
[----:B------:R-:W-:-:S03]  /*0300*/  LEA.HI.SX32 R2, R37, R48, 0x1d ;  /* 0x0000003025027211 */ /* 0x000fc600078feaff */
        /* <DEDUP_REMOVED lines=23> */
[----:B------:R-:W-:Y:S02]  /*0480*/  SHF.L.U32 R57, R33, 0x10, RZ ;  /* 0x0000001021397819 */ /* 0x000fe400000006ff */
[C---:B------:R-:W-:Y:S02]  /*0490*/  PRMT R34, R35.reuse, 0x7632, R34 ;  /* 0x0000763223227816 */ /* 0x040fe40000000022 */
[----:B------:R-:W-:Y:S02]  /*04a0*/  SHF.L.U32 R33, R54, 0x10, RZ ;  /* 0x0000001036217819 */ /* 0x000fe400000006ff */
[----:B------:R-:W-:Y:S01]  /*04b0*/  SHF.L.U32 R61, R35, 0x10, RZ ;  /* 0x00000010233d7819 */ /* 0x000fe200000006ff */
[----:B------:R-:W-:Y:S01]  /*04c0*/  FADD.FTZ R0, -R58, R55 ;  /* 0x000000373a007221 */ /* 0x000fe20000010100 */
[----:B------:R-:W-:-:S02]  /*04d0*/  SHF.L.U32 R35, R32, 0x10, RZ ;  /* 0x0000001020237819 */ /* 0x000fc400000006ff */
[----:B------:R-:W-:Y:S02]  /*04e0*/  SHF.L.U32 R59, R59, 0x10, RZ ;  /* 0x000000103b3b7819 */ /* 0x000fe400000006ff */
[----:B0-----:R-:W-:Y:S01]  /*04f0*/  SHF.L.U32 R51, R34, 0x10, RZ ;  /* 0x0000001022337819 */ /* 0x001fe200000006ff */
[C---:B------:R-:W-:Y:S01]  /*0500*/  FADD.FTZ R54, -R58.reuse, R53 ;  /* 0x000000353a367221 */ /* 0x040fe20000010100 */
[--C-:B------:R-:W-:Y:S01]  /*0510*/  FADD.FTZ R60, -R58, R33.reuse ;  /* 0x000000213a3c7221 */ /* 0x100fe20000010100 */
[----:B--2---:R-:W-:Y:S01]  /*0520*/  PRMT R33, R36, 0x7632, R33 ;  /* 0x0000763224217816 */ /* 0x004fe20000000021 */
[----:B------:R-:W-:Y:S01]  /*0530*/  FADD.FTZ R56, -R58, R57 ;  /* 0x000000393a387221 */ /* 0x000fe20000010100 */
[----:B------:R-:W-:Y:S01]  /*0540*/  SHF.L.U32 R53, R36, 0x10, RZ ;  /* 0x0000001024357819 */ /* 0x000fe200000006ff */
[C---:B------:R-:W-:Y:S01]  /*0550*/  FADD.FTZ R50, -R58.reuse, R61 ;  /* 0x0000003d3a327221 */ /* 0x040fe20000010100 */
[C---:B------:R-:W-:Y:S01]  /*0560*/  FADD.FTZ R34, -R58.reuse, R35 ;  /* 0x000000233a227221 */ /* 0x040fe20000010100 */
[C---:B------:R-:W-:Y:S01]  /*0570*/  FADD.FTZ R32, -R58.reuse, R59 ;  /* 0x0000003b3a207221 */ /* 0x040fe20000010100 */
[----:B---3--:R-:W-:Y:S01]  /*0580*/  FMUL.FTZ R0, R49, R0 ;  /* 0x0000000031007220 */ /* 0x008fe20000410000 */
[----:B------:R-:W-:Y:S01]  /*0590*/  FADD.FTZ R58, -R58, R51 ;  /* 0x000000333a3a7221 */ /* 0x000fe20000010100 */
[----:B------:R-:W-:-:S02]  /*05a0*/  PRMT R35, R37, 0x7632, R35 ;  /* 0x0000763225237816 */ /* 0x000fc40000000023 */
[C---:B------:R-:W-:Y:S02]  /*05b0*/  PRMT R57, R38.reuse, 0x7632, R57 ;  /* 0x0000763226397816 */ /* 0x040fe40000000039 */
[----:B------:R-:W-:Y:S01]  /*05c0*/  SHF.L.U32 R51, R38, 0x10, RZ ;  /* 0x0000001026337819 */ /* 0x000fe200000006ff */
[----:B------:R-:W-:Y:S01]  /*05d0*/  FADD.FTZ R11, R53, R11 ;  /* 0x0000000b350b7221 */ /* 0x000fe20000010000 */
[----:B------:R-:W-:Y:S01]  /*05e0*/  SHF.L.U32 R37, R37, 0x10, RZ ;  /* 0x0000001025257819 */ /* 0x000fe200000006ff */
[-C--:B------:R-:W-:Y:S01]  /*05f0*/  FFMA.FTZ R3, R0, R53.reuse, R3 ;  /* 0x0000003500037223 */ /* 0x080fe20000010003 */
[----:B------:R-:W-:Y:S01]  /*0600*/  PRMT R55, R39, 0x7632, R55 ;  /* 0x0000763227377816 */ /* 0x000fe20000000037 */
[----:B------:R-:W-:Y:S01]  /*0610*/  FMUL.FTZ R56, R49, R56 ;  /* 0x0000003831387220 */ /* 0x000fe20000410000 */
[----:B------:R-:W-:Y:S01]  /*0620*/  SHF.L.U32 R38, R39, 0x10, RZ ;  /* 0x0000001027267819 */ /* 0x000fe200000006ff */
[----:B------:R-:W-:Y:S01]  /*0630*/  FMUL.FTZ R39, R49, R60 ;  /* 0x0000003c31277220 */ /* 0x000fe20000410000 */
[----:B------:R-:W-:Y:S01]  /*0640*/  SHF.L.U32 R36, R33, 0x10, RZ ;  /* 0x0000001021247819 */ /* 0x000fe200000006ff */
        /* <DEDUP_REMOVED lines=21> */
[----:B------:R-:W-:Y:S01]  /*07a0*/  FMUL.FTZ R51, R20, R51 ;  /* 0x0000003314337220 */ /* 0x000fe20000410000 */
        /* <DEDUP_REMOVED lines=43> */
.L_x_634:
        /* <DEDUP_REMOVED lines=41> */
.L_x_616:
        /* <DEDUP_REMOVED lines=33> */
.L_x_615:
        /* <DEDUP_REMOVED lines=36> */
.L_x_618:
        /* <DEDUP_REMOVED lines=37> */
.L_x_614:
        /* <DEDUP_REMOVED lines=47> */
.L_x_620:
        /* <DEDUP_REMOVED lines=45> */
.L_x_619:
        /* <DEDUP_REMOVED lines=48> */
.L_x_621:
        /* <DEDUP_REMOVED lines=48> */
.L_x_617:
        /* <DEDUP_REMOVED lines=18> */
.L_x_612:
        /* <DEDUP_REMOVED lines=16> */
.L_x_611:
[----:B------:R-:W-:Y:S05]  /*2170*/  BSYNC B0 ;  /* 0x0000000000007941 */ /* 0x000fea0003800000 */
.L_x_610:
[----:B------:R-:W1:Y:S01]  /*2180*/  S2R R3, SR_CgaCtaId ;  /* 0x0000000000037919 */ /* 0x000e620000008800 */
[----:B------:R-:W-:Y:S01]  /*2190*/  MOV R0, 0x400 ;  /* 0x0000040000007802 */ /* 0x000fe20000000f00 */
[----:B------:R-:W-:Y:S05]  /*21a0*/  WARPSYNC.ALL ;  /* 0x0000000000007948 */ /* 0x000fea0003800000 */
[----:B0-----:R-:W0:Y:S01]  /*21b0*/  S2R R29, SR_TID.X ;  /* 0x00000000001d7919 */ /* 0x001e220000002100 */
[----:B------:R-:W2:Y:S01]  /*21c0*/  LDCU.128 UR20, c[0x0][0x440] ;  /* 0x00008800ff1477ac */ /* 0x000ea20008000c00 */
[----:B-1----:R-:W-:-:S04]  /*21d0*/  LEA R0, R3, R0, 0x18 ;  /* 0x0000000003007211 */ /* 0x002fc800078ec0ff */
[CC--:B0-----:R-:W-:Y:S02]  /*21e0*/  LEA R2, R29.reuse, R0.reuse, 0x5 ;  /* 0x000000001d027211 */ /* 0x0c1fe400078e28ff */
        /* <DEDUP_REMOVED lines=55> */
.L_x_613:
[----:B------:R-:W-:Y:S01]  /*2560*/  HFMA2 R61, -RZ, RZ, 0, 5.9604644775390625e-08 ;  /* 0x00000001ff3d7431 */ /* 0x000fe200000001ff */
[----:B------:R-:W-:Y:S01]  /*2570*/  BSSY B2, `(.L_x_623) ;  /* 0x0000006000027945 */ /* 0x000fe20003800000 */
[----:B------:R-:W-:Y:S02]  /*2580*/  MOV R64, 0x1f ;  /* 0x0000001f00407802 */ /* 0x000fe40000000f00 */
[----:B------:R-:W-:-:S07]  /*2590*/  MOV R59, 0xffffffff ;  /* 0xffffffff003b7802 */ /* 0x000fce0000000f00 */
[----:B-----5:R-:W-:Y:S05]  /*25a0*/  WARPSYNC.COLLECTIVE R59, `(.L_x_624) ;  /* 0x000000003b087348 */ /* 0x020fea0003c00000 */
[----:B------:R0:W1:Y:S02]  /*25b0*/  SHFL.BFLY P3, R69, R66, R61, R64 ;  /* 0x0c00003d42457389 */ /* 0x0000640000060040 */
[----:B01---5:R-:W-:Y:S05]  /*25c0*/  ENDCOLLECTIVE ;  /* 0x000000000000791b */ /* 0x023fea0003800000 */
.L_x_624:
[----:B------:R-:W-:Y:S05]  /*25d0*/  BSYNC B2 ;  /* 0x0000000000027941 */ /* 0x000fea0003800000 */
.L_x_623:
        /* <DEDUP_REMOVED lines=9> */
.L_x_625:
[----:B------:R-:W-:Y:S01]  /*2670*/  MOV R66, R57 ;  /* 0x0000003900427202 */ /* 0x000fe20000000f00 */
[----:B------:R-:W-:Y:S01]  /*2680*/  HFMA2 R61, -RZ, RZ, 0, 1.1920928955078125e-07 ;  /* 0x00000002ff3d7431 */ /* 0x000fe200000001ff */
[----:B------:R-:W-:-:S07]  /*2690*/  MOV R55, R69 ;  /* 0x0000004500377202 */ /* 0x000fce0000000f00 */
[----:B------:R-:W-:Y:S05]  /*26a0*/  WARPSYNC.COLLECTIVE R59, `(.L_x_626) ;  /* 0x000000003b087348 */ /* 0x000fea0003c00000 */
[----:B------:R0:W1:Y:S02]  /*26b0*/  SHFL.BFLY P3, R69, R66, R61, R64 ;  /* 0x0c00003d42457389 */ /* 0x0000640000060040 */
[----:B01----:R-:W-:Y:S05]  /*26c0*/  ENDCOLLECTIVE ;  /* 0x000000000000791b */ /* 0x003fea0003800000 */
.L_x_626:
[----:B------:R-:W-:-:S05]  /*26d0*/  FADD.FTZ R62, R60, R55 ;  /* 0x000000373c3e7221 */ /* 0x000fca0000010000 */
[----:B------:R-:W-:Y:S02]  /*26e0*/  MOV R66, R62 ;  /* 0x0000003e00427202 */ /* 0x000fe40000000f00 */
[----:B------:R-:W-:-:S07]  /*26f0*/  MOV R68, R69 ;  /* 0x0000004500447202 */ /* 0x000fce0000000f00 */
[----:B------:R-:W-:Y:S05]  /*2700*/  WARPSYNC.COLLECTIVE R59, `(.L_x_627) ;  /* 0x000000003b087348 */ /* 0x000fea0003c00000 */
[----:B------:R0:W1:Y:S02]  /*2710*/  SHFL.BFLY P3, R69, R66, R61, R64 ;  /* 0x0c00003d42457389 */ /* 0x0000640000060040 */
[----:B01----:R-:W-:Y:S05]  /*2720*/  ENDCOLLECTIVE ;  /* 0x000000000000791b */ /* 0x003fea0003800000 */
.L_x_627:
[----:B------:R-:W-:-:S05]  /*2730*/  FADD.FTZ R68, R57, R68 ;  /* 0x0000004439447221 */ /* 0x000fca0000010000 */
[----:B------:R-:W-:Y:S01]  /*2740*/  MOV R66, R68 ;  /* 0x0000004400427202 */ /* 0x000fe20000000f00 */
[----:B------:R-:W-:Y:S01]  /*2750*/  HFMA2 R61, -RZ, RZ, 0, 2.384185791015625e-07 ;  /* 0x00000004ff3d7431 */ /* 0x000fe200000001ff */
[----:B------:R-:W-:-:S07]  /*2760*/  MOV R55, R69 ;  /* 0x0000004500377202 */ /* 0x000fce0000000f00 */
[----:B------:R-:W-:Y:S05]  /*2770*/  WARPSYNC.COLLECTIVE R59, `(.L_x_628) ;  /* 0x000000003b087348 */ /* 0x000fea0003c00000 */
[----:B------:R0:W1:Y:S02]  /*2780*/  SHFL.BFLY P3, R69, R66, R61, R64 ;  /* 0x0c00003d42457389 */ /* 0x0000640000060040 */
[----:B01----:R-:W-:Y:S05]  /*2790*/  ENDCOLLECTIVE ;  /* 0x000000000000791b */ /* 0x003fea0003800000 */
.L_x_628:
[----:B------:R-:W-:-:S05]  /*27a0*/  FADD.FTZ R63, R62, R55 ;  /* 0x000000373e3f7221 */ /* 0x000fca0000010000 */
[----:B------:R-:W-:Y:S02]  /*27b0*/  MOV R66, R63 ;  /* 0x0000003f00427202 */ /* 0x000fe40000000f00 */
[----:B------:R-:W-:-:S07]  /*27c0*/  MOV R55, R69 ;  /* 0x0000004500377202 */ /* 0x000fce0000000f00 */
[----:B------:R-:W-:Y:S05]  /*27d0*/  WARPSYNC.COLLECTIVE R59, `(.L_x_629) ;  /* 0x000000003b087348 */ /* 0x000fea0003c00000 */
[----:B------:R0:W1:Y:S02]  /*27e0*/  SHFL.BFLY P3, R69, R66, R61, R64 ;  /* 0x0c00003d42457389 */ /* 0x0000640000060040 */
[----:B01----:R-:W-:Y:S05]  /*27f0*/  ENDCOLLECTIVE ;  /* 0x000000000000791b */ /* 0x003fea0003800000 */
.L_x_629:
[----:B------:R-:W-:-:S05]  /*2800*/  FADD.FTZ R65, R68, R55 ;  /* 0x0000003744417221 */ /* 0x000fca0000010000 */
[----:B------:R-:W-:Y:S01]  /*2810*/  MOV R66, R65 ;  /* 0x0000004100427202 */ /* 0x000fe20000000f00 */
[----:B------:R-:W-:Y:S01]  /*2820*/  HFMA2 R61, -RZ, RZ, 0, 4.76837158203125e-07 ;  /* 0x00000008ff3d7431 */ /* 0x000fe200000001ff */
[----:B------:R-:W-:-:S07]  /*2830*/  MOV R55, R69 ;  /* 0x0000004500377202 */ /* 0x000fce0000000f00 */
[----:B------:R-:W-:Y:S05]  /*2840*/  WARPSYNC.COLLECTIVE R59, `(.L_x_630) ;  /* 0x000000003b087348 */ /* 0x000fea0003c00000 */
[----:B------:R0:W1:Y:S02]  /*2850*/  SHFL.BFLY P3, R69, R66, R61, R64 ;  /* 0x0c00003d42457389 */ /* 0x0000640000060040 */
[----:B01----:R-:W-:Y:S05]  /*2860*/  ENDCOLLECTIVE ;  /* 0x000000000000791b */ /* 0x003fea0003800000 */
.L_x_630:
[----:B------:R-:W-:-:S05]  /*2870*/  FADD.FTZ R67, R63, R55 ;  /* 0x000000373f437221 */ /* 0x000fca0000010000 */
[----:B------:R-:W-:Y:S02]  /*2880*/  MOV R66, R67 ;  /* 0x0000004300427202 */ /* 0x000fe40000000f00 */
[----:B------:R-:W-:-:S07]  /*2890*/  MOV R55, R69 ;  /* 0x0000004500377202 */ /* 0x000fce0000000f00 */
[----:B------:R-:W-:Y:S05]  /*28a0*/  WARPSYNC.COLLECTIVE R59, `(.L_x_631) ;  /* 0x000000003b087348 */ /* 0x000fea0003c00000 */
[----:B------:R0:W1:Y:S02]  /*28b0*/  SHFL.BFLY P3, R69, R66, R61, R64 ;  /* 0x0c00003d42457389 */ /* 0x0000640000060040 */
[----:B01----:R-:W-:Y:S05]  /*28c0*/  ENDCOLLECTIVE ;  /* 0x000000000000791b */ /* 0x003fea0003800000 */
.L_x_631:
[----:B------:R-:W-:-:S05]  /*28d0*/  FADD.FTZ R55, R65, R55 ;  /* 0x0000003741377221 */ /* 0x000fca0000010000 */
[----:B------:R-:W-:Y:S01]  /*28e0*/  MOV R66, R55 ;  /* 0x0000003700427202 */ /* 0x000fe20000000f00 */
[----:B------:R-:W-:Y:S01]  /*28f0*/  HFMA2 R61, -RZ, RZ, 0, 9.5367431640625e-07 ;  /* 0x00000010ff3d7431 */ /* 0x000fe200000001ff */
[----:B------:R-:W-:-:S07]  /*2900*/  MOV R60, R69 ;  /* 0x00000045003c7202 */ /* 0x000fce0000000f00 */
[----:B------:R-:W-:Y:S05]  /*2910*/  WARPSYNC.COLLECTIVE R59, `(.L_x_632) ;  /* 0x000000003b087348 */ /* 0x000fea0003c00000 */
[----:B------:R0:W1:Y:S02]  /*2920*/  SHFL.BFLY P3, R69, R66, R61, R64 ;  /* 0x0c00003d42457389 */ /* 0x0000640000060040 */
[----:B01----:R-:W-:Y:S05]  /*2930*/  ENDCOLLECTIVE ;  /* 0x000000000000791b */ /* 0x003fea0003800000 */
.L_x_632:
[----:B------:R-:W-:-:S05]  /*2940*/  FADD.FTZ R57, R67, R60 ;  /* 0x0000003c43397221 */ /* 0x000fca0000010000 */
[----:B------:R-:W-:Y:S02]  /*2950*/  MOV R66, R57 ;  /* 0x0000003900427202 */ /* 0x000fe40000000f00 */
[----:B------:R-:W-:-:S07]  /*2960*/  MOV R60, R69 ;  /* 0x00000045003c7202 */ /* 0x000fce0000000f00 */
[----:B------:R-:W-:Y:S05]  /*2970*/  WARPSYNC.COLLECTIVE R59, `(.L_x_633) ;  /* 0x000000003b087348 */ /* 0x000fea0003c00000 */
[----:B------:R0:W1:Y:S02]  /*2980*/  SHFL.BFLY P3, R69, R66, R61, R64 ;  /* 0x0c00003d42457389 */ /* 0x0000640000060040 */
[----:B01----:R-:W-:Y:S05]  /*2990*/  ENDCOLLECTIVE ;  /* 0x000000000000791b */ /* 0x003fea0003800000 */
.L_x_633:
[----:B------:R-:W-:Y:S01]  /*29a0*/  MOV R62, R69 ;  /* 0x00000045003e7202 */ /* 0x000fe20000000f00 */
[----:B------:R-:W-:Y:S06]  /*29b0*/  BRA `(.L_x_634) ;  /* 0xffffffe000287947 */ /* 0x000fec000383ffff */
.L_x_635:
        /* <DEDUP_REMOVED lines=12> */
.L_x_2827:


//--------------------- .text._ZN10layer_norm31ln_parallel_residual_bwd_kernelINS_13Kernel_traitsIf13__nv_bfloat16S2_S2_fjLj256ELj1ELj4ELj1ELj16ENS_18Kernel_traits_baseILj256EfS2_S2_S2_fjLj128EEEEELb1ELb0ELb0EEEvNS_9BwdParamsE --------------------------
	.section	.text._ZN10layer_norm31ln_parallel_residual_bwd_kernelINS_13Kernel_traitsIf13__nv_bfloat16S2_S2_fjLj256ELj1ELj4ELj1ELj16ENS_18Kernel_traits_baseILj256EfS2_S2_S2_fjLj128EEEEELb1ELb0ELb0EEEvNS_9BwdParamsE,"ax",@progbits
	.align	128
        .global         _ZN10layer_norm31ln_parallel_residual_bwd_kernelINS_13Kernel_traitsIf13__nv_bfloat16S2_S2_fjLj256ELj1ELj4ELj1ELj16ENS_18Kernel_traits_baseILj256EfS2_S2_S2_fjLj128EEEEELb1ELb0ELb0EEEvNS_9BwdParamsE
        .type           _ZN10layer_norm31ln_parallel_residual_bwd_kernelINS_13Kernel_traitsIf13__nv_bfloat16S2_S2_fjLj256ELj1ELj4ELj1ELj16ENS_18Kernel_traits_baseILj256EfS2_S2_S2_fjLj128EEEEELb1ELb0ELb0EEEvNS_9BwdParamsE,@function
        .size           _ZN10layer_norm31ln_parallel_residual_bwd_kernelINS_13Kernel_traitsIf13__nv_bfloat16S2_S2_fjLj256ELj1ELj4ELj1ELj16ENS_18Kernel_traits_baseILj256EfS2_S2_S2_fjLj128EEEEELb1ELb0ELb0EEEvNS_9BwdParamsE,(.L_x_2828 - _ZN10layer_norm31ln_parallel_residual_bwd_kernelINS_13Kernel_traitsIf13__nv_bfloat16S2_S2_fjLj256ELj1ELj4ELj1ELj16ENS_18Kernel_traits_baseILj256EfS2_S2_S2_fjLj128EEEEELb1ELb0ELb0EEEvNS_9BwdParamsE)
        .other          _ZN10layer_norm31ln_parallel_residual_bwd_kernelINS_13Kernel_traitsIf13__nv_bfloat16S2_S2_fjLj256ELj1ELj4ELj1ELj16ENS_18Kernel_traits_baseILj256EfS2_S2_S2_fjLj128EEEEELb1ELb0ELb0EEEvNS_9BwdParamsE,@"STO_CUDA_ENTRY STV_DEFAULT"
_ZN10layer_norm31ln_parallel_residual_bwd_kernelINS_13Kernel_traitsIf13__nv_bfloat16S2_S2_fjLj256ELj1ELj4ELj1ELj16ENS_18Kernel_traits_baseILj256EfS2_S2_S2_fjLj128EEEEELb1ELb0ELb0EEEvNS_9BwdParamsE:
.text._ZN10layer_norm31ln_parallel_residual_bwd_kernelINS_13Kernel_traitsIf13__nv_bfloat16S2_S2_fjLj256ELj1ELj4ELj1ELj16ENS_18Kernel_traits_baseILj256EfS2_S2_S2_fjLj128EEEEELb1ELb0ELb0EEEvNS_9BwdParamsE:
        /* <DEDUP_REMOVED lines=20> */
[----:B------:R-:W1:Y:S02]  /*0140*/  LDCU.64 UR10, c[0x0][0x470] ;  /* 0x00008e00ff0a77ac */ /* 0x000e640008000a00 */
[----:B------:R-:W-:Y:S01]  /*0150*/  IMAD.IADD R2, R0, 0x1, -R3 ;  /* 0x0000000100027824 */ /* 0x000fe200078e0a03 */
[----:B0-----:R-:W-:-:S04]  /*0160*/  USHF.L.U32 UR4, UR4, 0x2, URZ ;  /* 0x0000000204047899 */ /* 0x001fc800080006ff */
[----:B------:R-:W-:Y:S02]  /*0170*/  ISETP.GE.U32.AND P2, PT, R2, 0x20, PT ;  /* 0x000000200200780c */ /* 0x000fe40003f46070 */
[----:B------:R-:W-:-:S04]  /*0180*/  LOP3.LUT R76, R76, UR4, RZ, 0xfc, !PT ;  /* 0x000000044c4c7c12 */ /* 0x000fc8000f8efcff */
[----:B---3--:R-:W-:Y:S01]  /*0190*/  ISETP.GE.AND P0, PT, R76, UR5, PT ;  /* 0x000000054c007c0c */ /* 0x008fe2000bf06270 */
[----:B------:R-:W-:Y:S06]  /*01a0*/  BSSY B0, `(.L_x_636) ;  /* 0x000031d000007945 */ /* 0x000fec0003800000 */
[----:B--2---:R-:W-:-:S04]  /*01b0*/  @P2 IMAD.WIDE.U32 R20, R0, 0x20, R20 ;  /* 0x0000002000142825 */ /* 0x004fc800078e0014 */
[----:B----4-:R-:W-:Y:S01]  /*01c0*/  @P2 IMAD.WIDE.U32 R22, R0, 0x20, R22 ;  /* 0x0000002000162825 */ /* 0x010fe200078e0016 */
[----:B------:R-:W5:Y:S01]  /*01d0*/  @P2 LDG.E.128 R4, desc[UR8][R20.64] ;  /* 0x0000000814042981 */ /* 0x000f62000c1e1d00 */
[----:B------:R-:W-:Y:S02]  /*01e0*/  CS2R R24, SRZ ;  /* 0x0000000000187805 */ /* 0x000fe4000001ff00 */
[----:B------:R-:W-:Y:S02]  /*01f0*/  CS2R R26, SRZ ;  /* 0x00000000001a7805 */ /* 0x000fe4000001ff00 */
[----:B------:R-:W-:Y:S01]  /*0200*/  CS2R R28, SRZ ;  /* 0x00000000001c7805 */ /* 0x000fe2000001ff00 */
[----:B------:R0:W5:Y:S01]  /*0210*/  @P2 LDG.E.128 R8, desc[UR8][R20.64+0x10] ;  /* 0x0000100814082981 */ /* 0x000162000c1e1d00 */
[----:B------:R-:W-:Y:S02]  /*0220*/  CS2R R30, SRZ ;  /* 0x00000000001e7805 */ /* 0x000fe4000001ff00 */
[----:B------:R-:W-:-:S02]  /*0230*/  CS2R R32, SRZ ;  /* 0x0000000000207805 */ /* 0x000fc4000001ff00 */
[----:B------:R-:W-:Y:S01]  /*0240*/  CS2R R34, SRZ ;  /* 0x0000000000227805 */ /* 0x000fe2000001ff00 */
[----:B------:R-:W5:Y:S01]  /*0250*/  @P2 LDG.E.128 R12, desc[UR8][R22.64] ;  /* 0x00000008160c2981 */ /* 0x000f62000c1e1d00 */
[----:B------:R-:W-:Y:S02]  /*0260*/  CS2R R36, SRZ ;  /* 0x0000000000247805 */ /* 0x000fe4000001ff00 */
[----:B------:R-:W-:Y:S02]  /*0270*/  CS2R R38, SRZ ;  /* 0x0000000000267805 */ /* 0x000fe4000001ff00 */
[----:B------:R-:W-:Y:S01]  /*0280*/  CS2R R42, SRZ ;  /* 0x00000000002a7805 */ /* 0x000fe2000001ff00 */
[----:B------:R2:W5:Y:S01]  /*0290*/  @P2 LDG.E.128 R16, desc[UR8][R22.64+0x10] ;  /* 0x0000100816102981 */ /* 0x000562000c1e1d00 */
[----:B------:R-:W-:Y:S02]  /*02a0*/  CS2R R40, SRZ ;  /* 0x0000000000287805 */ /* 0x000fe4000001ff00 */
[----:B0-----:R-:W-:-:S02]  /*02b0*/  CS2R R20, SRZ ;  /* 0x0000000000147805 */ /* 0x001fc4000001ff00 */
[----:B------:R-:W-:Y:S02]  /*02c0*/  CS2R R46, SRZ ;  /* 0x00000000002e7805 */ /* 0x000fe4000001ff00 */
[----:B------:R-:W-:Y:S02]  /*02d0*/  CS2R R44, SRZ ;  /* 0x00000000002c7805 */ /* 0x000fe4000001ff00 */
[----:B------:R-:W-:Y:S02]  /*02e0*/  CS2R R50, SRZ ;  /* 0x0000000000327805 */ /* 0x000fe4000001ff00 */
[----:B------:R-:W-:Y:S02]  /*02f0*/  CS2R R48, SRZ ;  /* 0x0000000000307805 */ /* 0x000fe4000001ff00 */
[----:B--2---:R-:W-:Y:S01]  /*0300*/  CS2R R22, SRZ ;  /* 0x0000000000167805 */ /* 0x004fe2000001ff00 */
[----:B-1----:R-:W-:Y:S06]  /*0310*/  @P0 BRA `(.L_x_637) ;  /* 0x0000003000140947 */ /* 0x002fec0003800000 */
[----:B------:R-:W-:-:S07]  /*0320*/  HFMA2 R20, -RZ, RZ, 0, 0 ;  /* 0x00000000ff147431 */ /* 0x000fce00000001ff */
.L_x_650:
        /* <DEDUP_REMOVED lines=13> */
[----:B------:R-:W1:Y:S01]  /*0400*/  LDC.64 R66, c[0x0][0x3a8] ;  /* 0x0000ea00ff427b82 */ /* 0x000e620000000a00 */
[----:B------:R-:W-:Y:S01]  /*0410*/  ISETP.NE.U32.AND P1, PT, RZ, UR10, PT ;  /* 0x0000000aff007c0c */ /* 0x000fe2000bf25070 */
[----:B0-----:R-:W-:-:S03]  /*0420*/  IMAD.WIDE R80, R76, 0x4, R64 ;  /* 0x000000044c507825 */ /* 0x001fc600078e0240 */
[----:B------:R-:W-:Y:S02]  /*0430*/  ISETP.NE.AND.EX P1, PT, RZ, UR11, PT, P1 ;  /* 0x0000000bff007c0c */ /* 0x000fe4000bf25310 */
[----:B------:R0:W2:Y:S01]  /*0440*/  LDG.E R78, desc[UR8][R80.64] ;  /* 0x00000008504e7981 */ /* 0x0000a2000c1e1900 */
[----:B------:R-:W3:Y:S08]  /*0450*/  LDC.64 R72, c[0x0][0x430] ;  /* 0x00010c00ff487b82 */ /* 0x000ef00000000a00 */
[----:B------:R-:W4:Y:S01]  /*0460*/  LDC.64 R68, c[0x0][0x428] ;  /* 0x00010a00ff447b82 */ /* 0x000f220000000a00 */
[----:B-1----:R-:W-:-:S07]  /*0470*/  IMAD.WIDE.U32 R64, R79, 0x10, R66 ;  /* 0x000000104f407825 */ /* 0x002fce00078e0042 */
[----:B------:R-:W1:Y:S01]  /*0480*/  @P1 LDC.64 R82, c[0x0][0x3b8] ;  /* 0x0000ee00ff521b82 */ /* 0x000e620000000a00 */
[----:B------:R-:W2:Y:S01]  /*0490*/  LDG.E.128 R64, desc[UR8][R64.64] ;  /* 0x0000000840407981 */ /* 0x000ea2000c1e1d00 */
[----:B---3--:R-:W-:-:S06]  /*04a0*/  IMAD.WIDE.U32 R72, R79, 0x10, R72 ;  /* 0x000000104f487825 */ /* 0x008fcc00078e0048 */
[----:B------:R-:W0:Y:S01]  /*04b0*/  LDC.64 R84, c[0x0][0x3b0] ;  /* 0x0000ec00ff547b82 */ /* 0x000e220000000a00 */
[----:B------:R-:W3:Y:S01]  /*04c0*/  LDG.E.128 R72, desc[UR8][R72.64] ;  /* 0x0000000848487981 */ /* 0x000ee2000c1e1d00 */
[----:B----4-:R-:W-:-:S06]  /*04d0*/  IMAD.WIDE.U32 R68, R79, 0x10, R68 ;  /* 0x000000104f447825 */ /* 0x010fcc00078e0044 */
[----:B------:R-:W4:Y:S01]  /*04e0*/  LDG.E.128 R68, desc[UR8][R68.64] ;  /* 0x0000000844447981 */ /* 0x000f22000c1e1d00 */
[----:B-1----:R-:W-:-:S06]  /*04f0*/  @P1 IMAD.WIDE.U32 R82, R79, 0x8, R82 ;  /* 0x000000084f521825 */ /* 0x002fcc00078e0052 */
[----:B------:R-:W4:Y:S01]  /*0500*/  @P1 LDG.E.64 R82, desc[UR8][R82.64] ;  /* 0x0000000852521981 */ /* 0x000f22000c1e1b00 */
[----:B0-----:R-:W-:-:S06]  /*0510*/  IMAD.WIDE.U32 R80, R79, 0x8, R84 ;  /* 0x000000084f507825 */ /* 0x001fcc00078e0054 */
[----:B------:R-:W4:Y:S01]  /*0520*/  LDG.E.64 R80, desc[UR8][R80.64] ;  /* 0x0000000850507981 */ /* 0x000f22000c1e1b00 */
[----:B------:R-:W-:-:S04]  /*0530*/  ISETP.NE.U32.AND P0, PT, RZ, UR24, PT ;  /* 0x00000018ff007c0c */ /* 0x000fc8000bf05070 */
[----:B------:R-:W-:-:S13]  /*0540*/  ISETP.NE.AND.EX P0, PT, RZ, UR25, PT, P0 ;  /* 0x00000019ff007c0c */ /* 0x000fda000bf05300 */
[----:B------:R-:W0:Y:S02]  /*0550*/  @P0 LDC.64 R84, c[0x0][0x438] ;  /* 0x00010e00ff540b82 */ /* 0x000e240000000a00 */
[----:B0-----:R-:W-:-:S05]  /*0560*/  @P0 IMAD.WIDE.U32 R84, R79, 0x10, R84 ;  /* 0x000000104f540825 */ /* 0x001fca00078e0054 */
[----:B------:R0:W5:Y:S01]  /*0570*/  @P0 LDG.E.128 R52, desc[UR8][R84.64] ;  /* 0x0000000854340981 */ /* 0x000162000c1e1d00 */
[----:B------:R-:W-:-:S04]  /*0580*/  ISETP.NE.AND P0, PT, RZ, UR12, PT ;  /* 0x0000000cff007c0c */ /* 0x000fc8000bf05270 */
[----:B--2---:R-:W-:Y:S02]  /*0590*/  FSEL R78, R78, RZ, !P0 ;  /* 0x000000ff4e4e7208 */ /* 0x004fe40004000000 */
[C---:B------:R-:W-:Y:S02]  /*05a0*/  PRMT R86, R64.reuse, 0x7632, R86 ;  /* 0x0000763240567816 */ /* 0x040fe40000000056 */
[----:B------:R-:W-:Y:S02]  /*05b0*/  SHF.L.U32 R3, R64, 0x10, RZ ;  /* 0x0000001040037819 */ /* 0x000fe400000006ff */
[C---:B------:R-:W-:Y:S01]  /*05c0*/  PRMT R64, R65.reuse, 0x7632, R64 ;  /* 0x0000763241407816 */ /* 0x040fe20000000040 */
[----:B------:R-:W-:Y:S01]  /*05d0*/  IMAD.U32 R65, R65, 0x10000, RZ ;  /* 0x0001000041417824 */ /* 0x000fe200078e00ff */
[C---:B------:R-:W-:Y:S02]  /*05e0*/  PRMT R88, R66.reuse, 0x7632, R88 ;  /* 0x0000763242587816 */ /* 0x040fe40000000058 */
[----:B------:R-:W-:-:S02]  /*05f0*/  SHF.L.U32 R111, R66, 0x10, RZ ;  /* 0x00000010426f7819 */ /* 0x000fc400000006ff */
[C---:B------:R-:W-:Y:S01]  /*0600*/  PRMT R66, R67.reuse, 0x7632, R66 ;  /* 0x0000763243427816 */ /* 0x040fe20000000042 */
[----:B------:R-:W-:Y:S01]  /*0610*/  IMAD.U32 R107, R67, 0x10000, RZ ;  /* 0x00010000436b7824 */ /* 0x000fe200078e00ff */
[----:B------:R-:W-:Y:S01]  /*0620*/  SHF.L.U32 R101, R86, 0x10, RZ ;  /* 0x0000001056657819 */ /* 0x000fe200000006ff */
[----:B0-----:R-:W-:Y:S01]  /*0630*/  FADD.FTZ R85, -R78, R65 ;  /* 0x000000414e557221 */ /* 0x001fe20000010100 */
[----:B------:R-:W-:Y:S01]  /*0640*/  SHF.L.U32 R67, R88, 0x10, RZ ;  /* 0x0000001058437819 */ /* 0x000fe200000006ff */
[----:B------:R-:W-:Y:S02]  /*0650*/  IMAD.U32 R87, R64, 0x10000, RZ ;  /* 0x0001000040577824 */ /* 0x000fe400078e00ff */
[----:B------:R-:W-:Y:S01]  /*0660*/  IMAD.U32 R65, R66, 0x10000, RZ ;  /* 0x0001000042417824 */ /* 0x000fe200078e00ff */
[----:B---3--:R-:W-:Y:S01]  /*0670*/  PRMT R108, R72, 0x7632, R108 ;  /* 0x00007632486c7816 */ /* 0x008fe2000000006c */
[C---:B------:R-:W-:Y:S01]  /*0680*/  FADD.FTZ R3, -R78.reuse, R3 ;  /* 0x000000034e037221 */ /* 0x040fe20000010100 */
[C---:B------:R-:W-:Y:S01]  /*0690*/  FADD.FTZ R111, -R78.reuse, R111 ;  /* 0x0000006f4e6f7221 */ /* 0x040fe20000010100 */
[C---:B------:R-:W-:Y:S01]  /*06a0*/  FADD.FTZ R107, -R78.reuse, R107 ;  /* 0x0000006b4e6b7221 */ /* 0x040fe20000010100 */
[C---:B------:R-:W-:Y:S01]  /*06b0*/  FADD.FTZ R101, -R78.reuse, R101 ;  /* 0x000000654e657221 */ /* 0x040fe20000010100 */
[C---:B------:R-:W-:Y:S01]  /*06c0*/  FADD.FTZ R87, -R78.reuse, R87 ;  /* 0x000000574e577221 */ /* 0x040fe20000010100 */
[C---:B------:R-:W-:Y:S01]  /*06d0*/  FADD.FTZ R67, -R78.reuse, R67 ;  /* 0x000000434e437221 */ /* 0x040fe20000010100 */
[----:B------:R-:W-:Y:S01]  /*06e0*/  FADD.FTZ R65, -R78, R65 ;  /* 0x000000414e417221 */ /* 0x000fe20000010100 */
[----:B----4-:R-:W-:-:S02]  /*06f0*/  PRMT R78, R68, 0x7632, R78 ;  /* 0x00007632444e7816 */ /* 0x010fc4000000004e */
[----:B------:R-:W-:Y:S01]  /*0700*/  SHF.L.U32 R108, R108, 0x10, RZ ;  /* 0x000000106c6c7819 */ /* 0x000fe200000006ff */
[C---:B------:R-:W-:Y:S01]  /*0710*/  IMAD.U32 R115, R69.reuse, 0x10000, RZ ;  /* 0x0001000045737824 */ /* 0x040fe200078e00ff */
[----:B------:R-:W-:Y:S01]  /*0720*/  PRMT R86, R69, 0x7632, R86 ;  /* 0x0000763245567816 */ /* 0x000fe20000000056 */
[----:B------:R-:W-:Y:S01]  /*0730*/  IMAD.U32 R109, R71, 0x10000, RZ ;  /* 0x00010000476d7824 */ /* 0x000fe200078e00ff */
[----:B------:R-:W-:Y:S01]  /*0740*/  PRMT R90, R73, 0x7632, R90 ;  /* 0x00007632495a7816 */ /* 0x000fe2000000005a */
[----:B------:R-:W-:Y:S01]  /*0750*/  IMAD.U32 R110, R78, 0x10000, RZ ;  /* 0x000100004e6e7824 */ /* 0x000fe200078e00ff */
[----:B------:R-:W-:Y:S02]  /*0760*/  PRMT R89, R71, 0x7632, R89 ;  /* 0x0000763247597816 */ /* 0x000fe40000000059 */
[----:B------:R-:W-:Y:S01]  /*0770*/  SHF.L.U32 R69, R72, 0x10, RZ ;  /* 0x0000001048457819 */ /* 0x000fe200000006ff */
[----:B-----5:R-:W-:Y:S01]  /*0780*/  FMUL.FTZ R78, R100, R101 ;  /* 0x00000065644e7220 */ /* 0x020fe20000410000 */
[----:B------:R-:W-:-:S02]  /*0790*/  PRMT R88, R74, 0x7632, R88 ;  /* 0x000076324a587816 */ /* 0x000fc40000000058 */
[----:B------:R-:W-:Y:S01]  /*07a0*/  SHF.L.U32 R71, R74, 0x10, RZ ;  /* 0x000000104a477819 */ /* 0x000fe200000006ff */
[----:B------:R-:W-:Y:S01]  /*07b0*/  FMUL.FTZ R74, R13, R108 ;  /* 0x0000006c0d4a7220 */ /* 0x000fe20000410000 */
[----:B------:R-:W-:Y:S01]  /*07c0*/  SHF.L.U32 R112, R90, 0x10, RZ ;  /* 0x000000105a707819 */ /* 0x000fe200000006ff */
[C---:B------:R-:W-:Y:S01]  /*07d0*/  IMAD.U32 R103, R75.reuse, 0x10000, RZ ;  /* 0x000100004b677824 */ /* 0x040fe200078e00ff */
[----:B------:R-:W-:Y:S02]  /*07e0*/  SHF.L.U32 R117, R68, 0x10, RZ ;  /* 0x0000001044757819 */ /* 0x000fe400000006ff */
[----:B------:R-:W-:Y:S01]  /*07f0*/  PRMT R92, R75, 0x7632, R92 ;  /* 0x000076324b5c7816 */ /* 0x000fe2000000005c */
[----:B------:R-:W-:Y:S01]  /*0800*/  FMUL.FTZ R75, R12, R69 ;  /* 0x000000450c4b7220 */ /* 0x000fe20000410000 */
[----:B------:R-:W-:Y:S01]  /*0810*/  FADD.FTZ R41, R41, R110 ;  /* 0x0000006e29297221 */ /* 0x000fe20000010000 */
[-C--:B------:R-:W-:Y:S01]  /*0820*/  FFMA.FTZ R74, R5, R110.reuse, R74 ;  /* 0x0000006e054a7223 */ /* 0x080fe2000001004a */
[----:B------:R-:W-:Y:S01]  /*0830*/  FFMA.FTZ R49, R78, R110, R49 ;  /* 0x0000006e4e317223 */ /* 0x000fe20000010031 */
[----:B------:R-:W-:Y:S01]  /*0840*/  IMAD.U32 R90, R86, 0x10000, RZ ;  /* 0x00010000565a7824 */ /* 0x000fe200078e00ff */
[----:B------:R-:W-:Y:S01]  /*0850*/  SHF.L.U32 R110, R88, 0x10, RZ ;  /* 0x00000010586e7819 */ /* 0x000fe200000006ff */
[----:B------:R-:W-:Y:S01]  /*0860*/  FMUL.FTZ R86, R15, R112 ;  /* 0x000000700f567220 */ /* 0x000fe20000410000 */
[----:B------:R-:W-:Y:S01]  /*0870*/  PRMT R68, R70, 0x7632, R68 ;  /* 0x0000763246447816 */ /* 0x000fe20000000044 */
[----:B------:R-:W-:Y:S01]  /*0880*/  FMUL.FTZ R88, R100, R87 ;  /* 0x0000005764587220 */ /* 0x000fe20000410000 */
[----:B------:R-:W-:-:S02]  /*0890*/  IMAD.U32 R73, R73, 0x10000, RZ ;  /* 0x0001000049497824 */ /* 0x000fc400078e00ff */
[----:B------:R-:W-:Y:S01]  /*08a0*/  FFMA.FTZ R84, R4, R117, R75 ;  /* 0x0000007504547223 */ /* 0x000fe2000001004b */
[--C-:B------:R-:W-:Y:S01]  /*08b0*/  @P1 SHF.R.U64 R64, R82, 0x8, R83.reuse ;  /* 0x0000000852401819 */ /* 0x100fe20000001253 */
[----:B------:R-:W-:Y:S01]  /*08c0*/  FMUL.FTZ R3, R100, R3 ;  /* 0x0000000364037220 */ /* 0x000fe20000410000 */
[----:B------:R-:W-:Y:S01]  /*08d0*/  @P1 SHF.R.U64 R66, R82, 0x10, R83 ;  /* 0x0000001052421819 */ /* 0x000fe20000001253 */
[----:B------:R-:W-:Y:S01]  /*08e0*/  IMAD.U32 R118, R92, 0x10000, RZ ;  /* 0x000100005c767824 */ /* 0x000fe200078e00ff */
[C---:B------:R-:W-:Y:S01]  /*08f0*/  @P1 PRMT R97, R82.reuse, 0x7610, R97 ;  /* 0x0000761052611816 */ /* 0x040fe20000000061 */
[----:B------:R-:W-:Y:S01]  /*0900*/  FADD.FTZ R43, R43, R90 ;  /* 0x0000005a2b2b7221 */ /* 0x000fe20000010000 */
[----:B------:R-:W-:Y:S01]  /*0910*/  @P1 SHF.R.U64 R82, R82, 0x18, R83 ;  /* 0x0000001852521819 */ /* 0x000fe20000001253 */
[-C--:B------:R-:W-:Y:S01]  /*0920*/  FFMA.FTZ R86, R7, R90.reuse, R86 ;  /* 0x0000005a07567223 */ /* 0x080fe20000010056 */
[----:B------:R-:W-:Y:S01]  /*0930*/  FFMA.FTZ R51, R88, R90, R51 ;  /* 0x0000005a58337223 */ /* 0x000fe20000010033 */
[----:B------:R-:W-:Y:S01]  /*0940*/  SHF.L.U32 R68, R68, 0x10, RZ ;  /* 0x0000001044447819 */ /* 0x000fe200000006ff */
[----:B------:R-:W-:Y:S01]  /*0950*/  FMUL.FTZ R92, R100, R65 ;  /* 0x00000041645c7220 */ /* 0x000fe20000410000 */
[----:B------:R-:W-:Y:S01]  /*0960*/  FMUL.FTZ R75, R14, R73 ;  /* 0x000000490e4b7220 */ /* 0x000fe20000410000 */
[----:B------:R-:W-:Y:S01]  /*0970*/  FMUL.FTZ R114, R17, R110 ;  /* 0x0000006e11727220 */ /* 0x000fe20000410000 */
[----:B------:R-:W-:Y:S01]  /*0980*/  FMUL.FTZ R90, R100, R67 ;  /* 0x00000043645a7220 */ /* 0x000fe20000410000 */
[----:B------:R-:W-:Y:S01]  /*0990*/  FADD.FTZ R65, RZ, R84 ;  /* 0x00000054ff417221 */ /* 0x000fe20000010000 */
[----:B------:R-:W-:Y:S01]  /*09a0*/  @P1 PRMT R99, R64, 0x7610, R99 ;  /* 0x0000761040631816 */ /* 0x000fe20000000063 */
[----:B------:R-:W-:Y:S01]  /*09b0*/  FFMA.FTZ R67, R3, R84, RZ ;  /* 0x0000005403437223 */ /* 0x000fe200000100ff */
[----:B------:R-:W-:Y:S01]  /*09c0*/  @P1 PRMT R98, R66, 0x7610, R98 ;  /* 0x0000761042621816 */ /* 0x000fe20000000062 */
[----:B------:R-:W-:Y:S01]  /*09d0*/  IMAD.U32 R116, R89, 0x10000, RZ ;  /* 0x0001000059747824 */ /* 0x000fe200078e00ff */
[----:B------:R-:W-:-:S02]  /*09e0*/  @P1 SHF.R.U32.HI R64, RZ, 0x8, R83 ;  /* 0x00000008ff401819 */ /* 0x000fc40000011653 */
[----:B------:R-:W-:Y:S01]  /*09f0*/  @P1 SHF.R.U32.HI R66, RZ, 0x10, R83 ;  /* 0x00000010ff421819 */ /* 0x000fe20000011653 */
[----:B------:R-:W-:Y:S01]  /*0a00*/  FADD.FTZ R21, R21, R68 ;  /* 0x0000004415157221 */ /* 0x000fe20000010000 */
[----:B------:R-:W-:Y:S01]  /*0a10*/  @P1 PRMT R95, R82, 0x7610, R95 ;  /* 0x00007610525f1816 */ /* 0x000fe2000000005f */
[----:B------:R-:W-:Y:S01]  /*0a20*/  FFMA.FTZ R82, R6, R115, R75 ;  /* 0x0000007306527223 */ /* 0x000fe2000001004b */
[-C--:B------:R-:W-:Y:S01]  /*0a30*/  FFMA.FTZ R89, R9, R68.reuse, R114 ;  /* 0x0000004409597223 */ /* 0x080fe20000010072 */
[----:B------:R-:W-:Y:S01]  /*0a40*/  FFMA.FTZ R45, R90, R68, R45 ;  /* 0x000000445a2d7223 */ /* 0x000fe2000001002d */
[----:B------:R-:W-:Y:S01]  /*0a50*/  FADD.FTZ R65, R65, R74 ;  /* 0x0000004a41417221 */ /* 0x000fe20000010000 */
[----:B------:R-:W-:Y:S01]  /*0a60*/  FMUL.FTZ R85, R100, R85 ;  /* 0x0000005564557220 */ /* 0x000fe20000410000 */
[----:B------:R-:W-:Y:S01]  /*0a70*/  FFMA.FTZ R68, R78, R74, R67 ;  /* 0x0000004a4e447223 */ /* 0x000fe20000010043 */
[----:B------:R-:W-:Y:S02]  /*0a80*/  @P1 PRMT R94, R64, 0x7610, R94 ;  /* 0x00007610405e1816 */ /* 0x000fe4000000005e */
[----:B------:R-:W-:Y:S01]  /*0a90*/  @P1 PRMT R93, R66, 0x7610, R93 ;  /* 0x00007610425d1816 */ /* 0x000fe2000000005d */
[----:B------:R-:W-:Y:S01]  /*0aa0*/  FADD.FTZ R65, R65, R82 ;  /* 0x0000005241417221 */ /* 0x000fe20000010000 */
[----:B------:R-:W-:-:S02]  /*0ab0*/  SHF.L.U32 R113, R70, 0x10, RZ ;  /* 0x0000001046717819 */ /* 0x000fc400000006ff */
[----:B------:R-:W-:Y:S02]  /*0ac0*/  @P1 PRMT R96, R83, 0x7610, R96 ;  /* 0x0000761053601816 */ /* 0x000fe40000000060 */
[--C-:B------:R-:W-:Y:S02]  /*0ad0*/  SHF.R.U32.HI R106, RZ, 0x18, R81.reuse ;  /* 0x00000018ff6a7819 */ /* 0x100fe40000011651 */
[--C-:B------:R-:W-:Y:S02]  /*0ae0*/  SHF.R.U32.HI R102, RZ, 0x10, R81.reuse ;  /* 0x00000010ff667819 */ /* 0x100fe40000011651 */
[--C-:B------:R-:W-:Y:S02]  /*0af0*/  SHF.R.U32.HI R72, RZ, 0x8, R81.reuse ;  /* 0x00000008ff487819 */ /* 0x100fe40000011651 */
[----:B------:R-:W-:Y:S02]  /*0b00*/  MOV R104, R81 ;  /* 0x0000005100687202 */ /* 0x000fe40000000f00 */
[----:B------:R-:W-:-:S02]  /*0b10*/  SHF.R.U64 R105, R80, 0x18, R81 ;  /* 0x0000001850697819 */ /* 0x000fc40000001251 */
[C-C-:B------:R-:W-:Y:S02]  /*0b20*/  SHF.R.U64 R66, R80.reuse, 0x10, R81.reuse ;  /* 0x0000001050427819 */ /* 0x140fe40000001251 */
[----:B------:R-:W-:Y:S01]  /*0b30*/  SHF.R.U64 R64, R80, 0x8, R81 ;  /* 0x0000000850407819 */ /* 0x000fe20000001251 */
[----:B------:R-:W-:Y:S01]  /*0b40*/  FMUL.FTZ R81, R16, R71 ;  /* 0x0000004710517220 */ /* 0x000fe20000410000 */
[----:B------:R-:W-:Y:S01]  /*0b50*/  @P1 SHF.R.U32.HI R83, RZ, 0x18, R83 ;  /* 0x00000018ff531819 */ /* 0x000fe20000011653 */
[----:B------:R-:W-:Y:S01]  /*0b60*/  FFMA.FTZ R67, R85, R82, R68 ;  /* 0x0000005255437223 */ /* 0x000fe20000010044 */
[----:B------:R-:W-:Y:S02]  /*0b70*/  IMAD.MOV.U32 R70, RZ, RZ, R80 ;  /* 0x000000ffff467224 */ /* 0x000fe400078e0050 */
[----:B------:R-:W-:Y:S01]  /*0b80*/  FFMA.FTZ R80, R8, R113, R81 ;  /* 0x0000007108507223 */ /* 0x000fe20000010051 */
[----:B------:R-:W-:Y:S01]  /*0b90*/  @P1 PRMT R91, R83, 0x7610, R91 ;  /* 0x00007610535b1816 */ /* 0x000fe2000000005b */
[----:B------:R-:W-:Y:S01]  /*0ba0*/  FADD.FTZ R65, R65, R86 ;  /* 0x0000005641417221 */ /* 0x000fe20000010000 */
[----:B------:R-:W-:Y:S01]  /*0bb0*/  FMUL.FTZ R83, R100, R111 ;  /* 0x0000006f64537220 */ /* 0x000fe20000410000 */
[----:B------:R-:W-:Y:S01]  /*0bc0*/  FFMA.FTZ R68, R88, R86, R67 ;  /* 0x0000005658447223 */ /* 0x000fe20000010043 */
[----:B------:R-:W-:Y:S01]  /*0bd0*/  FMUL.FTZ R81, R100, R107 ;  /* 0x0000006b64517220 */ /* 0x000fe20000410000 */
[----:B------:R-:W-:Y:S01]  /*0be0*/  PRMT R101, R106, 0x7610, R101 ;  /* 0x000076106a657816 */ /* 0x000fe20000000065 */
[----:B------:R-:W-:Y:S01]  /*0bf0*/  FADD.FTZ R106, R65, R80 ;  /* 0x00000050416a7221 */ /* 0x000fe20000010000 */
[-C--:B------:R-:W-:Y:S01]  /*0c00*/  FMUL.FTZ R75, R18, R103.reuse ;  /* 0x00000067124b7220 */ /* 0x080fe20000410000 */
[----:B------:R-:W-:Y:S01]  /*0c10*/  FFMA.FTZ R65, R83, R80, R68 ;  /* 0x0000005053417223 */ /* 0x000fe20000010044 */
[--C-:B------:R-:W-:Y:S01]  /*0c20*/  FADD.FTZ R38, R38, R103.reuse ;  /* 0x0000006726267221 */ /* 0x100fe20000010000 */
[----:B------:R-:W-:Y:S01]  /*0c30*/  FFMA.FTZ R30, R81, R103, R30 ;  /* 0x00000067511e7223 */ /* 0x000fe2000001001e */
[----:B------:R-:W-:Y:S01]  /*0c40*/  PRMT R103, R72, 0x7610, R103 ;  /* 0x0000761048677816 */ /* 0x000fe20000000067 */
[----:B------:R-:W-:Y:S01]  /*0c50*/  FFMA.FTZ R75, R10, R109, R75 ;  /* 0x0000006d0a4b7223 */ /* 0x000fe2000001004b */
[----:B------:R-:W-:Y:S01]  /*0c60*/  FMUL.FTZ R120, R19, R118 ;  /* 0x0000007613787220 */ /* 0x000fe20000410000 */
[----:B------:R-:W-:Y:S01]  /*0c70*/  FADD.FTZ R68, R106, R89 ;  /* 0x000000596a447221 */ /* 0x000fe20000010000 */
[----:B------:R-:W-:-:S02]  /*0c80*/  FFMA.FTZ R72, R90, R89, R65 ;  /* 0x000000595a487223 */ /* 0x000fc40000010041 */
[----:B------:R-:W-:Y:S01]  /*0c90*/  FFMA.FTZ R87, R11, R116, R120 ;  /* 0x000000740b577223 */ /* 0x000fe20000010078 */
[----:B------:R-:W-:Y:S01]  /*0ca0*/  FADD.FTZ R68, R68, R75 ;  /* 0x0000004b44447221 */ /* 0x000fe20000010000 */
[----:B------:R-:W-:Y:S01]  /*0cb0*/  FFMA.FTZ R65, R81, R75, R72 ;  /* 0x0000004b51417223 */ /* 0x000fe20000010048 */
[--C-:B------:R-:W-:Y:S01]  /*0cc0*/  FADD.FTZ R33, R33, R108.reuse ;  /* 0x0000006c21217221 */ /* 0x100fe20000010000 */
        /* <DEDUP_REMOVED lines=24> */
[----:B------:R-:W-:Y:S01]  /*0e50*/  PRMT R106, R66, 0x7610, R106 ;  /* 0x00007610426a7816 */ /* 0x000fe2000000006a */
[----:B------:R-:W-:Y:S01]  /*0e60*/  FADD.FTZ R68, R68, R87 ;  /* 0x0000005744447221 */ /* 0x000fe20000010000 */
[----:B------:R-:W-:Y:S01]  /*0e70*/  PRMT R107, R64, 0x7610, R107 ;  /* 0x00007610406b7816 */ /* 0x000fe2000000006b */
[----:B------:R-:W-:-:S07]  /*0e80*/  FFMA.FTZ R70, R92, R87, R65 ;  /* 0x000000575c467223 */ /* 0x000fce0000010041 */
.L_x_639:
[----:B------:R-:W-:Y:S05]  /*0e90*/  BSYNC.RECONVERGENT B1 ;  /* 0x0000000000017941 */ /* 0x000fea0003800200 */
.L_x_638:
        /* <DEDUP_REMOVED lines=21> */
.L_x_664:
        /* <DEDUP_REMOVED lines=38> */
[C---:B------:R-:W-:Y:S01]  /*1250*/  FMUL.FTZ R65, R100.reuse, R65 ;  /* 0x0000004164417220 */ /* 0x040fe20000410000 */
[----:B------:R-:W-:Y:S01]  /*1260*/  FMUL.FTZ R111, R111, UR14 ;  /* 0x0000000e6f6f7c20 */ /* 0x000fe20008410000 */
[----:B------:R-:W-:Y:S01]  /*1270*/  FMUL.FTZ R113, R113, UR14 ;  /* 0x0000000e71717c20 */ /* 0x000fe20008410000 */
        /* <DEDUP_REMOVED lines=14> */
[----:B0-----:R-:W-:Y:S01]  /*1360*/  FSEL R70, R113, RZ, P6 ;  /* 0x000000ff71467208 */ /* 0x001fe20003000000 */
[----:B------:R-:W-:Y:S01]  /*1370*/  FMUL.FTZ R67, R67, UR14 ;  /* 0x0000000e43437c20 */ /* 0x000fe20008410000 */
[----:B------:R-:W-:-:S02]  /*1380*/  LOP3.LUT P3, RZ, R106, 0xff, RZ, 0xc0, !PT ;  /* 0x000000ff6aff7812 */ /* 0x000fc4000786c0ff */
[----:B------:R-:W-:Y:S02]  /*1390*/  LOP3.LUT P1, RZ, R105, 0xff, RZ, 0xc0, !PT ;  /* 0x000000ff69ff7812 */ /* 0x000fe4000782c0ff */
[----:B------:R-:W-:Y:S02]  /*13a0*/  LOP3.LUT P0, RZ, R108, 0xff, RZ, 0xc0, !PT ;  /* 0x000000ff6cff7812 */ /* 0x000fe4000780c0ff */
[----:B------:R-:W-:Y:S02]  /*13b0*/  LOP3.LUT P6, RZ, R107, 0xff, RZ, 0xc0, !PT ;  /* 0x000000ff6bff7812 */ /* 0x000fe400078cc0ff */
[----:B------:R-:W-:Y:S02]  /*13c0*/  FSEL R66, R109, RZ, P5 ;  /* 0x000000ff6d427208 */ /* 0x000fe40002800000 */
        /* <DEDUP_REMOVED lines=10> */
.L_x_645:
        /* <DEDUP_REMOVED lines=28> */
[----:B0-----:R-:W-:Y:S01]  /*1630*/  FMUL.FTZ R68, R58, UR14 ;  /* 0x0000000e3a447c20 */ /* 0x001fe20008410000 */
        /* <DEDUP_REMOVED lines=28> */
.L_x_644:
[-CC-:B------:R-:W-:Y:S01]  /*1800*/  FFMA.FTZ R67, R3, R72.reuse, R65.reuse ;  /* 0x0000004803437223 */ /* 0x180fe20000010041 */
[----:B------:R-:W-:Y:S01]  /*1810*/  PRMT R64, R52, 0x7632, R64 ;  /* 0x0000763234407816 */ /* 0x000fe20000000040 */
[----:B------:R-:W-:Y:S01]  /*1820*/  UMOV UR4, UR6 ;  /* 0x0000000600047c82 */ /* 0x000fe20008000000 */
[-CC-:B------:R-:W-:Y:S01]  /*1830*/  FFMA.FTZ R73, R78, R72.reuse, R65.reuse ;  /* 0x000000484e497223 */ /* 0x180fe20000010041 */
[-CC-:B------:R-:W-:Y:S01]  /*1840*/  FFMA.FTZ R113, R83, R72.reuse, R65.reuse ;  /* 0x0000004853717223 */ /* 0x180fe20000010041 */
[----:B------:R-:W-:Y:S01]  /*1850*/  ISETP.NE.U32.AND P0, PT, RZ, UR4, PT ;  /* 0x00000004ff007c0c */ /* 0x000fe2000bf05070 */
[-CC-:B------:R-:W-:Y:S01]  /*1860*/  FFMA.FTZ R109, R85, R72.reuse, R65.reuse ;  /* 0x00000048556d7223 */ /* 0x180fe20000010041 */
[-CC-:B------:R-:W-:Y:S01]  /*1870*/  FFMA.FTZ R111, R88, R72.reuse, R65.reuse ;  /* 0x00000048586f7223 */ /* 0x180fe20000010041 */
[-CC-:B0-----:R-:W-:Y:S01]  /*1880*/  FFMA.FTZ R68, R90, R72.reuse, R65.reuse ;  /* 0x000000485a447223 */ /* 0x181fe20000010041 */
[-C--:B------:R-:W-:Y:S01]  /*1890*/  FFMA.FTZ R70, R81, R72.reuse, R65 ;  /* 0x0000004851467223 */ /* 0x080fe20000010041 */
[----:B------:R-:W-:Y:S01]  /*18a0*/  FADD.FTZ R66, R84, -R67 ;  /* 0x8000004354427221 */ /* 0x000fe20000010000 */
[----:B------:R-:W-:Y:S01]  /*18b0*/  FFMA.FTZ R72, R92, R72, R65 ;  /* 0x000000485c487223 */ /* 0x000fe20000010041 */
[----:B------:R-:W-:Y:S01]  /*18c0*/  IMAD.U32 R67, R64, 0x10000, RZ ;  /* 0x0001000040437824 */ /* 0x000fe200078e00ff */
[----:B------:R-:W-:Y:S01]  /*18d0*/  UMOV UR5, UR7 ;  /* 0x0000000700057c82 */ /* 0x000fe20008000000 */
[----:B------:R-:W-:Y:S01]  /*18e0*/  SHF.L.U32 R65, R52, 0x10, RZ ;  /* 0x0000001034417819 */ /* 0x000fe200000006ff */
[----:B------:R-:W-:Y:S01]  /*18f0*/  FADD.FTZ R64, R74, -R73 ;  /* 0x800000494a407221 */ /* 0x000fe20000010000 */
[----:B------:R-:W-:Y:S01]  /*1900*/  SHF.L.U32 R71, R54, 0x10, RZ ;  /* 0x0000001036477819 */ /* 0x000fe200000006ff */
[----:B------:R-:W-:Y:S01]  /*1910*/  FADD.FTZ R112, R80, -R113 ;  /* 0x8000007150707221 */ /* 0x000fe20000010000 */
[----:B------:R-:W-:Y:S01]  /*1920*/  ISETP.NE.AND.EX P0, PT, RZ, UR5, PT, P0 ;  /* 0x00000005ff007c0c */ /* 0x000fe2000bf05300 */
[----:B------:R-:W-:-:S02]  /*1930*/  IMAD.U32 R69, R53, 0x10000, RZ ;  /* 0x0001000035457824 */ /* 0x000fc400078e00ff */
[----:B------:R-:W-:Y:S01]  /*1940*/  FADD.FTZ R110, R82, -R109 ;  /* 0x8000006d526e7221 */ /* 0x000fe20000010000 */
[C---:B-----5:R-:W-:Y:S01]  /*1950*/  FFMA.FTZ R64, R100.reuse, R64, R67 ;  /* 0x0000004064407223 */ /* 0x060fe20000010043 */
[----:B------:R-:W-:Y:S01]  /*1960*/  PRMT R109, R55, 0x7632, R109 ;  /* 0x00007632376d7816 */ /* 0x000fe2000000006d */
[C---:B------:R-:W-:Y:S01]  /*1970*/  FFMA.FTZ R65, R100.reuse, R66, R65 ;  /* 0x0000004264417223 */ /* 0x040fe20000010041 */
[C---:B------:R-:W-:Y:S01]  /*1980*/  FFMA.FTZ R67, R100.reuse, R112, R71 ;  /* 0x0000007064437223 */ /* 0x040fe20000010047 */
[----:B------:R-:W-:Y:S01]  /*1990*/  FFMA.FTZ R66, R100, R110, R69 ;  /* 0x0000006e64427223 */ /* 0x000fe20000010045 */
[----:B------:R-:W-:Y:S01]  /*19a0*/  PRMT R71, R54, 0x7632, R71 ;  /* 0x0000763236477816 */ /* 0x000fe20000000047 */
[----:B------:R-:W-:Y:S01]  /*19b0*/  IMAD.U32 R109, R109, 0x10000, RZ ;  /* 0x000100006d6d7824 */ /* 0x000fe200078e00ff */
[----:B------:R-:W-:Y:S01]  /*19c0*/  PRMT R69, R53, 0x7632, R69 ;  /* 0x0000763235457816 */ /* 0x000fe20000000045 */
[----:B------:R-:W-:Y:S01]  /*19d0*/  FADD.FTZ R72, R87, -R72 ;  /* 0x8000004857487221 */ /* 0x000fe20000010000 */
[----:B------:R-:W-:Y:S01]  /*19e0*/  SHF.L.U32 R71, R71, 0x10, RZ ;  /* 0x0000001047477819 */ /* 0x000fe200000006ff */
[----:B------:R-:W-:Y:S01]  /*19f0*/  FADD.FTZ R68, R89, -R68 ;  /* 0x8000004459447221 */ /* 0x000fe20000010000 */
[----:B------:R-:W-:Y:S01]  /*1a00*/  SHF.L.U32 R73, R55, 0x10, RZ ;  /* 0x0000001037497819 */ /* 0x000fe200000006ff */
[----:B------:R-:W-:Y:S01]  /*1a10*/  FADD.FTZ R110, R86, -R111 ;  /* 0x8000006f566e7221 */ /* 0x000fe20000010000 */
[----:B------:R-:W-:-:S02]  /*1a20*/  IMAD.U32 R69, R69, 0x10000, RZ ;  /* 0x0001000045457824 */ /* 0x000fc400078e00ff */
[----:B------:R-:W-:Y:S01]  /*1a30*/  FADD.FTZ R70, R75, -R70 ;  /* 0x800000464b467221 */ /* 0x000fe20000010000 */
[C---:B------:R-:W-:Y:S01]  /*1a40*/  FFMA.FTZ R114, R100.reuse, R72, R109 ;  /* 0x0000004864727223 */ /* 0x040fe2000001006d */
[----:B------:R-:W-:Y:S01]  /*1a50*/  @P0 F2FP.BF16.F32.PACK_AB R72, RZ, R65 ;  /* 0x00000041ff48023e */ /* 0x000fe200000010ff */
[C---:B------:R-:W-:Y:S01]  /*1a60*/  FFMA.FTZ R111, R100.reuse, R68, R71 ;  /* 0x00000044646f7223 */ /* 0x040fe20000010047 */
        /* <DEDUP_REMOVED lines=46> */
.L_x_643:
        /* <DEDUP_REMOVED lines=21> */
[C---:B------:R-:W-:Y:S01]  /*1ea0*/  FMUL.FTZ R65, R100.reuse, R65 ;  /* 0x0000004164417220 */ /* 0x040fe20000410000 */
[C---:B------:R-:W-:Y:S01]  /*1eb0*/  FMUL.FTZ R60, R100.reuse, R67 ;  /* 0x00000043643c7220 */ /* 0x040fe20000410000 */
[----:B------:R-:W-:Y:S01]  /*1ec0*/  FMUL.FTZ R71, R71, UR14 ;  /* 0x0000000e47477c20 */ /* 0x000fe20008410000 */
[----:B------:R-:W-:Y:S01]  /*1ed0*/  FMUL.FTZ R69, R100, R69 ;  /* 0x0000004564457220 */ /* 0x000fe20000410000 */
[----:B------:R-:W-:Y:S01]  /*1ee0*/  LOP3.LUT P6, RZ, R96, 0xff, RZ, 0xc0, !PT ;  /* 0x000000ff60ff7812 */ /* 0x000fe200078cc0ff */
[----:B------:R-:W-:Y:S01]  /*1ef0*/  FADD.FTZ R61, R84, -R61 ;  /* 0x8000003d543d7221 */ /* 0x000fe20000010000 */
[----:B------:R-:W-:Y:S01]  /*1f00*/  LOP3.LUT P0, RZ, R104, 0xff, RZ, 0xc0, !PT ;  /* 0x000000ff68ff7812 */ /* 0x000fe2000780c0ff */
[----:B------:R-:W-:Y:S01]  /*1f10*/  FADD.FTZ R63, R74, -R63 ;  /* 0x8000003f4a3f7221 */ /* 0x000fe20000010000 */
[----:B------:R-:W-:Y:S01]  /*1f20*/  FMUL.FTZ R65, R65, UR14 ;  /* 0x0000000e41417c20 */ /* 0x000fe20008410000 */
[----:B------:R-:W-:Y:S01]  /*1f30*/  FADD.FTZ R73, R75, -R62 ;  /* 0x8000003e4b497221 */ /* 0x000fe20000010000 */
[----:B------:R-:W-:Y:S01]  /*1f40*/  LOP3.LUT P5, RZ, R103, 0xff, RZ, 0xc0, !PT ;  /* 0x000000ff67ff7812 */ /* 0x000fe200078ac0ff */
[----:B------:R-:W-:Y:S01]  /*1f50*/  FMUL.FTZ R60, R60, UR14 ;  /* 0x0000000e3c3c7c20 */ /* 0x000fe20008410000 */
[----:B------:R-:W-:Y:S01]  /*1f60*/  LOP3.LUT P4, RZ, R94, 0xff, RZ, 0xc0, !PT ;  /* 0x000000ff5eff7812 */ /* 0x000fe2000788c0ff */
[----:B------:R-:W-:Y:S01]  /*1f70*/  FMUL.FTZ R69, R69, UR14 ;  /* 0x0000000e45457c20 */ /* 0x000fe20008410000 */
[----:B------:R-:W-:Y:S01]  /*1f80*/  LOP3.LUT P3, RZ, R106, 0xff, RZ, 0xc0, !PT ;  /* 0x000000ff6aff7812 */ /* 0x000fe2000786c0ff */
[----:B------:R-:W-:Y:S01]  /*1f90*/  FMUL.FTZ R64, R100, R61 ;  /* 0x0000003d64407220 */ /* 0x000fe20000410000 */
[----:B------:R-:W-:Y:S01]  /*1fa0*/  LOP3.LUT P1, RZ, R98, 0xff, RZ, 0xc0, !PT ;  /* 0x000000ff62ff7812 */ /* 0x000fe2000782c0ff */
[----:B------:R-:W-:Y:S01]  /*1fb0*/  FADD.FTZ R109, R87, -R72 ;  /* 0x80000048576d7221 */ /* 0x000fe20000010000 */
[C---:B------:R-:W-:Y:S01]  /*1fc0*/  FSEL R62, R71.reuse, RZ, P6 ;  /* 0x000000ff473e7208 */ /* 0x040fe20003000000 */
[----:B------:R-:W-:Y:S01]  /*1fd0*/  FMUL.FTZ R67, R100, R63 ;  /* 0x0000003f64437220 */ /* 0x000fe20000410000 */
[----:B------:R-:W-:Y:S01]  /*1fe0*/  FSEL R66, R71, RZ, P0 ;  /* 0x000000ff47427208 */ /* 0x000fe20000000000 */
[----:B------:R-:W-:Y:S01]  /*1ff0*/  FMUL.FTZ R64, R64, UR14 ;  /* 0x0000000e40407c20 */ /* 0x000fe20008410000 */
        /* <DEDUP_REMOVED lines=8> */
[C---:B------:R-:W-:Y:S01]  /*2080*/  FSEL R65, R60.reuse, RZ, P3 ;  /* 0x000000ff3c417208 */ /* 0x040fe20001800000 */
[----:B------:R-:W-:Y:S01]  /*2090*/  FMUL.FTZ R109, R109, UR14 ;  /* 0x0000000e6d6d7c20 */ /* 0x000fe20008410000 */
[----:B------:R-:W-:-:S02]  /*20a0*/  FSEL R61, R60, RZ, P1 ;  /* 0x000000ff3c3d7208 */ /* 0x000fc40000800000 */
[C---:B------:R-:W-:Y:S02]  /*20b0*/  FSEL R60, R69.reuse, RZ, P6 ;  /* 0x000000ff453c7208 */ /* 0x040fe40003000000 */
[----:B0-----:R-:W-:Y:S02]  /*20c0*/  FSEL R68, R69, RZ, P0 ;  /* 0x000000ff45447208 */ /* 0x001fe40000000000 */
[----:B------:R-:W-:Y:S02]  /*20d0*/  LOP3.LUT P6, RZ, R97, 0xff, RZ, 0xc0, !PT ;  /* 0x000000ff61ff7812 */ /* 0x000fe400078cc0ff */
[----:B------:R-:W-:Y:S02]  /*20e0*/  LOP3.LUT P0, RZ, R108, 0xff, RZ, 0xc0, !PT ;  /* 0x000000ff6cff7812 */ /* 0x000fe4000780c0ff */
[----:B------:R-:W-:Y:S02]  /*20f0*/  F2FP.BF16.F32.PACK_AB R61, R60, R61 ;  /* 0x0000003d3c3d723e */ /* 0x000fe400000010ff */
[----:B------:R-:W-:-:S02]  /*2100*/  LOP3.LUT P5, RZ, R107, 0xff, RZ, 0xc0, !PT ;  /* 0x000000ff6bff7812 */ /* 0x000fc400078ac0ff */
[----:B------:R-:W-:Y:S02]  /*2110*/  LOP3.LUT P4, RZ, R99, 0xff, RZ, 0xc0, !PT ;  /* 0x000000ff63ff7812 */ /* 0x000fe4000788c0ff */
[C---:B------:R-:W-:Y:S02]  /*2120*/  FSEL R60, R64.reuse, RZ, P6 ;  /* 0x000000ff403c7208 */ /* 0x040fe40003000000 */
[----:B------:R-:W-:Y:S02]  /*2130*/  LOP3.LUT P1, RZ, R93, 0xff, RZ, 0xc0, !PT ;  /* 0x000000ff5dff7812 */ /* 0x000fe4000782c0ff */
[----:B------:R-:W-:Y:S02]  /*2140*/  FSEL R69, R64, RZ, P0 ;  /* 0x000000ff40457208 */ /* 0x000fe40000000000 */
[----:B------:R-:W-:Y:S02]  /*2150*/  LOP3.LUT P6, RZ, R91, 0xff, RZ, 0xc0, !PT ;  /* 0x000000ff5bff7812 */ /* 0x000fe400078cc0ff */
[----:B------:R-:W-:-:S02]  /*2160*/  LOP3.LUT P3, RZ, R102, 0xff, RZ, 0xc0, !PT ;  /* 0x000000ff66ff7812 */ /* 0x000fc4000786c0ff */
[----:B------:R-:W-:Y:S02]  /*2170*/  LOP3.LUT P0, RZ, R101, 0xff, RZ, 0xc0, !PT ;  /* 0x000000ff65ff7812 */ /* 0x000fe4000780c0ff */
[----:B------:R-:W-:Y:S02]  /*2180*/  F2FP.BF16.F32.PACK_AB R62, R63, R62 ;  /* 0x0000003e3f3e723e */ /* 0x000fe400000010ff */
[----:B------:R-:W-:Y:S02]  /*2190*/  F2FP.BF16.F32.PACK_AB R65, R68, R65 ;  /* 0x000000414441723e */ /* 0x000fe400000010ff */
[C---:B------:R-:W-:Y:S02]  /*21a0*/  FSEL R64, R67.reuse, RZ, P5 ;  /* 0x000000ff43407208 */ /* 0x040fe40002800000 */
        /* <DEDUP_REMOVED lines=11> */
.L_x_648:
        /* <DEDUP_REMOVED lines=11> */
[----:B------:R-:W-:Y:S01]  /*2310*/  FADD.FTZ R65, R89, -R56 ;  /* 0x8000003859417221 */ /* 0x000fe20000010000 */
[----:B-----5:R-:W-:Y:S01]  /*2320*/  FMUL.FTZ R58, R100, R67 ;  /* 0x00000043643a7220 */ /* 0x020fe20000410000 */
[----:B------:R-:W-:Y:S01]  /*2330*/  FADD.FTZ R61, R82, -R61 ;  /* 0x8000003d523d7221 */ /* 0x000fe20000010000 */
[----:B------:R-:W-:Y:S01]  /*2340*/  FADD.FTZ R63, R86, -R63 ;  /* 0x8000003f563f7221 */ /* 0x000fe20000010000 */
[C---:B------:R-:W-:Y:S01]  /*2350*/  FMUL.FTZ R56, R100.reuse, R57 ;  /* 0x0000003964387220 */ /* 0x040fe20000410000 */
[----:B------:R-:W-:Y:S01]  /*2360*/  FMUL.FTZ R65, R100, R65 ;  /* 0x0000004164417220 */ /* 0x000fe20000410000 */
[----:B------:R-:W-:Y:S01]  /*2370*/  FMUL.FTZ R57, R58, UR14 ;  /* 0x0000000e3a397c20 */ /* 0x000fe20008410000 */
[C---:B------:R-:W-:Y:S01]  /*2380*/  FMUL.FTZ R61, R100.reuse, R61 ;  /* 0x0000003d643d7220 */ /* 0x040fe20000410000 */
[----:B------:R-:W-:Y:S01]  /*2390*/  FMUL.FTZ R60, R100, R63 ;  /* 0x0000003f643c7220 */ /* 0x000fe20000410000 */
[----:B------:R-:W-:Y:S01]  /*23a0*/  LOP3.LUT P0, RZ, R104, 0xff, RZ, 0xc0, !PT ;  /* 0x000000ff68ff7812 */ /* 0x000fe2000780c0ff */
[----:B------:R-:W-:Y:S01]  /*23b0*/  FADD.FTZ R59, R74, -R59 ;  /* 0x8000003b4a3b7221 */ /* 0x000fe20000010000 */
[----:B------:R-:W-:Y:S01]  /*23c0*/  LOP3.LUT P6, RZ, R96, 0xff, RZ, 0xc0, !PT ;  /* 0x000000ff60ff7812 */ /* 0x000fe200078cc0ff */
[----:B------:R-:W-:Y:S01]  /*23d0*/  FADD.FTZ R71, R87, -R72 ;  /* 0x8000004857477221 */ /* 0x000fe20000010000 */
[----:B------:R-:W-:Y:S01]  /*23e0*/  FSEL R66, R57, RZ, P0 ;  /* 0x000000ff39427208 */ /* 0x000fe20000000000 */
[----:B------:R-:W-:Y:S01]  /*23f0*/  FMUL.FTZ R63, R100, R59 ;  /* 0x0000003b643f7220 */ /* 0x000fe20000410000 */
[C---:B------:R-:W-:Y:S01]  /*2400*/  F2FP.BF16.F32.PACK_AB R58, R65.reuse, R58 ;  /* 0x0000003a413a723e */ /* 0x040fe200000010ff */
[----:B------:R-:W-:Y:S01]  /*2410*/  FMUL.FTZ R65, R65, UR14 ;  /* 0x0000000e41417c20 */ /* 0x000fe20008410000 */
[----:B------:R-:W-:Y:S01]  /*2420*/  FSEL R62, R57, RZ, P6 ;  /* 0x000000ff393e7208 */ /* 0x000fe20003000000 */
[----:B------:R-:W-:Y:S01]  /*2430*/  FMUL.FTZ R59, R61, UR14 ;  /* 0x0000000e3d3b7c20 */ /* 0x000fe20008410000 */
[C---:B------:R-:W-:Y:S01]  /*2440*/  F2FP.BF16.F32.PACK_AB R57, R60.reuse, R61 ;  /* 0x0000003d3c39723e */ /* 0x040fe200000010ff */
[----:B------:R-:W-:Y:S01]  /*2450*/  FMUL.FTZ R60, R60, UR14 ;  /* 0x0000000e3c3c7c20 */ /* 0x000fe20008410000 */
[----:B------:R-:W-:Y:S01]  /*2460*/  LOP3.LUT P5, RZ, R103, 0xff, RZ, 0xc0, !PT ;  /* 0x000000ff67ff7812 */ /* 0x000fe200078ac0ff */
[----:B0-----:R-:W-:Y:S01]  /*2470*/  FMUL.FTZ R68, R100, R69 ;  /* 0x0000004564447220 */ /* 0x001fe20000410000 */
[----:B------:R-:W-:Y:S01]  /*2480*/  LOP3.LUT P4, RZ, R94, 0xff, RZ, 0xc0, !PT ;  /* 0x000000ff5eff7812 */ /* 0x000fe2000788c0ff */
[----:B------:R-:W-:Y:S01]  /*2490*/  FMUL.FTZ R71, R100, R71 ;  /* 0x0000004764477220 */ /* 0x000fe20000410000 */
[----:B------:R-:W-:-:S02]  /*24a0*/  LOP3.LUT P3, RZ, R106, 0xff, RZ, 0xc0, !PT ;  /* 0x000000ff6aff7812 */ /* 0x000fc4000786c0ff */
[----:B------:R-:W-:Y:S02]  /*24b0*/  LOP3.LUT P1, RZ, R98, 0xff, RZ, 0xc0, !PT ;  /* 0x000000ff62ff7812 */ /* 0x000fe4000782c0ff */
[----:B------:R-:W-:Y:S02]  /*24c0*/  LOP3.LUT P6, RZ, R95, 0xff, RZ, 0xc0, !PT ;  /* 0x000000ff5fff7812 */ /* 0x000fe400078cc0ff */
[----:B------:R-:W-:Y:S02]  /*24d0*/  LOP3.LUT P0, RZ, R105, 0xff, RZ, 0xc0, !PT ;  /* 0x000000ff69ff7812 */ /* 0x000fe4000780c0ff */
[C---:B------:R-:W-:Y:S02]  /*24e0*/  FSEL R67, R65.reuse, RZ, P5 ;  /* 0x000000ff41437208 */ /* 0x040fe40002800000 */
[----:B------:R-:W-:Y:S02]  /*24f0*/  FSEL R69, R65, RZ, P4 ;  /* 0x000000ff41457208 */ /* 0x000fe40002000000 */
[----:B------:R-:W-:-:S02]  /*2500*/  FSEL R65, R59, RZ, P3 ;  /* 0x000000ff3b417208 */ /* 0x000fc40001800000 */
[----:B------:R-:W-:Y:S01]  /*2510*/  FSEL R61, R59, RZ, P1 ;  /* 0x000000ff3b3d7208 */ /* 0x000fe20000800000 */
[----:B------:R-:W-:Y:S01]  /*2520*/  FMUL.FTZ R59, R56, UR14 ;  /* 0x0000000e383b7c20 */ /* 0x000fe20008410000 */
[C---:B------:R-:W-:Y:S02]  /*2530*/  FSEL R64, R60.reuse, RZ, P6 ;  /* 0x000000ff3c407208 */ /* 0x040fe40003000000 */
[----:B------:R-:W-:Y:S02]  /*2540*/  FSEL R60, R60, RZ, P0 ;  /* 0x000000ff3c3c7208 */ /* 0x000fe40000000000 */
[----:B------:R-:W-:Y:S02]  /*2550*/  LOP3.LUT P6, RZ, R108, 0xff, RZ, 0xc0, !PT ;  /* 0x000000ff6cff7812 */ /* 0x000fe400078cc0ff */
[----:B------:R-:W-:Y:S02]  /*2560*/  LOP3.LUT P0, RZ, R97, 0xff, RZ, 0xc0, !PT ;  /* 0x000000ff61ff7812 */ /* 0x000fe4000780c0ff */
[----:B------:R-:W-:-:S02]  /*2570*/  F2FP.BF16.F32.PACK_AB R61, R64, R61 ;  /* 0x0000003d403d723e */ /* 0x000fc400000010ff */
[----:B------:R-:W-:Y:S02]  /*2580*/  F2FP.BF16.F32.PACK_AB R65, R60, R65 ;  /* 0x000000413c41723e */ /* 0x000fe400000010ff */
[----:B------:R-:W-:Y:S02]  /*2590*/  FSEL R64, R59, RZ, P6 ;  /* 0x000000ff3b407208 */ /* 0x000fe40003000000 */
[C---:B------:R-:W-:Y:S01]  /*25a0*/  F2FP.BF16.F32.PACK_AB R56, R63.reuse, R56 ;  /* 0x000000383f38723e */ /* 0x040fe200000010ff */
[----:B------:R-:W-:Y:S01]  /*25b0*/  FMUL.FTZ R63, R63, UR14 ;  /* 0x0000000e3f3f7c20 */ /* 0x000fe20008410000 */
[----:B------:R-:W-:Y:S02]  /*25c0*/  FSEL R60, R59, RZ, P0 ;  /* 0x000000ff3b3c7208 */ /* 0x000fe40000000000 */
[----:B------:R-:W-:Y:S01]  /*25d0*/  F2FP.BF16.F32.PACK_AB R62, R69, R62 ;  /* 0x0000003e453e723e */ /* 0x000fe200000010ff */
[----:B------:R-:W-:Y:S01]  /*25e0*/  FMUL.FTZ R69, R68, UR14 ;  /* 0x0000000e44457c20 */ /* 0x000fe20008410000 */
[C---:B------:R-:W-:Y:S01]  /*25f0*/  F2FP.BF16.F32.PACK_AB R59, R71.reuse, R68 ;  /* 0x00000044473b723e */ /* 0x040fe200000010ff */
[----:B------:R-:W-:Y:S01]  /*2600*/  FMUL.FTZ R71, R71, UR14 ;  /* 0x0000000e47477c20 */ /* 0x000fe20008410000 */
        /* <DEDUP_REMOVED lines=18> */
.L_x_647:
[----:B------:R-:W-:Y:S01]  /*2730*/  UMOV UR4, UR6 ;  /* 0x0000000600047c82 */ /* 0x000fe20008000000 */
[----:B------:R-:W-:Y:S01]  /*2740*/  UMOV UR5, UR7 ;  /* 0x0000000700057c82 */ /* 0x000fe20008000000 */
[----:B------:R-:W-:-:S04]  /*2750*/  UISETP.NE.U32.AND UP0, UPT, UR4, URZ, UPT ;  /* 0x000000ff0400728c */ /* 0x000fc8000bf05070 */
[----:B------:R-:W-:-:S09]  /*2760*/  UISETP.NE.AND.EX UP0, UPT, UR5, URZ, UPT, UP0 ;  /* 0x000000ff0500728c */ /* 0x000fd2000bf05300 */
[----:B------:R-:W-:Y:S05]  /*2770*/  BRA.U UP0, `(.L_x_649) ;  /* 0x0000000500547547 */ /* 0x000fea000b800000 */
[-CC-:B------:R-:W-:Y:S01]  /*2780*/  FFMA.FTZ R61, R3, R72.reuse, R65.reuse ;  /* 0x00000048033d7223 */ /* 0x180fe20000010041 */
[----:B------:R-:W-:Y:S01]  /*2790*/  PRMT R60, R52, 0x7632, R60 ;  /* 0x00007632343c7816 */ /* 0x000fe2000000003c */
[-C--:B------:R-:W-:Y:S01]  /*27a0*/  FFMA.FTZ R67, R78, R72.reuse, R65 ;  /* 0x000000484e437223 */ /* 0x080fe20000010041 */
[----:B------:R-:W-:Y:S01]  /*27b0*/  SHF.L.U32 R63, R52, 0x10, RZ ;  /* 0x00000010343f7819 */ /* 0x000fe200000006ff */
[----:B------:R-:W-:Y:S01]  /*27c0*/  FADD.FTZ R61, R84, -R61 ;  /* 0x8000003d543d7221 */ /* 0x000fe20000010000 */
[----:B------:R-:W-:Y:S01]  /*27d0*/  PRMT R64, R53, 0x7632, R64 ;  /* 0x0000763235407816 */ /* 0x000fe20000000040 */
[-CC-:B------:R-:W-:Y:S01]  /*27e0*/  FFMA.FTZ R69, R85, R72.reuse, R65.reuse ;  /* 0x0000004855457223 */ /* 0x180fe20000010041 */
[----:B------:R-:W-:Y:S01]  /*27f0*/  SHF.L.U32 R62, R60, 0x10, RZ ;  /* 0x000000103c3e7819 */ /* 0x000fe200000006ff */
[-C--:B------:R-:W-:Y:S01]  /*2800*/  FFMA.FTZ R71, R88, R72.reuse, R65 ;  /* 0x0000004858477223 */ /* 0x080fe20000010041 */
[----:B------:R-:W-:Y:S01]  /*2810*/  FADD.FTZ R67, R74, -R67 ;  /* 0x800000434a437221 */ /* 0x000fe20000010000 */
[-C--:B------:R-:W-:Y:S01]  /*2820*/  FFMA.FTZ R73, R83, R72.reuse, R65 ;  /* 0x0000004853497223 */ /* 0x080fe20000010041 */
[----:B-----5:R-:W-:Y:S01]  /*2830*/  FFMA.FTZ R60, R100, R61, R63 ;  /* 0x0000003d643c7223 */ /* 0x020fe2000001003f */
[-CC-:B0-----:R-:W-:Y:S01]  /*2840*/  FFMA.FTZ R68, R90, R72.reuse, R65.reuse ;  /* 0x000000485a447223 */ /* 0x181fe20000010041 */
[-CC-:B------:R-:W-:Y:S01]  /*2850*/  FFMA.FTZ R70, R81, R72.reuse, R65.reuse ;  /* 0x0000004851467223 */ /* 0x180fe20000010041 */
[----:B------:R-:W-:Y:S01]  /*2860*/  FFMA.FTZ R110, R92, R72, R65 ;  /* 0x000000485c6e7223 */ /* 0x000fe20000010041 */
[----:B------:R-:W-:-:S02]  /*2870*/  IMAD.U32 R66, R53, 0x10000, RZ ;  /* 0x0001000035427824 */ /* 0x000fc400078e00ff */
[----:B------:R-:W-:Y:S01]  /*2880*/  FADD.FTZ R69, R82, -R69 ;  /* 0x8000004552457221 */ /* 0x000fe20000010000 */
[----:B------:R-:W-:Y:S02]  /*2890*/  IMAD.U32 R64, R64, 0x10000, RZ ;  /* 0x0001000040407824 */ /* 0x000fe400078e00ff */
[----:B------:R-:W-:Y:S01]  /*28a0*/  FADD.FTZ R71, R86, -R71 ;  /* 0x8000004756477221 */ /* 0x000fe20000010000 */
[--C-:B------:R-:W-:Y:S01]  /*28b0*/  FFMA.FTZ R63, R100, R67, R62.reuse ;  /* 0x00000043643f7223 */ /* 0x100fe2000001003e */
[----:B------:R-:W-:Y:S01]  /*28c0*/  SHF.L.U32 R65, R54, 0x10, RZ ;  /* 0x0000001036417819 */ /* 0x000fe200000006ff */
[----:B------:R-:W-:Y:S01]  /*28d0*/  FADD.FTZ R73, R80, -R73 ;  /* 0x8000004950497221 */ /* 0x000fe20000010000 */
[----:B------:R-:W-:Y:S01]  /*28e0*/  PRMT R62, R54, 0x7632, R62 ;  /* 0x00007632363e7816 */ /* 0x000fe2000000003e */
[C---:B------:R-:W-:Y:S01]  /*28f0*/  FFMA.FTZ R61, R100.reuse, R69, R66 ;  /* 0x00000045643d7223 */ /* 0x040fe20000010042 */
        /* <DEDUP_REMOVED lines=9> */
[----:B------:R-:W-:Y:S01]  /*2990*/  FFMA.FTZ R64, R100, R67, R64 ;  /* 0x0000004364407223 */ /* 0x000fe20000010040 */
[----:B------:R-:W-:Y:S01]  /*29a0*/  LOP3.LUT P6, RZ, R96, 0xff, RZ, 0xc0, !PT ;  /* 0x000000ff60ff7812 */ /* 0x000fe200078cc0ff */
[----:B------:R-:W-:Y:S01]  /*29b0*/  FFMA.FTZ R109, R100, R109, R66 ;  /* 0x0000006d646d7223 */ /* 0x000fe20000010042 */
[----:B------:R-:W-:-:S02]  /*29c0*/  IMAD.U32 R72, R55, 0x10000, RZ ;  /* 0x0001000037487824 */ /* 0x000fc400078e00ff */
[----:B------:R-:W-:Y:S01]  /*29d0*/  FADD.FTZ R69, R75, -R70 ;  /* 0x800000464b457221 */ /* 0x000fe20000010000 */
[----:B------:R-:W-:Y:S01]  /*29e0*/  FSEL R66, R62, RZ, P0 ;  /* 0x000000ff3e427208 */ /* 0x000fe20000000000 */
[----:B------:R-:W-:Y:S01]  /*29f0*/  FMUL.FTZ R64, R64, UR14 ;  /* 0x0000000e40407c20 */ /* 0x000fe20008410000 */
        /* <DEDUP_REMOVED lines=11> */
[----:B------:R-:W-:Y:S02]  /*2ab0*/  LOP3.LUT P1, RZ, R98, 0xff, RZ, 0xc0, !PT ;  /* 0x000000ff62ff7812 */ /* 0x000fe4000782c0ff */
[C---:B------:R-:W-:Y:S02]  /*2ac0*/  FSEL R69, R64.reuse, RZ, P5 ;  /* 0x000000ff40457208 */ /* 0x040fe40002800000 */
[----:B------:R-:W-:Y:S02]  /*2ad0*/  FSEL R70, R64, RZ, P4 ;  /* 0x000000ff40467208 */ /* 0x000fe40002000000 */
[----:B------:R-:W-:Y:S02]  /*2ae0*/  FSEL R65, R61, RZ, P3 ;  /* 0x000000ff3d417208 */ /* 0x000fe40001800000 */
[C---:B------:R-:W-:Y:S02]  /*2af0*/  FSEL R68, R62.reuse, RZ, P6 ;  /* 0x000000ff3e447208 */ /* 0x040fe40003000000 */
[----:B------:R-:W-:-:S02]  /*2b00*/  FSEL R64, R62, RZ, P0 ;  /* 0x000000ff3e407208 */ /* 0x000fc40000000000 */
[----:B------:R-:W-:Y:S02]  /*2b10*/  FSEL R61, R61, RZ, P1 ;  /* 0x000000ff3d3d7208 */ /* 0x000fe40000800000 */
        /* <DEDUP_REMOVED lines=27> */
.L_x_649:
[-CC-:B------:R-:W-:Y:S01]  /*2cd0*/  FFMA.FTZ R57, R3, R72.reuse, R65.reuse ;  /* 0x0000004803397223 */ /* 0x180fe20000010041 */
[----:B------:R-:W-:Y:S01]  /*2ce0*/  PRMT R56, R52, 0x7632, R56 ;  /* 0x0000763234387816 */ /* 0x000fe20000000038 */
[-CC-:B------:R-:W-:Y:S01]  /*2cf0*/  FFMA.FTZ R61, R78, R72.reuse, R65.reuse ;  /* 0x000000484e3d7223 */ /* 0x180fe20000010041 */
[----:B------:R-:W-:Y:S01]  /*2d00*/  SHF.L.U32 R59, R52, 0x10, RZ ;  /* 0x00000010343b7819 */ /* 0x000fe200000006ff */
[-C--:B------:R-:W-:Y:S01]  /*2d10*/  FFMA.FTZ R63, R85, R72.reuse, R65 ;  /* 0x00000048553f7223 */ /* 0x080fe20000010041 */
[----:B------:R-:W-:Y:S01]  /*2d20*/  PRMT R60, R53, 0x7632, R60 ;  /* 0x00007632353c7816 */ /* 0x000fe2000000003c */
[----:B------:R-:W-:Y:S01]  /*2d30*/  FADD.FTZ R57, R84, -R57 ;  /* 0x8000003954397221 */ /* 0x000fe20000010000 */
[----:B------:R-:W-:Y:S01]  /*2d40*/  SHF.L.U32 R58, R56, 0x10, RZ ;  /* 0x00000010383a7819 */ /* 0x000fe200000006ff */
[-C--:B------:R-:W-:Y:S01]  /*2d50*/  FFMA.FTZ R67, R88, R72.reuse, R65 ;  /* 0x0000004858437223 */ /* 0x080fe20000010041 */
[----:B------:R-:W-:Y:S01]  /*2d60*/  FADD.FTZ R61, R74, -R61 ;  /* 0x8000003d4a3d7221 */ /* 0x000fe20000010000 */
[----:B------:R-:W-:Y:S01]  /*2d70*/  FFMA.FTZ R69, R83, R72, R65 ;  /* 0x0000004853457223 */ /* 0x000fe20000010041 */
[----:B------:R-:W-:-:S02]  /*2d80*/  IMAD.U32 R62, R53, 0x10000, RZ ;  /* 0x00010000353e7824 */ /* 0x000fc400078e00ff */
[----:B------:R-:W-:Y:S01]  /*2d90*/  FADD.FTZ R63, R82, -R63 ;  /* 0x8000003f523f7221 */ /* 0x000fe20000010000 */
[----:B-----5:R-:W-:Y:S01]  /*2da0*/  FFMA.FTZ R56, R100, R57, R59 ;  /* 0x0000003964387223 */ /* 0x020fe2000001003b */
[----:B------:R-:W-:Y:S02]  /*2db0*/  IMAD.U32 R60, R60, 0x10000, RZ ;  /* 0x000100003c3c7824 */ /* 0x000fe400078e00ff */
[----:B------:R-:W-:Y:S01]  /*2dc0*/  FADD.FTZ R67, R86, -R67 ;  /* 0x8000004356437221 */ /* 0x000fe20000010000 */
[--C-:B------:R-:W-:Y:S01]  /*2dd0*/  FFMA.FTZ R59, R100, R61, R58.reuse ;  /* 0x0000003d643b7223 */ /* 0x100fe2000001003a */
[----:B------:R-:W-:Y:S01]  /*2de0*/  PRMT R58, R54, 0x7632, R58 ;  /* 0x00007632363a7816 */ /* 0x000fe2000000003a */
[-C--:B------:R-:W-:Y:S01]  /*2df0*/  FFMA.FTZ R64, R90, R72.reuse, R65 ;  /* 0x000000485a407223 */ /* 0x080fe20000010041 */
[----:B------:R-:W-:Y:S01]  /*2e00*/  SHF.L.U32 R61, R54, 0x10, RZ ;  /* 0x00000010363d7819 */ /* 0x000fe200000006ff */
[----:B------:R-:W-:Y:S01]  /*2e10*/  FFMA.FTZ R57, R100, R63, R62 ;  /* 0x0000003f64397223 */ /* 0x000fe2000001003e */
[----:B------:R-:W-:Y:S01]  /*2e20*/  FADD.FTZ R69, R80, -R69 ;  /* 0x8000004550457221 */ /* 0x000fe20000010000 */
[----:B------:R-:W-:Y:S01]  /*2e30*/  FFMA.FTZ R62, R100, R67, R60 ;  /* 0x00000043643e7223 */ /* 0x000fe2000001003c */
[----:B------:R-:W-:Y:S01]  /*2e40*/  SHF.L.U32 R60, R58, 0x10, RZ ;  /* 0x000000103a3c7819 */ /* 0x000fe200000006ff */
[----:B------:R-:W-:Y:S01]  /*2e50*/  FADD.FTZ R63, R89, -R64 ;  /* 0x80000040593f7221 */ /* 0x000fe20000010000 */
[C---:B------:R-:W-:Y:S01]  /*2e60*/  FFMA.FTZ R58, R100.reuse, R69, R61 ;  /* 0x00000045643a7223 */ /* 0x040fe2000001003d */
[-C--:B------:R-:W-:Y:S01]  /*2e70*/  FFMA.FTZ R66, R81, R72.reuse, R65 ;  /* 0x0000004851427223 */ /* 0x080fe20000010041 */
[----:B------:R-:W-:Y:S01]  /*2e80*/  PRMT R67, R55, 0x7632, R67 ;  /* 0x0000763237437816 */ /* 0x000fe20000000043 */
[----:B------:R-:W-:Y:S01]  /*2e90*/  FFMA.FTZ R63, R100, R63, R60 ;  /* 0x0000003f643f7223 */ /* 0x000fe2000001003c */
[----:B------:R-:W-:Y:S01]  /*2ea0*/  FMUL.FTZ R60, R58, UR14 ;  /* 0x0000000e3a3c7c20 */ /* 0x000fe20008410000 */
[----:B------:R-:W-:Y:S01]  /*2eb0*/  LOP3.LUT P0, RZ, R104, 0xff, RZ, 0xc0, !PT ;  /* 0x000000ff68ff7812 */ /* 0x000fe2000780c0ff */
[----:B------:R-:W-:Y:S01]  /*2ec0*/  FFMA.FTZ R72, R92, R72, R65 ;  /* 0x000000485c487223 */ /* 0x000fe20000010041 */
[----:B------:R-:W-:Y:S01]  /*2ed0*/  LOP3.LUT P6, RZ, R96, 0xff, RZ, 0xc0, !PT ;  /* 0x000000ff60ff7812 */ /* 0x000fe200078cc0ff */
[----:B------:R-:W-:Y:S01]  /*2ee0*/  FADD.FTZ R65, R75, -R66 ;  /* 0x800000424b417221 */ /* 0x000fe20000010000 */
[C---:B------:R-:W-:Y:S01]  /*2ef0*/  F2FP.BF16.F32.PACK_AB R58, R63.reuse, R58 ;  /* 0x0000003a3f3a723e */ /* 0x040fe200000010ff */
[----:B------:R-:W-:Y:S01]  /*2f00*/  FMUL.FTZ R61, R63, UR14 ;  /* 0x0000000e3f3d7c20 */ /* 0x000fe20008410000 */
[----:B0-----:R-:W-:Y:S01]  /*2f10*/  IMAD.U32 R68, R55, 0x10000, RZ ;  /* 0x0001000037447824 */ /* 0x001fe200078e00ff */
[C---:B------:R-:W-:Y:S01]  /*2f20*/  FSEL R66, R60.reuse, RZ, P0 ;  /* 0x000000ff3c427208 */ /* 0x040fe20000000000 */
[----:B------:R-:W-:Y:S01]  /*2f30*/  IMAD.U32 R64, R67, 0x10000, RZ ;  /* 0x0001000043407824 */ /* 0x000fe200078e00ff */
[----:B------:R-:W-:Y:S01]  /*2f40*/  FSEL R63, R60, RZ, P6 ;  /* 0x000000ff3c3f7208 */ /* 0x000fe20003000000 */
[----:B------:R-:W-:Y:S01]  /*2f50*/  FADD.FTZ R67, R87, -R72 ;  /* 0x8000004857437221 */ /* 0x000fe20000010000 */
[----:B------:R-:W-:Y:S01]  /*2f60*/  FMUL.FTZ R60, R57, UR14 ;  /* 0x0000000e393c7c20 */ /* 0x000fe20008410000 */
[----:B------:R-:W-:Y:S01]  /*2f70*/  LOP3.LUT P5, RZ, R103, 0xff, RZ, 0xc0, !PT ;  /* 0x000000ff67ff7812 */ /* 0x000fe200078ac0ff */
[----:B------:R-:W-:Y:S01]  /*2f80*/  FFMA.FTZ R69, R100, R65, R68 ;  /* 0x0000004164457223 */ /* 0x000fe20000010044 */
[----:B------:R-:W-:Y:S01]  /*2f90*/  LOP3.LUT P4, RZ, R94, 0xff, RZ, 0xc0, !PT ;  /* 0x000000ff5eff7812 */ /* 0x000fe2000788c0ff */
[----:B------:R-:W-:Y:S01]  /*2fa0*/  FFMA.FTZ R100, R100, R67, R64 ;  /* 0x0000004364647223 */ /* 0x000fe20000010040 */
[C---:B------:R-:W-:Y:S01]  /*2fb0*/  F2FP.BF16.F32.PACK_AB R57, R62.reuse, R57 ;  /* 0x000000393e39723e */ /* 0x040fe200000010ff */
[----:B------:R-:W-:Y:S01]  /*2fc0*/  FMUL.FTZ R62, R62, UR14 ;  /* 0x0000000e3e3e7c20 */ /* 0x000fe20008410000 */
[----:B------:R-:W-:-:S02]  /*2fd0*/  LOP3.LUT P3, RZ, R106, 0xff, RZ, 0xc0, !PT ;  /* 0x000000ff6aff7812 */ /* 0x000fc4000786c0ff */
[----:B------:R-:W-:Y:S02]  /*2fe0*/  LOP3.LUT P1, RZ, R98, 0xff, RZ, 0xc0, !PT ;  /* 0x000000ff62ff7812 */ /* 0x000fe4000782c0ff */
[----:B------:R-:W-:Y:S02]  /*2ff0*/  LOP3.LUT P0, RZ, R105, 0xff, RZ, 0xc0, !PT ;  /* 0x000000ff69ff7812 */ /* 0x000fe4000780c0ff */
[C---:B------:R-:W-:Y:S02]  /*3000*/  FSEL R67, R61.reuse, RZ, P5 ;  /* 0x000000ff3d437208 */ /* 0x040fe40002800000 */
[----:B------:R-:W-:Y:S02]  /*3010*/  FSEL R68, R61, RZ, P4 ;  /* 0x000000ff3d447208 */ /* 0x000fe40002000000 */
[C---:B------:R-:W-:Y:S02]  /*3020*/  FSEL R65, R60.reuse, RZ, P3 ;  /* 0x000000ff3c417208 */ /* 0x040fe40001800000 */
[----:B------:R-:W-:-:S02]  /*3030*/  FSEL R61, R60, RZ, P1 ;  /* 0x000000ff3c3d7208 */ /* 0x000fc40000800000 */
[----:B------:R-:W-:Y:S02]  /*3040*/  FSEL R60, R62, RZ, P0 ;  /* 0x000000ff3e3c7208 */ /* 0x000fe40000000000 */
[----:B------:R-:W-:Y:S02]  /*3050*/  LOP3.LUT P6, RZ, R95, 0xff, RZ, 0xc0, !PT ;  /* 0x000000ff5fff7812 */ /* 0x000fe400078cc0ff */
[----:B------:R-:W-:Y:S01]  /*3060*/  F2FP.BF16.F32.PACK_AB R65, R60, R65 ;  /* 0x000000413c41723e */ /* 0x000fe200000010ff */
[----:B------:R-:W-:Y:S01]  /*3070*/  FMUL.FTZ R60, R56, UR14 ;  /* 0x0000000e383c7c20 */ /* 0x000fe20008410000 */
[----:B------:R-:W-:Y:S02]  /*3080*/  FSEL R64, R62, RZ, P6 ;  /* 0x000000ff3e407208 */ /* 0x000fe40003000000 */
[----:B------:R-:W-:Y:S02]  /*3090*/  LOP3.LUT P6, RZ, R108, 0xff, RZ, 0xc0, !PT ;  /* 0x000000ff6cff7812 */ /* 0x000fe400078cc0ff */
[----:B------:R-:W-:-:S02]  /*30a0*/  LOP3.LUT P0, RZ, R97, 0xff, RZ, 0xc0, !PT ;  /* 0x000000ff61ff7812 */ /* 0x000fc4000780c0ff */
[----:B------:R-:W-:Y:S01]  /*30b0*/  F2FP.BF16.F32.PACK_AB R62, R68, R63 ;  /* 0x0000003f443e723e */ /* 0x000fe200000010ff */
[----:B------:R-:W-:Y:S01]  /*30c0*/  FMUL.FTZ R63, R59, UR14 ;  /* 0x0000000e3b3f7c20 */ /* 0x000fe20008410000 */
[----:B------:R-:W-:Y:S01]  /*30d0*/  F2FP.BF16.F32.PACK_AB R61, R64, R61 ;  /* 0x0000003d403d723e */ /* 0x000fe200000010ff */
[----:B------:R-:W-:Y:S01]  /*30e0*/  FMUL.FTZ R68, R69, UR14 ;  /* 0x0000000e45447c20 */ /* 0x000fe20008410000 */
[----:B------:R-:W-:Y:S02]  /*30f0*/  F2FP.BF16.F32.PACK_AB R56, R59, R56 ;  /* 0x000000383b38723e */ /* 0x000fe400000010ff */
[----:B------:R-:W-:Y:S02]  /*3100*/  FSEL R64, R60, RZ, P6 ;  /* 0x000000ff3c407208 */ /* 0x000fe40003000000 */
[C---:B------:R-:W-:Y:S01]  /*3110*/  F2FP.BF16.F32.PACK_AB R59, R100.reuse, R69 ;  /* 0x00000045643b723e */ /* 0x040fe200000010ff */
[----:B------:R-:W-:Y:S01]  /*3120*/  FMUL.FTZ R100, R100, UR14 ;  /* 0x0000000e64647c20 */ /* 0x000fe20008410000 */
[----:B------:R-:W-:-:S02]  /*3130*/  LOP3.LUT P1, RZ, R107, 0xff, RZ, 0xc0, !PT ;  /* 0x000000ff6bff7812 */ /* 0x000fc4000782c0ff */
[----:B------:R-:W-:Y:S02]  /*3140*/  FSEL R60, R60, RZ, P0 ;  /* 0x000000ff3c3c7208 */ /* 0x000fe40000000000 */
[----:B------:R-:W-:Y:S02]  /*3150*/  LOP3.LUT P3, RZ, R99, 0xff, RZ, 0xc0, !PT ;  /* 0x000000ff63ff7812 */ /* 0x000fe4000786c0ff */
[----:B------:R-:W-:Y:S02]  /*3160*/  LOP3.LUT P4, RZ, R102, 0xff, RZ, 0xc0, !PT ;  /* 0x000000ff66ff7812 */ /* 0x000fe4000788c0ff */
[----:B------:R-:W-:Y:S02]  /*3170*/  LOP3.LUT P0, RZ, R91, 0xff, RZ, 0xc0, !PT ;  /* 0x000000ff5bff7812 */ /* 0x000fe4000780c0ff */
[----:B------:R-:W-:Y:S02]  /*3180*/  LOP3.LUT P5, RZ, R93, 0xff, RZ, 0xc0, !PT ;  /* 0x000000ff5dff7812 */ /* 0x000fe400078ac0ff */
[----:B------:R-:W-:-:S02]  /*3190*/  LOP3.LUT P6, RZ, R101, 0xff, RZ, 0xc0, !PT ;  /* 0x000000ff65ff7812 */ /* 0x000fc400078cc0ff */
[----:B------:R-:W-:Y:S02]  /*31a0*/  F2FP.BF16.F32.PACK_AB R66, R67, R66 ;  /* 0x000000424342723e */ /* 0x000fe400000010ff */
[C---:B------:R-:W-:Y:S02]  /*31b0*/  FSEL R67, R63.reuse, RZ, P1 ;  /* 0x000000ff3f437208 */ /* 0x040fe40000800000 */
[----:B------:R-:W-:Y:S02]  /*31c0*/  FSEL R63, R63, RZ, P3 ;  /* 0x000000ff3f3f7208 */ /* 0x000fe40001800000 */
[----:B------:R-:W-:Y:S02]  /*31d0*/  FSEL R69, R68, RZ, P4 ;  /* 0x000000ff44457208 */ /* 0x000fe40002000000 */
[----:B------:R-:W-:Y:S02]  /*31e0*/  FSEL R71, R100, RZ, P0 ;  /* 0x000000ff64477208 */ /* 0x000fe40000000000 */
[----:B------:R-:W-:-:S02]  /*31f0*/  FSEL R68, R68, RZ, P5 ;  /* 0x000000ff44447208 */ /* 0x000fc40002800000 */
[----:B------:R-:W-:Y:S02]  /*3200*/  FSEL R100, R100, RZ, P6 ;  /* 0x000000ff64647208 */ /* 0x000fe40003000000 */
[----:B------:R-:W-:Y:S02]  /*3210*/  F2FP.BF16.F32.PACK_AB R60, R63, R60 ;  /* 0x0000003c3f3c723e */ /* 0x000fe400000010ff */
[----:B------:R-:W-:Y:S02]  /*3220*/  F2FP.BF16.F32.PACK_AB R64, R67, R64 ;  /* 0x000000404340723e */ /* 0x000fe400000010ff */
[----:B------:R-:W-:Y:S02]  /*3230*/  F2FP.BF16.F32.PACK_AB R63, R71, R68 ;  /* 0x00000044473f723e */ /* 0x000fe400000010ff */
[----:B------:R-:W-:-:S07]  /*3240*/  F2FP.BF16.F32.PACK_AB R67, R100, R69 ;  /* 0x000000456443723e */ /* 0x000fce00000010ff */
.L_x_646:
        /* <DEDUP_REMOVED lines=13> */
.L_x_642:
[----:B------:R-:W-:Y:S05]  /*3320*/  BSYNC.RECONVERGENT B1 ;  /* 0x0000000000017941 */ /* 0x000fea0003800200 */
.L_x_641:
[----:B-1----:R-:W1:Y:S02]  /*3330*/  LDC.64 R64, c[0x0][0x380] ;  /* 0x0000e000ff407b82 */ /* 0x002e640000000a00 */
[----:B-1----:R-:W-:-:S04]  /*3340*/  LEA R76, R64, R76, 0x2 ;  /* 0x0000004c404c7211 */ /* 0x002fc800078e10ff */
[----:B------:R-:W-:-:S13]  /*3350*/  ISETP.GE.AND P0, PT, R76, R65, PT ;  /* 0x000000414c00720c */ /* 0x000fda0003f06270 */
[----:B------:R-:W-:Y:S05]  /*3360*/  @!P0 BRA `(.L_x_650) ;  /* 0xffffffcc00f08947 */ /* 0x000fea000383ffff */
.L_x_637:
[----:B------:R-:W-:Y:S05]  /*3370*/  BSYNC B0 ;  /* 0x0000000000007941 */ /* 0x000fea0003800000 */
.L_x_636:
        /* <DEDUP_REMOVED lines=12> */
[----:B------:R3:W-:Y:S01]  /*3440*/  STS.128 [R2+0x10], R20 ;  /* 0x0000101402007388 */ /* 0x0007e20000000c00 */
[----:B------:R-:W-:Y:S01]  /*3450*/  BAR.SYNC.DEFER_BLOCKING 0x0 ;  /* 0x0000000000007b1d */ /* 0x000fe20000010000 */
[----:B---3--:R-:W-:-:S05]  /*3460*/  IMAD R22, R77, UR4, RZ ;  /* 0x000000044d167c24 */ /* 0x008fca000f8e02ff */
        /* <DEDUP_REMOVED lines=15> */
[----:B------:R-:W-:Y:S01]  /*3560*/  STS.128 [R2+0x10], R44 ;  /* 0x0000102c02007388 */ /* 0x000fe20000000c00 */
[----:B------:R-:W-:Y:S01]  /*3570*/  FADD.FTZ R4, R4, R7 ;  /* 0x0000000704047221 */ /* 0x000fe20000010000 */
[----:B------:R-:W-:Y:S03]  /*3580*/  BAR.SYNC.DEFER_BLOCKING 0x0 ;  /* 0x0000000000007b1d */ /* 0x000fe60000010000 */
        /* <DEDUP_REMOVED lines=15> */
[----:B----4-:R-:W-:Y:S01]  /*3680*/  FADD.FTZ R16, R9, R16 ;  /* 0x0000001009107221 */ /* 0x010fe20000010000 */
[----:B------:R-:W-:Y:S02]  /*3690*/  FADD.FTZ R9, R3, R10 ;  /* 0x0000000a03097221 */ /* 0x000fe40000010000 */
[----:B------:R1:W-:Y:S01]  /*36a0*/  STS.128 [R2+0x10], R36 ;  /* 0x0000102402007388 */ /* 0x0003e20000000c00 */
[----:B------:R-:W-:Y:S01]  /*36b0*/  FADD.FTZ R12, R12, R15 ;  /* 0x0000000f0c0c7221 */ /* 0x000fe20000010000 */
[----:B------:R-:W-:Y:S01]  /*36c0*/  BAR.SYNC.DEFER_BLOCKING 0x0 ;  /* 0x0000000000007b1d */ /* 0x000fe20000010000 */
[----:B------:R-:W-:Y:S02]  /*36d0*/  FADD.FTZ R17, R16, R17 ;  /* 0x0000001110117221 */ /* 0x000fe40000010000 */
[----:B------:R-:W-:Y:S01]  /*36e0*/  FADD.FTZ R19, R12, R19 ;  /* 0x000000130c137221 */ /* 0x000fe20000010000 */
[----:B0-----:R-:W-:-:S02]  /*36f0*/  LOP3.LUT R32, R53, 0x7f, RZ, 0x3c, !PT ;  /* 0x0000007f35207812 */ /* 0x001fc400078e3cff */
[----:B------:R-:W-:Y:S02]  /*3700*/  IADD3 R34, P0, PT, R22, R53, RZ ;  /* 0x0000003516227210 */ /* 0x000fe40007f1e0ff */
[----:B------:R-:W-:-:S03]  /*3710*/  IADD3 R77, PT, PT, R32, R77, RZ ;  /* 0x0000004d204d7210 */ /* 0x000fc60007ffe0ff */
[----:B-1----:R-:W-:Y:S01]  /*3720*/  IMAD.X R39, RZ, RZ, RZ, P0 ;  /* 0x000000ffff277224 */ /* 0x002fe200000e06ff */
[C---:B------:R-:W-:Y:S02]  /*3730*/  ISETP.GE.U32.AND P1, PT, R77.reuse, 0x80, PT ;  /* 0x000000804d00780c */ /* 0x040fe40003f26070 */
        /* <DEDUP_REMOVED lines=24> */
[C---:B-1----:R-:W-:Y:S02]  /*38c0*/  IADD3 R30, P3, PT, R26.reuse, UR16, RZ ;  /* 0x000000101a1e7c10 */ /* 0x042fe4000ff7e0ff */
[----:B------:R-:W-:Y:S02]  /*38d0*/  IADD3 R28, P4, PT, R26, UR22, RZ ;  /* 0x000000161a1c7c10 */ /* 0x000fe4000ff9e0ff */
[----:B------:R-:W-:Y:S02]  /*38e0*/  IADD3.X R47, PT, PT, R36, UR19, RZ, P2, !PT ;  /* 0x00000013242f7c10 */ /* 0x000fe400097fe4ff */
[----:B------:R-:W-:Y:S02]  /*38f0*/  IADD3 R26, P2, PT, R26, UR20, RZ ;  /* 0x000000141a1a7c10 */ /* 0x000fe4000ff5e0ff */
[C---:B------:R-:W-:Y:S01]  /*3900*/  IADD3.X R45, PT, PT, R36.reuse, UR17, RZ, P3, !PT ;  /* 0x00000011242d7c10 */ /* 0x040fe20009ffe4ff */
[----:B------:R-:W0:Y:S01]  /*3910*/  LDS R22, [R0] ;  /* 0x0000000000167984 */ /* 0x000e220000000800 */
[----:B------:R-:W-:-:S02]  /*3920*/  IADD3.X R39, PT, PT, R36, UR23, RZ, P4, !PT ;  /* 0x0000001724277c10 */ /* 0x000fc4000a7fe4ff */
[----:B------:R-:W-:Y:S01]  /*3930*/  IADD3.X R31, PT, PT, R36, UR21, RZ, P2, !PT ;  /* 0x00000015241f7c10 */ /* 0x000fe200097fe4ff */
        /* <DEDUP_REMOVED lines=35> */
.L_x_652:
[----:B------:R-:W-:Y:S05]  /*3b70*/  BSYNC.RECONVERGENT B0 ;  /* 0x0000000000007941 */ /* 0x000fea0003800200 */
.L_x_651:
[----:B-1----:R-:W-:Y:S01]  /*3b80*/  MOV R2, R34 ;  /* 0x0000002200027202 */ /* 0x002fe20000000f00 */
[----:B------:R-:W-:Y:S01]  /*3b90*/  IMAD.MOV.U32 R3, RZ, RZ, R47 ;  /* 0x000000ffff037224 */ /* 0x000fe200078e002f */
[----:B------:R-:W-:Y:S06]  /*3ba0*/  @!P0 EXIT ;  /* 0x000000000000894d */ /* 0x000fec0003800000 */
[----:B------:R0:W-:Y:S01]  /*3bb0*/  STG.E desc[UR8][R2.64], R19 ;  /* 0x0000001302007986 */ /* 0x0001e2000c101908 */
[----:B------:R-:W-:Y:S01]  /*3bc0*/  FADD.FTZ R25, R25, R24 ;  /* 0x0000001819197221 */ /* 0x000fe20000010000 */
[----:B------:R-:W-:Y:S02]  /*3bd0*/  MOV R4, R26 ;  /* 0x0000001a00047202 */ /* 0x000fe40000000f00 */
[----:B------:R-:W-:Y:S02]  /*3be0*/  MOV R5, R31 ;  /* 0x0000001f00057202 */ /* 0x000fe40000000f00 */
        /* <DEDUP_REMOVED lines=8> */
.L_x_640:
[----:B------:R-:W-:Y:S01]  /*3c70*/  HFMA2 R110, -RZ, RZ, 0, 5.9604644775390625e-08 ;  /* 0x00000001ff6e7431 */ /* 0x000fe200000001ff */
[----:B------:R-:W-:Y:S01]  /*3c80*/  BSSY B1, `(.L_x_653) ;  /* 0x0000007000017945 */ /* 0x000fe20003800000 */
[----:B------:R-:W-:Y:S01]  /*3c90*/  IMAD.MOV.U32 R109, RZ, RZ, R68 ;  /* 0x000000ffff6d7224 */ /* 0x000fe200078e0044 */
[----:B------:R-:W-:Y:S01]  /*3ca0*/  MOV R111, 0x1f ;  /* 0x0000001f006f7802 */ /* 0x000fe20000000f00 */
[----:B------:R-:W-:-:S07]  /*3cb0*/  IMAD.MOV.U32 R72, RZ, RZ, -0x1 ;  /* 0xffffffffff487424 */ /* 0x000fce00078e00ff */
[----:B0----5:R-:W-:Y:S05]  /*3cc0*/  WARPSYNC.COLLECTIVE R72, `(.L_x_654) ;  /* 0x0000000048087348 */ /* 0x021fea0003c00000 */
[----:B------:R1:W2:Y:S02]  /*3cd0*/  SHFL.BFLY P0, R73, R109, R110, R111 ;  /* 0x0c00006e6d497389 */ /* 0x0002a4000000006f */
[----:B012--5:R-:W-:Y:S05]  /*3ce0*/  ENDCOLLECTIVE ;  /* 0x000000000000791b */ /* 0x027fea0003800000 */
.L_x_654:
[----:B------:R-:W-:Y:S05]  /*3cf0*/  BSYNC B1 ;  /* 0x0000000000017941 */ /* 0x000fea0003800000 */
.L_x_653:
[----:B------:R-:W-:Y:S01]  /*3d00*/  MOV R109, R70 ;  /* 0x00000046006d7202 */ /* 0x000fe20000000f00 */
[----:B------:R-:W-:Y:S02]  /*3d10*/  IMAD.MOV.U32 R110, RZ, RZ, 0x1 ;  /* 0x00000001ff6e7424 */ /* 0x000fe400078e00ff */
[----:B------:R-:W-:Y:S01]  /*3d20*/  HFMA2 R111, -RZ, RZ, 0, 1.847743988037109375e-06 ;  /* 0x0000001fff6f7431 */ /* 0x000fe200000001ff */
[----:B------:R-:W-:Y:S02]  /*3d30*/  MOV R72, 0xffffffff ;  /* 0xffffffff00487802 */ /* 0x000fe40000000f00 */
[----:B------:R-:W-:-:S07]  /*3d40*/  MOV R65, R73 ;  /* 0x0000004900417202 */ /* 0x000fce0000000f00 */
[----:B------:R-:W-:Y:S05]  /*3d50*/  WARPSYNC.COLLECTIVE R72, `(.L_x_655) ;  /* 0x0000000048087348 */ /* 0x000fea0003c00000 */
[----:B------:R0:W1:Y:S02]  /*3d60*/  SHFL.BFLY P0, R73, R109, R110, R111 ;  /* 0x0c00006e6d497389 */ /* 0x000064000000006f */
[----:B01----:R-:W-:Y:S05]  /*3d70*/  ENDCOLLECTIVE ;  /* 0x000000000000791b */ /* 0x003fea0003800000 */
.L_x_655:
[----:B------:R-:W-:-:S05]  /*3d80*/  FADD.FTZ R65, R65, R68 ;  /* 0x0000004441417221 */ /* 0x000fca0000010000 */
[----:B------:R-:W-:Y:S01]  /*3d90*/  MOV R109, R65 ;  /* 0x00000041006d7202 */ /* 0x000fe20000000f00 */
[----:B------:R-:W-:Y:S02]  /*3da0*/  HFMA2 R110, -RZ, RZ, 0, 1.1920928955078125e-07 ;  /* 0x00000002ff6e7431 */ /* 0x000fe400000001ff */
[----:B------:R-:W-:-:S07]  /*3db0*/  IMAD.MOV.U32 R67, RZ, RZ, R73 ;  /* 0x000000ffff437224 */ /* 0x000fce00078e0049 */
[----:B------:R-:W-:Y:S05]  /*3dc0*/  WARPSYNC.COLLECTIVE R72, `(.L_x_656) ;  /* 0x0000000048087348 */ /* 0x000fea0003c00000 */
[----:B------:R0:W1:Y:S02]  /*3dd0*/  SHFL.BFLY P0, R73, R109, R110, R111 ;  /* 0x0c00006e6d497389 */ /* 0x000064000000006f */
[----:B01----:R-:W-:Y:S05]  /*3de0*/  ENDCOLLECTIVE ;  /* 0x000000000000791b */ /* 0x003fea0003800000 */
.L_x_656:
[----:B------:R-:W-:-:S05]  /*3df0*/  FADD.FTZ R67, R67, R70 ;  /* 0x0000004643437221 */ /* 0x000fca0000010000 */
[----:B------:R-:W-:Y:S01]  /*3e00*/  MOV R109, R67 ;  /* 0x00000043006d7202 */ /* 0x000fe20000000f00 */
[----:B------:R-:W-:-:S07]  /*3e10*/  IMAD.MOV.U32 R64, RZ, RZ, R73 ;  /* 0x000000ffff407224 */ /* 0x000fce00078e0049 */
[----:B------:R-:W-:Y:S05]  /*3e20*/  WARPSYNC.COLLECTIVE R72, `(.L_x_657) ;  /* 0x0000000048087348 */ /* 0x000fea0003c00000 */
[----:B------:R0:W1:Y:S02]  /*3e30*/  SHFL.BFLY P0, R73, R109, R110, R111 ;  /* 0x0c00006e6d497389 */ /* 0x000064000000006f */
[----:B01----:R-:W-:Y:S05]  /*3e40*/  ENDCOLLECTIVE ;  /* 0x000000000000791b */ /* 0x003fea0003800000 */
.L_x_657:
[----:B------:R-:W-:-:S04]  /*3e50*/  FADD.FTZ R64, R65, R64 ;  /* 0x0000004041407221 */ /* 0x000fc80000010000 */
[----:B------:R-:W-:Y:S02]  /*3e60*/  IMAD.MOV.U32 R109, RZ, RZ, R64 ;  /* 0x000000ffff6d7224 */ /* 0x000fe400078e0040 */
[----:B------:R-:W-:Y:S01]  /*3e70*/  HFMA2 R110, -RZ, RZ, 0, 2.384185791015625e-07 ;  /* 0x00000004ff6e7431 */ /* 0x000fe200000001ff */
[----:B------:R-:W-:-:S07]  /*3e80*/  MOV R66, R73 ;  /* 0x0000004900427202 */ /* 0x000fce0000000f00 */
[----:B------:R-:W-:Y:S05]  /*3e90*/  WARPSYNC.COLLECTIVE R72, `(.L_x_658) ;  /* 0x0000000048087348 */ /* 0x000fea0003c00000 */
[----:B------:R0:W1:Y:S02]  /*3ea0*/  SHFL.BFLY P0, R73, R109, R110, R111 ;  /* 0x0c00006e6d497389 */ /* 0x000064000000006f */
[----:B01----:R-:W-:Y:S05]  /*3eb0*/  ENDCOLLECTIVE ;  /* 0x000000000000791b */ /* 0x003fea0003800000 */
.L_x_658:
[----:B------:R-:W-:-:S04]  /*3ec0*/  FADD.FTZ R66, R67, R66 ;  /* 0x0000004243427221 */ /* 0x000fc80000010000 */
[----:B------:R-:W-:Y:S01]  /*3ed0*/  IMAD.MOV.U32 R109, RZ, RZ, R66 ;  /* 0x000000ffff6d7224 */ /* 0x000fe200078e0042 */
[----:B------:R-:W-:-:S07]  /*3ee0*/  MOV R69, R73 ;  /* 0x0000004900457202 */ /* 0x000fce0000000f00 */
[----:B------:R-:W-:Y:S05]  /*3ef0*/  WARPSYNC.COLLECTIVE R72, `(.L_x_659) ;  /* 0x0000000048087348 */ /* 0x000fea0003c00000 */
[----:B------:R0:W1:Y:S02]  /*3f00*/  SHFL.BFLY P0, R73, R109, R110, R111 ;  /* 0x0c00006e6d497389 */ /* 0x000064000000006f */
[----:B01----:R-:W-:Y:S05]  /*3f10*/  ENDCOLLECTIVE ;  /* 0x000000000000791b */ /* 0x003fea0003800000 */
.L_x_659:
[----:B------:R-:W-:-:S05]  /*3f20*/  FADD.FTZ R69, R64, R69 ;  /* 0x0000004540457221 */ /* 0x000fca0000010000 */
[----:B------:R-:W-:Y:S01]  /*3f30*/  MOV R109, R69 ;  /* 0x00000045006d7202 */ /* 0x000fe20000000f00 */
[----:B------:R-:W-:Y:S01]  /*3f40*/  IMAD.MOV.U32 R110, RZ, RZ, 0x8 ;  /* 0x00000008ff6e7424 */ /* 0x000fe200078e00ff */
[----:B------:R-:W-:-:S07]  /*3f50*/  MOV R71, R73 ;  /* 0x0000004900477202 */ /* 0x000fce0000000f00 */
[----:B------:R-:W-:Y:S05]  /*3f60*/  WARPSYNC.COLLECTIVE R72, `(.L_x_660) ;  /* 0x0000000048087348 */ /* 0x000fea0003c00000 */
[----:B------:R0:W1:Y:S02]  /*3f70*/  SHFL.BFLY P0, R73, R109, R110, R111 ;  /* 0x0c00006e6d497389 */ /* 0x000064000000006f */
[----:B01----:R-:W-:Y:S05]  /*3f80*/  ENDCOLLECTIVE ;  /* 0x000000000000791b */ /* 0x003fea0003800000 */
.L_x_660:
[----:B------:R-:W-:-:S05]  /*3f90*/  FADD.FTZ R71, R66, R71 ;  /* 0x0000004742477221 */ /* 0x000fca0000010000 */
[----:B------:R-:W-:Y:S02]  /*3fa0*/  MOV R109, R71 ;  /* 0x00000047006d7202 */ /* 0x000fe40000000f00 */
[----:B------:R-:W-:-:S07]  /*3fb0*/  MOV R68, R73 ;  /* 0x0000004900447202 */ /* 0x000fce0000000f00 */
[----:B------:R-:W-:Y:S05]  /*3fc0*/  WARPSYNC.COLLECTIVE R72, `(.L_x_661) ;  /* 0x0000000048087348 */ /* 0x000fea0003c00000 */
[----:B------:R0:W1:Y:S02]  /*3fd0*/  SHFL.BFLY P0, R73, R109, R110, R111 ;  /* 0x0c00006e6d497389 */ /* 0x000064000000006f */
[----:B01----:R-:W-:Y:S05]  /*3fe0*/  ENDCOLLECTIVE ;  /* 0x000000000000791b */ /* 0x003fea0003800000 */
.L_x_661:
[----:B------:R-:W-:-:S05]  /*3ff0*/  FADD.FTZ R68, R69, R68 ;  /* 0x0000004445447221 */ /* 0x000fca0000010000 */
[----:B------:R-:W-:Y:S01]  /*4000*/  MOV R109, R68 ;  /* 0x00000044006d7202 */ /* 0x000fe20000000f00 */
[----:B------:R-:W-:Y:S02]  /*4010*/  HFMA2 R110, -RZ, RZ, 0, 9.5367431640625e-07 ;  /* 0x00000010ff6e7431 */ /* 0x000fe400000001ff */
[----:B------:R-:W-:-:S07]  /*4020*/  IMAD.MOV.U32 R70, RZ, RZ, R73 ;  /* 0x000000ffff467224 */ /* 0x000fce00078e0049 */
[----:B------:R-:W-:Y:S05]  /*4030*/  WARPSYNC.COLLECTIVE R72, `(.L_x_662) ;  /* 0x0000000048087348 */ /* 0x000fea0003c00000 */
[----:B------:R0:W1:Y:S02]  /*4040*/  SHFL.BFLY P0, R73, R109, R110, R111 ;  /* 0x0c00006e6d497389 */ /* 0x000064000000006f */
[----:B01----:R-:W-:Y:S05]  /*4050*/  ENDCOLLECTIVE ;  /* 0x000000000000791b */ /* 0x003fea0003800000 */
.L_x_662:
[----:B------:R-:W-:-:S05]  /*4060*/  FADD.FTZ R70, R71, R70 ;  /* 0x0000004647467221 */ /* 0x000fca0000010000 */
[----:B------:R-:W-:Y:S01]  /*4070*/  MOV R109, R70 ;  /* 0x00000046006d7202 */ /* 0x000fe20000000f00 */
[----:B------:R-:W-:-:S07]  /*4080*/  IMAD.MOV.U32 R65, RZ, RZ, R73 ;  /* 0x000000ffff417224 */ /* 0x000fce00078e0049 */
[----:B------:R-:W-:Y:S05]  /*4090*/  WARPSYNC.COLLECTIVE R72, `(.L_x_663) ;  /* 0x0000000048087348 */ /* 0x000fea0003c00000 */
[----:B------:R0:W1:Y:S02]  /*40a0*/  SHFL.BFLY P0, R73, R109, R110, R111 ;  /* 0x0c00006e6d497389 */ /* 0x000064000000006f */
[----:B01----:R-:W-:Y:S05]  /*40b0*/  ENDCOLLECTIVE ;  /* 0x000000000000791b */ /* 0x003fea0003800000 */
.L_x_663:
[----:B------:R-:W-:Y:S01]  /*40c0*/  MOV R67, R73 ;  /* 0x0000004900437202 */ /* 0x000fe20000000f00 */
[----:B------:R-:W-:Y:S06]  /*40d0*/  BRA `(.L_x_664) ;  /* 0xffffffcc00c47947 */ /* 0x000fec000383ffff */
.L_x_665:
        /* <DEDUP_REMOVED lines=10> */
.L_x_2828:


//--------------------- .text._ZN10layer_norm31ln_parallel_residual_bwd_kernelINS_13Kernel_traitsIf13__nv_bfloat16S2_S2_fjLj256ELj1ELj4ELj1ELj16ENS_18Kernel_traits_baseILj256EfS2_S2_S2_fjLj128EEEEELb1ELb0ELb1EEEvNS_9BwdParamsE --------------------------
	.section	.text._ZN10layer_norm31ln_parallel_residual_bwd_kernelINS_13Kernel_traitsIf13__nv_bfloat16S2_S2_fjLj256ELj1ELj4ELj1ELj16ENS_18Kernel_traits_baseILj256EfS2_S2_S2_fjLj128EEEEELb1ELb0ELb1EEEvNS_9BwdParamsE,"ax",@progbits
	.align	128
        .global         _ZN10layer_norm31ln_parallel_residual_bwd_kernelINS_13Kernel_traitsIf13__nv_bfloat16S2_S2_fjLj256ELj1ELj4ELj1ELj16ENS_18Kernel_traits_baseILj256EfS2_S2_S2_fjLj128EEEEELb1ELb0ELb1EEEvNS_9BwdParamsE
        .type           _ZN10layer_norm31ln_parallel_residual_bwd_kernelINS_13Kernel_traitsIf13__nv_bfloat16S2_S2_fjLj256ELj1ELj4ELj1ELj16ENS_18Kernel_traits_baseILj256EfS2_S2_S2_fjLj128EEEEELb1ELb0ELb1EEEvNS_9BwdParamsE,@function
        .size           _ZN10layer_norm31ln_parallel_residual_bwd_kernelINS_13Kernel_traitsIf13__nv_bfloat16S2_S2_fjLj256ELj1ELj4ELj1ELj16ENS_18Kernel_traits_baseILj256EfS2_S2_S2_fjLj128EEEEELb1ELb0ELb1EEEvNS_9BwdParamsE,(.L_x_2829 - _ZN10layer_norm31ln_parallel_residual_bwd_kernelINS_13Kernel_traitsIf13__nv_bfloat16S2_S2_fjLj256ELj1ELj4ELj1ELj16ENS_18Kernel_traits_baseILj256EfS2_S2_S2_fjLj128EEEEELb1ELb0ELb1EEEvNS_9BwdParamsE)
        .other          _ZN10layer_norm31ln_parallel_residual_bwd_kernelINS_13Kernel_traitsIf13__nv_bfloat16S2_S2_fjLj256ELj1ELj4ELj1ELj16ENS_18Kernel_traits_baseILj256EfS2_S2_S2_fjLj128EEEEELb1ELb0ELb1EEEvNS_9BwdParamsE,@"STO_CUDA_ENTRY STV_DEFAULT"
_ZN10layer_norm31ln_parallel_residual_bwd_kernelINS_13Kernel_traitsIf13__nv_bfloat16S2_S2_fjLj256ELj1ELj4ELj1ELj16ENS_18Kernel_traits_baseILj256EfS2_S2_S2_fjLj128EEEEELb1ELb0ELb1EEEvNS_9BwdParamsE:
.text._ZN10layer_norm31ln_parallel_residual_bwd_kernelINS_13Kernel_traitsIf13__nv_bfloat16S2_S2_fjLj256ELj1ELj4ELj1ELj16ENS_18Kernel_traits_baseILj256EfS2_S2_S2_fjLj128EEEEELb1ELb0ELb1EEEvNS_9BwdParamsE:
        /* <DEDUP_REMOVED lines=38> */
[----:B-1----:R-:W-:-:S05]  /*0260*/  IMAD.WIDE.U32 R20, R82, 0x20, R20 ;  /* 0x0000002052147825 */ /* 0x002fca00078e0014 */
[----:B------:R1:W5:Y:S01]  /*0270*/  LDG.E.128 R16, desc[UR8][R20.64] ;  /* 0x0000000814107981 */ /* 0x000362000c1e1d00 */
[----:B---3--:R-:W-:-:S03]  /*0280*/  IMAD.WIDE.U32 R22, R82, 0x20, R22 ;  /* 0x0000002052167825 */ /* 0x008fc600078e0016 */
[----:B------:R1:W5:Y:S04]  /*0290*/  LDG.E.128 R12, desc[UR8][R20.64+0x10] ;  /* 0x00001008140c7981 */ /* 0x000368000c1e1d00 */
[----:B------:R1:W5:Y:S04]  /*02a0*/  LDG.E.128 R8, desc[UR8][R22.64] ;  /* 0x0000000816087981 */ /* 0x000368000c1e1d00 */
[----:B------:R1:W5:Y:S01]  /*02b0*/  LDG.E.128 R4, desc[UR8][R22.64+0x10] ;  /* 0x0000100816047981 */ /* 0x000362000c1e1d00 */
[----:B--2---:R-:W-:Y:S01]  /*02c0*/  ISETP.NE.U32.AND P0, PT, RZ, UR10, PT ;  /* 0x0000000aff007c0c */ /* 0x004fe2000bf05070 */
[----:B------:R-:W-:Y:S01]  /*02d0*/  HFMA2 R80, -RZ, RZ, 0, 0 ;  /* 0x00000000ff507431 */ /* 0x000fe200000001ff */
[----:B------:R-:W-:Y:S01]  /*02e0*/  BSSY B1, `(.L_x_668) ;  /* 0x0000307000017945 */ /* 0x000fe20003800000 */
[----:B------:R-:W-:-:S02]  /*02f0*/  CS2R R2, SRZ ;  /* 0x0000000000027805 */ /* 0x000fc4000001ff00 */
[----:B------:R-:W-:Y:S02]  /*0300*/  ISETP.NE.AND.EX P0, PT, RZ, UR11, PT, P0 ;  /* 0x0000000bff007c0c */ /* 0x000fe4000bf05300 */
        /* <DEDUP_REMOVED lines=13> */
[----:B------:R-:W-:Y:S01]  /*03e0*/  CS2R R56, SRZ ;  /* 0x0000000000387805 */ /* 0x000fe2000001ff00 */
[----:B-1----:R-:W-:-:S07]  /*03f0*/  IMAD.MOV.U32 R83, RZ, RZ, RZ ;  /* 0x000000ffff537224 */ /* 0x002fce00078e00ff */
.L_x_677:
[----:B------:R-:W-:Y:S01]  /*0400*/  IMAD R0, R85, UR12, RZ ;  /* 0x0000000c55007c24 */ /* 0x000fe2000f8e02ff */
[----:B-1----:R-:W1:Y:S04]  /*0410*/  LDC.64 R32, c[0x0][0x3a8] ;  /* 0x0000ea00ff207b82 */ /* 0x002e680000000a00 */
[----:B------:R-:W-:-:S04]  /*0420*/  SHF.R.S32.HI R37, RZ, 0x1f, R0 ;  /* 0x0000001fff257819 */ /* 0x000fc80000011400 */
[----:B------:R-:W2:Y:S01]  /*0430*/  LDC.64 R34, c[0x0][0x3c0] ;  /* 0x0000f000ff227b82 */ /* 0x000ea20000000a00 */
[----:B------:R-:W-:-:S04]  /*0440*/  LEA.HI R37, R37, R0, RZ, 0x3 ;  /* 0x0000000025257211 */ /* 0x000fc800078f18ff */
[----:B------:R-:W-:-:S03]  /*0450*/  LEA.HI.SX32 R81, R37, R82, 0x1d ;  /* 0x0000005225517211 */ /* 0x000fc600078feaff */
[----:B------:R-:W3:Y:S01]  /*0460*/  LDC.64 R66, c[0x0][0x3c8] ;  /* 0x0000f200ff427b82 */ /* 0x000ee20000000a00 */
[----:B0-----:R-:W-:-:S07]  /*0470*/  ISETP.NE.U32.AND P1, PT, RZ, UR14, PT ;  /* 0x0000000eff007c0c */ /* 0x001fce000bf25070 */
[----:B------:R-:W0:Y:S01]  /*0480*/  LDC.64 R40, c[0x0][0x430] ;  /* 0x00010c00ff287b82 */ /* 0x000e220000000a00 */
[----:B------:R-:W-:Y:S01]  /*0490*/  ISETP.NE.AND.EX P1, PT, RZ, UR15, PT, P1 ;  /* 0x0000000fff007c0c */ /* 0x000fe2000bf25310 */
[----:B-1----:R-:W-:-:S06]  /*04a0*/  IMAD.WIDE.U32 R32, R81, 0x10, R32 ;  /* 0x0000001051207825 */ /* 0x002fcc00078e0020 */
[----:B------:R-:W1:Y:S01]  /*04b0*/  LDC.64 R36, c[0x0][0x428] ;  /* 0x00010a00ff247b82 */ /* 0x000e620000000a00 */
[C---:B--2---:R-:W-:Y:S02]  /*04c0*/  IMAD.WIDE R68, R85.reuse, 0x4, R34 ;  /* 0x0000000455447825 */ /* 0x044fe400078e0222 */
[----:B------:R-:W2:Y:S04]  /*04d0*/  LDG.E.128 R32, desc[UR8][R32.64] ;  /* 0x0000000820207981 */ /* 0x000ea8000c1e1d00 */
[----:B------:R4:W2:Y:S01]  /*04e0*/  LDG.E R0, desc[UR8][R68.64] ;  /* 0x0000000844007981 */ /* 0x0008a2000c1e1900 */
[----:B---3--:R-:W-:Y:S01]  /*04f0*/  IMAD.WIDE R78, R85, 0x4, R66 ;  /* 0x00000004554e7825 */ /* 0x008fe200078e0242 */
[----:B------:R-:W3:Y:S05]  /*0500*/  @P0 LDC.64 R74, c[0x0][0x438] ;  /* 0x00010e00ff4a0b82 */ /* 0x000eea0000000a00 */
[----:B------:R2:W2:Y:S01]  /*0510*/  LDG.E R78, desc[UR8][R78.64] ;  /* 0x000000084e4e7981 */ /* 0x0004a2000c1e1900 */
[----:B0-----:R-:W-:-:S02]  /*0520*/  IMAD.WIDE.U32 R40, R81, 0x10, R40 ;  /* 0x0000001051287825 */ /* 0x001fc400078e0028 */
[----:B------:R-:W0:Y:S04]  /*0530*/  @P1 LDC.64 R66, c[0x0][0x3b8] ;  /* 0x0000ee00ff421b82 */ /* 0x000e280000000a00 */
[----:B------:R-:W2:Y:S01]  /*0540*/  LDG.E.128 R40, desc[UR8][R40.64] ;  /* 0x0000000828287981 */ /* 0x000ea2000c1e1d00 */
[----:B-1----:R-:W-:-:S03]  /*0550*/  IMAD.WIDE.U32 R36, R81, 0x10, R36 ;  /* 0x0000001051247825 */ /* 0x002fc600078e0024 */
[----:B----4-:R-:W1:Y:S03]  /*0560*/  LDC.64 R68, c[0x0][0x3b0] ;  /* 0x0000ec00ff447b82 */ /* 0x010e660000000a00 */
[----:B------:R-:W4:Y:S01]  /*0570*/  LDG.E.128 R36, desc[UR8][R36.64] ;  /* 0x0000000824247981 */ /* 0x000f22000c1e1d00 */
[----:B0-----:R-:W-:-:S06]  /*0580*/  @P1 IMAD.WIDE.U32 R66, R81, 0x8, R66 ;  /* 0x0000000851421825 */ /* 0x001fcc00078e0042 */
[----:B------:R-:W4:Y:S01]  /*0590*/  @P1 LDG.E.64 R66, desc[UR8][R66.64] ;  /* 0x0000000842421981 */ /* 0x000f22000c1e1b00 */
[----:B-1----:R-:W-:-:S06]  /*05a0*/  IMAD.WIDE.U32 R68, R81, 0x8, R68 ;  /* 0x0000000851447825 */ /* 0x002fcc00078e0044 */
[----:B------:R-:W4:Y:S01]  /*05b0*/  LDG.E.64 R68, desc[UR8][R68.64] ;  /* 0x0000000844447981 */ /* 0x000f22000c1e1b00 */
[----:B------:R-:W-:Y:S01]  /*05c0*/  ISETP.NE.AND P3, PT, RZ, UR13, PT ;  /* 0x0000000dff007c0c */ /* 0x000fe2000bf65270 */
[----:B---3--:R-:W-:-:S05]  /*05d0*/  @P0 IMAD.WIDE.U32 R74, R81, 0x10, R74 ;  /* 0x00000010514a0825 */ /* 0x008fca00078e004a */
[----:B-----5:R0:W5:Y:S01]  /*05e0*/  @P0 LDG.E.128 R20, desc[UR8][R74.64] ;  /* 0x000000084a140981 */ /* 0x020162000c1e1d00 */
[----:B------:R-:W-:Y:S01]  /*05f0*/  UMOV UR6, 0xffffffff ;  /* 0xffffffff00067882 */ /* 0x000fe20000000000 */
[----:B------:R-:W-:-:S04]  /*0600*/  ISETP.NE.U32.AND P2, PT, RZ, UR14, PT ;  /* 0x0000000eff007c0c */ /* 0x000fc8000bf45070 */
[----:B------:R-:W-:Y:S02]  /*0610*/  ISETP.NE.AND.EX P2, PT, RZ, UR15, PT, P2 ;  /* 0x0000000fff007c0c */ /* 0x000fe4000bf45320 */
[----:B--2---:R-:W-:Y:S02]  /*0620*/  SHF.L.U32 R95, R34, 0x10, RZ ;  /* 0x00000010225f7819 */ /* 0x004fe400000006ff */
[----:B------:R-:W-:Y:S02]  /*0630*/  PRMT R79, R32, 0x7632, R79 ;  /* 0x00007632204f7816 */ /* 0x000fe4000000004f */
[----:B------:R-:W-:Y:S02]  /*0640*/  FSEL R0, R0, RZ, !P3 ;  /* 0x000000ff00007208 */ /* 0x000fe40005800000 */
[----:B------:R-:W-:Y:S02]  /*0650*/  SHF.L.U32 R93, R32, 0x10, RZ ;  /* 0x00000010205d7819 */ /* 0x000fe400000006ff */
[----:B------:R-:W-:Y:S01]  /*0660*/  PRMT R32, R33, 0x7632, R32 ;  /* 0x0000763221207816 */ /* 0x000fe20000000020 */
[----:B------:R-:W-:Y:S01]  /*0670*/  FADD.FTZ R95, -R0, R95 ;  /* 0x0000005f005f7221 */ /* 0x000fe20000010100 */
[----:B------:R-:W-:Y:S01]  /*0680*/  PRMT R94, R34, 0x7632, R94 ;  /* 0x00007632225e7816 */ /* 0x000fe2000000005e */
[C---:B------:R-:W-:Y:S01]  /*0690*/  IMAD.U32 R103, R35.reuse, 0x10000, RZ ;  /* 0x0001000023677824 */ /* 0x040fe200078e00ff */
[----:B------:R-:W-:Y:S01]  /*06a0*/  PRMT R34, R35, 0x7632, R34 ;  /* 0x0000763223227816 */ /* 0x000fe20000000022 */
[----:B------:R-:W-:Y:S01]  /*06b0*/  IMAD.U32 R33, R33, 0x10000, RZ ;  /* 0x0001000021217824 */ /* 0x000fe200078e00ff */
[----:B------:R-:W-:Y:S01]  /*06c0*/  SHF.L.U32 R35, R79, 0x10, RZ ;  /* 0x000000104f237819 */ /* 0x000fe200000006ff */
[----:B------:R-:W-:Y:S01]  /*06d0*/  IMAD.U32 R97, R32, 0x10000, RZ ;  /* 0x0001000020617824 */ /* 0x000fe200078e00ff */
[----:B------:R-:W-:-:S02]  /*06e0*/  SHF.L.U32 R98, R42, 0x10, RZ ;  /* 0x000000102a627819 */ /* 0x000fc400000006ff */
[----:B------:R-:W-:Y:S01]  /*06f0*/  PRMT R96, R42, 0x7632, R96 ;  /* 0x000076322a607816 */ /* 0x000fe20000000060 */
[----:B------:R-:W-:Y:S01]  /*0700*/  FMUL.FTZ R42, R78, R95 ;  /* 0x0000005f4e2a7220 */ /* 0x000fe20000410000 */
[----:B------:R-:W-:Y:S01]  /*0710*/  FADD.FTZ R109, -R0, R33 ;  /* 0x00000021006d7221 */ /* 0x000fe20000010100 */
[----:B----4-:R-:W-:Y:S01]  /*0720*/  SHF.L.U32 R102, R38, 0x10, RZ ;  /* 0x0000001026667819 */ /* 0x010fe200000006ff */
[C---:B------:R-:W-:Y:S01]  /*0730*/  IMAD.U32 R104, R39.reuse, 0x10000, RZ ;  /* 0x0001000027687824 */ /* 0x040fe200078e00ff */
[----:B------:R-:W-:Y:S01]  /*0740*/  PRMT R79, R39, 0x7632, R79 ;  /* 0x00007632274f7816 */ /* 0x000fe2000000004f */
[----:B------:R-:W-:Y:S01]  /*0750*/  FMUL.FTZ R39, R4, R98 ;  /* 0x0000006204277220 */ /* 0x000fe20000410000 */
[C---:B------:R-:W-:Y:S02]  /*0760*/  PRMT R100, R36.reuse, 0x7632, R100 ;  /* 0x0000763224647816 */ /* 0x040fe40000000064 */
[----:B------:R-:W-:Y:S01]  /*0770*/  SHF.L.U32 R107, R36, 0x10, RZ ;  /* 0x00000010246b7819 */ /* 0x000fe200000006ff */
[----:B------:R-:W-:Y:S01]  /*0780*/  FADD.FTZ R97, -R0, R97 ;  /* 0x0000006100617221 */ /* 0x000fe20000010100 */
[----:B------:R-:W-:Y:S01]  /*0790*/  PRMT R36, R41, 0x7632, R36 ;  /* 0x0000763229247816 */ /* 0x000fe20000000024 */
[----:B------:R-:W-:Y:S01]  /*07a0*/  FADD.FTZ R53, R102, R53 ;  /* 0x0000003566357221 */ /* 0x000fe20000010000 */
[----:B------:R-:W-:Y:S01]  /*07b0*/  SHF.L.U32 R33, R94, 0x10, RZ ;  /* 0x000000105e217819 */ /* 0x000fe200000006ff */
[-C--:B------:R-:W-:Y:S01]  /*07c0*/  FFMA.FTZ R57, R42, R102.reuse, R57 ;  /* 0x000000662a397223 */ /* 0x080fe20000010039 */
[----:B------:R-:W-:Y:S01]  /*07d0*/  PRMT R94, R43, 0x7632, R94 ;  /* 0x000076322b5e7816 */ /* 0x000fe2000000005e */
[----:B------:R-:W-:Y:S01]  /*07e0*/  FFMA.FTZ R39, R12, R102, R39 ;  /* 0x000000660c277223 */ /* 0x000fe20000010027 */
[----:B0-----:R-:W-:-:S02]  /*07f0*/  IMAD.U32 R75, R34, 0x10000, RZ ;  /* 0x00010000224b7824 */ /* 0x001fc400078e00ff */
[----:B------:R-:W-:Y:S01]  /*0800*/  IMAD.U32 R102, R100, 0x10000, RZ ;  /* 0x0001000064667824 */ /* 0x000fe200078e00ff */
[----:B------:R-:W-:Y:S01]  /*0810*/  SHF.L.U32 R100, R36, 0x10, RZ ;  /* 0x0000001024647819 */ /* 0x000fe200000006ff */
[----:B------:R-:W-:Y:S02]  /*0820*/  IMAD.U32 R99, R41, 0x10000, RZ ;  /* 0x0001000029637824 */ /* 0x000fe400078e00ff */
[----:B------:R-:W-:Y:S01]  /*0830*/  FMUL.FTZ R36, R78, R97 ;  /* 0x000000614e247220 */ /* 0x000fe20000410000 */
[----:B------:R-:W-:Y:S01]  /*0840*/  SHF.L.U32 R97, R94, 0x10, RZ ;  /* 0x000000105e617819 */ /* 0x000fe200000006ff */
[C---:B------:R-:W-:Y:S01]  /*0850*/  FADD.FTZ R75, -R0.reuse, R75 ;  /* 0x0000004b004b7221 */ /* 0x040fe20000010100 */
[C---:B------:R-:W-:Y:S01]  /*0860*/  PRMT R34, R37.reuse, 0x7632, R34 ;  /* 0x0000763225227816 */ /* 0x040fe20000000022 */
[----:B------:R-:W-:Y:S01]  /*0870*/  FADD.FTZ R105, -R0, R93 ;  /* 0x0000005d00697221 */ /* 0x000fe20000010100 */
[----:B------:R-:W-:Y:S01]  /*0880*/  IMAD.U32 R37, R37, 0x10000, RZ ;  /* 0x0001000025257824 */ /* 0x000fe200078e00ff */
[----:B------:R-:W-:Y:S01]  /*0890*/  PRMT R32, R38, 0x7632, R32 ;  /* 0x0000763226207816 */ /* 0x000fe20000000020 */
[----:B------:R-:W-:Y:S01]  /*08a0*/  FMUL.FTZ R41, R10, R99 ;  /* 0x000000630a297220 */ /* 0x000fe20000410000 */
[----:B------:R-:W-:Y:S01]  /*08b0*/  FMUL.FTZ R74, R78, R109 ;  /* 0x0000006d4e4a7220 */ /* 0x000fe20000410000 */
[----:B------:R-:W-:Y:S01]  /*08c0*/  FADD.FTZ R103, -R0, R103 ;  /* 0x0000006700677221 */ /* 0x000fe20000010100 */
[----:B------:R-:W-:Y:S01]  /*08d0*/  PRMT R38, R40, 0x7632, R38 ;  /* 0x0000763228267816 */ /* 0x000fe20000000026 */
[----:B------:R-:W-:-:S02]  /*08e0*/  IMAD.U32 R93, R43, 0x10000, RZ ;  /* 0x000100002b5d7824 */ /* 0x000fc400078e00ff */
[----:B------:R-:W-:Y:S01]  /*08f0*/  FADD.FTZ R35, -R0, R35 ;  /* 0x0000002300237221 */ /* 0x000fe20000010100 */
[----:B------:R-:W-:Y:S02]  /*0900*/  IMAD.U32 R79, R79, 0x10000, RZ ;  /* 0x000100004f4f7824 */ /* 0x000fe400078e00ff */
[----:B------:R-:W-:Y:S01]  /*0910*/  FMUL.FTZ R75, R78, R75 ;  /* 0x0000004b4e4b7220 */ /* 0x000fe20000410000 */
[----:B------:R-:W-:Y:S01]  /*0920*/  FMUL.FTZ R94, R7, R97 ;  /* 0x00000061075e7220 */ /* 0x000fe20000410000 */
[----:B------:R-:W-:Y:S01]  /*0930*/  SHF.L.U32 R101, R40, 0x10, RZ ;  /* 0x0000001028657819 */ /* 0x000fe200000006ff */
[----:B------:R-:W-:Y:S01]  /*0940*/  FADD.FTZ R64, R37, R64 ;  /* 0x0000004025407221 */ /* 0x000fe20000010000 */
[-C--:B------:R-:W-:Y:S01]  /*0950*/  FFMA.FTZ R65, R74, R37.reuse, R65 ;  /* 0x000000254a417223 */ /* 0x080fe20000010041 */
[----:B------:R-:W-:Y:S01]  /*0960*/  FFMA.FTZ R41, R18, R37, R41 ;  /* 0x0000002512297223 */ /* 0x000fe20000010029 */
[----:B------:R-:W-:Y:S01]  /*0970*/  FMUL.FTZ R37, R6, R93 ;  /* 0x0000005d06257220 */ /* 0x000fe20000410000 */
[----:B------:R-:W-:Y:S01]  /*0980*/  FMUL.FTZ R40, R78, R103 ;  /* 0x000000674e287220 */ /* 0x000fe20000410000 */
[----:B------:R-:W-:Y:S01]  /*0990*/  SHF.L.U32 R95, R38, 0x10, RZ ;  /* 0x00000010265f7819 */ /* 0x000fe200000006ff */
[----:B------:R-:W-:Y:S01]  /*09a0*/  FMUL.FTZ R38, R78, R35 ;  /* 0x000000234e267220 */ /* 0x000fe20000410000 */
[----:B------:R-:W-:Y:S01]  /*09b0*/  FADD.FTZ R50, R79, R50 ;  /* 0x000000324f327221 */ /* 0x000fe20000010000 */
[-C--:B------:R-:W-:Y:S01]  /*09c0*/  FFMA.FTZ R54, R75, R79.reuse, R54 ;  /* 0x0000004f4b367223 */ /* 0x080fe20000010036 */
[----:B------:R-:W-:Y:S01]  /*09d0*/  FFMA.FTZ R94, R15, R79, R94 ;  /* 0x0000004f0f5e7223 */ /* 0x000fe2000001005e */
[----:B------:R-:W-:Y:S01]  /*09e0*/  @P1 SHF.R.U64 R79, R66, 0x8, R67 ;  /* 0x00000008424f1819 */ /* 0x000fe20000001243 */
[----:B------:R-:W-:Y:S01]  /*09f0*/  FADD.FTZ R51, R104, R51 ;  /* 0x0000003368337221 */ /* 0x000fe20000010000 */
[-C--:B------:R-:W-:Y:S01]  /*0a00*/  FFMA.FTZ R55, R40, R104.reuse, R55 ;  /* 0x0000006828377223 */ /* 0x080fe20000010037 */
[----:B------:R-:W-:Y:S01]  /*0a10*/  FFMA.FTZ R37, R14, R104, R37 ;  /* 0x000000680e257223 */ /* 0x000fe20000010025 */
[----:B------:R-:W-:Y:S01]  /*0a20*/  FMUL.FTZ R43, R8, R101 ;  /* 0x00000065082b7220 */ /* 0x000fe20000410000 */
[----:B------:R-:W-:Y:S01]  /*0a30*/  FMUL.FTZ R104, R9, R95 ;  /* 0x0000005f09687220 */ /* 0x000fe20000410000 */
[----:B------:R-:W-:Y:S01]  /*0a40*/  FADD.FTZ R3, R93, R3 ;  /* 0x000000035d037221 */ /* 0x000fe20000010000 */
[----:B------:R-:W-:Y:S01]  /*0a50*/  FFMA.FTZ R47, R40, R93, R47 ;  /* 0x0000005d282f7223 */ /* 0x000fe2000001002f */
[----:B------:R-:W-:Y:S01]  /*0a60*/  FADD.FTZ R70, R95, R70 ;  /* 0x000000465f467221 */ /* 0x000fe20000010000 */
[----:B------:R-:W-:Y:S01]  /*0a70*/  FFMA.FTZ R71, R38, R95, R71 ;  /* 0x0000005f26477223 */ /* 0x000fe20000010047 */
[----:B------:R-:W-:-:S02]  /*0a80*/  @P1 SHF.R.U64 R93, R66, 0x10, R67 ;  /* 0x00000010425d1819 */ /* 0x000fc40000001243 */
[C---:B------:R-:W-:Y:S02]  /*0a90*/  @P1 SHF.R.U64 R95, R66.reuse, 0x18, R67 ;  /* 0x00000018425f1819 */ /* 0x040fe40000001243 */
[----:B------:R-:W-:Y:S02]  /*0aa0*/  @P1 PRMT R84, R66, 0x7610, R84 ;  /* 0x0000761042541816 */ /* 0x000fe40000000054 */
[----:B------:R-:W-:Y:S01]  /*0ab0*/  @P1 PRMT R86, R79, 0x7610, R86 ;  /* 0x000076104f561816 */ /* 0x000fe20000000056 */
[----:B------:R-:W-:Y:S01]  /*0ac0*/  FADD.FTZ R33, -R0, R33 ;  /* 0x0000002100217221 */ /* 0x000fe20000010100 */
[----:B------:R-:W-:Y:S02]  /*0ad0*/  @P1 PRMT R89, R67, 0x7610, R89 ;  /* 0x0000761043591816 */ /* 0x000fe40000000059 */
[--C-:B------:R-:W-:Y:S02]  /*0ae0*/  @P1 SHF.R.U32.HI R66, RZ, 0x8, R67.reuse ;  /* 0x00000008ff421819 */ /* 0x100fe40000011643 */
[--C-:B------:R-:W-:Y:S01]  /*0af0*/  @P1 SHF.R.U32.HI R79, RZ, 0x10, R67.reuse ;  /* 0x00000010ff4f1819 */ /* 0x100fe20000011643 */
[----:B------:R-:W-:Y:S01]  /*0b00*/  FMUL.FTZ R0, R78, R105 ;  /* 0x000000694e007220 */ /* 0x000fe20000410000 */
[----:B------:R-:W-:Y:S01]  /*0b10*/  @P1 SHF.R.U32.HI R67, RZ, 0x18, R67 ;  /* 0x00000018ff431819 */ /* 0x000fe20000011643 */
[----:B------:R-:W-:Y:S01]  /*0b20*/  FFMA.FTZ R43, R16, R107, R43 ;  /* 0x0000006b102b7223 */ /* 0x000fe2000001002b */
[----:B------:R-:W-:Y:S01]  /*0b30*/  @P1 PRMT R90, R66, 0x7610, R90 ;  /* 0x00007610425a1816 */ /* 0x000fe2000000005a */
[-C--:B------:R-:W-:Y:S01]  /*0b40*/  FFMA.FTZ R35, R17, R102.reuse, R104 ;  /* 0x0000006611237223 */ /* 0x080fe20000010068 */
[----:B------:R-:W-:Y:S01]  /*0b50*/  @P1 PRMT R92, R67, 0x7610, R92 ;  /* 0x00007610435c1816 */ /* 0x000fe2000000005c */
[----:B------:R-:W-:Y:S01]  /*0b60*/  FADD.FTZ R66, RZ, R43 ;  /* 0x0000002bff427221 */ /* 0x000fe20000010000 */
[----:B------:R-:W-:Y:S01]  /*0b70*/  FFMA.FTZ R67, R0, R43, RZ ;  /* 0x0000002b00437223 */ /* 0x000fe200000100ff */
[----:B------:R-:W-:Y:S01]  /*0b80*/  FADD.FTZ R72, R102, R72 ;  /* 0x0000004866487221 */ /* 0x000fe20000010000 */
[----:B------:R-:W-:Y:S01]  /*0b90*/  FFMA.FTZ R73, R38, R102, R73 ;  /* 0x0000006626497223 */ /* 0x000fe20000010049 */
[----:B------:R-:W-:-:S02]  /*0ba0*/  IMAD.U32 R34, R34, 0x10000, RZ ;  /* 0x0001000022227824 */ /* 0x000fc400078e00ff */
[----:B------:R-:W-:Y:S01]  /*0bb0*/  FMUL.FTZ R102, R11, R100 ;  /* 0x000000640b667220 */ /* 0x000fe20000410000 */
[----:B------:R-:W-:Y:S01]  /*0bc0*/  FADD.FTZ R66, R66, R35 ;  /* 0x0000002342427221 */ /* 0x000fe20000010000 */
[----:B------:R-:W-:Y:S01]  /*0bd0*/  FFMA.FTZ R67, R38, R35, R67 ;  /* 0x0000002326437223 */ /* 0x000fe20000010043 */
[----:B------:R-:W-:Y:S01]  /*0be0*/  FADD.FTZ R60, R34, R60 ;  /* 0x0000003c223c7221 */ /* 0x000fe20000010000 */
[-C--:B------:R-:W-:Y:S01]  /*0bf0*/  FFMA.FTZ R61, R36, R34.reuse, R61 ;  /* 0x00000022243d7223 */ /* 0x080fe2000001003d */
[----:B------:R-:W-:Y:S01]  /*0c00*/  SHF.L.U32 R96, R96, 0x10, RZ ;  /* 0x0000001060607819 */ /* 0x000fe200000006ff */
[----:B------:R-:W-:Y:S01]  /*0c10*/  FFMA.FTZ R34, R19, R34, R102 ;  /* 0x0000002213227223 */ /* 0x000fe20000010066 */
[----:B------:R-:W-:Y:S01]  /*0c20*/  @P1 PRMT R91, R79, 0x7610, R91 ;  /* 0x000076104f5b1816 */ /* 0x000fe2000000005b */
[----:B------:R-:W-:Y:S01]  /*0c30*/  FADD.FTZ R79, R66, R41 ;  /* 0x00000029424f7221 */ /* 0x000fe20000010000 */
[----:B------:R-:W-:Y:S01]  /*0c40*/  FFMA.FTZ R67, R74, R41, R67 ;  /* 0x000000294a437223 */ /* 0x000fe20000010043 */
[----:B------:R-:W-:-:S02]  /*0c50*/  IMAD.U32 R32, R32, 0x10000, RZ ;  /* 0x0001000020207824 */ /* 0x000fc400078e00ff */
[----:B------:R-:W-:Y:S01]  /*0c60*/  FADD.FTZ R45, R98, R45 ;  /* 0x0000002d622d7221 */ /* 0x000fe20000010000 */
[----:B------:R-:W-:Y:S01]  /*0c70*/  FFMA.FTZ R49, R42, R98, R49 ;  /* 0x000000622a317223 */ /* 0x000fe20000010031 */
[----:B------:R-:W-:Y:S01]  /*0c80*/  FMUL.FTZ R33, R78, R33 ;  /* 0x000000214e217220 */ /* 0x000fe20000410000 */
[----:B------:R-:W-:Y:S01]  /*0c90*/  FMUL.FTZ R98, R5, R96 ;  /* 0x0000006005627220 */ /* 0x000fe20000410000 */
[----:B------:R-:W-:Y:S01]  /*0ca0*/  FADD.FTZ R66, R79, R34 ;  /* 0x000000224f427221 */ /* 0x000fe20000010000 */
[----:B------:R-:W-:Y:S01]  /*0cb0*/  FFMA.FTZ R67, R36, R34, R67 ;  /* 0x0000002224437223 */ /* 0x000fe20000010043 */
[----:B------:R-:W-:Y:S01]  /*0cc0*/  @P1 PRMT R87, R93, 0x7610, R87 ;  /* 0x000076105d571816 */ /* 0x000fe20000000057 */
[----:B------:R-:W-:Y:S01]  /*0cd0*/  FADD.FTZ R52, R32, R52 ;  /* 0x0000003420347221 */ /* 0x000fe20000010000 */
[C---:B------:R-:W-:Y:S01]  /*0ce0*/  FFMA.FTZ R56, R33.reuse, R32, R56 ;  /* 0x0000002021387223 */ /* 0x040fe20000010038 */
[----:B------:R-:W-:Y:S01]  /*0cf0*/  FADD.FTZ R44, R96, R44 ;  /* 0x0000002c602c7221 */ /* 0x000fe20000010000 */
[----:B------:R-:W-:Y:S01]  /*0d00*/  FFMA.FTZ R48, R33, R96, R48 ;  /* 0x0000006021307223 */ /* 0x000fe20000010030 */
[----:B------:R-:W-:Y:S01]  /*0d10*/  MOV R93, R68 ;  /* 0x00000044005d7202 */ /* 0x000fe20000000f00 */
[----:B------:R-:W-:Y:S01]  /*0d20*/  FFMA.FTZ R32, R13, R32, R98 ;  /* 0x000000200d207223 */ /* 0x000fe20000010062 */
[----:B------:R-:W-:Y:S01]  /*0d30*/  FADD.FTZ R79, R66, R39 ;  /* 0x00000027424f7221 */ /* 0x000fe20000010000 */
[----:B------:R-:W-:Y:S01]  /*0d40*/  FFMA.FTZ R96, R42, R39, R67 ;  /* 0x000000272a607223 */ /* 0x000fe20000010043 */
[----:B------:R-:W-:Y:S01]  /*0d50*/  FADD.FTZ R2, R97, R2 ;  /* 0x0000000261027221 */ /* 0x000fe20000010000 */
[----:B------:R-:W-:Y:S01]  /*0d60*/  FFMA.FTZ R46, R75, R97, R46 ;  /* 0x000000614b2e7223 */ /* 0x000fe2000001002e */
[----:B------:R-:W-:Y:S01]  /*0d70*/  FADD.FTZ R58, R100, R58 ;  /* 0x0000003a643a7221 */ /* 0x000fe20000010000 */
[----:B------:R-:W-:Y:S01]  /*0d80*/  FFMA.FTZ R59, R36, R100, R59 ;  /* 0x00000064243b7223 */ /* 0x000fe2000001003b */
[----:B------:R-:W-:Y:S01]  /*0d90*/  SHF.R.U64 R97, R68, 0x10, R69 ;  /* 0x0000001044617819 */ /* 0x000fe20000001245 */
[----:B------:R-:W-:Y:S01]  /*0da0*/  FADD.FTZ R100, R79, R32 ;  /* 0x000000204f647221 */ /* 0x000fe20000010000 */
[----:B------:R-:W-:Y:S01]  /*0db0*/  PRMT R98, R93, 0x7610, R98 ;  /* 0x000076105d627816 */ /* 0x000fe20000000062 */
[----:B------:R-:W-:Y:S01]  /*0dc0*/  FFMA.FTZ R93, R33, R32, R96 ;  /* 0x00000020215d7223 */ /* 0x000fe20000010060 */
[----:B------:R-:W-:Y:S01]  /*0dd0*/  FADD.FTZ R76, R101, R76 ;  /* 0x0000004c654c7221 */ /* 0x000fe20000010000 */
[----:B------:R-:W-:Y:S01]  /*0de0*/  FFMA.FTZ R77, R0, R101, R77 ;  /* 0x00000065004d7223 */ /* 0x000fe2000001004d */
[----:B------:R-:W-:Y:S01]  /*0df0*/  FADD.FTZ R62, R99, R62 ;  /* 0x0000003e633e7221 */ /* 0x000fe20000010000 */
[----:B------:R-:W-:Y:S01]  /*0e00*/  FFMA.FTZ R63, R74, R99, R63 ;  /* 0x000000634a3f7223 */ /* 0x000fe2000001003f */
[----:B------:R-:W-:Y:S01]  /*0e10*/  @P1 PRMT R88, R95, 0x7610, R88 ;  /* 0x000076105f581816 */ /* 0x000fe20000000058 */
[--C-:B------:R-:W-:Y:S01]  /*0e20*/  IMAD.MOV.U32 R101, RZ, RZ, R69.reuse ;  /* 0x000000ffff657224 */ /* 0x100fe200078e0045 */
[----:B------:R-:W-:Y:S01]  /*0e30*/  SHF.R.U64 R95, R68, 0x8, R69 ;  /* 0x00000008445f7819 */ /* 0x000fe20000001245 */
[----:B------:R-:W-:Y:S01]  /*0e40*/  FFMA.FTZ R96, R40, R37, R93 ;  /* 0x0000002528607223 */ /* 0x000fe2000001005d */
[----:B------:R-:W-:-:S02]  /*0e50*/  SHF.R.U64 R99, R68, 0x18, R69 ;  /* 0x0000001844637819 */ /* 0x000fc40000001245 */
[----:B------:R-:W-:Y:S01]  /*0e60*/  PRMT R67, R97, 0x7610, R67 ;  /* 0x0000761061437816 */ /* 0x000fe20000000043 */
[----:B------:R-:W-:Y:S01]  /*0e70*/  FADD.FTZ R97, R100, R37 ;  /* 0x0000002564617221 */ /* 0x000fe20000010000 */
[--C-:B------:R-:W-:Y:S02]  /*0e80*/  SHF.R.U32.HI R102, RZ, 0x8, R69.reuse ;  /* 0x00000008ff667819 */ /* 0x100fe40000011645 */
[----:B------:R-:W-:Y:S01]  /*0e90*/  SHF.R.U32.HI R103, RZ, 0x10, R69 ;  /* 0x00000010ff677819 */ /* 0x000fe20000011645 */
[----:B------:R-:W-:Y:S01]  /*0ea0*/  FADD.FTZ R80, R107, R80 ;  /* 0x000000506b507221 */ /* 0x000fe20000010000 */
[----:B------:R-:W-:Y:S01]  /*0eb0*/  PRMT R66, R95, 0x7610, R66 ;  /* 0x000076105f427816 */ /* 0x000fe20000000042 */
[----:B------:R-:W-:Y:S01]  /*0ec0*/  FFMA.FTZ R83, R0, R107, R83 ;  /* 0x0000006b00537223 */ /* 0x000fe20000010053 */
[----:B------:R-:W-:Y:S01]  /*0ed0*/  PRMT R79, R99, 0x7610, R79 ;  /* 0x00007610634f7816 */ /* 0x000fe2000000004f */
[----:B------:R-:W-:Y:S01]  /*0ee0*/  FADD.FTZ R97, R97, R94 ;  /* 0x0000005e61617221 */ /* 0x000fe20000010000 */
[----:B------:R-:W-:Y:S01]  /*0ef0*/  PRMT R99, R101, 0x7610, R99 ;  /* 0x0000761065637816 */ /* 0x000fe20000000063 */
[----:B------:R-:W-:Y:S01]  /*0f00*/  FFMA.FTZ R96, R75, R94, R96 ;  /* 0x0000005e4b607223 */ /* 0x000fe20000010060 */
[----:B------:R-:W-:-:S02]  /*0f10*/  PRMT R93, R102, 0x7610, R93 ;  /* 0x00007610665d7816 */ /* 0x000fc4000000005d */
        /* <DEDUP_REMOVED lines=20> */
.L_x_689:
        /* <DEDUP_REMOVED lines=18> */
[--C-:B------:R-:W-:Y:S01]  /*1180*/  FFMA.FTZ R75, R75, R97, R101.reuse ;  /* 0x000000614b4b7223 */ /* 0x100fe20000010065 */
[----:B------:R-:W-:Y:S01]  /*1190*/  FADD.FTZ R41, R41, -R74 ;  /* 0x8000004a29297221 */ /* 0x000fe20000010000 */
[----:B------:R-:W-:Y:S01]  /*11a0*/  FMUL.FTZ R35, R78, R35 ;  /* 0x000000234e237220 */ /* 0x000fe20000410000 */
[-CC-:B------:R-:W-:Y:S01]  /*11b0*/  FFMA.FTZ R103, R36, R97.reuse, R101.reuse ;  /* 0x0000006124677223 */ /* 0x180fe20000010065 */
[-CC-:B------:R-:W-:Y:S01]  /*11c0*/  FFMA.FTZ R105, R33, R97.reuse, R101.reuse ;  /* 0x0000006121697223 */ /* 0x180fe20000010065 */
[----:B------:R-:W-:Y:S01]  /*11d0*/  FFMA.FTZ R0, R0, R97, R101 ;  /* 0x0000006100007223 */ /* 0x000fe20000010065 */
[----:B------:R-:W-:Y:S01]  /*11e0*/  FMUL.FTZ R39, R78, R39 ;  /* 0x000000274e277220 */ /* 0x000fe20000410000 */
[----:B------:R-:W-:Y:S01]  /*11f0*/  FMUL.FTZ R35, R35, UR17 ;  /* 0x0000001123237c20 */ /* 0x000fe20008410000 */
[----:B------:R-:W-:Y:S01]  /*1200*/  LOP3.LUT P2, RZ, R66, 0xff, RZ, 0xc0, !PT ;  /* 0x000000ff42ff7812 */ /* 0x000fe2000784c0ff */
[----:B------:R-:W-:Y:S01]  /*1210*/  FMUL.FTZ R41, R78, R41 ;  /* 0x000000294e297220 */ /* 0x000fe20000410000 */
        /* <DEDUP_REMOVED lines=9> */
[----:B------:R-:W-:Y:S01]  /*12b0*/  FSEL R39, R35, RZ, P2 ;  /* 0x000000ff23277208 */ /* 0x000fe20001000000 */
[C---:B------:R-:W-:Y:S01]  /*12c0*/  FMUL.FTZ R75, R78.reuse, R75 ;  /* 0x0000004b4e4b7220 */ /* 0x040fe20000410000 */
[----:B------:R-:W-:Y:S01]  /*12d0*/  LOP3.LUT P5, RZ, R67, 0xff, RZ, 0xc0, !PT ;  /* 0x000000ff43ff7812 */ /* 0x000fe200078ac0ff */
[----:B------:R-:W-:Y:S01]  /*12e0*/  FMUL.FTZ R103, R78, R103 ;  /* 0x000000674e677220 */ /* 0x000fe20000410000 */
[----:B------:R-:W-:Y:S01]  /*12f0*/  ISETP.GE.U32.AND P2, PT, R68, RZ, PT ;  /* 0x000000ff4400720c */ /* 0x000fe20003f46070 */
[C---:B------:R-:W-:Y:S01]  /*1300*/  FMUL.FTZ R105, R78.reuse, R105 ;  /* 0x000000694e697220 */ /* 0x040fe20000410000 */
[----:B------:R-:W-:Y:S01]  /*1310*/  FMUL.FTZ R43, R78, R43 ;  /* 0x0000002b4e2b7220 */ /* 0x000fe20000410000 */
[----:B------:R-:W-:Y:S01]  /*1320*/  FSEL R36, R36, RZ, P6 ;  /* 0x000000ff24247208 */ /* 0x000fe20003000000 */
[----:B------:R-:W-:Y:S01]  /*1330*/  FMUL.FTZ R37, R37, UR17 ;  /* 0x0000001125257c20 */ /* 0x000fe20008410000 */
[----:B------:R-:W-:Y:S01]  /*1340*/  FMUL.FTZ R75, R75, UR17 ;  /* 0x000000114b4b7c20 */ /* 0x000fe20008410000 */
[----:B------:R-:W-:Y:S01]  /*1350*/  FSEL R33, R41, RZ, P5 ;  /* 0x000000ff29217208 */ /* 0x000fe20002800000 */
[----:B------:R-:W-:Y:S01]  /*1360*/  FMUL.FTZ R105, R105, UR17 ;  /* 0x0000001169697c20 */ /* 0x000fe20008410000 */
[----:B------:R-:W-:Y:S01]  /*1370*/  LOP3.LUT P6, RZ, R95, 0xff, RZ, 0xc0, !PT ;  /* 0x000000ff5fff7812 */ /* 0x000fe200078cc0ff */
[----:B------:R-:W-:Y:S01]  /*1380*/  FMUL.FTZ R103, R103, UR17 ;  /* 0x0000001167677c20 */ /* 0x000fe20008410000 */
[----:B------:R-:W-:Y:S01]  /*1390*/  ISETP.GE.U32.AND.EX P2, PT, R69, 0x1000000, PT, P2 ;  /* 0x010000004500780c */ /* 0x000fe20003f46120 */
[----:B------:R-:W-:Y:S01]  /*13a0*/  FMUL.FTZ R43, R43, UR17 ;  /* 0x000000112b2b7c20 */ /* 0x000fe20008410000 */
[----:B------:R-:W-:-:S02]  /*13b0*/  LOP3.LUT P3, RZ, R98, 0xff, RZ, 0xc0, !PT ;  /* 0x000000ff62ff7812 */ /* 0x000fc4000786c0ff */
[----:B------:R-:W-:Y:S02]  /*13c0*/  LOP3.LUT P4, RZ, R79, 0xff, RZ, 0xc0, !PT ;  /* 0x000000ff4fff7812 */ /* 0x000fe4000788c0ff */
[----:B------:R-:W-:Y:S02]  /*13d0*/  LOP3.LUT P5, RZ, R93, 0xff, RZ, 0xc0, !PT ;  /* 0x000000ff5dff7812 */ /* 0x000fe400078ac0ff */
        /* <DEDUP_REMOVED lines=8> */
[----:B------:R-:W-:Y:S01]  /*1460*/  F2FP.BF16.F32.PACK_AB R32, R39, R32 ;  /* 0x000000202720723e */ /* 0x000fe200000010ff */
[----:B------:R-:W-:Y:S06]  /*1470*/  BRA `(.L_x_673) ;  /* 0x0000001c00787947 */ /* 0x000fec0003800000 */
.L_x_672:
[-CC-:B------:R-:W-:Y:S01]  /*1480*/  FFMA.FTZ R40, R40, R97.reuse, R101.reuse ;  /* 0x0000006128287223 */ /* 0x180fe20000010065 */
[-CC-:B------:R-:W-:Y:S01]  /*1490*/  FFMA.FTZ R75, R75, R97.reuse, R101.reuse ;  /* 0x000000614b4b7223 */ /* 0x180fe20000010065 */
[-CC-:B------:R-:W-:Y:S01]  /*14a0*/  FFMA.FTZ R42, R42, R97.reuse, R101.reuse ;  /* 0x000000612a2a7223 */ /* 0x180fe20000010065 */
[----:B------:R-:W-:Y:S01]  /*14b0*/  FFMA.FTZ R25, R36, R97, R101 ;  /* 0x0000006124197223 */ /* 0x000fe20000010065 */
[----:B------:R-:W-:Y:S01]  /*14c0*/  FADD.FTZ R37, R37, -R40 ;  /* 0x8000002825257221 */ /* 0x000fe20000010000 */
[----:B------:R-:W-:Y:S01]  /*14d0*/  FADD.FTZ R75, R94, -R75 ;  /* 0x8000004b5e4b7221 */ /* 0x000fe20000010000 */
[----:B------:R-:W-:Y:S01]  /*14e0*/  FADD.FTZ R39, R39, -R42 ;  /* 0x8000002a27277221 */ /* 0x000fe20000010000 */
[----:B------:R-:W-:Y:S01]  /*14f0*/  LOP3.LUT P6, RZ, R95, 0xff, RZ, 0xc0, !PT ;  /* 0x000000ff5fff7812 */ /* 0x000fe200078cc0ff */
[C---:B------:R-:W-:Y:S01]  /*1500*/  FMUL.FTZ R37, R78.reuse, R37 ;  /* 0x000000254e257220 */ /* 0x040fe20000410000 */
[----:B------:R-:W-:Y:S01]  /*1510*/  FMUL.FTZ R36, R78, R75 ;  /* 0x0000004b4e247220 */ /* 0x000fe20000410000 */
[-CC-:B------:R-:W-:Y:S01]  /*1520*/  FFMA.FTZ R74, R74, R97.reuse, R101.reuse ;  /* 0x000000614a4a7223 */ /* 0x180fe20000010065 */
[--C-:B------:R-:W-:Y:S01]  /*1530*/  FFMA.FTZ R33, R33, R97, R101.reuse ;  /* 0x0000006121217223 */ /* 0x100fe20000010065 */
[----:B------:R-:W-:Y:S01]  /*1540*/  FMUL.FTZ R27, R37, UR17 ;  /* 0x00000011251b7c20 */ /* 0x000fe20008410000 */
[----:B------:R-:W-:Y:S01]  /*1550*/  ISETP.GE.U32.AND P2, PT, R68, RZ, PT ;  /* 0x000000ff4400720c */ /* 0x000fe20003f46070 */
[----:B------:R-:W-:Y:S01]  /*1560*/  FMUL.FTZ R26, R78, R39 ;  /* 0x000000274e1a7220 */ /* 0x000fe20000410000 */
[-CC-:B------:R-:W-:Y:S01]  /*1570*/  FFMA.FTZ R38, R38, R97.reuse, R101.reuse ;  /* 0x0000006126267223 */ /* 0x180fe20000010065 */
[----:B------:R-:W-:Y:S01]  /*1580*/  FFMA.FTZ R0, R0, R97, R101 ;  /* 0x0000006100007223 */ /* 0x000fe20000010065 */
[----:B------:R-:W-:Y:S01]  /*1590*/  FMUL.FTZ R39, R36, UR17 ;  /* 0x0000001124277c20 */ /* 0x000fe20008410000 */
[----:B------:R-:W-:Y:S01]  /*15a0*/  FSEL R40, R27, RZ, P6 ;  /* 0x000000ff1b287208 */ /* 0x000fe20003000000 */
[----:B------:R-:W-:Y:S01]  /*15b0*/  FMUL.FTZ R24, R26, UR17 ;  /* 0x000000111a187c20 */ /* 0x000fe20008410000 */
[----:B------:R-:W-:Y:S01]  /*15c0*/  ISETP.GE.U32.AND.EX P2, PT, R69, 0x1000000, PT, P2 ;  /* 0x010000004500780c */ /* 0x000fe20003f46120 */
[----:B------:R-:W-:Y:S01]  /*15d0*/  FADD.FTZ R41, R41, -R74 ;  /* 0x8000004a29297221 */ /* 0x000fe20000010000 */
[----:B------:R-:W-:Y:S01]  /*15e0*/  FADD.FTZ R33, R32, -R33 ;  /* 0x8000002120217221 */ /* 0x000fe20000010000 */
[----:B------:R-:W-:Y:S01]  /*15f0*/  FADD.FTZ R27, R34, -R25 ;  /* 0x80000019221b7221 */ /* 0x000fe20000010000 */
[----:B------:R-:W-:Y:S01]  /*1600*/  LOP3.LUT P5, RZ, R99, 0xff, RZ, 0xc0, !PT ;  /* 0x000000ff63ff7812 */ /* 0x000fe200078ac0ff */
[----:B------:R-:W-:Y:S01]  /*1610*/  FADD.FTZ R35, R35, -R38 ;  /* 0x8000002623237221 */ /* 0x000fe20000010000 */
[----:B------:R-:W-:Y:S01]  /*1620*/  FADD.FTZ R43, R43, -R0 ;  /* 0x800000002b2b7221 */ /* 0x000fe20000010000 */
[----:B------:R-:W-:Y:S01]  /*1630*/  LOP3.LUT P6, RZ, R67, 0xff, RZ, 0xc0, !PT ;  /* 0x000000ff43ff7812 */ /* 0x000fe200078cc0ff */
[C---:B------:R-:W-:Y:S01]  /*1640*/  FMUL.FTZ R33, R78.reuse, R33 ;  /* 0x000000214e217220 */ /* 0x040fe20000410000 */
[----:B------:R-:W-:Y:S01]  /*1650*/  FSEL R67, R39, RZ, P2 ;  /* 0x000000ff27437208 */ /* 0x000fe20001000000 */
[C---:B------:R-:W-:Y:S01]  /*1660*/  FMUL.FTZ R25, R78.reuse, R41 ;  /* 0x000000294e197220 */ /* 0x040fe20000410000 */
[----:B------:R-:W-:Y:S01]  /*1670*/  FMUL.FTZ R0, R78, R27 ;  /* 0x0000001b4e007220 */ /* 0x000fe20000410000 */
[----:B------:R-:W-:Y:S01]  /*1680*/  FSEL R39, R24, RZ, P5 ;  /* 0x000000ff18277208 */ /* 0x000fe20002800000 */
[C---:B------:R-:W-:Y:S01]  /*1690*/  FMUL.FTZ R24, R78.reuse, R35 ;  /* 0x000000234e187220 */ /* 0x040fe20000410000 */
[----:B------:R-:W-:Y:S01]  /*16a0*/  FMUL.FTZ R43, R78, R43 ;  /* 0x0000002b4e2b7220 */ /* 0x000fe20000410000 */
[----:B------:R-:W-:Y:S01]  /*16b0*/  FMUL.FTZ R32, R25, UR17 ;  /* 0x0000001119207c20 */ /* 0x000fe20008410000 */
[C---:B------:R-:W-:Y:S01]  /*16c0*/  F2FP.BF16.F32.PACK_AB R26, R33.reuse, R26 ;  /* 0x0000001a211a723e */ /* 0x040fe200000010ff */
[C---:B------:R-:W-:Y:S01]  /*16d0*/  FMUL.FTZ R34, R0.reuse, UR17 ;  /* 0x0000001100227c20 */ /* 0x040fe20008410000 */
[----:B------:R-:W-:Y:S01]  /*16e0*/  F2FP.BF16.F32.PACK_AB R25, R0, R25 ;  /* 0x000000190019723e */ /* 0x000fe200000010ff */
[----:B------:R-:W-:Y:S01]  /*16f0*/  FMUL.FTZ R33, R33, UR17 ;  /* 0x0000001121217c20 */ /* 0x000fe20008410000 */
[----:B------:R-:W-:Y:S01]  /*1700*/  FMUL.FTZ R0, R24, UR17 ;  /* 0x0000001118007c20 */ /* 0x000fe20008410000 */
[----:B------:R-:W-:-:S02]  /*1710*/  LOP3.LUT P5, RZ, R93, 0xff, RZ, 0xc0, !PT ;  /* 0x000000ff5dff7812 */ /* 0x000fc400078ac0ff */
[----:B------:R-:W-:Y:S01]  /*1720*/  F2FP.BF16.F32.PACK_AB R24, R24, R43 ;  /* 0x0000002b1818723e */ /* 0x000fe200000010ff */
[----:B------:R-:W-:Y:S01]  /*1730*/  FMUL.FTZ R43, R43, UR17 ;  /* 0x000000112b2b7c20 */ /* 0x000fe20008410000 */
[----:B------:R-:W-:Y:S02]  /*1740*/  LOP3.LUT P3, RZ, R98, 0xff, RZ, 0xc0, !PT ;  /* 0x000000ff62ff7812 */ /* 0x000fe4000786c0ff */
[----:B------:R-:W-:Y:S02]  /*1750*/  LOP3.LUT P4, RZ, R66, 0xff, RZ, 0xc0, !PT ;  /* 0x000000ff42ff7812 */ /* 0x000fe4000788c0ff */
[----:B------:R-:W-:Y:S02]  /*1760*/  LOP3.LUT P2, RZ, R79, 0xff, RZ, 0xc0, !PT ;  /* 0x000000ff4fff7812 */ /* 0x000fe4000784c0ff */
[----:B------:R-:W-:Y:S02]  /*1770*/  FSEL R38, R33, RZ, P5 ;  /* 0x000000ff21267208 */ /* 0x000fe40002800000 */
[----:B------:R-:W-:-:S02]  /*1780*/  F2FP.BF16.F32.PACK_AB R27, R36, R37 ;  /* 0x00000025241b723e */ /* 0x000fc400000010ff */
        /* <DEDUP_REMOVED lines=9> */
.L_x_671:
[-CC-:B------:R-:W-:Y:S01]  /*1820*/  FFMA.FTZ R74, R74, R97.reuse, R101.reuse ;  /* 0x000000614a4a7223 */ /* 0x180fe20000010065 */
[-CC-:B------:R-:W-:Y:S01]  /*1830*/  FFMA.FTZ R0, R0, R97.reuse, R101.reuse ;  /* 0x0000006100007223 */ /* 0x180fe20000010065 */
[-CC-:B------:R-:W-:Y:S01]  /*1840*/  FFMA.FTZ R42, R42, R97.reuse, R101.reuse ;  /* 0x000000612a2a7223 */ /* 0x180fe20000010065 */
[----:B------:R-:W-:Y:S01]  /*1850*/  LOP3.LUT P3, RZ, R66, 0xff, RZ, 0xc0, !PT ;  /* 0x000000ff42ff7812 */ /* 0x000fe2000786c0ff */
[----:B------:R-:W-:Y:S01]  /*1860*/  FADD.FTZ R66, R41, -R74 ;  /* 0x8000004a29427221 */ /* 0x000fe20000010000 */
[----:B------:R-:W-:Y:S01]  /*1870*/  FADD.FTZ R0, R43, -R0 ;  /* 0x800000002b007221 */ /* 0x000fe20000010000 */
[----:B-----5:R-:W-:Y:S02]  /*1880*/  IMAD.U32 R41, R21, 0x10000, RZ ;  /* 0x0001000015297824 */ /* 0x020fe400078e00ff */
[-CC-:B------:R-:W-:Y:S01]  /*1890*/  FFMA.FTZ R105, R33, R97.reuse, R101.reuse ;  /* 0x0000006121697223 */ /* 0x180fe20000010065 */
[----:B------:R-:W-:Y:S01]  /*18a0*/  SHF.L.U32 R43, R22, 0x10, RZ ;  /* 0x00000010162b7819 */ /* 0x000fe200000006ff */
[-CC-:B------:R-:W-:Y:S01]  /*18b0*/  FFMA.FTZ R103, R36, R97.reuse, R101.reuse ;  /* 0x0000006124677223 */ /* 0x180fe20000010065 */
[----:B------:R-:W-:Y:S01]  /*18c0*/  SHF.L.U32 R33, R20, 0x10, RZ ;  /* 0x0000001014217819 */ /* 0x000fe200000006ff */
[----:B------:R-:W-:Y:S01]  /*18d0*/  FADD.FTZ R42, R39, -R42 ;  /* 0x8000002a272a7221 */ /* 0x000fe20000010000 */
[----:B------:R-:W-:Y:S01]  /*18e0*/  FFMA.FTZ R36, R40, R97, R101 ;  /* 0x0000006128247223 */ /* 0x000fe20000010065 */
[C---:B------:R-:W-:Y:S01]  /*18f0*/  FFMA.FTZ R66, R78.reuse, R66, R41 ;  /* 0x000000424e427223 */ /* 0x040fe20000010029 */
[----:B------:R-:W-:Y:S01]  /*1900*/  LOP3.LUT P2, RZ, R67, 0xff, RZ, 0xc0, !PT ;  /* 0x000000ff43ff7812 */ /* 0x000fe2000784c0ff */
[C---:B------:R-:W-:Y:S01]  /*1910*/  FFMA.FTZ R67, R78.reuse, R42, R43 ;  /* 0x0000002a4e437223 */ /* 0x040fe2000001002b */
[----:B------:R-:W-:Y:S01]  /*1920*/  FFMA.FTZ R40, R78, R0, R33 ;  /* 0x000000004e287223 */ /* 0x000fe20000010021 */
[----:B------:R-:W-:Y:S01]  /*1930*/  FADD.FTZ R74, R37, -R36 ;  /* 0x80000024254a7221 */ /* 0x000fe20000010000 */
[----:B------:R-:W-:-:S02]  /*1940*/  IMAD.U32 R37, R23, 0x10000, RZ ;  /* 0x0001000017257824 */ /* 0x000fc400078e00ff */
[----:B------:R-:W-:Y:S01]  /*1950*/  FMUL.FTZ R33, R66, UR17 ;  /* 0x0000001142217c20 */ /* 0x000fe20008410000 */
[----:B------:R-:W-:Y:S01]  /*1960*/  FMUL.FTZ R36, R67, UR17 ;  /* 0x0000001143247c20 */ /* 0x000fe20008410000 */
[----:B------:R-:W-:Y:S01]  /*1970*/  LOP3.LUT P6, RZ, R99, 0xff, RZ, 0xc0, !PT ;  /* 0x000000ff63ff7812 */ /* 0x000fe200078cc0ff */
[----:B------:R-:W-:Y:S01]  /*1980*/  FFMA.FTZ R74, R78, R74, R37 ;  /* 0x0000004a4e4a7223 */ /* 0x000fe20000010025 */
[-C--:B------:R-:W-:Y:S01]  /*1990*/  FFMA.FTZ R38, R38, R97.reuse, R101 ;  /* 0x0000006126267223 */ /* 0x080fe20000010065 */
[----:B------:R-:W-:Y:S01]  /*19a0*/  FSEL R33, R33, RZ, P2 ;  /* 0x000000ff21217208 */ /* 0x000fe20001000000 */
[----:B------:R-:W-:Y:S01]  /*19b0*/  FADD.FTZ R100, R32, -R105 ;  /* 0x8000006920647221 */ /* 0x000fe20000010000 */
[----:B------:R-:W-:Y:S01]  /*19c0*/  ISETP.GE.U32.AND P2, PT, R68, RZ, PT ;  /* 0x000000ff4400720c */ /* 0x000fe20003f46070 */
[----:B------:R-:W-:Y:S01]  /*19d0*/  FADD.FTZ R42, R35, -R38 ;  /* 0x80000026232a7221 */ /* 0x000fe20000010000 */
[----:B------:R-:W-:Y:S01]  /*19e0*/  FSEL R68, R36, RZ, P6 ;  /* 0x000000ff24447208 */ /* 0x000fe20003000000 */
[----:B------:R-:W-:Y:S01]  /*19f0*/  FMUL.FTZ R36, R74, UR17 ;  /* 0x000000114a247c20 */ /* 0x000fe20008410000 */
[----:B------:R-:W-:Y:S01]  /*1a00*/  LOP3.LUT P6, RZ, R95, 0xff, RZ, 0xc0, !PT ;  /* 0x000000ff5fff7812 */ /* 0x000fe200078cc0ff */
[----:B------:R-:W-:Y:S01]  /*1a10*/  FFMA.FTZ R75, R75, R97, R101 ;  /* 0x000000614b4b7223 */ /* 0x000fe20000010065 */
[----:B------:R-:W-:Y:S01]  /*1a20*/  LOP3.LUT P5, RZ, R98, 0xff, RZ, 0xc0, !PT ;  /* 0x000000ff62ff7812 */ /* 0x000fe200078ac0ff */
[----:B------:R-:W-:Y:S01]  /*1a30*/  FADD.FTZ R98, R34, -R103 ;  /* 0x8000006722627221 */ /* 0x000fe20000010000 */
[----:B------:R-:W-:Y:S01]  /*1a40*/  FSEL R96, R36, RZ, P6 ;  /* 0x000000ff24607208 */ /* 0x000fe20003000000 */
[----:B------:R-:W-:Y:S01]  /*1a50*/  FADD.FTZ R94, R94, -R75 ;  /* 0x8000004b5e5e7221 */ /* 0x000fe20000010000 */
[----:B------:R-:W-:Y:S01]  /*1a60*/  ISETP.NE.U32.AND P6, PT, RZ, UR4, PT ;  /* 0x00000004ff007c0c */ /* 0x000fe2000bfc5070 */
[----:B------:R-:W-:Y:S01]  /*1a70*/  FMUL.FTZ R0, R40, UR17 ;  /* 0x0000001128007c20 */ /* 0x000fe20008410000 */
[----:B------:R-:W-:-:S02]  /*1a80*/  PRMT R32, R20, 0x7632, R32 ;  /* 0x0000763214207816 */ /* 0x000fc40000000020 */
[----:B------:R-:W-:Y:S02]  /*1a90*/  ISETP.NE.AND.EX P6, PT, RZ, UR5, PT, P6 ;  /* 0x00000005ff007c0c */ /* 0x000fe4000bfc5360 */
[----:B------:R-:W-:Y:S02]  /*1aa0*/  PRMT R38, R23, 0x7632, R38 ;  /* 0x0000763217267816 */ /* 0x000fe40000000026 */
[----:B------:R-:W-:Y:S02]  /*1ab0*/  PRMT R34, R21, 0x7632, R34 ;  /* 0x0000763215227816 */ /* 0x000fe40000000022 */
[----:B------:R-:W-:Y:S01]  /*1ac0*/  PRMT R36, R22, 0x7632, R36 ;  /* 0x0000763216247816 */ /* 0x000fe20000000024 */
[----:B------:R-:W-:Y:S01]  /*1ad0*/  IMAD.U32 R41, R38, 0x10000, RZ ;  /* 0x0001000026297824 */ /* 0x000fe200078e00ff */
        /* <DEDUP_REMOVED lines=11> */
[----:B------:R-:W-:Y:S01]  /*1b90*/  @P6 F2FP.BF16.F32.PACK_AB R40, RZ, R41 ;  /* 0x00000029ff28623e */ /* 0x000fe200000010ff */
[----:B------:R-:W-:Y:S01]  /*1ba0*/  FMUL.FTZ R41, R41, UR17 ;  /* 0x0000001129297c20 */ /* 0x000fe20008410000 */
[----:B------:R-:W-:Y:S01]  /*1bb0*/  @P6 PRMT R24, R32, 0x7610, R24 ;  /* 0x0000761020186816 */ /* 0x000fe20000000018 */
[----:B------:R-:W-:Y:S01]  /*1bc0*/  FMUL.FTZ R32, R42, UR17 ;  /* 0x000000112a207c20 */ /* 0x000fe20008410000 */
[----:B------:R-:W-:Y:S01]  /*1bd0*/  @P6 PRMT R25, R34, 0x7610, R25 ;  /* 0x0000761022196816 */ /* 0x000fe20000000019 */
[----:B------:R-:W-:Y:S01]  /*1be0*/  FMUL.FTZ R34, R43, UR17 ;  /* 0x000000112b227c20 */ /* 0x000fe20008410000 */
[----:B------:R-:W-:Y:S01]  /*1bf0*/  @P6 PRMT R26, R35, 0x7610, R26 ;  /* 0x00007610231a6816 */ /* 0x000fe2000000001a */
[----:B------:R-:W-:Y:S01]  /*1c00*/  FMUL.FTZ R35, R69, UR17 ;  /* 0x0000001145237c20 */ /* 0x000fe20008410000 */
[----:B------:R-:W-:Y:S02]  /*1c10*/  FSEL R0, R0, RZ, P5 ;  /* 0x000000ff00007208 */ /* 0x000fe40002800000 */
[----:B------:R-:W-:-:S02]  /*1c20*/  @P6 F2FP.BF16.F32.PACK_AB R39, RZ, R74 ;  /* 0x0000004aff27623e */ /* 0x000fc400000010ff */
[----:B------:R-:W-:Y:S02]  /*1c30*/  LOP3.LUT P4, RZ, R79, 0xff, RZ, 0xc0, !PT ;  /* 0x000000ff4fff7812 */ /* 0x000fe4000788c0ff */
[----:B------:R-:W-:Y:S02]  /*1c40*/  LOP3.LUT P5, RZ, R93, 0xff, RZ, 0xc0, !PT ;  /* 0x000000ff5dff7812 */ /* 0x000fe400078ac0ff */
[----:B------:R-:W-:Y:S02]  /*1c50*/  @P6 F2FP.BF16.F32.PACK_AB R36, RZ, R42 ;  /* 0x0000002aff24623e */ /* 0x000fe400000010ff */
[----:B------:R-:W-:Y:S02]  /*1c60*/  @P6 F2FP.BF16.F32.PACK_AB R37, RZ, R43 ;  /* 0x0000002bff25623e */ /* 0x000fe400000010ff */
[----:B------:R-:W-:Y:S02]  /*1c70*/  @P6 PRMT R27, R39, 0x7610, R27 ;  /* 0x00007610271b6816 */ /* 0x000fe4000000001b */
[----:B------:R-:W-:-:S02]  /*1c80*/  @P6 F2FP.BF16.F32.PACK_AB R38, RZ, R69 ;  /* 0x00000045ff26623e */ /* 0x000fc400000010ff */
[----:B------:R-:W-:Y:S02]  /*1c90*/  FSEL R41, R41, RZ, P2 ;  /* 0x000000ff29297208 */ /* 0x000fe40001000000 */
[----:B------:R-:W-:Y:S02]  /*1ca0*/  FSEL R43, R35, RZ, P5 ;  /* 0x000000ff232b7208 */ /* 0x000fe40002800000 */
[----:B------:R-:W-:Y:S02]  /*1cb0*/  FSEL R42, R34, RZ, P4 ;  /* 0x000000ff222a7208 */ /* 0x000fe40002000000 */
[----:B------:R-:W-:Y:S02]  /*1cc0*/  FSEL R39, R32, RZ, P3 ;  /* 0x000000ff20277208 */ /* 0x000fe40001800000 */
[----:B------:R-:W-:Y:S02]  /*1cd0*/  F2FP.BF16.F32.PACK_AB R35, R41, R96 ;  /* 0x000000602923723e */ /* 0x000fe400000010ff */
[----:B------:R-:W-:-:S02]  /*1ce0*/  F2FP.BF16.F32.PACK_AB R34, R43, R68 ;  /* 0x000000442b22723e */ /* 0x000fc400000010ff */
[----:B------:R-:W-:Y:S02]  /*1cf0*/  F2FP.BF16.F32.PACK_AB R33, R42, R33 ;  /* 0x000000212a21723e */ /* 0x000fe400000010ff */
[----:B------:R-:W-:Y:S02]  /*1d00*/  F2FP.BF16.F32.PACK_AB R32, R39, R0 ;  /* 0x000000002720723e */ /* 0x000fe400000010ff */
[----:B------:R-:W-:Y:S02]  /*1d10*/  @P6 PRMT R24, R24, 0x5410, R36 ;  /* 0x0000541018186816 */ /* 0x000fe40000000024 */
[----:B------:R-:W-:Y:S02]  /*1d20*/  @P6 PRMT R25, R25, 0x5410, R37 ;  /* 0x0000541019196816 */ /* 0x000fe40000000025 */
[----:B------:R-:W-:Y:S02]  /*1d30*/  @P6 PRMT R26, R26, 0x5410, R38 ;  /* 0x000054101a1a6816 */ /* 0x000fe40000000026 */
[----:B------:R-:W-:Y:S01]  /*1d40*/  @P6 PRMT R27, R27, 0x5410, R40 ;  /* 0x000054101b1b6816 */ /* 0x000fe20000000028 */
[----:B------:R-:W-:Y:S06]  /*1d50*/  BRA `(.L_x_673) ;  /* 0x0000001400407947 */ /* 0x000fec0003800000 */
.L_x_670:
        /* <DEDUP_REMOVED lines=14> */
[C---:B------:R-:W-:Y:S01]  /*1e40*/  FMUL.FTZ R39, R78.reuse, R39 ;  /* 0x000000274e277220 */ /* 0x040fe20000410000 */
[C---:B------:R-:W-:Y:S01]  /*1e50*/  FMUL.FTZ R33, R78.reuse, R33 ;  /* 0x000000214e217220 */ /* 0x040fe20000410000 */
[----:B------:R-:W-:Y:S01]  /*1e60*/  LOP3.LUT P6, RZ, R99, 0xff, RZ, 0xc0, !PT ;  /* 0x000000ff63ff7812 */ /* 0x000fe200078cc0ff */
[----:B------:R-:W-:Y:S01]  /*1e70*/  FMUL.FTZ R37, R78, R37 ;  /* 0x000000254e257220 */ /* 0x000fe20000410000 */
[----:B------:R-:W-:Y:S01]  /*1e80*/  FMUL.FTZ R39, R39, UR17 ;  /* 0x0000001127277c20 */ /* 0x000fe20008410000 */
[--C-:B------:R-:W-:Y:S01]  /*1e90*/  FFMA.FTZ R29, R36, R97, R101.reuse ;  /* 0x00000061241d7223 */ /* 0x100fe20000010065 */
[----:B------:R-:W-:Y:S01]  /*1ea0*/  FMUL.FTZ R75, R78, R75 ;  /* 0x0000004b4e4b7220 */ /* 0x000fe20000410000 */
[----:B------:R-:W-:Y:S01]  /*1eb0*/  ISETP.GE.U32.AND P2, PT, R68, RZ, PT ;  /* 0x000000ff4400720c */ /* 0x000fe20003f46070 */
[----:B------:R-:W-:Y:S01]  /*1ec0*/  FMUL.FTZ R36, R33, UR17 ;  /* 0x0000001121247c20 */ /* 0x000fe20008410000 */
[----:B------:R-:W-:Y:S01]  /*1ed0*/  FSEL R33, R39, RZ, P6 ;  /* 0x000000ff27217208 */ /* 0x000fe20003000000 */
[----:B------:R-:W-:Y:S01]  /*1ee0*/  FMUL.FTZ R37, R37, UR17 ;  /* 0x0000001125257c20 */ /* 0x000fe20008410000 */
[----:B------:R-:W-:Y:S01]  /*1ef0*/  LOP3.LUT P6, RZ, R95, 0xff, RZ, 0xc0, !PT ;  /* 0x000000ff5fff7812 */ /* 0x000fe200078cc0ff */
[----:B------:R-:W-:Y:S01]  /*1f00*/  FMUL.FTZ R75, R75, UR17 ;  /* 0x000000114b4b7c20 */ /* 0x000fe20008410000 */
[----:B------:R-:W-:Y:S01]  /*1f10*/  ISETP.GE.U32.AND.EX P2, PT, R69, 0x1000000, PT, P2 ;  /* 0x010000004500780c */ /* 0x000fe20003f46120 */
        /* <DEDUP_REMOVED lines=9> */
[----:B------:R-:W-:Y:S01]  /*1fb0*/  LOP3.LUT P4, RZ, R93, 0xff, RZ, 0xc0, !PT ;  /* 0x000000ff5dff7812 */ /* 0x000fe2000788c0ff */
[C---:B------:R-:W-:Y:S01]  /*1fc0*/  FMUL.FTZ R41, R78.reuse, R41 ;  /* 0x000000294e297220 */ /* 0x040fe20000410000 */
[----:B------:R-:W-:Y:S01]  /*1fd0*/  FSEL R0, R75, RZ, P2 ;  /* 0x000000ff4b007208 */ /* 0x000fe20001000000 */
[----:B------:R-:W-:Y:S01]  /*1fe0*/  FMUL.FTZ R32, R78, R29 ;  /* 0x0000001d4e207220 */ /* 0x000fe20000410000 */
[----:B------:R-:W-:Y:S01]  /*1ff0*/  LOP3.LUT P2, RZ, R89, 0xff, RZ, 0xc0, !PT ;  /* 0x000000ff59ff7812 */ /* 0x000fe2000784c0ff */
[----:B------:R-:W-:Y:S01]  /*2000*/  FADD.FTZ R35, R35, -R38 ;  /* 0x8000002623237221 */ /* 0x000fe20000010000 */
[----:B------:R-:W-:Y:S01]  /*2010*/  FSEL R40, R36, RZ, P4 ;  /* 0x000000ff24287208 */ /* 0x000fe20002000000 */
        /* <DEDUP_REMOVED lines=9> */
[----:B------:R-:W-:Y:S01]  /*20b0*/  LOP3.LUT P4, RZ, R79, 0xff, RZ, 0xc0, !PT ;  /* 0x000000ff4fff7812 */ /* 0x000fe2000788c0ff */
[----:B------:R-:W-:Y:S01]  /*20c0*/  FMUL.FTZ R28, R28, UR17 ;  /* 0x000000111c1c7c20 */ /* 0x000fe20008410000 */
[----:B------:R-:W-:Y:S01]  /*20d0*/  FSEL R29, R36, RZ, P2 ;  /* 0x000000ff241d7208 */ /* 0x000fe20001000000 */
[----:B------:R-:W-:Y:S01]  /*20e0*/  FMUL.FTZ R43, R43, UR17 ;  /* 0x000000112b2b7c20 */ /* 0x000fe20008410000 */
[----:B------:R-:W-:-:S02]  /*20f0*/  LOP3.LUT P2, RZ, R87, 0xff, RZ, 0xc0, !PT ;  /* 0x000000ff57ff7812 */ /* 0x000fc4000784c0ff */
[----:B------:R-:W-:Y:S02]  /*2100*/  F2FP.BF16.F32.PACK_AB R34, R40, R33 ;  /* 0x000000212822723e */ /* 0x000fe400000010ff */
[----:B------:R-:W-:Y:S02]  /*2110*/  F2FP.BF16.F32.PACK_AB R30, R29, R30 ;  /* 0x0000001e1d1e723e */ /* 0x000fe400000010ff */
[----:B------:R-:W-:Y:S02]  /*2120*/  FSEL R33, R41, RZ, P6 ;  /* 0x000000ff29217208 */ /* 0x000fe40003000000 */
[----:B------:R-:W-:Y:S02]  /*2130*/  FSEL R36, R32, RZ, P4 ;  /* 0x000000ff20247208 */ /* 0x000fe40002000000 */
[----:B------:R-:W-:Y:S02]  /*2140*/  LOP3.LUT P5, RZ, R66, 0xff, RZ, 0xc0, !PT ;  /* 0x000000ff42ff7812 */ /* 0x000fe400078ac0ff */
[----:B------:R-:W-:-:S02]  /*2150*/  LOP3.LUT P6, RZ, R88, 0xff, RZ, 0xc0, !PT ;  /* 0x000000ff58ff7812 */ /* 0x000fc400078cc0ff */
[----:B------:R-:W-:Y:S02]  /*2160*/  LOP3.LUT P4, RZ, R86, 0xff, RZ, 0xc0, !PT ;  /* 0x000000ff56ff7812 */ /* 0x000fe4000788c0ff */
[----:B------:R-:W-:Y:S02]  /*2170*/  FSEL R29, R41, RZ, P2 ;  /* 0x000000ff291d7208 */ /* 0x000fe40001000000 */
[----:B------:R-:W-:Y:S02]  /*2180*/  LOP3.LUT P3, RZ, R98, 0xff, RZ, 0xc0, !PT ;  /* 0x000000ff62ff7812 */ /* 0x000fe4000786c0ff */
[----:B------:R-:W-:Y:S02]  /*2190*/  LOP3.LUT P2, RZ, R84, 0xff, RZ, 0xc0, !PT ;  /* 0x000000ff54ff7812 */ /* 0x000fe4000784c0ff */
[----:B------:R-:W-:Y:S02]  /*21a0*/  F2FP.BF16.F32.PACK_AB R31, R0, R31 ;  /* 0x0000001f001f723e */ /* 0x000fe400000010ff */
[----:B------:R-:W-:-:S02]  /*21b0*/  FSEL R0, R32, RZ, P6 ;  /* 0x000000ff20007208 */ /* 0x000fc40003000000 */
[C---:B------:R-:W-:Y:S02]  /*21c0*/  FSEL R39, R28.reuse, RZ, P5 ;  /* 0x000000ff1c277208 */ /* 0x040fe40002800000 */
[----:B------:R-:W-:Y:S02]  /*21d0*/  FSEL R37, R28, RZ, P4 ;  /* 0x000000ff1c257208 */ /* 0x000fe40002000000 */
[C---:B------:R-:W-:Y:S02]  /*21e0*/  FSEL R28, R43.reuse, RZ, P2 ;  /* 0x000000ff2b1c7208 */ /* 0x040fe40001000000 */
[----:B------:R-:W-:Y:S02]  /*21f0*/  FSEL R32, R43, RZ, P3 ;  /* 0x000000ff2b207208 */ /* 0x000fe40001800000 */
[----:B------:R-:W-:Y:S02]  /*2200*/  F2FP.BF16.F32.PACK_AB R35, R67, R42 ;  /* 0x0000002a4323723e */ /* 0x000fe400000010ff */
[----:B------:R-:W-:-:S02]  /*2210*/  F2FP.BF16.F32.PACK_AB R29, R0, R29 ;  /* 0x0000001d001d723e */ /* 0x000fc400000010ff */
[----:B------:R-:W-:Y:S02]  /*2220*/  F2FP.BF16.F32.PACK_AB R33, R36, R33 ;  /* 0x000000212421723e */ /* 0x000fe400000010ff */
[----:B------:R-:W-:Y:S02]  /*2230*/  F2FP.BF16.F32.PACK_AB R28, R37, R28 ;  /* 0x0000001c251c723e */ /* 0x000fe400000010ff */
[----:B------:R-:W-:Y:S01]  /*2240*/  F2FP.BF16.F32.PACK_AB R32, R39, R32 ;  /* 0x000000202720723e */ /* 0x000fe200000010ff */
[----:B------:R-:W-:Y:S06]  /*2250*/  BRA `(.L_x_673) ;  /* 0x0000001000007947 */ /* 0x000fec0003800000 */
.L_x_675:
[-CC-:B------:R-:W-:Y:S01]  /*2260*/  FFMA.FTZ R40, R40, R97.reuse, R101.reuse ;  /* 0x0000006128287223 */ /* 0x180fe20000010065 */
[-CC-:B------:R-:W-:Y:S01]  /*2270*/  FFMA.FTZ R75, R75, R97.reuse, R101.reuse ;  /* 0x000000614b4b7223 */ /* 0x180fe20000010065 */
[----:B------:R-:W-:Y:S01]  /*2280*/  LOP3.LUT P6, RZ, R95, 0xff, RZ, 0xc0, !PT ;  /* 0x000000ff5fff7812 */ /* 0x000fe200078cc0ff */
[-C--:B------:R-:W-:Y:S01]  /*2290*/  FFMA.FTZ R42, R42, R97.reuse, R101 ;  /* 0x000000612a2a7223 */ /* 0x080fe20000010065 */
[----:B------:R-:W-:Y:S01]  /*22a0*/  FADD.FTZ R37, R37, -R40 ;  /* 0x8000002825257221 */ /* 0x000fe20000010000 */
[----:B------:R-:W-:Y:S01]  /*22b0*/  FADD.FTZ R75, R94, -R75 ;  /* 0x8000004b5e4b7221 */ /* 0x000fe20000010000 */
[-CC-:B------:R-:W-:Y:S01]  /*22c0*/  FFMA.FTZ R25, R36, R97.reuse, R101.reuse ;  /* 0x0000006124197223 */ /* 0x180fe20000010065 */
[----:B------:R-:W-:Y:S01]  /*22d0*/  FFMA.FTZ R33, R33, R97, R101 ;  /* 0x0000006121217223 */ /* 0x000fe20000010065 */
[C---:B------:R-:W-:Y:S01]  /*22e0*/  FMUL.FTZ R37, R78.reuse, R37 ;  /* 0x000000254e257220 */ /* 0x040fe20000410000 */
[----:B------:R-:W-:Y:S01]  /*22f0*/  FMUL.FTZ R40, R78, R75 ;  /* 0x0000004b4e287220 */ /* 0x000fe20000410000 */
[----:B------:R-:W-:Y:S01]  /*2300*/  FADD.FTZ R39, R39, -R42 ;  /* 0x8000002a27277221 */ /* 0x000fe20000010000 */
[----:B------:R-:W-:Y:S01]  /*2310*/  FADD.FTZ R33, R32, -R33 ;  /* 0x8000002120217221 */ /* 0x000fe20000010000 */
[----:B------:R-:W-:Y:S01]  /*2320*/  FMUL.FTZ R24, R37, UR17 ;  /* 0x0000001125187c20 */ /* 0x000fe20008410000 */
[----:B------:R-:W-:Y:S01]  /*2330*/  FMUL.FTZ R27, R40, UR17 ;  /* 0x00000011281b7c20 */ /* 0x000fe20008410000 */
[C---:B------:R-:W-:Y:S01]  /*2340*/  FMUL.FTZ R26, R78.reuse, R39 ;  /* 0x000000274e1a7220 */ /* 0x040fe20000410000 */
[----:B------:R-:W-:Y:S01]  /*2350*/  LOP3.LUT P4, RZ, R67, 0xff, RZ, 0xc0, !PT ;  /* 0x000000ff43ff7812 */ /* 0x000fe2000788c0ff */
[----:B------:R-:W-:Y:S01]  /*2360*/  FMUL.FTZ R33, R78, R33 ;  /* 0x000000214e217220 */ /* 0x000fe20000410000 */
[----:B------:R-:W-:Y:S01]  /*2370*/  FSEL R36, R24, RZ, P6 ;  /* 0x000000ff18247208 */ /* 0x000fe20003000000 */
[-CC-:B------:R-:W-:Y:S01]  /*2380*/  FFMA.FTZ R74, R74, R97.reuse, R101.reuse ;  /* 0x000000614a4a7223 */ /* 0x180fe20000010065 */
[----:B------:R-:W-:Y:S01]  /*2390*/  LOP3.LUT P6, RZ, R91, 0xff, RZ, 0xc0, !PT ;  /* 0x000000ff5bff7812 */ /* 0x000fe200078cc0ff */
[----:B------:R-:W-:Y:S01]  /*23a0*/  FMUL.FTZ R31, R33, UR17 ;  /* 0x00000011211f7c20 */ /* 0x000fe20008410000 */
[----:B------:R-:W-:Y:S01]  /*23b0*/  ISETP.GE.U32.AND P2, PT, R68, RZ, PT ;  /* 0x000000ff4400720c */ /* 0x000fe20003f46070 */
[----:B------:R-:W-:Y:S01]  /*23c0*/  FADD.FTZ R41, R41, -R74 ;  /* 0x8000004a29297221 */ /* 0x000fe20000010000 */
[----:B------:R-:W-:Y:S01]  /*23d0*/  FSEL R32, R24, RZ, P6 ;  /* 0x000000ff18207208 */ /* 0x000fe20003000000 */
[----:B------:R-:W-:Y:S01]  /*23e0*/  FMUL.FTZ R24, R26, UR17 ;  /* 0x000000111a187c20 */ /* 0x000fe20008410000 */
[----:B------:R-:W-:Y:S01]  /*23f0*/  LOP3.LUT P6, RZ, R92, 0xff, RZ, 0xc0, !PT ;  /* 0x000000ff5cff7812 */ /* 0x000fe200078cc0ff */
[-CC-:B------:R-:W-:Y:S01]  /*2400*/  FFMA.FTZ R38, R38, R97.reuse, R101.reuse ;  /* 0x0000006126267223 */ /* 0x180fe20000010065 */
[----:B------:R-:W-:Y:S01]  /*2410*/  ISETP.GE.U32.AND.EX P2, PT, R69, 0x1000000, PT, P2 ;  /* 0x010000004500780c */ /* 0x000fe20003f46120 */
[----:B------:R-:W-:Y:S01]  /*2420*/  FFMA.FTZ R0, R0, R97, R101 ;  /* 0x0000006100007223 */ /* 0x000fe20000010065 */
[----:B------:R-:W-:Y:S01]  /*2430*/  FSEL R67, R27, RZ, P6 ;  /* 0x000000ff1b437208 */ /* 0x000fe20003000000 */
[----:B------:R-:W-:Y:S01]  /*2440*/  FADD.FTZ R35, R35, -R38 ;  /* 0x8000002623237221 */ /* 0x000fe20000010000 */
[----:B------:R-:W-:Y:S01]  /*2450*/  LOP3.LUT P6, RZ, R89, 0xff, RZ, 0xc0, !PT ;  /* 0x000000ff59ff7812 */ /* 0x000fe200078cc0ff */
[----:B------:R-:W-:Y:S01]  /*2460*/  FADD.FTZ R43, R43, -R0 ;  /* 0x800000002b2b7221 */ /* 0x000fe20000010000 */
[----:B------:R-:W-:Y:S01]  /*2470*/  FSEL R39, R27, RZ, P2 ;  /* 0x000000ff1b277208 */ /* 0x000fe20001000000 */
[----:B------:R-:W-:Y:S01]  /*2480*/  FADD.FTZ R27, R34, -R25 ;  /* 0x80000019221b7221 */ /* 0x000fe20000010000 */
[----:B------:R-:W-:Y:S01]  /*2490*/  FSEL R30, R24, RZ, P6 ;  /* 0x000000ff181e7208 */ /* 0x000fe20003000000 */
[C---:B------:R-:W-:Y:S01]  /*24a0*/  FMUL.FTZ R25, R78.reuse, R41 ;  /* 0x000000294e197220 */ /* 0x040fe20000410000 */
[----:B------:R-:W-:Y:S01]  /*24b0*/  LOP3.LUT P6, RZ, R93, 0xff, RZ, 0xc0, !PT ;  /* 0x000000ff5dff7812 */ /* 0x000fe200078cc0ff */
[C---:B------:R-:W-:Y:S01]  /*24c0*/  FMUL.FTZ R28, R78.reuse, R27 ;  /* 0x0000001b4e1c7220 */ /* 0x040fe20000410000 */
[----:B------:R-:W-:Y:S01]  /*24d0*/  LOP3.LUT P2, RZ, R99, 0xff, RZ, 0xc0, !PT ;  /* 0x000000ff63ff7812 */ /* 0x000fe2000784c0ff */
[----:B------:R-:W-:Y:S01]  /*24e0*/  FMUL.FTZ R0, R25, UR17 ;  /* 0x0000001119007c20 */ /* 0x000fe20008410000 */
[----:B------:R-:W-:Y:S01]  /*24f0*/  FSEL R34, R31, RZ, P6 ;  /* 0x000000ff1f227208 */ /* 0x000fe20003000000 */
[----:B------:R-:W-:Y:S01]  /*2500*/  FMUL.FTZ R43, R78, R43 ;  /* 0x0000002b4e2b7220 */ /* 0x000fe20000410000 */
[----:B------:R-:W-:-:S02]  /*2510*/  LOP3.LUT P6, RZ, R90, 0xff, RZ, 0xc0, !PT ;  /* 0x000000ff5aff7812 */ /* 0x000fc400078cc0ff */
[----:B------:R-:W-:Y:S02]  /*2520*/  F2FP.BF16.F32.PACK_AB R26, R33, R26 ;  /* 0x0000001a211a723e */ /* 0x000fe400000010ff */
[----:B------:R-:W-:Y:S01]  /*2530*/  FSEL R29, R24, RZ, P2 ;  /* 0x000000ff181d7208 */ /* 0x000fe20001000000 */
[----:B------:R-:W-:Y:S01]  /*2540*/  FMUL.FTZ R24, R78, R35 ;  /* 0x000000234e187220 */ /* 0x000fe20000410000 */
[----:B------:R-:W-:Y:S02]  /*2550*/  FSEL R33, R31, RZ, P6 ;  /* 0x000000ff1f217208 */ /* 0x000fe40003000000 */
[----:B------:R-:W-:Y:S02]  /*2560*/  LOP3.LUT P6, RZ, R87, 0xff, RZ, 0xc0, !PT ;  /* 0x000000ff57ff7812 */ /* 0x000fe400078cc0ff */
[C---:B------:R-:W-:Y:S01]  /*2570*/  F2FP.BF16.F32.PACK_AB R25, R28.reuse, R25 ;  /* 0x000000191c19723e */ /* 0x040fe200000010ff */
[----:B------:R-:W-:Y:S01]  /*2580*/  FMUL.FTZ R28, R28, UR17 ;  /* 0x000000111c1c7c20 */ /* 0x000fe20008410000 */
[----:B------:R-:W-:-:S02]  /*2590*/  LOP3.LUT P2, RZ, R79, 0xff, RZ, 0xc0, !PT ;  /* 0x000000ff4fff7812 */ /* 0x000fc4000784c0ff */
[----:B------:R-:W-:Y:S02]  /*25a0*/  F2FP.BF16.F32.PACK_AB R30, R33, R30 ;  /* 0x0000001e211e723e */ /* 0x000fe400000010ff */
[----:B------:R-:W-:Y:S02]  /*25b0*/  F2FP.BF16.F32.PACK_AB R34, R34, R29 ;  /* 0x0000001d2222723e */ /* 0x000fe400000010ff */
[C---:B------:R-:W-:Y:S02]  /*25c0*/  FSEL R33, R0.reuse, RZ, P4 ;  /* 0x000000ff00217208 */ /* 0x040fe40002000000 */
[----:B------:R-:W-:Y:S01]  /*25d0*/  FSEL R29, R0, RZ, P6 ;  /* 0x000000ff001d7208 */ /* 0x000fe20003000000 */
[C---:B------:R-:W-:Y:S01]  /*25e0*/  FMUL.FTZ R0, R24.reuse, UR17 ;  /* 0x0000001118007c20 */ /* 0x040fe20008410000 */
[----:B------:R-:W-:Y:S02]  /*25f0*/  F2FP.BF16.F32.PACK_AB R35, R39, R36 ;  /* 0x000000242723723e */ /* 0x000fe400000010ff */
[----:B------:R-:W-:Y:S01]  /*2600*/  F2FP.BF16.F32.PACK_AB R24, R24, R43 ;  /* 0x0000002b1818723e */ /* 0x000fe200000010ff */
[----:B------:R-:W-:Y:S01]  /*2610*/  FMUL.FTZ R43, R43, UR17 ;  /* 0x000000112b2b7c20 */ /* 0x000fe20008410000 */
[----:B------:R-:W-:-:S02]  /*2620*/  LOP3.LUT P4, RZ, R88, 0xff, RZ, 0xc0, !PT ;  /* 0x000000ff58ff7812 */ /* 0x000fc4000788c0ff */
[----:B------:R-:W-:Y:S02]  /*2630*/  FSEL R36, R28, RZ, P2 ;  /* 0x000000ff1c247208 */ /* 0x000fe40001000000 */
[----:B------:R-:W-:Y:S02]  /*2640*/  LOP3.LUT P3, RZ, R98, 0xff, RZ, 0xc0, !PT ;  /* 0x000000ff62ff7812 */ /* 0x000fe4000786c0ff */
[----:B------:R-:W-:Y:S02]  /*2650*/  LOP3.LUT P5, RZ, R66, 0xff, RZ, 0xc0, !PT ;  /* 0x000000ff42ff7812 */ /* 0x000fe400078ac0ff */
[----:B------:R-:W-:Y:S02]  /*2660*/  LOP3.LUT P6, RZ, R86, 0xff, RZ, 0xc0, !PT ;  /* 0x000000ff56ff7812 */ /* 0x000fe400078cc0ff */
[----:B------:R-:W-:Y:S02]  /*2670*/  LOP3.LUT P2, RZ, R84, 0xff, RZ, 0xc0, !PT ;  /* 0x000000ff54ff7812 */ /* 0x000fe4000784c0ff */
[----:B------:R-:W-:-:S02]  /*2680*/  F2FP.BF16.F32.PACK_AB R27, R40, R37 ;  /* 0x00000025281b723e */ /* 0x000fc400000010ff */
[----:B------:R-:W-:Y:S02]  /*2690*/  F2FP.BF16.F32.PACK_AB R31, R67, R32 ;  /* 0x00000020431f723e */ /* 0x000fe400000010ff */
[----:B------:R-:W-:Y:S02]  /*26a0*/  FSEL R38, R28, RZ, P4 ;  /* 0x000000ff1c267208 */ /* 0x000fe40002000000 */
[C---:B------:R-:W-:Y:S02]  /*26b0*/  FSEL R37, R0.reuse, RZ, P5 ;  /* 0x000000ff00257208 */ /* 0x040fe40002800000 */
[----:B------:R-:W-:Y:S02]  /*26c0*/  FSEL R39, R0, RZ, P6 ;  /* 0x000000ff00277208 */ /* 0x000fe40003000000 */
[C---:B------:R-:W-:Y:S02]  /*26d0*/  FSEL R28, R43.reuse, RZ, P2 ;  /* 0x000000ff2b1c7208 */ /* 0x040fe40001000000 */
[----:B------:R-:W-:-:S02]  /*26e0*/  FSEL R32, R43, RZ, P3 ;  /* 0x000000ff2b207208 */ /* 0x000fc40001800000 */
[----:B------:R-:W-:Y:S02]  /*26f0*/  F2FP.BF16.F32.PACK_AB R29, R38, R29 ;  /* 0x0000001d261d723e */ /* 0x000fe400000010ff */
[----:B------:R-:W-:Y:S02]  /*2700*/  F2FP.BF16.F32.PACK_AB R33, R36, R33 ;  /* 0x000000212421723e */ /* 0x000fe400000010ff */
[----:B------:R-:W-:Y:S02]  /*2710*/  F2FP.BF16.F32.PACK_AB R28, R39, R28 ;  /* 0x0000001c271c723e */ /* 0x000fe400000010ff */
[----:B------:R-:W-:Y:S01]  /*2720*/  F2FP.BF16.F32.PACK_AB R32, R37, R32 ;  /* 0x000000202520723e */ /* 0x000fe200000010ff */
[----:B------:R-:W-:Y:S06]  /*2730*/  BRA `(.L_x_673) ;  /* 0x0000000800c87947 */ /* 0x000fec0003800000 */
.L_x_674:
[----:B------:R-:W-:-:S04]  /*2740*/  UISETP.NE.U32.AND UP0, UPT, UR4, URZ, UPT ;  /* 0x000000ff0400728c */ /* 0x000fc8000bf05070 */
[----:B------:R-:W-:-:S09]  /*2750*/  UISETP.NE.AND.EX UP0, UPT, UR5, URZ, UPT, UP0 ;  /* 0x000000ff0500728c */ /* 0x000fd2000bf05300 */
[----:B------:R-:W-:Y:S05]  /*2760*/  BRA.U UP0, `(.L_x_676) ;  /* 0x0000000500587547 */ /* 0x000fea000b800000 */
[-CC-:B------:R-:W-:Y:S01]  /*2770*/  FFMA.FTZ R96, R38, R97.reuse, R101.reuse ;  /* 0x0000006126607223 */ /* 0x180fe20000010065 */
[-CC-:B------:R-:W-:Y:S01]  /*2780*/  FFMA.FTZ R42, R42, R97.reuse, R101.reuse ;  /* 0x000000612a2a7223 */ /* 0x180fe20000010065 */
[-CC-:B------:R-:W-:Y:S01]  /*2790*/  FFMA.FTZ R38, R0, R97.reuse, R101.reuse ;  /* 0x0000006100267223 */ /* 0x180fe20000010065 */
[C---:B-----5:R-:W-:Y:S01]  /*27a0*/  PRMT R0, R22.reuse, 0x7632, R0 ;  /* 0x0000763216007816 */ /* 0x060fe20000000000 */
[-CC-:B------:R-:W-:Y:S01]  /*27b0*/  FFMA.FTZ R33, R33, R97.reuse, R101.reuse ;  /* 0x0000006121217223 */ /* 0x180fe20000010065 */
[----:B------:R-:W-:Y:S01]  /*27c0*/  SHF.L.U32 R31, R22, 0x10, RZ ;  /* 0x00000010161f7819 */ /* 0x000fe200000006ff */
[----:B------:R-:W-:Y:S01]  /*27d0*/  FADD.FTZ R39, R39, -R42 ;  /* 0x8000002a27277221 */ /* 0x000fe20000010000 */
[----:B------:R-:W-:Y:S01]  /*27e0*/  PRMT R30, R23, 0x7632, R30 ;  /* 0x00007632171e7816 */ /* 0x000fe2000000001e */
[----:B------:R-:W-:Y:S02]  /*27f0*/  IMAD.U32 R28, R0, 0x10000, RZ ;  /* 0x00010000001c7824 */ /* 0x000fe400078e00ff */
[----:B------:R-:W-:Y:S01]  /*2800*/  FFMA.FTZ R75, R75, R97, R101 ;  /* 0x000000614b4b7223 */ /* 0x000fe20000010065 */
[----:B------:R-:W-:Y:S01]  /*2810*/  FFMA.FTZ R0, R78, R39, R31 ;  /* 0x000000274e007223 */ /* 0x000fe2000001001f */
[----:B------:R-:W-:Y:S01]  /*2820*/  FADD.FTZ R33, R32, -R33 ;  /* 0x8000002120217221 */ /* 0x000fe20000010000 */
[----:B------:R-:W-:Y:S01]  /*2830*/  FFMA.FTZ R40, R40, R97, R101 ;  /* 0x0000006128287223 */ /* 0x000fe20000010065 */
[----:B------:R-:W-:Y:S01]  /*2840*/  LOP3.LUT P2, RZ, R99, 0xff, RZ, 0xc0, !PT ;  /* 0x000000ff63ff7812 */ /* 0x000fe2000784c0ff */
[----:B------:R-:W-:Y:S01]  /*2850*/  FMUL.FTZ R0, R0, UR17 ;  /* 0x0000001100007c20 */ /* 0x000fe20008410000 */
[----:B------:R-:W-:Y:S01]  /*2860*/  FADD.FTZ R75, R94, -R75 ;  /* 0x8000004b5e4b7221 */ /* 0x000fe20000010000 */
[----:B------:R-:W-:-:S02]  /*2870*/  IMAD.U32 R32, R30, 0x10000, RZ ;  /* 0x000100001e207824 */ /* 0x000fc400078e00ff */
[C---:B------:R-:W-:Y:S01]  /*2880*/  FFMA.FTZ R28, R78.reuse, R33, R28 ;  /* 0x000000214e1c7223 */ /* 0x040fe2000001001c */
[----:B------:R-:W-:Y:S01]  /*2890*/  SHF.L.U32 R31, R23, 0x10, RZ ;  /* 0x00000010171f7819 */ /* 0x000fe200000006ff */
[----:B------:R-:W-:Y:S01]  /*28a0*/  FADD.FTZ R37, R37, -R40 ;  /* 0x8000002825257221 */ /* 0x000fe20000010000 */
[----:B------:R-:W-:Y:S01]  /*28b0*/  FFMA.FTZ R32, R78, R75, R32 ;  /* 0x0000004b4e207223 */ /* 0x000fe20000010020 */
[----:B------:R-:W-:Y:S01]  /*28c0*/  FSEL R33, R0, RZ, P2 ;  /* 0x000000ff00217208 */ /* 0x000fe20001000000 */
[----:B------:R-:W-:Y:S01]  /*28d0*/  FMUL.FTZ R28, R28, UR17 ;  /* 0x000000111c1c7c20 */ /* 0x000fe20008410000 */
[----:B------:R-:W-:Y:S01]  /*28e0*/  ISETP.GE.U32.AND P2, PT, R68, RZ, PT ;  /* 0x000000ff4400720c */ /* 0x000fe20003f46070 */
[----:B------:R-:W-:Y:S01]  /*28f0*/  FFMA.FTZ R30, R78, R37, R31 ;  /* 0x000000254e1e7223 */ /* 0x000fe2000001001f */
[----:B------:R-:W-:Y:S01]  /*2900*/  LOP3.LUT P6, RZ, R93, 0xff, RZ, 0xc0, !PT ;  /* 0x000000ff5dff7812 */ /* 0x000fe200078cc0ff */
[----:B------:R-:W-:Y:S01]  /*2910*/  FMUL.FTZ R37, R32, UR17 ;  /* 0x0000001120257c20 */ /* 0x000fe20008410000 */
[-CC-:B------:R-:W-:Y:S01]  /*2920*/  FFMA.FTZ R29, R36, R97.reuse, R101.reuse ;  /* 0x00000061241d7223 */ /* 0x180fe20000010065 */
[----:B------:R-:W-:Y:S01]  /*2930*/  ISETP.GE.U32.AND.EX P2, PT, R69, 0x1000000, PT, P2 ;  /* 0x010000004500780c */ /* 0x000fe20003f46120 */
[----:B------:R-:W-:Y:S01]  /*2940*/  FMUL.FTZ R30, R30, UR17 ;  /* 0x000000111e1e7c20 */ /* 0x000fe20008410000 */
[----:B------:R-:W-:Y:S01]  /*2950*/  FSEL R36, R28, RZ, P6 ;  /* 0x000000ff1c247208 */ /* 0x000fe20003000000 */
[----:B------:R-:W-:Y:S01]  /*2960*/  FFMA.FTZ R74, R74, R97, R101 ;  /* 0x000000614a4a7223 */ /* 0x000fe20000010065 */
[----:B------:R-:W-:Y:S01]  /*2970*/  LOP3.LUT P6, RZ, R67, 0xff, RZ, 0xc0, !PT ;  /* 0x000000ff43ff7812 */ /* 0x000fe200078cc0ff */
[----:B------:R-:W-:Y:S01]  /*2980*/  FADD.FTZ R67, R35, -R96 ;  /* 0x8000006023437221 */ /* 0x000fe20000010000 */
[----:B------:R-:W-:Y:S01]  /*2990*/  FSEL R35, R37, RZ, P2 ;  /* 0x000000ff25237208 */ /* 0x000fe20001000000 */
[----:B------:R-:W-:Y:S01]  /*29a0*/  FADD.FTZ R69, R34, -R29 ;  /* 0x8000001d22457221 */ /* 0x000fe20000010000 */
[----:B------:R-:W-:Y:S01]  /*29b0*/  LOP3.LUT P2, RZ, R91, 0xff, RZ, 0xc0, !PT ;  /* 0x000000ff5bff7812 */ /* 0x000fe2000784c0ff */
[----:B------:R-:W-:Y:S01]  /*29c0*/  FADD.FTZ R43, R43, -R38 ;  /* 0x800000262b2b7221 */ /* 0x000fe20000010000 */
[----:B------:R-:W-:Y:S01]  /*29d0*/  LOP3.LUT P4, RZ, R95, 0xff, RZ, 0xc0, !PT ;  /* 0x000000ff5fff7812 */ /* 0x000fe2000788c0ff */
[----:B------:R-:W-:Y:S01]  /*29e0*/  FADD.FTZ R41, R41, -R74 ;  /* 0x8000004a29297221 */ /* 0x000fe20000010000 */
[----:B------:R-:W-:-:S02]  /*29f0*/  FSEL R31, R30, RZ, P2 ;  /* 0x000000ff1e1f7208 */ /* 0x000fc40001000000 */
[----:B------:R-:W-:Y:S02]  /*2a00*/  LOP3.LUT P2, RZ, R92, 0xff, RZ, 0xc0, !PT ;  /* 0x000000ff5cff7812 */ /* 0x000fe4000784c0ff */
[----:B------:R-:W-:Y:S02]  /*2a10*/  FSEL R32, R30, RZ, P4 ;  /* 0x000000ff1e207208 */ /* 0x000fe40002000000 */
[----:B------:R-:W-:Y:S02]  /*2a20*/  PRMT R30, R21, 0x7632, R30 ;  /* 0x00007632151e7816 */ /* 0x000fe4000000001e */
[----:B------:R-:W-:Y:S02]  /*2a30*/  PRMT R29, R20, 0x7632, R29 ;  /* 0x00007632141d7816 */ /* 0x000fe4000000001d */
[----:B------:R-:W-:Y:S01]  /*2a40*/  FSEL R34, R37, RZ, P2 ;  /* 0x000000ff25227208 */ /* 0x000fe20001000000 */
[----:B------:R-:W-:Y:S01]  /*2a50*/  IMAD.U32 R40, R30, 0x10000, RZ ;  /* 0x000100001e287824 */ /* 0x000fe200078e00ff */
[----:B------:R-:W-:Y:S01]  /*2a60*/  LOP3.LUT P2, RZ, R89, 0xff, RZ, 0xc0, !PT ;  /* 0x000000ff59ff7812 */ /* 0x000fe2000784c0ff */
[----:B------:R-:W-:Y:S01]  /*2a70*/  IMAD.U32 R29, R29, 0x10000, RZ ;  /* 0x000100001d1d7824 */ /* 0x000fe200078e00ff */
[----:B------:R-:W-:Y:S01]  /*2a80*/  SHF.L.U32 R38, R21, 0x10, RZ ;  /* 0x0000001015267819 */ /* 0x000fe200000006ff */
[----:B------:R-:W-:Y:S01]  /*2a90*/  FFMA.FTZ R40, R78, R69, R40 ;  /* 0x000000454e287223 */ /* 0x000fe20000010028 */
[----:B------:R-:W-:Y:S01]  /*2aa0*/  FSEL R30, R0, RZ, P2 ;  /* 0x000000ff001e7208 */ /* 0x000fe20001000000 */
[----:B------:R-:W-:Y:S01]  /*2ab0*/  FFMA.FTZ R67, R78, R67, R29 ;  /* 0x000000434e437223 */ /* 0x000fe2000001001d */
[----:B------:R-:W-:Y:S01]  /*2ac0*/  LOP3.LUT P2, RZ, R90, 0xff, RZ, 0xc0, !PT ;  /* 0x000000ff5aff7812 */ /* 0x000fe2000784c0ff */
[----:B------:R-:W-:Y:S01]  /*2ad0*/  FFMA.FTZ R38, R78, R41, R38 ;  /* 0x000000294e267223 */ /* 0x000fe20000010026 */
[----:B------:R-:W-:-:S02]  /*2ae0*/  SHF.L.U32 R39, R20, 0x10, RZ ;  /* 0x0000001014277819 */ /* 0x000fc400000006ff */
[----:B------:R-:W-:Y:S01]  /*2af0*/  FSEL R29, R28, RZ, P2 ;  /* 0x000000ff1c1d7208 */ /* 0x000fe20001000000 */
[----:B------:R-:W-:Y:S01]  /*2b00*/  FMUL.FTZ R28, R38, UR17 ;  /* 0x00000011261c7c20 */ /* 0x000fe20008410000 */
[----:B------:R-:W-:Y:S01]  /*2b10*/  F2FP.BF16.F32.PACK_AB R35, R35, R32 ;  /* 0x000000202323723e */ /* 0x000fe200000010ff */
[----:B------:R-:W-:Y:S01]  /*2b20*/  FMUL.FTZ R32, R40, UR17 ;  /* 0x0000001128207c20 */ /* 0x000fe20008410000 */
[----:B------:R-:W-:Y:S01]  /*2b30*/  LOP3.LUT P4, RZ, R79, 0xff, RZ, 0xc0, !PT ;  /* 0x000000ff4fff7812 */ /* 0x000fe2000788c0ff */
[----:B------:R-:W-:Y:S01]  /*2b40*/  FFMA.FTZ R39, R78, R43, R39 ;  /* 0x0000002b4e277223 */ /* 0x000fe20000010027 */
[----:B------:R-:W-:Y:S02]  /*2b50*/  LOP3.LUT P2, RZ, R87, 0xff, RZ, 0xc0, !PT ;  /* 0x000000ff57ff7812 */ /* 0x000fe4000784c0ff */
[----:B------:R-:W-:Y:S01]  /*2b60*/  F2FP.BF16.F32.PACK_AB R31, R34, R31 ;  /* 0x0000001f221f723e */ /* 0x000fe200000010ff */
[----:B------:R-:W-:Y:S01]  /*2b70*/  FMUL.FTZ R0, R39, UR17 ;  /* 0x0000001127007c20 */ /* 0x000fe20008410000 */
[----:B------:R-:W-:-:S02]  /*2b80*/  F2FP.BF16.F32.PACK_AB R34, R36, R33 ;  /* 0x000000212422723e */ /* 0x000fc400000010ff */
[----:B------:R-:W-:Y:S01]  /*2b90*/  F2FP.BF16.F32.PACK_AB R30, R29, R30 ;  /* 0x0000001e1d1e723e */ /* 0x000fe200000010ff */
[----:B------:R-:W-:Y:S01]  /*2ba0*/  FMUL.FTZ R29, R67, UR17 ;  /* 0x00000011431d7c20 */ /* 0x000fe20008410000 */
[----:B------:R-:W-:Y:S02]  /*2bb0*/  FSEL R33, R28, RZ, P6 ;  /* 0x000000ff1c217208 */ /* 0x000fe40003000000 */
[----:B------:R-:W-:Y:S02]  /*2bc0*/  LOP3.LUT P6, RZ, R88, 0xff, RZ, 0xc0, !PT ;  /* 0x000000ff58ff7812 */ /* 0x000fe400078cc0ff */
[----:B------:R-:W-:Y:S02]  /*2bd0*/  FSEL R38, R32, RZ, P4 ;  /* 0x000000ff20267208 */ /* 0x000fe40002000000 */
[----:B------:R-:W-:Y:S02]  /*2be0*/  FSEL R36, R28, RZ, P2 ;  /* 0x000000ff1c247208 */ /* 0x000fe40001000000 */
[----:B------:R-:W-:-:S02]  /*2bf0*/  LOP3.LUT P5, RZ, R98, 0xff, RZ, 0xc0, !PT ;  /* 0x000000ff62ff7812 */ /* 0x000fc400078ac0ff */
[----:B------:R-:W-:Y:S02]  /*2c00*/  LOP3.LUT P3, RZ, R66, 0xff, RZ, 0xc0, !PT ;  /* 0x000000ff42ff7812 */ /* 0x000fe4000786c0ff */
[----:B------:R-:W-:Y:S02]  /*2c10*/  LOP3.LUT P4, RZ, R84, 0xff, RZ, 0xc0, !PT ;  /* 0x000000ff54ff7812 */ /* 0x000fe4000788c0ff */
[----:B------:R-:W-:Y:S02]  /*2c20*/  LOP3.LUT P2, RZ, R86, 0xff, RZ, 0xc0, !PT ;  /* 0x000000ff56ff7812 */ /* 0x000fe4000784c0ff */
        /* <DEDUP_REMOVED lines=8> */
[----:B------:R-:W-:Y:S01]  /*2cb0*/  F2FP.BF16.F32.PACK_AB R32, R37, R32 ;  /* 0x000000202520723e */ /* 0x000fe200000010ff */
[----:B------:R-:W-:Y:S06]  /*2cc0*/  BRA `(.L_x_673) ;  /* 0x0000000400647947 */ /* 0x000fec0003800000 */
.L_x_676:
[-CC-:B------:R-:W-:Y:S01]  /*2cd0*/  FFMA.FTZ R40, R40, R97.reuse, R101.reuse ;  /* 0x0000006128287223 */ /* 0x180fe20000010065 */
[----:B-----5:R-:W-:Y:S01]  /*2ce0*/  SHF.L.U32 R27, R23, 0x10, RZ ;  /* 0x00000010171b7819 */ /* 0x020fe200000006ff */
[-CC-:B------:R-:W-:Y:S01]  /*2cf0*/  FFMA.FTZ R75, R75, R97.reuse, R101.reuse ;  /* 0x000000614b4b7223 */ /* 0x180fe20000010065 */
[----:B------:R-:W-:Y:S01]  /*2d00*/  PRMT R24, R23, 0x7632, R24 ;  /* 0x0000763217187816 */ /* 0x000fe20000000018 */
[----:B------:R-:W-:Y:S01]  /*2d10*/  FADD.FTZ R37, R37, -R40 ;  /* 0x8000002825257221 */ /* 0x000fe20000010000 */
[----:B------:R-:W-:Y:S01]  /*2d20*/  LOP3.LUT P6, RZ, R95, 0xff, RZ, 0xc0, !PT ;  /* 0x000000ff5fff7812 */ /* 0x000fe200078cc0ff */
[-CC-:B------:R-:W-:Y:S01]  /*2d30*/  FFMA.FTZ R25, R36, R97.reuse, R101.reuse ;  /* 0x0000006124197223 */ /* 0x180fe20000010065 */
[----:B------:R-:W-:Y:S01]  /*2d40*/  FFMA.FTZ R42, R42, R97, R101 ;  /* 0x000000612a2a7223 */ /* 0x000fe20000010065 */
[----:B------:R-:W-:Y:S01]  /*2d50*/  FFMA.FTZ R37, R78, R37, R27 ;  /* 0x000000254e257223 */ /* 0x000fe2000001001b */
[----:B------:R-:W-:Y:S02]  /*2d60*/  IMAD.U32 R29, R24, 0x10000, RZ ;  /* 0x00010000181d7824 */ /* 0x000fe400078e00ff */
[----:B------:R-:W-:Y:S01]  /*2d70*/  FADD.FTZ R75, R94, -R75 ;  /* 0x8000004b5e4b7221 */ /* 0x000fe20000010000 */
[----:B------:R-:W-:Y:S01]  /*2d80*/  SHF.L.U32 R27, R22, 0x10, RZ ;  /* 0x00000010161b7819 */ /* 0x000fe200000006ff */
[----:B------:R-:W-:Y:S01]  /*2d90*/  FMUL.FTZ R24, R37, UR17 ;  /* 0x0000001125187c20 */ /* 0x000fe20008410000 */
[----:B------:R-:W-:Y:S01]  /*2da0*/  FADD.FTZ R39, R39, -R42 ;  /* 0x8000002a27277221 */ /* 0x000fe20000010000 */
[----:B------:R-:W-:Y:S01]  /*2db0*/  FFMA.FTZ R40, R78, R75, R29 ;  /* 0x0000004b4e287223 */ /* 0x000fe2000001001d */
[----:B------:R-:W-:Y:S01]  /*2dc0*/  FFMA.FTZ R33, R33, R97, R101 ;  /* 0x0000006121217223 */ /* 0x000fe20000010065 */
[----:B------:R-:W-:Y:S01]  /*2dd0*/  ISETP.GE.U32.AND P2, PT, R68, RZ, PT ;  /* 0x000000ff4400720c */ /* 0x000fe20003f46070 */
[----:B------:R-:W-:Y:S01]  /*2de0*/  FFMA.FTZ R39, R78, R39, R27 ;  /* 0x000000274e277223 */ /* 0x000fe2000001001b */
[----:B------:R-:W-:Y:S01]  /*2df0*/  FSEL R36, R24, RZ, P6 ;  /* 0x000000ff18247208 */ /* 0x000fe20003000000 */
[----:B------:R-:W-:Y:S01]  /*2e00*/  FMUL.FTZ R27, R40, UR17 ;  /* 0x00000011281b7c20 */ /* 0x000fe20008410000 */
[----:B------:R-:W-:Y:S01]  /*2e10*/  LOP3.LUT P6, RZ, R91, 0xff, RZ, 0xc0, !PT ;  /* 0x000000ff5bff7812 */ /* 0x000fe200078cc0ff */
[-C--:B------:R-:W-:Y:S01]  /*2e20*/  FFMA.FTZ R0, R0, R97.reuse, R101 ;  /* 0x0000006100007223 */ /* 0x080fe20000010065 */
[----:B------:R-:W-:Y:S01]  /*2e30*/  FADD.FTZ R33, R32, -R33 ;  /* 0x8000002120217221 */ /* 0x000fe20000010000 */
[----:B------:R-:W-:Y:S01]  /*2e40*/  ISETP.GE.U32.AND.EX P2, PT, R69, 0x1000000, PT, P2 ;  /* 0x010000004500780c */ /* 0x000fe20003f46120 */
[----:B------:R-:W-:Y:S01]  /*2e50*/  FMUL.FTZ R26, R39, UR17 ;  /* 0x00000011271a7c20 */ /* 0x000fe20008410000 */
[----:B------:R-:W-:Y:S01]  /*2e60*/  FSEL R31, R24, RZ, P6 ;  /* 0x000000ff181f7208 */ /* 0x000fe20003000000 */
[----:B------:R-:W-:Y:S01]  /*2e70*/  FADD.FTZ R43, R43, -R0 ;  /* 0x800000002b2b7221 */ /* 0x000fe20000010000 */
[----:B------:R-:W-:Y:S01]  /*2e80*/  PRMT R24, R22, 0x7632, R24 ;  /* 0x0000763216187816 */ /* 0x000fe20000000018 */
[-CC-:B------:R-:W-:Y:S01]  /*2e90*/  FFMA.FTZ R38, R38, R97.reuse, R101.reuse ;  /* 0x0000006126267223 */ /* 0x180fe20000010065 */
[----:B------:R-:W-:Y:S01]  /*2ea0*/  LOP3.LUT P6, RZ, R92, 0xff, RZ, 0xc0, !PT ;  /* 0x000000ff5cff7812 */ /* 0x000fe200078cc0ff */
[----:B------:R-:W-:Y:S01]  /*2eb0*/  FFMA.FTZ R74, R74, R97, R101 ;  /* 0x000000614a4a7223 */ /* 0x000fe20000010065 */
[----:B------:R-:W-:Y:S01]  /*2ec0*/  LOP3.LUT P4, RZ, R99, 0xff, RZ, 0xc0, !PT ;  /* 0x000000ff63ff7812 */ /* 0x000fe2000788c0ff */
[----:B------:R-:W-:Y:S01]  /*2ed0*/  IMAD.U32 R29, R24, 0x10000, RZ ;  /* 0x00010000181d7824 */ /* 0x000fe200078e00ff */
[----:B------:R-:W-:Y:S01]  /*2ee0*/  FSEL R42, R27, RZ, P6 ;  /* 0x000000ff1b2a7208 */ /* 0x000fe20003000000 */
[----:B------:R-:W-:Y:S01]  /*2ef0*/  FADD.FTZ R35, R35, -R38 ;  /* 0x8000002623237221 */ /* 0x000fe20000010000 */
[----:B------:R-:W-:Y:S01]  /*2f00*/  LOP3.LUT P6, RZ, R89, 0xff, RZ, 0xc0, !PT ;  /* 0x000000ff59ff7812 */ /* 0x000fe200078cc0ff */
[----:B------:R-:W-:Y:S01]  /*2f10*/  FFMA.FTZ R32, R78, R33, R29 ;  /* 0x000000214e207223 */ /* 0x000fe2000001001d */
[----:B------:R-:W-:Y:S01]  /*2f20*/  PRMT R0, R20, 0x7632, R0 ;  /* 0x0000763214007816 */ /* 0x000fe20000000000 */
[----:B------:R-:W-:Y:S01]  /*2f30*/  FADD.FTZ R41, R41, -R74 ;  /* 0x8000004a29297221 */ /* 0x000fe20000010000 */
[----:B------:R-:W-:Y:S01]  /*2f40*/  FSEL R69, R27, RZ, P2 ;  /* 0x000000ff1b457208 */ /* 0x000fe20001000000 */
[----:B------:R-:W-:Y:S01]  /*2f50*/  FADD.FTZ R27, R34, -R25 ;  /* 0x80000019221b7221 */ /* 0x000fe20000010000 */
[C---:B------:R-:W-:Y:S01]  /*2f60*/  PRMT R24, R21.reuse, 0x7632, R24 ;  /* 0x0000763215187816 */ /* 0x040fe20000000018 */
[----:B------:R-:W-:Y:S01]  /*2f70*/  FMUL.FTZ R29, R32, UR17 ;  /* 0x00000011201d7c20 */ /* 0x000fe20008410000 */
[----:B------:R-:W-:Y:S01]  /*2f80*/  FSEL R28, R26, RZ, P4 ;  /* 0x000000ff1a1c7208 */ /* 0x000fe20002000000 */
[----:B------:R-:W-:Y:S01]  /*2f90*/  IMAD.U32 R0, R0, 0x10000, RZ ;  /* 0x0001000000007824 */ /* 0x000fe200078e00ff */
[----:B------:R-:W-:Y:S01]  /*2fa0*/  FSEL R30, R26, RZ, P6 ;  /* 0x000000ff1a1e7208 */ /* 0x000fe20003000000 */
[----:B------:R-:W-:Y:S01]  /*2fb0*/  IMAD.U32 R24, R24, 0x10000, RZ ;  /* 0x0001000018187824 */ /* 0x000fe200078e00ff */
[----:B------:R-:W-:Y:S01]  /*2fc0*/  SHF.L.U32 R25, R20, 0x10, RZ ;  /* 0x0000001014197819 */ /* 0x000fe200000006ff */
[----:B------:R-:W-:Y:S01]  /*2fd0*/  FFMA.FTZ R0, R78, R35, R0 ;  /* 0x000000234e007223 */ /* 0x000fe20000010000 */
[----:B------:R-:W-:-:S02]  /*2fe0*/  SHF.L.U32 R26, R21, 0x10, RZ ;  /* 0x00000010151a7819 */ /* 0x000fc400000006ff */
[----:B------:R-:W-:Y:S01]  /*2ff0*/  LOP3.LUT P6, RZ, R93, 0xff, RZ, 0xc0, !PT ;  /* 0x000000ff5dff7812 */ /* 0x000fe200078cc0ff */
[C---:B------:R-:W-:Y:S01]  /*3000*/  FFMA.FTZ R43, R78.reuse, R43, R25 ;  /* 0x0000002b4e2b7223 */ /* 0x040fe20000010019 */
[----:B------:R-:W-:Y:S01]  /*3010*/  LOP3.LUT P2, RZ, R67, 0xff, RZ, 0xc0, !PT ;  /* 0x000000ff43ff7812 */ /* 0x000fe2000784c0ff */
[C---:B------:R-:W-:Y:S01]  /*3020*/  FFMA.FTZ R25, R78.reuse, R41, R26 ;  /* 0x000000294e197223 */ /* 0x040fe2000001001a */
[----:B------:R-:W-:Y:S01]  /*3030*/  FSEL R33, R29, RZ, P6 ;  /* 0x000000ff1d217208 */ /* 0x000fe20003000000 */
[----:B------:R-:W-:Y:S01]  /*3040*/  FFMA.FTZ R78, R78, R27, R24 ;  /* 0x0000001b4e4e7223 */ /* 0x000fe20000010018 */
[----:B------:R-:W-:Y:S01]  /*3050*/  LOP3.LUT P6, RZ, R90, 0xff, RZ, 0xc0, !PT ;  /* 0x000000ff5aff7812 */ /* 0x000fe200078cc0ff */
[----:B------:R-:W-:Y:S01]  /*3060*/  FMUL.FTZ R24, R25, UR17 ;  /* 0x0000001119187c20 */ /* 0x000fe20008410000 */
[----:B------:R-:W-:Y:S02]  /*3070*/  LOP3.LUT P4, RZ, R79, 0xff, RZ, 0xc0, !PT ;  /* 0x000000ff4fff7812 */ /* 0x000fe4000788c0ff */
[----:B------:R-:W-:-:S02]  /*3080*/  FSEL R29, R29, RZ, P6 ;  /* 0x000000ff1d1d7208 */ /* 0x000fc40003000000 */
[----:B------:R-:W-:Y:S02]  /*3090*/  LOP3.LUT P6, RZ, R87, 0xff, RZ, 0xc0, !PT ;  /* 0x000000ff57ff7812 */ /* 0x000fe400078cc0ff */
[C---:B------:R-:W-:Y:S01]  /*30a0*/  F2FP.BF16.F32.PACK_AB R25, R78.reuse, R25 ;  /* 0x000000194e19723e */ /* 0x040fe200000010ff */
[----:B------:R-:W-:Y:S01]  /*30b0*/  FMUL.FTZ R78, R78, UR17 ;  /* 0x000000114e4e7c20 */ /* 0x000fe20008410000 */
[----:B------:R-:W-:Y:S02]  /*30c0*/  F2FP.BF16.F32.PACK_AB R30, R29, R30 ;  /* 0x0000001e1d1e723e */ /* 0x000fe400000010ff */
[----:B------:R-:W-:Y:S01]  /*30d0*/  F2FP.BF16.F32.PACK_AB R34, R33, R28 ;  /* 0x0000001c2122723e */ /* 0x000fe200000010ff */
[----:B------:R-:W-:Y:S01]  /*30e0*/  FMUL.FTZ R28, R0, UR17 ;  /* 0x00000011001c7c20 */ /* 0x000fe20008410000 */
[C---:B------:R-:W-:Y:S02]  /*30f0*/  FSEL R33, R24.reuse, RZ, P2 ;  /* 0x000000ff18217208 */ /* 0x040fe40001000000 */
[----:B------:R-:W-:-:S02]  /*3100*/  FSEL R29, R24, RZ, P6 ;  /* 0x000000ff181d7208 */ /* 0x000fc40003000000 */
[----:B------:R-:W-:Y:S01]  /*3110*/  F2FP.BF16.F32.PACK_AB R24, R0, R43 ;  /* 0x0000002b0018723e */ /* 0x000fe200000010ff */
[----:B------:R-:W-:Y:S01]  /*3120*/  FMUL.FTZ R43, R43, UR17 ;  /* 0x000000112b2b7c20 */ /* 0x000fe20008410000 */
[----:B------:R-:W-:Y:S02]  /*3130*/  LOP3.LUT P5, RZ, R66, 0xff, RZ, 0xc0, !PT ;  /* 0x000000ff42ff7812 */ /* 0x000fe400078ac0ff */
        /* <DEDUP_REMOVED lines=17> */
[----:B------:R-:W-:-:S07]  /*3250*/  F2FP.BF16.F32.PACK_AB R32, R37, R32 ;  /* 0x000000202520723e */ /* 0x000fce00000010ff */
.L_x_673:
        /* <DEDUP_REMOVED lines=16> */
.L_x_668:
        /* <DEDUP_REMOVED lines=16> */
[----:B-----5:R-:W-:Y:S01]  /*3460*/  IMAD.MOV.U32 R20, RZ, RZ, R57 ;  /* 0x000000ffff147224 */ /* 0x020fe200078e0039 */
[----:B-1----:R-:W-:Y:S01]  /*3470*/  MOV R32, R53 ;  /* 0x0000003500207202 */ /* 0x002fe20000000f00 */
        /* <DEDUP_REMOVED lines=14> */
.L_x_667:
[----:B0-----:R-:W-:Y:S05]  /*3560*/  BSYNC B0 ;  /* 0x0000000000007941 */ /* 0x001fea0003800000 */
.L_x_666:
[----:B------:R-:W0:Y:S01]  /*3570*/  S2R R3, SR_CgaCtaId ;  /* 0x0000000000037919 */ /* 0x000e220000008800 */
[----:B------:R-:W-:Y:S01]  /*3580*/  MOV R0, 0x400 ;  /* 0x0000040000007802 */ /* 0x000fe20000000f00 */
[----:B------:R-:W-:Y:S05]  /*3590*/  WARPSYNC.ALL ;  /* 0x0000000000007948 */ /* 0x000fea0003800000 */
[----:B------:R-:W1:Y:S01]  /*35a0*/  S2R R47, SR_TID.X ;  /* 0x00000000002f7919 */ /* 0x000e620000002100 */
[----:B------:R-:W2:Y:S01]  /*35b0*/  LDCU.128 UR20, c[0x0][0x440] ;  /* 0x00008800ff1477ac */ /* 0x000ea20008000c00 */
[----:B------:R-:W3:Y:S01]  /*35c0*/  LDCU.128 UR24, c[0x0][0x450] ;  /* 0x00008a00ff1877ac */ /* 0x000ee20008000c00 */
[----:B0-----:R-:W-:-:S05]  /*35d0*/  LEA R0, R3, R0, 0x18 ;  /* 0x0000000003007211 */ /* 0x001fca00078ec0ff */
[C---:B-1----:R-:W-:Y:S01]  /*35e0*/  IMAD R2, R47.reuse, 0x20, R0 ;  /* 0x000000202f027824 */ /* 0x042fe200078e0200 */
[----:B------:R-:W-:-:S04]  /*35f0*/  LEA R0, R47, R0, 0x2 ;  /* 0x000000002f007211 */ /* 0x000fc800078e10ff */
        /* <DEDUP_REMOVED lines=10> */
[----:B------:R-:W-:Y:S01]  /*36a0*/  LDS R9, [R0+0xe00] ;  /* 0x000e000000097984 */ /* 0x000fe20000000800 */
[----:B------:R-:W-:Y:S01]  /*36b0*/  BAR.SYNC.DEFER_BLOCKING 0x0 ;  /* 0x0000000000007b1d */ /* 0x000fe20000010000 */
[----:B0-----:R-:W-:-:S04]  /*36c0*/  FADD.FTZ R3, RZ, R3 ;  /* 0x00000003ff037221 */ /* 0x001fc80000010000 */
[----:B-1----:R-:W-:Y:S01]  /*36d0*/  FADD.FTZ R3, R3, R38 ;  /* 0x0000002603037221 */ /* 0x002fe20000010000 */
[----:B----4-:R-:W-:-:S04]  /*36e0*/  FADD.FTZ R36, RZ, R36 ;  /* 0x00000024ff247221 */ /* 0x010fc80000010000 */
[----:B-----5:R-:W-:Y:S01]  /*36f0*/  FADD.FTZ R36, R36, R37 ;  /* 0x0000002524247221 */ /* 0x020fe20000010000 */
[----:B------:R-:W-:Y:S01]  /*3700*/  STS.128 [R2], R4 ;  /* 0x0000000402007388 */ /* 0x000fe20000000c00 */
[----:B--2---:R-:W-:-:S03]  /*3710*/  FADD.FTZ R3, R3, R40 ;  /* 0x0000002803037221 */ /* 0x004fc60000010000 */
[----:B------:R-:W-:Y:S01]  /*3720*/  STS.128 [R2+0x10], R20 ;  /* 0x0000101402007388 */ /* 0x000fe20000000c00 */
[----:B---3--:R-:W-:Y:S01]  /*3730*/  FADD.FTZ R36, R36, R39 ;  /* 0x0000002724247221 */ /* 0x008fe20000010000 */
[----:B------:R-:W-:Y:S06]  /*3740*/  BAR.SYNC.DEFER_BLOCKING 0x0 ;  /* 0x0000000000007b1d */ /* 0x000fec0000010000 */
        /* <DEDUP_REMOVED lines=11> */
[----:B------:R-:W-:Y:S01]  /*3800*/  FADD.FTZ R11, R3, R42 ;  /* 0x0000002a030b7221 */ /* 0x000fe20000010000 */
[----:B--2---:R-:W-:-:S04]  /*3810*/  FADD.FTZ R10, RZ, R10 ;  /* 0x0000000aff0a7221 */ /* 0x004fc80000010000 */
[----:B---3--:R-:W-:Y:S01]  /*3820*/  FADD.FTZ R10, R10, R33 ;  /* 0x000000210a0a7221 */ /* 0x008fe20000010000 */
[----:B------:R0:W-:Y:S01]  /*3830*/  STS.128 [R2], R16 ;  /* 0x0000001002007388 */ /* 0x0001e20000000c00 */
[----:B----4-:R-:W-:-:S03]  /*3840*/  FADD.FTZ R8, R8, R35 ;  /* 0x0000002308087221 */ /* 0x010fc60000010000 */
[----:B------:R-:W-:Y:S01]  /*3850*/  STS.128 [R2+0x10], R28 ;  /* 0x0000101c02007388 */ /* 0x000fe20000000c00 */
[----:B-----5:R-:W-:Y:S01]  /*3860*/  FADD.FTZ R10, R10, R41 ;  /* 0x000000290a0a7221 */ /* 0x020fe20000010000 */
[----:B------:R-:W-:Y:S01]  /*3870*/  BAR.SYNC.DEFER_BLOCKING 0x0 ;  /* 0x0000000000007b1d */ /* 0x000fe20000010000 */
[----:B------:R-:W-:Y:S02]  /*3880*/  FADD.FTZ R43, R8, R43 ;  /* 0x0000002b082b7221 */ /* 0x000fe40000010000 */
        /* <DEDUP_REMOVED lines=14> */
[----:B---3--:R-:W-:-:S04]  /*3970*/  FADD.FTZ R5, RZ, R5 ;  /* 0x00000005ff057221 */ /* 0x008fc80000010000 */
[----:B0-----:R-:W-:Y:S01]  /*3980*/  FADD.FTZ R5, R5, R6 ;  /* 0x0000000605057221 */ /* 0x001fe20000010000 */
[----:B------:R0:W-:Y:S01]  /*3990*/  STS.128 [R2], R12 ;  /* 0x0000000c02007388 */ /* 0x0001e20000000c00 */
[----:B----4-:R-:W-:-:S03]  /*39a0*/  FADD.FTZ R4, R4, R21 ;  /* 0x0000001504047221 */ /* 0x010fc60000010000 */
[----:B------:R-:W-:Y:S01]  /*39b0*/  STS.128 [R2+0x10], R24 ;  /* 0x0000101802007388 */ /* 0x000fe20000000c00 */
[----:B-----5:R-:W-:Y:S01]  /*39c0*/  FADD.FTZ R5, R5, R20 ;  /* 0x0000001405057221 */ /* 0x020fe20000010000 */
[----:B------:R-:W-:Y:S01]  /*39d0*/  BAR.SYNC.DEFER_BLOCKING 0x0 ;  /* 0x0000000000007b1d */ /* 0x000fe20000010000 */
[----:B------:R-:W-:Y:S02]  /*39e0*/  FADD.FTZ R23, R4, R23 ;  /* 0x0000001704177221 */ /* 0x000fe40000010000 */
[----:B0-----:R-:W-:Y:S01]  /*39f0*/  FADD.FTZ R15, R5, R22 ;  /* 0x00000016050f7221 */ /* 0x001fe20000010000 */
[----:B------:R-:W-:Y:S02]  /*3a00*/  FADD.FTZ R13, R36, R9 ;  /* 0x00000009240d7221 */ /* 0x000fe40000010000 */
        /* <DEDUP_REMOVED lines=10> */
[----:B------:R-:W-:Y:S01]  /*3ab0*/  IMAD.X R3, RZ, RZ, RZ, P0 ;  /* 0x000000ffff037224 */ /* 0x000fe200000e06ff */
[----:B------:R-:W-:Y:S01]  /*3ac0*/  SHF.L.U32 R8, R0, 0x2, RZ ;  /* 0x0000000200087819 */ /* 0x000fe200000006ff */
        /* <DEDUP_REMOVED lines=25> */
.L_x_669:
[----:B------:R-:W-:Y:S01]  /*3c60*/  HFMA2 R102, -RZ, RZ, 0, 5.9604644775390625e-08 ;  /* 0x00000001ff667431 */ /* 0x000fe200000001ff */
[----:B------:R-:W-:Y:S01]  /*3c70*/  BSSY B2, `(.L_x_678) ;  /* 0x0000007000027945 */ /* 0x000fe20003800000 */
[----:B------:R-:W-:Y:S01]  /*3c80*/  IMAD.MOV.U32 R103, RZ, RZ, R97 ;  /* 0x000000ffff677224 */ /* 0x000fe200078e0061 */
[----:B------:R-:W-:Y:S01]  /*3c90*/  MOV R100, 0xffffffff ;  /* 0xffffffff00647802 */ /* 0x000fe20000000f00 */
[----:B------:R-:W-:-:S07]  /*3ca0*/  IMAD.MOV.U32 R101, RZ, RZ, 0x1f ;  /* 0x0000001fff657424 */ /* 0x000fce00078e00ff */
[----:B-----5:R-:W-:Y:S05]  /*3cb0*/  WARPSYNC.COLLECTIVE R100, `(.L_x_679) ;  /* 0x0000000064087348 */ /* 0x020fea0003c00000 */
[----:B------:R0:W1:Y:S02]  /*3cc0*/  SHFL.BFLY P4, R104, R103, R102, R101 ;  /* 0x0c00006667687389 */ /* 0x0000640000080065 */
[----:B01---5:R-:W-:Y:S05]  /*3cd0*/  ENDCOLLECTIVE ;  /* 0x000000000000791b */ /* 0x023fea0003800000 */
.L_x_679:
[----:B------:R-:W-:Y:S05]  /*3ce0*/  BSYNC B2 ;  /* 0x0000000000027941 */ /* 0x000fea0003800000 */
.L_x_678:
        /* <DEDUP_REMOVED lines=8> */
.L_x_680:
[----:B------:R-:W-:-:S05]  /*3d70*/  FADD.FTZ R106, R97, R106 ;  /* 0x0000006a616a7221 */ /* 0x000fca0000010000 */
[----:B------:R-:W-:Y:S01]  /*3d80*/  MOV R103, R106 ;  /* 0x0000006a00677202 */ /* 0x000fe20000000f00 */
[----:B------:R-:W-:Y:S02]  /*3d90*/  IMAD.MOV.U32 R102, RZ, RZ, 0x2 ;  /* 0x00000002ff667424 */ /* 0x000fe400078e00ff */
[----:B------:R-:W-:-:S07]  /*3da0*/  FADD.FTZ R105, R96, R104 ;  /* 0x0000006860697221 */ /* 0x000fce0000010000 */
[----:B------:R-:W-:Y:S05]  /*3db0*/  WARPSYNC.COLLECTIVE R100, `(.L_x_681) ;  /* 0x0000000064087348 */ /* 0x000fea0003c00000 */
[----:B------:R0:W1:Y:S02]  /*3dc0*/  SHFL.BFLY P4, R104, R103, R102, R101 ;  /* 0x0c00006667687389 */ /* 0x0000640000080065 */
[----:B01----:R-:W-:Y:S05]  /*3dd0*/  ENDCOLLECTIVE ;  /* 0x000000000000791b */ /* 0x003fea0003800000 */
.L_x_681:
[----:B------:R-:W-:Y:S01]  /*3de0*/  IMAD.MOV.U32 R103, RZ, RZ, R105 ;  /* 0x000000ffff677224 */ /* 0x000fe200078e0069 */
[----:B------:R-:W-:-:S07]  /*3df0*/  MOV R107, R104 ;  /* 0x00000068006b7202 */ /* 0x000fce0000000f00 */
[----:B------:R-:W-:Y:S05]  /*3e00*/  WARPSYNC.COLLECTIVE R100, `(.L_x_682) ;  /* 0x0000000064087348 */ /* 0x000fea0003c00000 */
[----:B------:R0:W1:Y:S02]  /*3e10*/  SHFL.BFLY P4, R104, R103, R102, R101 ;  /* 0x0c00006667687389 */ /* 0x0000640000080065 */
[----:B01----:R-:W-:Y:S05]  /*3e20*/  ENDCOLLECTIVE ;  /* 0x000000000000791b */ /* 0x003fea0003800000 */
.L_x_682:
[----:B------:R-:W-:-:S05]  /*3e30*/  FADD.FTZ R107, R106, R107 ;  /* 0x0000006b6a6b7221 */ /* 0x000fca0000010000 */
[----:B------:R-:W-:Y:S01]  /*3e40*/  MOV R103, R107 ;  /* 0x0000006b00677202 */ /* 0x000fe20000000f00 */
[----:B------:R-:W-:Y:S02]  /*3e50*/  IMAD.MOV.U32 R102, RZ, RZ, 0x4 ;  /* 0x00000004ff667424 */ /* 0x000fe400078e00ff */
[----:B------:R-:W-:-:S07]  /*3e60*/  FADD.FTZ R108, R105, R104 ;  /* 0x00000068696c7221 */ /* 0x000fce0000010000 */
[----:B------:R-:W-:Y:S05]  /*3e70*/  WARPSYNC.COLLECTIVE R100, `(.L_x_683) ;  /* 0x0000000064087348 */ /* 0x000fea0003c00000 */
[----:B------:R0:W1:Y:S02]  /*3e80*/  SHFL.BFLY P4, R104, R103, R102, R101 ;  /* 0x0c00006667687389 */ /* 0x0000640000080065 */
[----:B01----:R-:W-:Y:S05]  /*3e90*/  ENDCOLLECTIVE ;  /* 0x000000000000791b */ /* 0x003fea0003800000 */
.L_x_683:
[----:B------:R-:W-:Y:S01]  /*3ea0*/  IMAD.MOV.U32 R103, RZ, RZ, R108 ;  /* 0x000000ffff677224 */ /* 0x000fe200078e006c */
[----:B------:R-:W-:-:S07]  /*3eb0*/  MOV R110, R104 ;  /* 0x00000068006e7202 */ /* 0x000fce0000000f00 */
[----:B------:R-:W-:Y:S05]  /*3ec0*/  WARPSYNC.COLLECTIVE R100, `(.L_x_684) ;  /* 0x0000000064087348 */ /* 0x000fea0003c00000 */
[----:B------:R0:W1:Y:S02]  /*3ed0*/  SHFL.BFLY P4, R104, R103, R102, R101 ;  /* 0x0c00006667687389 */ /* 0x0000640000080065 */
[----:B01----:R-:W-:Y:S05]  /*3ee0*/  ENDCOLLECTIVE ;  /* 0x000000000000791b */ /* 0x003fea0003800000 */
.L_x_684:
[----:B------:R-:W-:-:S05]  /*3ef0*/  FADD.FTZ R110, R107, R110 ;  /* 0x0000006e6b6e7221 */ /* 0x000fca0000010000 */
[----:B------:R-:W-:Y:S01]  /*3f00*/  MOV R103, R110 ;  /* 0x0000006e00677202 */ /* 0x000fe20000000f00 */
[----:B------:R-:W-:Y:S02]  /*3f10*/  IMAD.MOV.U32 R102, RZ, RZ, 0x8 ;  /* 0x00000008ff667424 */ /* 0x000fe400078e00ff */
[----:B------:R-:W-:-:S07]  /*3f20*/  FADD.FTZ R109, R108, R104 ;  /* 0x000000686c6d7221 */ /* 0x000fce0000010000 */
[----:B------:R-:W-:Y:S05]  /*3f30*/  WARPSYNC.COLLECTIVE R100, `(.L_x_685) ;  /* 0x0000000064087348 */ /* 0x000fea0003c00000 */
[----:B------:R0:W1:Y:S02]  /*3f40*/  SHFL.BFLY P4, R104, R103, R102, R101 ;  /* 0x0c00006667687389 */ /* 0x0000640000080065 */
[----:B01----:R-:W-:Y:S05]  /*3f50*/  ENDCOLLECTIVE ;  /* 0x000000000000791b */ /* 0x003fea0003800000 */
.L_x_685:
[----:B------:R-:W-:Y:S01]  /*3f60*/  IMAD.MOV.U32 R103, RZ, RZ, R109 ;  /* 0x000000ffff677224 */ /* 0x000fe200078e006d */
[----:B------:R-:W-:-:S07]  /*3f70*/  MOV R97, R104 ;  /* 0x0000006800617202 */ /* 0x000fce0000000f00 */
[----:B------:R-:W-:Y:S05]  /*3f80*/  WARPSYNC.COLLECTIVE R100, `(.L_x_686) ;  /* 0x0000000064087348 */ /* 0x000fea0003c00000 */
[----:B------:R0:W1:Y:S02]  /*3f90*/  SHFL.BFLY P4, R104, R103, R102, R101 ;  /* 0x0c00006667687389 */ /* 0x0000640000080065 */
[----:B01----:R-:W-:Y:S05]  /*3fa0*/  ENDCOLLECTIVE ;  /* 0x000000000000791b */ /* 0x003fea0003800000 */
.L_x_686:
[----:B------:R-:W-:-:S05]  /*3fb0*/  FADD.FTZ R96, R110, R97 ;  /* 0x000000616e607221 */ /* 0x000fca0000010000 */
[----:B------:R-:W-:Y:S01]  /*3fc0*/  MOV R103, R96 ;  /* 0x0000006000677202 */ /* 0x000fe20000000f00 */
[----:B------:R-:W-:Y:S02]  /*3fd0*/  IMAD.MOV.U32 R102, RZ, RZ, 0x10 ;  /* 0x00000010ff667424 */ /* 0x000fe400078e00ff */
[----:B------:R-:W-:-:S07]  /*3fe0*/  FADD.FTZ R97, R109, R104 ;  /* 0x000000686d617221 */ /* 0x000fce0000010000 */
[----:B------:R-:W-:Y:S05]  /*3ff0*/  WARPSYNC.COLLECTIVE R100, `(.L_x_687) ;  /* 0x0000000064087348 */ /* 0x000fea0003c00000 */
[----:B------:R0:W1:Y:S02]  /*4000*/  SHFL.BFLY P4, R104, R103, R102, R101 ;  /* 0x0c00006667687389 */ /* 0x0000640000080065 */
[----:B01----:R-:W-:Y:S05]  /*4010*/  ENDCOLLECTIVE ;  /* 0x000000000000791b */ /* 0x003fea0003800000 */
.L_x_687:
[----:B------:R-:W-:Y:S02]  /*4020*/  MOV R103, R97 ;  /* 0x0000006100677202 */ /* 0x000fe40000000f00 */
[----:B------:R-:W-:-:S07]  /*4030*/  MOV R105, R104 ;  /* 0x0000006800697202 */ /* 0x000fce0000000f00 */
[----:B------:R-:W-:Y:S05]  /*4040*/  WARPSYNC.COLLECTIVE R100, `(.L_x_688) ;  /* 0x0000000064087348 */ /* 0x000fea0003c00000 */
[----:B------:R0:W1:Y:S02]  /*4050*/  SHFL.BFLY P4, R104, R103, R102, R101 ;  /* 0x0c00006667687389 */ /* 0x0000640000080065 */
[----:B01----:R-:W-:Y:S05]  /*4060*/  ENDCOLLECTIVE ;  /* 0x000000000000791b */ /* 0x003fea0003800000 */
.L_x_688:
[----:B------:R-:W-:Y:S05]  /*4070*/  BRA `(.L_x_689) ;  /* 0xffffffcc00f87947 */ /* 0x000fea000383ffff */
.L_x_690:
        /* <DEDUP_REMOVED lines=16> */
.L_x_2829:


//--------------------- .text._ZN10layer_norm22ln_bwd_finalize_kernelINS_22Kernel_traits_finalizeILj256Ef13__nv_bfloat16S2_S2_fjLb0ELj1024ELj4ENS_18Kernel_traits_baseILj256EfS2_S2_S2_fjLj1024EEEEELb0ELb0EEEvNS_9BwdParamsE --------------------------
	.section	.text._ZN10layer_norm22ln_bwd_finalize_kernelINS_22Kernel_traits_finalizeILj256Ef13__nv_bfloat16S2_S2_fjLb0ELj1024ELj4ENS_18Kernel_traits_baseILj256EfS2_S2_S2_fjLj1024EEEEELb0ELb0EEEvNS_9BwdParamsE,"ax",@progbits
	.align	128
        .global         _ZN10layer_norm22ln_bwd_finalize_kernelINS_22Kernel_traits_finalizeILj256Ef13__nv_bfloat16S2_S2_fjLb0ELj1024ELj4ENS_18Kernel_traits_baseILj256EfS2_S2_S2_fjLj1024EEEEELb0ELb0EEEvNS_9BwdParamsE
        .type           _ZN10layer_norm22ln_bwd_finalize_kernelINS_22Kernel_traits_finalizeILj256Ef13__nv_bfloat16S2_S2_fjLb0ELj1024ELj4ENS_18Kernel_traits_baseILj256EfS2_S2_S2_fjLj1024EEEEELb0ELb0EEEvNS_9BwdParamsE,@function
        .size           _ZN10layer_norm22ln_bwd_finalize_kernelINS_22Kernel_traits_finalizeILj256Ef13__nv_bfloat16S2_S2_fjLb0ELj1024ELj4ENS_18Kernel_traits_baseILj256EfS2_S2_S2_fjLj1024EEEEELb0ELb0EEEvNS_9BwdParamsE,(.L_x_2830 - _ZN10layer_norm22ln_bwd_finalize_kernelINS_22Kernel_traits_finalizeILj256Ef13__nv_bfloat16S2_S2_fjLb0ELj1024ELj4ENS_18Kernel_traits_baseILj256EfS2_S2_S2_fjLj1024EEEEELb0ELb0EEEvNS_9BwdParamsE)
        .other          _ZN10layer_norm22ln_bwd_finalize_kernelINS_22Kernel_traits_finalizeILj256Ef13__nv_bfloat16S2_S2_fjLb0ELj1024ELj4ENS_18Kernel_traits_baseILj256EfS2_S2_S2_fjLj1024EEEEELb0ELb0EEEvNS_9BwdParamsE,@"STO_CUDA_ENTRY STV_DEFAULT"
_ZN10layer_norm22ln_bwd_finalize_kernelINS_22Kernel_traits_finalizeILj256Ef13__nv_bfloat16S2_S2_fjLb0ELj1024ELj4ENS_18Kernel_traits_baseILj256EfS2_S2_S2_fjLj1024EEEEELb0ELb0EEEvNS_9BwdParamsE:
.text._ZN10layer_norm22ln_bwd_finalize_kernelINS_22Kernel_traits_finalizeILj256Ef13__nv_bfloat16S2_S2_fjLb0ELj1024ELj4ENS_18Kernel_traits_baseILj256EfS2_S2_S2_fjLj1024EEEEELb0ELb0EEEvNS_9BwdParamsE:
        /* <DEDUP_REMOVED lines=13> */
[----:B------:R-:W-:Y:S02]  /*00d0*/  LOP3.LUT R17, R2, 0x1f, RZ, 0xc0, !PT ;  /* 0x0000001f02117812 */ /* 0x000fe400078ec0ff */
[----:B------:R-:W-:Y:S01]  /*00e0*/  LOP3.LUT R2, R0, 0x7ffffff0, RZ, 0xc0, !PT ;  /* 0x7ffffff000027812 */ /* 0x000fe200078ec0ff */
[----:B------:R-:W-:Y:S01]  /*00f0*/  HFMA2 R0, -RZ, RZ, 0, 0 ;  /* 0x00000000ff007431 */ /* 0x000fe200000001ff */
        /* <DEDUP_REMOVED lines=22> */
[C---:B------:R-:W-:Y:S01]  /*0260*/  LOP3.LUT R13, R58.reuse, 0x1c0, RZ, 0xfc, !PT ;  /* 0x000001c03a0d7812 */ /* 0x040fe200078efcff */
[-CC-:B------:R-:W-:Y:S01]  /*0270*/  IMAD R12, R11, R56.reuse, R59.reuse ;  /* 0x000000380b0c7224 */ /* 0x180fe200078e023b */
[----:B------:R-:W-:Y:S01]  /*0280*/  LOP3.LUT R15, R58, 0x1e0, RZ, 0xfc, !PT ;  /* 0x000001e03a0f7812 */ /* 0x000fe200078efcff */
[-CC-:B------:R-:W-:Y:S01]  /*0290*/  IMAD R4, R4, R56.reuse, R59.reuse ;  /* 0x0000003804047224 */ /* 0x180fe200078e023b */
[C---:B------:R-:W-:Y:S01]  /*02a0*/  LOP3.LUT R2, R58.reuse, 0x100, RZ, 0xfc, !PT ;  /* 0x000001003a027812 */ /* 0x040fe200078efcff */
[-CC-:B------:R-:W-:Y:S01]  /*02b0*/  IMAD R14, R13, R56.reuse, R59.reuse ;  /* 0x000000380d0e7224 */ /* 0x180fe200078e023b */
[C---:B------:R-:W-:Y:S01]  /*02c0*/  LOP3.LUT R3, R58.reuse, 0x120, RZ, 0xfc, !PT ;  /* 0x000001203a037812 */ /* 0x040fe200078efcff */
[-CC-:B------:R-:W-:Y:S01]  /*02d0*/  IMAD R18, R15, R56.reuse, R59.reuse ;  /* 0x000000380f127224 */ /* 0x180fe200078e023b */
[----:B------:R-:W-:Y:S01]  /*02e0*/  LOP3.LUT R7, R58, 0x160, RZ, 0xfc, !PT ;  /* 0x000001603a077812 */ /* 0x000fe200078efcff */
[-CC-:B------:R-:W-:Y:S01]  /*02f0*/  IMAD R2, R2, R56.reuse, R59.reuse ;  /* 0x0000003802027224 */ /* 0x180fe200078e023b */
[C---:B------:R-:W-:Y:S01]  /*0300*/  LOP3.LUT R16, R58.reuse, 0x80, RZ, 0xfc, !PT ;  /* 0x000000803a107812 */ /* 0x040fe200078efcff */
[----:B------:R-:W-:Y:S01]  /*0310*/  HFMA2 R36, -RZ, RZ, 0, 0 ;  /* 0x00000000ff247431 */ /* 0x000fe200000001ff */
        /* <DEDUP_REMOVED lines=29> */
[----:B------:R-:W-:Y:S02]  /*04f0*/  IADD3 R17, PT, PT, R17, R30, RZ ;  /* 0x0000001e11117210 */ /* 0x000fe40007ffe0ff */
[----:B------:R-:W-:Y:S02]  /*0500*/  MOV R2, R58 ;  /* 0x0000003a00027202 */ /* 0x000fe40000000f00 */
[----:B------:R-:W-:-:S07]  /*0510*/  IADD3 R19, PT, PT, -R29, RZ, RZ ;  /* 0x000000ff1d137210 */ /* 0x000fce0007ffe1ff */
.L_x_695:
        /* <DEDUP_REMOVED lines=118> */
.L_x_694:
[----:B------:R-:W-:Y:S05]  /*0c80*/  BSYNC.RECONVERGENT B1 ;  /* 0x0000000000017941 */ /* 0x000fea0003800200 */
.L_x_693:
        /* <DEDUP_REMOVED lines=75> */
.L_x_697:
[----:B------:R-:W-:Y:S05]  /*1140*/  BSYNC.RECONVERGENT B1 ;  /* 0x0000000000017941 */ /* 0x000fea0003800200 */
.L_x_696:
        /* <DEDUP_REMOVED lines=37> */
.L_x_699:
[----:B------:R-:W-:Y:S05]  /*13a0*/  BSYNC.RECONVERGENT B1 ;  /* 0x0000000000017941 */ /* 0x000fea0003800200 */
.L_x_698:
[----:B------:R-:W-:Y:S05]  /*13b0*/  @!P1 BRA `(.L_x_692) ;  /* 0x0000000000409947 */ /* 0x000fea0003800000 */
[----:B------:R-:W0:Y:S01]  /*13c0*/  LDC.64 R6, c[0x0][0x440] ;  /* 0x00011000ff067b82 */ /* 0x000e220000000a00 */
[----:B------:R-:W-:Y:S01]  /*13d0*/  IMAD R59, R2, R56, R59 ;  /* 0x00000038023b7224 */ /* 0x000fe200078e023b */
[----:B------:R-:W-:Y:S02]  /*13e0*/  LOP3.LUT R8, R8, 0x1f, RZ, 0xc0, !PT ;  /* 0x0000001f08087812 */ /* 0x000fe400078ec0ff */
[----:B------:R-:W-:Y:S02]  /*13f0*/  IADD3 R9, PT, PT, -R9, RZ, RZ ;  /* 0x000000ff09097210 */ /* 0x000fe40007ffe1ff */
[----:B------:R-:W-:Y:S02]  /*1400*/  IADD3 R59, PT, PT, R8, R59, RZ ;  /* 0x0000003b083b7210 */ /* 0x000fe40007ffe0ff */
[----:B------:R-:W1:Y:S05]  /*1410*/  LDC.64 R10, c[0x0][0x448] ;  /* 0x00011200ff0a7b82 */ /* 0x000e6a0000000a00 */
.L_x_700:
        /* <DEDUP_REMOVED lines=10> */
.L_x_692:
[----:B------:R-:W-:Y:S05]  /*14c0*/  BSYNC.RECONVERGENT B0 ;  /* 0x0000000000007941 */ /* 0x000fea0003800200 */
.L_x_691:
        /* <DEDUP_REMOVED lines=47> */
[----:B------:R-:W-:Y:S01]  /*17c0*/  LEA R0, R11, UR4, 0x3 ;  /* 0x000000040b007c11 */ /* 0x000fe2000f8e18ff */
[----:B0-----:R-:W0:Y:S04]  /*17d0*/  LDC.64 R6, c[0x0][0x488] ;  /* 0x00012200ff067b82 */ /* 0x001e280000000a00 */
[----:B------:R-:W1:Y:S04]  /*17e0*/  LDS.64 R4, [R0+0x2000] ;  /* 0x0020000000047984 */ /* 0x000e680000000a00 */
[----:B------:R-:W2:Y:S01]  /*17f0*/  LDS.64 R2, [R0+0x2080] ;  /* 0x0020800000027984 */ /* 0x000ea20000000a00 */
[----:B------:R-:W3:Y:S01]  /*1800*/  LDC.64 R8, c[0x0][0x480] ;  /* 0x00012000ff087b82 */ /* 0x000ee20000000a00 */
[----:B0-----:R-:W-:-:S04]  /*1810*/  IMAD.WIDE.U32 R6, R57, 0x8, R6 ;  /* 0x0000000839067825 */ /* 0x001fc800078e0006 */
[----:B---3--:R-:W-:Y:S01]  /*1820*/  IMAD.WIDE.U32 R8, R57, 0x8, R8 ;  /* 0x0000000839087825 */ /* 0x008fe200078e0008 */
[----:B-1----:R-:W-:Y:S04]  /*1830*/  STG.E.64 desc[UR6][R6.64], R4 ;  /* 0x0000000406007986 */ /* 0x002fe8000c101b06 */
[----:B--2---:R-:W-:Y:S01]  /*1840*/  STG.E.64 desc[UR6][R8.64], R2 ;  /* 0x0000000208007986 */ /* 0x004fe2000c101b06 */
[----:B------:R-:W-:Y:S05]  /*1850*/  EXIT ;  /* 0x000000000000794d */ /* 0x000fea0003800000 */
.L_x_701:
        /* <DEDUP_REMOVED lines=10> */
.L_x_2830:


//--------------------- .text._ZN10layer_norm40ln_parallel_residual_bwd_finalize_kernelINS_22Kernel_traits_finalizeILj256Ef13__nv_bfloat16S2_S2_fjLb0ELj1024ELj4ENS_18Kernel_traits_baseILj256EfS2_S2_S2_fjLj1024EEEEELb0EEEvNS_9BwdParamsE --------------------------
	.section	.text._ZN10layer_norm40ln_parallel_residual_bwd_finalize_kernelINS_22Kernel_traits_finalizeILj256Ef13__nv_bfloat16S2_S2_fjLb0ELj1024ELj4ENS_18Kernel_traits_baseILj256EfS2_S2_S2_fjLj1024EEEEELb0EEEvNS_9BwdParamsE,"ax",@progbits
	.align	128
        .global         _ZN10layer_norm40ln_parallel_residual_bwd_finalize_kernelINS_22Kernel_traits_finalizeILj256Ef13__nv_bfloat16S2_S2_fjLb0ELj1024ELj4ENS_18Kernel_traits_baseILj256EfS2_S2_S2_fjLj1024EEEEELb0EEEvNS_9BwdParamsE
        .type           _ZN10layer_norm40ln_parallel_residual_bwd_finalize_kernelINS_22Kernel_traits_finalizeILj256Ef13__nv_bfloat16S2_S2_fjLb0ELj1024ELj4ENS_18Kernel_traits_baseILj256EfS2_S2_S2_fjLj1024EEEEELb0EEEvNS_9BwdParamsE,@function
        .size           _ZN10layer_norm40ln_parallel_residual_bwd_finalize_kernelINS_22Kernel_traits_finalizeILj256Ef13__nv_bfloat16S2_S2_fjLb0ELj1024ELj4ENS_18Kernel_traits_baseILj256EfS2_S2_S2_fjLj1024EEEEELb0EEEvNS_9BwdParamsE,(.L_x_2831 - _ZN10layer_norm40ln_parallel_residual_bwd_finalize_kernelINS_22Kernel_traits_finalizeILj256Ef13__nv_bfloat16S2_S2_fjLb0ELj1024ELj4ENS_18Kernel_traits_baseILj256EfS2_S2_S2_fjLj1024EEEEELb0EEEvNS_9BwdParamsE)
        .other          _ZN10layer_norm40ln_parallel_residual_bwd_finalize_kernelINS_22Kernel_traits_finalizeILj256Ef13__nv_bfloat16S2_S2_fjLb0ELj1024ELj4ENS_18Kernel_traits_baseILj256EfS2_S2_S2_fjLj1024EEEEELb0EEEvNS_9BwdParamsE,@"STO_CUDA_ENTRY STV_DEFAULT"
_ZN10layer_norm40ln_parallel_residual_bwd_finalize_kernelINS_22Kernel_traits_finalizeILj256Ef13__nv_bfloat16S2_S2_fjLb0ELj1024ELj4ENS_18Kernel_traits_baseILj256EfS2_S2_S2_fjLj1024EEEEELb0EEEvNS_9BwdParamsE:
.text._ZN10layer_norm40ln_parallel_residual_bwd_finalize_kernelINS_22Kernel_traits_finalizeILj256Ef13__nv_bfloat16S2_S2_fjLb0ELj1024ELj4ENS_18Kernel_traits_baseILj256EfS2_S2_S2_fjLj1024EEEEELb0EEEvNS_9BwdParamsE:
        /* <DEDUP_REMOVED lines=37> */
[C---:B------:R-:W-:Y:S01]  /*0250*/  LOP3.LUT R7, R3.reuse, 0x80, RZ, 0xfc, !PT ;  /* 0x0000008003077812 */ /* 0x040fe200078efcff */
[----:B------:R-:W-:Y:S01]  /*0260*/  HFMA2 R24, -RZ, RZ, 0, 0 ;  /* 0x00000000ff187431 */ /* 0x000fe200000001ff */
[C---:B------:R-:W-:Y:S02]  /*0270*/  LOP3.LUT R13, R3.reuse, 0xc0, RZ, 0xfc, !PT ;  /* 0x000000c0030d7812 */ /* 0x040fe400078efcff */
[----:B------:R-:W-:Y:S01]  /*0280*/  LOP3.LUT R14, R3, 0xe0, RZ, 0xfc, !PT ;  /* 0x000000e0030e7812 */ /* 0x000fe200078efcff */
[-CC-:B------:R-:W-:Y:S01]  /*0290*/  IMAD R21, R7, R2.reuse, R5.reuse ;  /* 0x0000000207157224 */ /* 0x180fe200078e0205 */
[----:B------:R-:W-:Y:S01]  /*02a0*/  LOP3.LUT R16, R3, 0x40, RZ, 0xfc, !PT ;  /* 0x0000004003107812 */ /* 0x000fe200078efcff */
[-CC-:B------:R-:W-:Y:S01]  /*02b0*/  IMAD R19, R13, R2.reuse, R5.reuse ;  /* 0x000000020d137224 */ /* 0x180fe200078e0205 */
[----:B------:R-:W-:Y:S01]  /*02c0*/  LOP3.LUT R18, R3, 0x60, RZ, 0xfc, !PT ;  /* 0x0000006003127812 */ /* 0x000fe200078efcff */
[-CC-:B------:R-:W-:Y:S01]  /*02d0*/  IMAD R15, R14, R2.reuse, R5.reuse ;  /* 0x000000020e0f7224 */ /* 0x180fe200078e0205 */
[----:B------:R-:W-:Y:S01]  /*02e0*/  LOP3.LUT R20, R11, 0xffffff8, RZ, 0xc0, !PT ;  /* 0x0ffffff80b147812 */ /* 0x000fe200078ec0ff */
[-CC-:B------:R-:W-:Y:S01]  /*02f0*/  IMAD R11, R10, R2.reuse, R5.reuse ;  /* 0x000000020a0b7224 */ /* 0x180fe200078e0205 */
[----:B------:R-:W-:Y:S01]  /*0300*/  MOV R7, R3 ;  /* 0x0000000300077202 */ /* 0x000fe20000000f00 */
[-CC-:B------:R-:W-:Y:S01]  /*0310*/  IMAD R17, R16, R2.reuse, R5.reuse ;  /* 0x0000000210117224 */ /* 0x180fe200078e0205 */
[----:B------:R-:W-:Y:S01]  /*0320*/  IADD3 R13, PT, PT, R4, R27, RZ ;  /* 0x0000001b040d7210 */ /* 0x000fe20007ffe0ff */
[----:B------:R-:W-:Y:S01]  /*0330*/  IMAD R23, R18, R2, R5 ;  /* 0x0000000212177224 */ /* 0x000fe200078e0205 */
[----:B------:R-:W-:-:S02]  /*0340*/  IADD3 R5, PT, PT, -R20, RZ, RZ ;  /* 0x000000ff14057210 */ /* 0x000fc40007ffe1ff */
[C---:B------:R-:W-:Y:S02]  /*0350*/  IADD3 R18, PT, PT, R4.reuse, R11, RZ ;  /* 0x0000000b04127210 */ /* 0x040fe40007ffe0ff */
[C---:B------:R-:W-:Y:S02]  /*0360*/  IADD3 R10, PT, PT, R4.reuse, R29, RZ ;  /* 0x0000001d040a7210 */ /* 0x040fe40007ffe0ff */
[C---:B------:R-:W-:Y:S02]  /*0370*/  IADD3 R21, PT, PT, R4.reuse, R21, RZ ;  /* 0x0000001504157210 */ /* 0x040fe40007ffe0ff */
[C---:B------:R-:W-:Y:S02]  /*0380*/  IADD3 R19, PT, PT, R4.reuse, R19, RZ ;  /* 0x0000001304137210 */ /* 0x040fe40007ffe0ff */
[C---:B------:R-:W-:Y:S02]  /*0390*/  IADD3 R20, PT, PT, R4.reuse, R15, RZ ;  /* 0x0000000f04147210 */ /* 0x040fe40007ffe0ff */
[----:B------:R-:W-:-:S02]  /*03a0*/  IADD3 R11, PT, PT, R4, R17, RZ ;  /* 0x00000011040b7210 */ /* 0x000fc40007ffe0ff */
[----:B------:R-:W-:-:S07]  /*03b0*/  IADD3 R22, PT, PT, R4, R23, RZ ;  /* 0x0000001704167210 */ /* 0x000fce0007ffe0ff */
.L_x_706:
        /* <DEDUP_REMOVED lines=112> */
.L_x_705:
[----:B------:R-:W-:Y:S05]  /*0ac0*/  BSYNC.RECONVERGENT B1 ;  /* 0x0000000000017941 */ /* 0x000fea0003800200 */
.L_x_704:
        /* <DEDUP_REMOVED lines=65> */
.L_x_708:
[----:B------:R-:W-:Y:S05]  /*0ee0*/  BSYNC.RECONVERGENT B1 ;  /* 0x0000000000017941 */ /* 0x000fea0003800200 */
.L_x_707:
        /* <DEDUP_REMOVED lines=36> */
.L_x_710:
[----:B------:R-:W-:Y:S05]  /*1130*/  BSYNC.RECONVERGENT B1 ;  /* 0x0000000000017941 */ /* 0x000fea0003800200 */
.L_x_709:
        /* <DEDUP_REMOVED lines=18> */
.L_x_703:
[----:B------:R-:W-:Y:S05]  /*1260*/  BSYNC.RECONVERGENT B0 ;  /* 0x0000000000007941 */ /* 0x000fea0003800200 */
.L_x_702:
        /* <DEDUP_REMOVED lines=84> */
[----:B------:R-:W-:Y:S04]  /*17b0*/  STG.E.64 desc[UR6][R12.64], R10 ;  /* 0x0000000a0c007986 */ /* 0x000fe8000c101b06 */
[----:B--2---:R-:W-:Y:S01]  /*17c0*/  STG.E.64 desc[UR6][R14.64], R6 ;  /* 0x000000060e007986 */ /* 0x004fe2000c101b06 */
[----:B0-----:R-:W-:-:S03]  /*17d0*/  IMAD.WIDE.U32 R8, R8, 0x8, R18 ;  /* 0x0000000808087825 */ /* 0x001fc600078e0012 */
[----:B----4-:R-:W-:Y:S04]  /*17e0*/  STG.E.64 desc[UR6][R16.64], R4 ;  /* 0x0000000410007986 */ /* 0x010fe8000c101b06 */
[----:B-----5:R-:W-:Y:S01]  /*17f0*/  STG.E.64 desc[UR6][R8.64], R2 ;  /* 0x0000000208007986 */ /* 0x020fe2000c101b06 */
[----:B------:R-:W-:Y:S05]  /*1800*/  EXIT ;  /* 0x000000000000794d */ /* 0x000fea0003800000 */
.L_x_711:
        /* <DEDUP_REMOVED lines=15> */
.L_x_2831:


//--------------------- .text._ZN10layer_norm31ln_parallel_residual_bwd_kernelINS_13Kernel_traitsIf13__nv_bfloat16S2_S2_fjLj256ELj1ELj4ELj1ELj16ENS_18Kernel_traits_baseILj256EfS2_S2_S2_fjLj128EEEEELb1ELb1ELb0EEEvNS_9BwdParamsE --------------------------
	.section	.text._ZN10layer_norm31ln_parallel_residual_bwd_kernelINS_13Kernel_traitsIf13__nv_bfloat16S2_S2_fjLj256ELj1ELj4ELj1ELj16ENS_18Kernel_traits_baseILj256EfS2_S2_S2_fjLj128EEEEELb1ELb1ELb0EEEvNS_9BwdParamsE,"ax",@progbits
	.align	128
        .global         _ZN10layer_norm31ln_parallel_residual_bwd_kernelINS_13Kernel_traitsIf13__nv_bfloat16S2_S2_fjLj256ELj1ELj4ELj1ELj16ENS_18Kernel_traits_baseILj256EfS2_S2_S2_fjLj128EEEEELb1ELb1ELb0EEEvNS_9BwdParamsE
        .type           _ZN10layer_norm31ln_parallel_residual_bwd_kernelINS_13Kernel_traitsIf13__nv_bfloat16S2_S2_fjLj256ELj1ELj4ELj1ELj16ENS_18Kernel_traits_baseILj256EfS2_S2_S2_fjLj128EEEEELb1ELb1ELb0EEEvNS_9BwdParamsE,@function
        .size           _ZN10layer_norm31ln_parallel_residual_bwd_kernelINS_13Kernel_traitsIf13__nv_bfloat16S2_S2_fjLj256ELj1ELj4ELj1ELj16ENS_18Kernel_traits_baseILj256EfS2_S2_S2_fjLj128EEEEELb1ELb1ELb0EEEvNS_9BwdParamsE,(.L_x_2832 - _ZN10layer_norm31ln_parallel_residual_bwd_kernelINS_13Kernel_traitsIf13__nv_bfloat16S2_S2_fjLj256ELj1ELj4ELj1ELj16ENS_18Kernel_traits_baseILj256EfS2_S2_S2_fjLj128EEEEELb1ELb1ELb0EEEvNS_9BwdParamsE)
        .other          _ZN10layer_norm31ln_parallel_residual_bwd_kernelINS_13Kernel_traitsIf13__nv_bfloat16S2_S2_fjLj256ELj1ELj4ELj1ELj16ENS_18Kernel_traits_baseILj256EfS2_S2_S2_fjLj128EEEEELb1ELb1ELb0EEEvNS_9BwdParamsE,@"STO_CUDA_ENTRY STV_DEFAULT"
_ZN10layer_norm31ln_parallel_residual_bwd_kernelINS_13Kernel_traitsIf13__nv_bfloat16S2_S2_fjLj256ELj1ELj4ELj1ELj16ENS_18Kernel_traits_baseILj256EfS2_S2_S2_fjLj128EEEEELb1ELb1ELb0EEEvNS_9BwdParamsE:
.text._ZN10layer_norm31ln_parallel_residual_bwd_kernelINS_13Kernel_traitsIf13__nv_bfloat16S2_S2_fjLj256ELj1ELj4ELj1ELj16ENS_18Kernel_traits_baseILj256EfS2_S2_S2_fjLj128EEEEELb1ELb1ELb0EEEvNS_9BwdParamsE:
        /* <DEDUP_REMOVED lines=22> */
[----:B------:R2:W5:Y:S04]  /*0160*/  @P2 LDG.E.128 R20, desc[UR8][R2.64] ;  /* 0x0000000802142981 */ /* 0x000568000c1e1d00 */
[----:B------:R2:W5:Y:S01]  /*0170*/  @P2 LDG.E.128 R24, desc[UR8][R2.64+0x10] ;  /* 0x0000100802182981 */ /* 0x000562000c1e1d00 */
[----:B---3--:R-:W-:Y:S01]  /*0180*/  USHF.L.U32 UR6, UR7, 0x2, URZ ;  /* 0x0000000207067899 */ /* 0x008fe200080006ff */
        /* <DEDUP_REMOVED lines=10> */
[----:B------:R-:W-:-:S11]  /*0230*/  CS2R R40, SRZ ;  /* 0x0000000000287805 */ /* 0x000fd6000001ff00 */
[----:B012---:R-:W-:Y:S05]  /*0240*/  @P0 BRA `(.L_x_713) ;  /* 0x0000002c00540947 */ /* 0x007fea0003800000 */
[----:B------:R-:W0:Y:S01]  /*0250*/  LDC.U8 R10, c[0x0][0x410] ;  /* 0x00010400ff0a7b82 */ /* 0x000e220000000000 */
[----:B------:R-:W-:-:S07]  /*0260*/  HFMA2 R36, -RZ, RZ, 0, 0 ;  /* 0x00000000ff247431 */ /* 0x000fce00000001ff */
.L_x_726:
[----:B-1----:R-:W1:Y:S08]  /*0270*/  LDC.64 R14, c[0x0][0x3c8] ;  /* 0x0000f200ff0e7b82 */ /* 0x002e700000000a00 */
[----:B------:R-:W2:Y:S01]  /*0280*/  LDC.64 R52, c[0x0][0x3c0] ;  /* 0x0000f000ff347b82 */ /* 0x000ea20000000a00 */
[----:B-1----:R-:W-:-:S05]  /*0290*/  IMAD.WIDE R54, R11, 0x4, R14 ;  /* 0x000000040b367825 */ /* 0x002fca00078e020e */
[----:B-----5:R1:W5:Y:S01]  /*02a0*/  LDG.E R64, desc[UR8][R54.64] ;  /* 0x0000000836407981 */ /* 0x020362000c1e1900 */
[----:B------:R-:W-:Y:S01]  /*02b0*/  IMAD.U32 R14, RZ, RZ, UR15 ;  /* 0x0000000fff0e7e24 */ /* 0x000fe2000f8e00ff */
[----:B------:R-:W-:Y:S01]  /*02c0*/  BSSY.RECONVERGENT B1, `(.L_x_714) ;  /* 0x0000089000017945 */ /* 0x000fe20003800200 */
[----:B------:R-:W-:Y:S01]  /*02d0*/  IMAD.MOV.U32 R65, RZ, RZ, RZ ;  /* 0x000000ffff417224 */ /* 0x000fe200078e00ff */
[----:B------:R-:W-:Y:S01]  /*02e0*/  MOV R67, RZ ;  /* 0x000000ff00437202 */ /* 0x000fe20000000f00 */
[----:B------:R-:W-:-:S05]  /*02f0*/  IMAD R15, R11, R14, RZ ;  /* 0x0000000e0b0f7224 */ /* 0x000fca00078e02ff */
[----:B------:R-:W-:-:S04]  /*0300*/  SHF.R.S32.HI R66, RZ, 0x1f, R15 ;  /* 0x0000001fff427819 */ /* 0x000fc8000001140f */
[----:B------:R-:W-:-:S04]  /*0310*/  LEA.HI R66, R66, R15, RZ, 0x3 ;  /* 0x0000000f42427211 */ /* 0x000fc800078f18ff */
[----:B------:R-:W-:Y:S01]  /*0320*/  LEA.HI.SX32 R15, R66, R13, 0x1d ;  /* 0x0000000d420f7211 */ /* 0x000fe200078feaff */
[----:B-12---:R-:W-:Y:S06]  /*0330*/  @!P2 BRA `(.L_x_715) ;  /* 0x000000080004a947 */ /* 0x006fec0003800000 */
[----:B------:R-:W-:Y:S01]  /*0340*/  ISETP.NE.U32.AND P1, PT, RZ, UR12, PT ;  /* 0x0000000cff007c0c */ /* 0x000fe2000bf25070 */
[----:B------:R-:W1:Y:S03]  /*0350*/  LDC.64 R54, c[0x0][0x3a8] ;  /* 0x0000ea00ff367b82 */ /* 0x000e660000000a00 */
[----:B------:R-:W-:-:S05]  /*0360*/  ISETP.NE.AND.EX P1, PT, RZ, UR13, PT, P1 ;  /* 0x0000000dff007c0c */ /* 0x000fca000bf25310 */
[----:B------:R-:W2:Y:S08]  /*0370*/  LDC.64 R56, c[0x0][0x428] ;  /* 0x00010a00ff387b82 */ /* 0x000eb00000000a00 */
[----:B------:R-:W3:Y:S08]  /*0380*/  @P1 LDC.64 R62, c[0x0][0x3b8] ;  /* 0x0000ee00ff3e1b82 */ /* 0x000ef00000000a00 */
[----:B------:R-:W4:Y:S01]  /*0390*/  LDC.64 R60, c[0x0][0x3b0] ;  /* 0x0000ec00ff3c7b82 */ /* 0x000f220000000a00 */
[----:B------:R-:W-:-:S04]  /*03a0*/  IMAD.WIDE R66, R11, 0x4, R52 ;  /* 0x000000040b427825 */ /* 0x000fc800078e0234 */
[C---:B-1----:R-:W-:Y:S01]  /*03b0*/  IMAD.WIDE.U32 R52, R15.reuse, 0x10, R54 ;  /* 0x000000100f347825 */ /* 0x042fe200078e0036 */
[----:B------:R-:W4:Y:S05]  /*03c0*/  LDG.E R3, desc[UR8][R66.64] ;  /* 0x0000000842037981 */ /* 0x000f2a000c1e1900 */
[----:B------:R-:W4:Y:S01]  /*03d0*/  LDG.E.128 R52, desc[UR8][R52.64] ;  /* 0x0000000834347981 */ /* 0x000f22000c1e1d00 */
[----:B---3--:R-:W-:-:S06]  /*03e0*/  @P1 IMAD.WIDE.U32 R62, R15, 0x8, R62 ;  /* 0x000000080f3e1825 */ /* 0x008fcc00078e003e */
[----:B------:R-:W3:Y:S01]  /*03f0*/  @P1 LDG.E.64 R62, desc[UR8][R62.64] ;  /* 0x000000083e3e1981 */ /* 0x000ee2000c1e1b00 */
[----:B--2---:R-:W-:-:S04]  /*0400*/  IMAD.WIDE.U32 R56, R15, 0x10, R56 ;  /* 0x000000100f387825 */ /* 0x004fc800078e0038 */
[----:B----4-:R-:W-:Y:S02]  /*0410*/  IMAD.WIDE.U32 R60, R15, 0x8, R60 ;  /* 0x000000080f3c7825 */ /* 0x010fe400078e003c */
[----:B------:R-:W2:Y:S04]  /*0420*/  LDG.E.128 R56, desc[UR8][R56.64] ;  /* 0x0000000838387981 */ /* 0x000ea8000c1e1d00 */
[----:B------:R-:W4:Y:S01]  /*0430*/  LDG.E.64 R60, desc[UR8][R60.64] ;  /* 0x000000083c3c7981 */ /* 0x000f22000c1e1b00 */
[----:B------:R-:W-:-:S04]  /*0440*/  ISETP.NE.U32.AND P0, PT, RZ, UR20, PT ;  /* 0x00000014ff007c0c */ /* 0x000fc8000bf05070 */
[----:B------:R-:W-:-:S13]  /*0450*/  ISETP.NE.AND.EX P0, PT, RZ, UR21, PT, P0 ;  /* 0x00000015ff007c0c */ /* 0x000fda000bf05300 */
[----:B------:R-:W1:Y:S02]  /*0460*/  @P0 LDC.64 R68, c[0x0][0x438] ;  /* 0x00010e00ff440b82 */ /* 0x000e640000000a00 */
[----:B-1----:R-:W-:-:S05]  /*0470*/  @P0 IMAD.WIDE.U32 R68, R15, 0x10, R68 ;  /* 0x000000100f440825 */ /* 0x002fca00078e0044 */
[----:B------:R1:W5:Y:S01]  /*0480*/  @P0 LDG.E.128 R16, desc[UR8][R68.64] ;  /* 0x0000000844100981 */ /* 0x000362000c1e1d00 */
[----:B0-----:R-:W-:-:S04]  /*0490*/  ISETP.NE.AND P0, PT, R10, RZ, PT ;  /* 0x000000ff0a00720c */ /* 0x001fc80003f05270 */
[----:B------:R-:W-:Y:S02]  /*04a0*/  FSEL R3, R3, RZ, !P0 ;  /* 0x000000ff03037208 */ /* 0x000fe40004000000 */
[C-C-:B---3--:R-:W-:Y:S02]  /*04b0*/  @P1 SHF.R.U64 R65, R62.reuse, 0x8, R63.reuse ;  /* 0x000000083e411819 */ /* 0x148fe4000000123f */
[C-C-:B------:R-:W-:Y:S02]  /*04c0*/  @P1 SHF.R.U64 R66, R62.reuse, 0x10, R63.reuse ;  /* 0x000000103e421819 */ /* 0x140fe4000000123f */
[C---:B------:R-:W-:Y:S02]  /*04d0*/  @P1 SHF.R.U64 R67, R62.reuse, 0x18, R63 ;  /* 0x000000183e431819 */ /* 0x040fe4000000123f */
[----:B------:R-:W-:Y:S02]  /*04e0*/  @P1 PRMT R9, R62, 0x7610, R9 ;  /* 0x000076103e091816 */ /* 0x000fe40000000009 */
[----:B------:R-:W-:-:S02]  /*04f0*/  @P1 PRMT R8, R65, 0x7610, R8 ;  /* 0x0000761041081816 */ /* 0x000fc40000000008 */
[----:B------:R-:W-:Y:S02]  /*0500*/  @P1 SHF.R.U32.HI R62, RZ, 0x8, R63 ;  /* 0x00000008ff3e1819 */ /* 0x000fe4000001163f */
[----:B------:R-:W-:Y:S02]  /*0510*/  @P1 PRMT R5, R63, 0x7610, R5 ;  /* 0x000076103f051816 */ /* 0x000fe40000000005 */
[--C-:B------:R-:W-:Y:S02]  /*0520*/  @P1 SHF.R.U32.HI R65, RZ, 0x10, R63.reuse ;  /* 0x00000010ff411819 */ /* 0x100fe4000001163f */
[----:B------:R-:W-:Y:S02]  /*0530*/  @P1 SHF.R.U32.HI R63, RZ, 0x18, R63 ;  /* 0x00000018ff3f1819 */ /* 0x000fe4000001163f */
[----:B------:R-:W-:Y:S02]  /*0540*/  @P1 PRMT R4, R62, 0x7610, R4 ;  /* 0x000076103e041816 */ /* 0x000fe40000000004 */
[C---:B------:R-:W-:Y:S01]  /*0550*/  PRMT R62, R52.reuse, 0x7632, R62 ;  /* 0x00007632343e7816 */ /* 0x040fe2000000003e */
[----:B------:R-:W-:Y:S01]  /*0560*/  IMAD.U32 R52, R52, 0x10000, RZ ;  /* 0x0001000034347824 */ /* 0x000fe200078e00ff */
[----:B------:R-:W-:Y:S01]  /*0570*/  @P1 PRMT R7, R66, 0x7610, R7 ;  /* 0x0000761042071816 */ /* 0x000fe20000000007 */
[----:B------:R-:W-:Y:S01]  /*0580*/  IMAD.U32 R66, R53, 0x10000, RZ ;  /* 0x0001000035427824 */ /* 0x000fe200078e00ff */
[----:B------:R-:W-:-:S02]  /*0590*/  @P1 PRMT R0, R63, 0x7610, R0 ;  /* 0x000076103f001816 */ /* 0x000fc40000000000 */
[----:B------:R-:W-:Y:S02]  /*05a0*/  PRMT R63, R53, 0x7632, R63 ;  /* 0x00007632353f7816 */ /* 0x000fe4000000003f */
[C---:B------:R-:W-:Y:S01]  /*05b0*/  PRMT R53, R54.reuse, 0x7632, R53 ;  /* 0x0000763236357816 */ /* 0x040fe20000000035 */
[----:B------:R-:W-:Y:S01]  /*05c0*/  FADD.FTZ R71, -R3, R52 ;  /* 0x0000003403477221 */ /* 0x000fe20000010100 */
[----:B------:R-:W-:Y:S02]  /*05d0*/  @P1 PRMT R2, R65, 0x7610, R2 ;  /* 0x0000761041021816 */ /* 0x000fe40000000002 */
[----:B------:R-:W-:Y:S02]  /*05e0*/  SHF.L.U32 R54, R54, 0x10, RZ ;  /* 0x0000001036367819 */ /* 0x000fe400000006ff */
[----:B------:R-:W-:Y:S02]  /*05f0*/  PRMT R65, R55, 0x7632, R65 ;  /* 0x0000763237417816 */ /* 0x000fe40000000041 */
[----:B------:R-:W-:Y:S01]  /*0600*/  SHF.L.U32 R52, R63, 0x10, RZ ;  /* 0x000000103f347819 */ /* 0x000fe200000006ff */
[----:B------:R-:W-:-:S02]  /*0610*/  IMAD.U32 R62, R62, 0x10000, RZ ;  /* 0x000100003e3e7824 */ /* 0x000fc400078e00ff */
[C---:B------:R-:W-:Y:S01]  /*0620*/  FADD.FTZ R79, -R3.reuse, R66 ;  /* 0x00000042034f7221 */ /* 0x040fe20000010100 */
[----:B------:R-:W-:Y:S01]  /*0630*/  FADD.FTZ R63, -R3, R54 ;  /* 0x00000036033f7221 */ /* 0x000fe20000010100 */
[----:B-1----:R-:W-:Y:S02]  /*0640*/  IMAD.U32 R68, R55, 0x10000, RZ ;  /* 0x0001000037447824 */ /* 0x002fe400078e00ff */
[----:B------:R-:W-:Y:S02]  /*0650*/  IMAD.U32 R54, R53, 0x10000, RZ ;  /* 0x0001000035367824 */ /* 0x000fe400078e00ff */
[----:B------:R-:W-:Y:S02]  /*0660*/  IMAD.U32 R66, R65, 0x10000, RZ ;  /* 0x0001000041427824 */ /* 0x000fe400078e00ff */
[----:B------:R-:W-:Y:S01]  /*0670*/  FADD.FTZ R65, -R3, R52 ;  /* 0x0000003403417221 */ /* 0x000fe20000010100 */
[----:B------:R-:W-:Y:S01]  /*0680*/  @P1 PRMT R6, R67, 0x7610, R6 ;  /* 0x0000761043061816 */ /* 0x000fe20000000006 */
[----:B------:R-:W-:Y:S01]  /*0690*/  FADD.FTZ R67, -R3, R62 ;  /* 0x0000003e03437221 */ /* 0x000fe20000010100 */
[----:B--2---:R-:W-:-:S02]  /*06a0*/  PRMT R52, R56, 0x7632, R52 ;  /* 0x0000763238347816 */ /* 0x004fc40000000034 */
[----:B----4-:R-:W-:Y:S01]  /*06b0*/  SHF.R.U32.HI R74, RZ, 0x8, R61 ;  /* 0x00000008ff4a7819 */ /* 0x010fe2000001163d */
[C---:B------:R-:W-:Y:S01]  /*06c0*/  FADD.FTZ R69, -R3.reuse, R68 ;  /* 0x0000004403457221 */ /* 0x040fe20000010100 */
[----:B------:R-:W-:Y:S01]  /*06d0*/  SHF.L.U32 R77, R56, 0x10, RZ ;  /* 0x00000010384d7819 */ /* 0x000fe200000006ff */
[C---:B------:R-:W-:Y:S01]  /*06e0*/  FADD.FTZ R55, -R3.reuse, R54 ;  /* 0x0000003603377221 */ /* 0x040fe20000010100 */
[--C-:B------:R-:W-:Y:S01]  /*06f0*/  FADD.FTZ R53, -R3, R66.reuse ;  /* 0x0000004203357221 */ /* 0x100fe20000010100 */
[----:B-----5:R-:W-:Y:S01]  /*0700*/  FMUL.FTZ R3, R64, R71 ;  /* 0x0000004740037220 */ /* 0x020fe20000410000 */
[----:B------:R-:W-:Y:S02]  /*0710*/  SHF.L.U32 R68, R52, 0x10, RZ ;  /* 0x0000001034447819 */ /* 0x000fe400000006ff */
[----:B------:R-:W-:Y:S01]  /*0720*/  PRMT R71, R74, 0x7610, R71 ;  /* 0x000076104a477816 */ /* 0x000fe20000000047 */
[----:B------:R-:W-:Y:S01]  /*0730*/  FMUL.FTZ R74, R64, R67 ;  /* 0x00000043404a7220 */ /* 0x000fe20000410000 */
[--C-:B------:R-:W-:Y:S01]  /*0740*/  SHF.R.U32.HI R70, RZ, 0x18, R61.reuse ;  /* 0x00000018ff467819 */ /* 0x100fe2000001163d */
[-C--:B------:R-:W-:Y:S01]  /*0750*/  FMUL.FTZ R56, R20, R77.reuse ;  /* 0x0000004d14387220 */ /* 0x080fe20000410000 */
[--C-:B------:R-:W-:Y:S01]  /*0760*/  SHF.R.U32.HI R72, RZ, 0x10, R61.reuse ;  /* 0x00000010ff487819 */ /* 0x100fe2000001163d */
[----:B------:R-:W-:Y:S01]  /*0770*/  IMAD.MOV.U32 R76, RZ, RZ, R61 ;  /* 0x000000ffff4c7224 */ /* 0x000fe200078e003d */
[----:B------:R-:W-:Y:S01]  /*0780*/  PRMT R66, R57, 0x7632, R66 ;  /* 0x0000763239427816 */ /* 0x000fe20000000042 */
[----:B------:R-:W-:Y:S01]  /*0790*/  FADD.FTZ R36, R36, R77 ;  /* 0x0000004d24247221 */ /* 0x000fe20000010000 */
[----:B------:R-:W-:Y:S01]  /*07a0*/  PRMT R62, R59, 0x7632, R62 ;  /* 0x000076323b3e7816 */ /* 0x000fe2000000003e */
[----:B------:R-:W-:Y:S01]  /*07b0*/  FFMA.FTZ R40, R3, R77, R40 ;  /* 0x0000004d03287223 */ /* 0x000fe20000010028 */
[----:B------:R-:W-:Y:S01]  /*07c0*/  SHF.L.U32 R85, R59, 0x10, RZ ;  /* 0x000000103b557819 */ /* 0x000fe200000006ff */
[----:B------:R-:W-:Y:S01]  /*07d0*/  FMUL.FTZ R59, R64, R63 ;  /* 0x0000003f403b7220 */ /* 0x000fe20000410000 */
[----:B------:R-:W-:Y:S01]  /*07e0*/  FADD.FTZ R37, R37, R68 ;  /* 0x0000004425257221 */ /* 0x000fe20000010000 */
[-C--:B------:R-:W-:Y:S01]  /*07f0*/  FFMA.FTZ R41, R74, R68.reuse, R41 ;  /* 0x000000444a297223 */ /* 0x080fe20000010029 */
[----:B------:R-:W-:Y:S01]  /*0800*/  FMUL.FTZ R77, R21, R68 ;  /* 0x00000044154d7220 */ /* 0x000fe20000410000 */
[----:B------:R-:W-:Y:S01]  /*0810*/  IMAD.U32 R81, R57, 0x10000, RZ ;  /* 0x0001000039517824 */ /* 0x000fe200078e00ff */
[----:B------:R-:W-:Y:S01]  /*0820*/  PRMT R63, R70, 0x7610, R63 ;  /* 0x00007610463f7816 */ /* 0x000fe2000000003f */
[----:B------:R-:W-:Y:S01]  /*0830*/  FADD.FTZ R68, RZ, R56 ;  /* 0x00000038ff447221 */ /* 0x000fe20000010000 */
[----:B------:R-:W-:Y:S01]  /*0840*/  PRMT R70, R72, 0x7610, R70 ;  /* 0x0000761048467816 */ /* 0x000fe20000000046 */
[----:B------:R-:W-:Y:S01]  /*0850*/  FFMA.FTZ R67, R3, R56, RZ ;  /* 0x0000003803437223 */ /* 0x000fe200000100ff */
[----:B------:R-:W-:Y:S01]  /*0860*/  PRMT R72, R76, 0x7610, R72 ;  /* 0x000076104c487816 */ /* 0x000fe20000000048 */
[C---:B------:R-:W-:Y:S01]  /*0870*/  IMAD.U32 R83, R58.reuse, 0x10000, RZ ;  /* 0x000100003a537824 */ /* 0x040fe200078e00ff */
[----:B------:R-:W-:Y:S01]  /*0880*/  PRMT R54, R58, 0x7632, R54 ;  /* 0x000076323a367816 */ /* 0x000fe20000000036 */
[----:B------:R-:W-:-:S02]  /*0890*/  IMAD.U32 R66, R66, 0x10000, RZ ;  /* 0x0001000042427824 */ /* 0x000fc400078e00ff */
[----:B------:R-:W-:Y:S01]  /*08a0*/  FMUL.FTZ R76, R64, R65 ;  /* 0x00000041404c7220 */ /* 0x000fe20000410000 */
[----:B------:R-:W-:Y:S01]  /*08b0*/  FMUL.FTZ R58, R22, R81 ;  /* 0x00000051163a7220 */ /* 0x000fe20000410000 */
[----:B------:R-:W-:Y:S01]  /*08c0*/  FADD.FTZ R65, R68, R77 ;  /* 0x0000004d44417221 */ /* 0x000fe20000010000 */
[----:B------:R-:W-:Y:S01]  /*08d0*/  FMUL.FTZ R57, R64, R79 ;  /* 0x0000004f40397220 */ /* 0x000fe20000410000 */
[----:B------:R-:W-:Y:S01]  /*08e0*/  FFMA.FTZ R68, R74, R77, R67 ;  /* 0x0000004d4a447223 */ /* 0x000fe20000010043 */
[----:B------:R-:W-:Y:S01]  /*08f0*/  FADD.FTZ R39, R39, R66 ;  /* 0x0000004227277221 */ /* 0x000fe20000010000 */
[-C--:B------:R-:W-:Y:S01]  /*0900*/  FFMA.FTZ R43, R76, R66.reuse, R43 ;  /* 0x000000424c2b7223 */ /* 0x080fe2000001002b */
[----:B------:R-:W-:Y:S01]  /*0910*/  FMUL.FTZ R79, R23, R66 ;  /* 0x00000042174f7220 */ /* 0x000fe20000410000 */
[----:B------:R-:W-:Y:S01]  /*0920*/  FADD.FTZ R66, R65, R58 ;  /* 0x0000003a41427221 */ /* 0x000fe20000010000 */
[C---:B------:R-:W-:Y:S01]  /*0930*/  FFMA.FTZ R65, R57.reuse, R58, R68 ;  /* 0x0000003a39417223 */ /* 0x040fe20000010044 */
[C-C-:B------:R-:W-:Y:S01]  /*0940*/  SHF.R.U64 R73, R60.reuse, 0x18, R61.reuse ;  /* 0x000000183c497819 */ /* 0x140fe2000000123d */
[----:B------:R-:W-:Y:S01]  /*0950*/  IMAD.MOV.U32 R84, RZ, RZ, R60 ;  /* 0x000000ffff547224 */ /* 0x000fe200078e003c */
[--C-:B------:R-:W-:Y:S01]  /*0960*/  SHF.R.U64 R75, R60, 0x10, R61.reuse ;  /* 0x000000103c4b7819 */ /* 0x100fe2000000123d */
[----:B------:R-:W-:Y:S01]  /*0970*/  IMAD.U32 R54, R54, 0x10000, RZ ;  /* 0x0001000036367824 */ /* 0x000fe200078e00ff */
[----:B------:R-:W-:Y:S01]  /*0980*/  SHF.R.U64 R82, R60, 0x8, R61 ;  /* 0x000000083c527819 */ /* 0x000fe2000000123d */
[----:B------:R-:W-:Y:S01]  /*0990*/  FMUL.FTZ R78, R64, R55 ;  /* 0x00000037404e7220 */ /* 0x000fe20000410000 */
[----:B------:R-:W-:Y:S01]  /*09a0*/  FMUL.FTZ R60, R24, R83 ;  /* 0x00000053183c7220 */ /* 0x000fe20000410000 */
[----:B------:R-:W-:Y:S01]  /*09b0*/  FADD.FTZ R55, R66, R79 ;  /* 0x0000004f42377221 */ /* 0x000fe20000010000 */
[----:B------:R-:W-:Y:S01]  /*09c0*/  FFMA.FTZ R66, R76, R79, R65 ;  /* 0x0000004f4c427223 */ /* 0x000fe20000010041 */
[----:B------:R-:W-:Y:S01]  /*09d0*/  FADD.FTZ R38, R38, R81 ;  /* 0x0000005126267221 */ /* 0x000fe20000010000 */
[----:B------:R-:W-:Y:S01]  /*09e0*/  FFMA.FTZ R42, R57, R81, R42 ;  /* 0x00000051392a7223 */ /* 0x000fe2000001002a */
[----:B------:R-:W-:Y:S01]  /*09f0*/  FADD.FTZ R33, R33, R54 ;  /* 0x0000003621217221 */ /* 0x000fe20000010000 */
[-C--:B------:R-:W-:Y:S01]  /*0a00*/  FFMA.FTZ R45, R78, R54.reuse, R45 ;  /* 0x000000364e2d7223 */ /* 0x080fe2000001002d */
[----:B------:R-:W-:Y:S01]  /*0a10*/  FMUL.FTZ R81, R25, R54 ;  /* 0x0000003619517220 */ /* 0x000fe20000410000 */
[----:B------:R-:W-:Y:S01]  /*0a20*/  FADD.FTZ R54, R55, R60 ;  /* 0x0000003c37367221 */ /* 0x000fe20000010000 */
[C---:B------:R-:W-:Y:S01]  /*0a30*/  FFMA.FTZ R55, R59.reuse, R60, R66 ;  /* 0x0000003c3b377223 */ /* 0x040fe20000010042 */
[----:B------:R-:W-:Y:S01]  /*0a40*/  SHF.L.U32 R52, R62, 0x10, RZ ;  /* 0x000000103e347819 */ /* 0x000fe200000006ff */
[----:B------:R-:W-:Y:S01]  /*0a50*/  FMUL.FTZ R80, R64, R53 ;  /* 0x0000003540507220 */ /* 0x000fe20000410000 */
[----:B------:R-:W-:Y:S01]  /*0a60*/  FADD.FTZ R53, R54, R81 ;  /* 0x0000005136357221 */ /* 0x000fe20000010000 */
[----:B------:R-:W-:Y:S01]  /*0a70*/  FMUL.FTZ R61, R64, R69 ;  /* 0x00000045403d7220 */ /* 0x000fe20000410000 */
[----:B------:R-:W-:Y:S01]  /*0a80*/  FMUL.FTZ R62, R26, R85 ;  /* 0x000000551a3e7220 */ /* 0x000fe20000410000 */
        /* <DEDUP_REMOVED lines=8> */
[----:B------:R-:W-:Y:S01]  /*0b10*/  FADD.FTZ R34, R34, R85 ;  /* 0x0000005522227221 */ /* 0x000fe20000010000 */
[----:B------:R-:W-:Y:S01]  /*0b20*/  FFMA.FTZ R46, R61, R85, R46 ;  /* 0x000000553d2e7223 */ /* 0x000fe2000001002e */
[----:B------:R-:W-:Y:S01]  /*0b30*/  FADD.FTZ R65, R52, R83 ;  /* 0x0000005334417221 */ /* 0x000fe20000010000 */
[----:B------:R-:W-:-:S07]  /*0b40*/  FFMA.FTZ R67, R80, R83, R67 ;  /* 0x0000005350437223 */ /* 0x000fce0000010043 */
.L_x_715:
[----:B------:R-:W-:Y:S05]  /*0b50*/  BSYNC.RECONVERGENT B1 ;  /* 0x0000000000017941 */ /* 0x000fea0003800200 */
.L_x_714:
        /* <DEDUP_REMOVED lines=21> */
.L_x_738:
        /* <DEDUP_REMOVED lines=8> */
[----:B------:R-:W-:Y:S01]  /*0d30*/  UISETP.NE.AND.EX UP0, UPT, UR13, URZ, UPT, UP0 ;  /* 0x000000ff0d00728c */ /* 0x000fe2000bf05300 */
[C---:B-1----:R-:W-:Y:S02]  /*0d40*/  PRMT R65, R16.reuse, 0x7632, R65 ;  /* 0x0000763210417816 */ /* 0x042fe40000000041 */
[----:B------:R-:W-:Y:S02]  /*0d50*/  PRMT R54, R16, 0x7632, R54 ;  /* 0x0000763210367816 */ /* 0x000fe40000000036 */
[----:B------:R-:W-:-:S04]  /*0d60*/  FSEL R53, R53, RZ, !P0 ;  /* 0x000000ff35357208 */ /* 0x000fc80004000000 */
        /* <DEDUP_REMOVED lines=60> */
.L_x_721:
        /* <DEDUP_REMOVED lines=28> */
[----:B------:R-:W-:Y:S01]  /*12f0*/  FMUL.FTZ R65, R49, UR14 ;  /* 0x0000000e31417c20 */ /* 0x000fe20008410000 */
[----:B------:R-:W-:Y:S01]  /*1300*/  FMUL.FTZ R66, R50, UR14 ;  /* 0x0000000e32427c20 */ /* 0x000fe20008410000 */
[C---:B------:R-:W-:Y:S01]  /*1310*/  F2FP.BF16.F32.PACK_AB R49, R48.reuse, R49 ;  /* 0x000000313031723e */ /* 0x040fe200000010ff */
[----:B------:R-:W-:Y:S01]  /*1320*/  FMUL.FTZ R67, R48, UR14 ;  /* 0x0000000e30437c20 */ /* 0x000fe20008410000 */
[----:B------:R-:W-:-:S02]  /*1330*/  LOP3.LUT P5, RZ, R72, 0xff, RZ, 0xc0, !PT ;  /* 0x000000ff48ff7812 */ /* 0x000fc400078ac0ff */
[----:B------:R-:W-:Y:S01]  /*1340*/  F2FP.BF16.F32.PACK_AB R51, R64, R85 ;  /* 0x000000554033723e */ /* 0x000fe200000010ff */
[----:B------:R-:W-:Y:S01]  /*1350*/  FMUL.FTZ R64, R54, UR14 ;  /* 0x0000000e36407c20 */ /* 0x000fe20008410000 */
[C---:B------:R-:W-:Y:S01]  /*1360*/  F2FP.BF16.F32.PACK_AB R50, R69.reuse, R50 ;  /* 0x000000324532723e */ /* 0x040fe200000010ff */
[----:B------:R-:W-:Y:S01]  /*1370*/  FMUL.FTZ R69, R69, UR14 ;  /* 0x0000000e45457c20 */ /* 0x000fe20008410000 */
[C---:B------:R-:W-:Y:S01]  /*1380*/  F2FP.BF16.F32.PACK_AB R48, R53.reuse, R54 ;  /* 0x000000363530723e */ /* 0x040fe200000010ff */
[----:B------:R-:W-:Y:S01]  /*1390*/  FMUL.FTZ R53, R53, UR14 ;  /* 0x0000000e35357c20 */ /* 0x000fe20008410000 */
[----:B------:R-:W-:Y:S02]  /*13a0*/  LOP3.LUT P3, RZ, R75, 0xff, RZ, 0xc0, !PT ;  /* 0x000000ff4bff7812 */ /* 0x000fe4000786c0ff */
[----:B------:R-:W-:Y:S02]  /*13b0*/  FSEL R52, R52, RZ, P0 ;  /* 0x000000ff34347208 */ /* 0x000fe40000000000 */
[----:B------:R-:W-:-:S02]  /*13c0*/  FSEL R55, R55, RZ, P6 ;  /* 0x000000ff37377208 */ /* 0x000fc40003000000 */
        /* <DEDUP_REMOVED lines=15> */
.L_x_720:
        /* <DEDUP_REMOVED lines=8> */
[----:B------:R-:W-:Y:S01]  /*1540*/  FFMA.FTZ R54, R80, R52, R53 ;  /* 0x0000003450367223 */ /* 0x000fe20000010035 */
[----:B------:R-:W-:Y:S01]  /*1550*/  IMAD.U32 R65, R65, 0x10000, RZ ;  /* 0x0001000041417824 */ /* 0x000fe200078e00ff */
[----:B------:R-:W-:Y:S01]  /*1560*/  PRMT R52, R17, 0x7632, R52 ;  /* 0x0000763211347816 */ /* 0x000fe20000000034 */
[----:B------:R-:W-:Y:S01]  /*1570*/  FADD.FTZ R68, R79, -R68 ;  /* 0x800000444f447221 */ /* 0x000fe20000010000 */
[----:B------:R-:W-:Y:S01]  /*1580*/  FADD.FTZ R86, R81, -R86 ;  /* 0x8000005651567221 */ /* 0x000fe20000010000 */
[----:B-----5:R-:W-:Y:S01]  /*1590*/  FFMA.FTZ R53, R64, R66, R65 ;  /* 0x0000004240357223 */ /* 0x020fe20000010041 */
[----:B------:R-:W-:Y:S01]  /*15a0*/  PRMT R66, R18, 0x7632, R66 ;  /* 0x0000763212427816 */ /* 0x000fe20000000042 */
[----:B------:R-:W-:-:S02]  /*15b0*/  IMAD.U32 R65, R52, 0x10000, RZ ;  /* 0x0001000034417824 */ /* 0x000fc400078e00ff */
[----:B------:R-:W-:Y:S01]  /*15c0*/  FADD.FTZ R88, R62, -R67 ;  /* 0x800000433e587221 */ /* 0x000fe20000010000 */
[----:B------:R-:W-:Y:S01]  /*15d0*/  IMAD.U32 R67, R18, 0x10000, RZ ;  /* 0x0001000012437824 */ /* 0x000fe200078e00ff */
[----:B------:R-:W-:Y:S01]  /*15e0*/  SHF.L.U32 R87, R66, 0x10, RZ ;  /* 0x0000001042577819 */ /* 0x000fe200000006ff */
[----:B------:R-:W-:Y:S01]  /*15f0*/  FFMA.FTZ R52, R64, R68, R65 ;  /* 0x0000004440347223 */ /* 0x000fe20000010041 */
[----:B------:R-:W-:Y:S01]  /*1600*/  FADD.FTZ R68, R58, -R55 ;  /* 0x800000373a447221 */ /* 0x000fe20000010000 */
[----:B------:R-:W-:Y:S01]  /*1610*/  FADD.FTZ R66, R56, -R85 ;  /* 0x8000005538427221 */ /* 0x000fe20000010000 */
[----:B------:R-:W-:Y:S02]  /*1620*/  IMAD.U32 R55, R16, 0x10000, RZ ;  /* 0x0001000010377824 */ /* 0x000fe400078e00ff */
[----:B------:R-:W-:Y:S01]  /*1630*/  FFMA.FTZ R65, R64, R86, R87 ;  /* 0x0000005640417223 */ /* 0x000fe20000010057 */
[----:B------:R-:W-:Y:S02]  /*1640*/  IMAD.U32 R85, R17, 0x10000, RZ ;  /* 0x0001000011557824 */ /* 0x000fe400078e00ff */
[----:B------:R-:W-:Y:S01]  /*1650*/  FADD.FTZ R86, R60, -R69 ;  /* 0x800000453c567221 */ /* 0x000fe20000010000 */
[C---:B------:R-:W-:Y:S01]  /*1660*/  FFMA.FTZ R55, R64.reuse, R66, R55 ;  /* 0x0000004240377223 */ /* 0x040fe20000010037 */
[----:B------:R-:W-:Y:S01]  /*1670*/  PRMT R66, R19, 0x7632, R66 ;  /* 0x0000763213427816 */ /* 0x000fe20000000042 */
[----:B------:R-:W-:Y:S01]  /*1680*/  FFMA.FTZ R68, R64, R68, R85 ;  /* 0x0000004440447223 */ /* 0x000fe20000010055 */
[----:B------:R-:W-:Y:S01]  /*1690*/  ISETP.NE.U32.AND P0, PT, RZ, UR4, PT ;  /* 0x00000004ff007c0c */ /* 0x000fe2000bf05070 */
[----:B------:R-:W-:Y:S01]  /*16a0*/  FADD.FTZ R54, R83, -R54 ;  /* 0x8000003653367221 */ /* 0x000fe20000010000 */
[----:B------:R-:W-:Y:S01]  /*16b0*/  SHF.L.U32 R85, R66, 0x10, RZ ;  /* 0x0000001042557819 */ /* 0x000fe200000006ff */
[----:B------:R-:W-:Y:S01]  /*16c0*/  FFMA.FTZ R86, R64, R86, R67 ;  /* 0x0000005640567223 */ /* 0x000fe20000010043 */
[----:B------:R-:W-:-:S02]  /*16d0*/  SHF.L.U32 R69, R19, 0x10, RZ ;  /* 0x0000001013457819 */ /* 0x000fc400000006ff */
[----:B------:R-:W-:Y:S01]  /*16e0*/  ISETP.NE.AND.EX P0, PT, RZ, UR5, PT, P0 ;  /* 0x00000005ff007c0c */ /* 0x000fe2000bf05300 */
[----:B------:R-:W-:Y:S01]  /*16f0*/  FFMA.FTZ R67, R64, R54, R85 ;  /* 0x0000003640437223 */ /* 0x000fe20000010055 */
[----:B------:R-:W-:Y:S01]  /*1700*/  FMUL.FTZ R54, R86, UR14 ;  /* 0x0000000e56367c20 */ /* 0x000fe20008410000 */
[----:B------:R-:W-:Y:S01]  /*1710*/  FFMA.FTZ R66, R64, R88, R69 ;  /* 0x0000005840427223 */ /* 0x000fe20000010045 */
[----:B------:R-:W-:Y:S01]  /*1720*/  FMUL.FTZ R64, R65, UR14 ;  /* 0x0000000e41407c20 */ /* 0x000fe20008410000 */
[----:B------:R-:W-:Y:S02]  /*1730*/  LOP3.LUT P1, RZ, R72, 0xff, RZ, 0xc0, !PT ;  /* 0x000000ff48ff7812 */ /* 0x000fe4000782c0ff */
[----:B------:R-:W-:Y:S02]  /*1740*/  LOP3.LUT P3, RZ, R71, 0xff, RZ, 0xc0, !PT ;  /* 0x000000ff47ff7812 */ /* 0x000fe4000786c0ff */
[----:B------:R-:W-:Y:S02]  /*1750*/  FSEL R54, R54, RZ, P1 ;  /* 0x000000ff36367208 */ /* 0x000fe40000800000 */
[----:B------:R-:W-:-:S02]  /*1760*/  FSEL R69, R64, RZ, P3 ;  /* 0x000000ff40457208 */ /* 0x000fc40001800000 */
[----:B------:R-:W-:Y:S02]  /*1770*/  @P0 F2FP.BF16.F32.PACK_AB R86, RZ, R86 ;  /* 0x00000056ff56023e */ /* 0x000fe400000010ff */
[----:B------:R-:W-:Y:S02]  /*1780*/  F2FP.BF16.F32.PACK_AB R54, R69, R54 ;  /* 0x000000364536723e */ /* 0x000fe400000010ff */
[----:B------:R-:W-:Y:S01]  /*1790*/  @P0 F2FP.BF16.F32.PACK_AB R85, RZ, R68 ;  /* 0x00000044ff55023e */ /* 0x000fe200000010ff */
[----:B------:R-:W-:Y:S01]  /*17a0*/  FMUL.FTZ R68, R68, UR14 ;  /* 0x0000000e44447c20 */ /* 0x000fe20008410000 */
[----:B------:R-:W-:Y:S01]  /*17b0*/  @P0 F2FP.BF16.F32.PACK_AB R69, RZ, R55 ;  /* 0x00000037ff45023e */ /* 0x000fe200000010ff */
[----:B------:R-:W-:Y:S01]  /*17c0*/  FMUL.FTZ R55, R55, UR14 ;  /* 0x0000000e37377c20 */ /* 0x000fe20008410000 */
[----:B------:R-:W-:Y:S02]  /*17d0*/  @P0 F2FP.BF16.F32.PACK_AB R64, RZ, R65 ;  /* 0x00000041ff40023e */ /* 0x000fe400000010ff */
[----:B------:R-:W-:-:S02]  /*17e0*/  LOP3.LUT P6, RZ, R75, 0xff, RZ, 0xc0, !PT ;  /* 0x000000ff4bff7812 */ /* 0x000fc400078cc0ff */
[----:B------:R-:W-:Y:S01]  /*17f0*/  @P0 F2FP.BF16.F32.PACK_AB R65, RZ, R52 ;  /* 0x00000034ff41023e */ /* 0x000fe200000010ff */
[----:B------:R-:W-:Y:S01]  /*1800*/  FMUL.FTZ R52, R52, UR14 ;  /* 0x0000000e34347c20 */ /* 0x000fe20008410000 */
[----:B------:R-:W-:Y:S02]  /*1810*/  @P0 PRMT R50, R86, 0x7610, R50 ;  /* 0x0000761056320816 */ /* 0x000fe40000000032 */
[----:B------:R-:W-:Y:S02]  /*1820*/  @P0 PRMT R49, R85, 0x7610, R49 ;  /* 0x0000761055310816 */ /* 0x000fe40000000031 */
[----:B------:R-:W-:Y:S02]  /*1830*/  @P0 PRMT R48, R69, 0x7610, R48 ;  /* 0x0000761045300816 */ /* 0x000fe40000000030 */
[----:B------:R-:W-:Y:S01]  /*1840*/  @P0 F2FP.BF16.F32.PACK_AB R86, RZ, R66 ;  /* 0x00000042ff56023e */ /* 0x000fe200000010ff */
[----:B------:R-:W-:Y:S01]  /*1850*/  FMUL.FTZ R66, R66, UR14 ;  /* 0x0000000e42427c20 */ /* 0x000fe20008410000 */
[----:B------:R-:W-:Y:S01]  /*1860*/  @P0 F2FP.BF16.F32.PACK_AB R69, RZ, R53 ;  /* 0x00000035ff45023e */ /* 0x000fe200000010ff */
[----:B------:R-:W-:Y:S01]  /*1870*/  FMUL.FTZ R53, R53, UR14 ;  /* 0x0000000e35357c20 */ /* 0x000fe20008410000 */
[----:B------:R-:W-:Y:S01]  /*1880*/  @P0 F2FP.BF16.F32.PACK_AB R85, RZ, R67 ;  /* 0x00000043ff55023e */ /* 0x000fe200000010ff */
[----:B------:R-:W-:Y:S01]  /*1890*/  FMUL.FTZ R67, R67, UR14 ;  /* 0x0000000e43437c20 */ /* 0x000fe20008410000 */
[----:B------:R-:W-:-:S02]  /*18a0*/  LOP3.LUT P5, RZ, R73, 0xff, RZ, 0xc0, !PT ;  /* 0x000000ff49ff7812 */ /* 0x000fc400078ac0ff */
[----:B------:R-:W-:Y:S02]  /*18b0*/  LOP3.LUT P4, RZ, R84, 0xff, RZ, 0xc0, !PT ;  /* 0x000000ff54ff7812 */ /* 0x000fe4000788c0ff */
[----:B------:R-:W-:Y:S02]  /*18c0*/  FSEL R68, R68, RZ, P6 ;  /* 0x000000ff44447208 */ /* 0x000fe40003000000 */
[----:B------:R-:W-:Y:S02]  /*18d0*/  LOP3.LUT P3, RZ, R82, 0xff, RZ, 0xc0, !PT ;  /* 0x000000ff52ff7812 */ /* 0x000fe4000786c0ff */
[----:B------:R-:W-:Y:S02]  /*18e0*/  LOP3.LUT P1, RZ, R70, 0xff, RZ, 0xc0, !PT ;  /* 0x000000ff46ff7812 */ /* 0x000fe4000782c0ff */
[----:B------:R-:W-:Y:S02]  /*18f0*/  LOP3.LUT P6, RZ, R63, 0xff, RZ, 0xc0, !PT ;  /* 0x000000ff3fff7812 */ /* 0x000fe400078cc0ff */
[----:B------:R-:W-:-:S02]  /*1900*/  FSEL R89, R52, RZ, P5 ;  /* 0x000000ff34597208 */ /* 0x000fc40002800000 */
[----:B------:R-:W-:Y:S02]  /*1910*/  FSEL R52, R55, RZ, P4 ;  /* 0x000000ff37347208 */ /* 0x000fe40002000000 */
[----:B------:R-:W-:Y:S02]  /*1920*/  @P0 PRMT R51, R86, 0x7610, R51 ;  /* 0x0000761056330816 */ /* 0x000fe40000000033 */
[----:B------:R-:W-:Y:S02]  /*1930*/  FSEL R87, R53, RZ, P3 ;  /* 0x000000ff35577208 */ /* 0x000fe40001800000 */
[----:B------:R-:W-:Y:S02]  /*1940*/  FSEL R66, R66, RZ, P1 ;  /* 0x000000ff42427208 */ /* 0x000fe40000800000 */
[----:B------:R-:W-:Y:S02]  /*1950*/  FSEL R55, R67, RZ, P6 ;  /* 0x000000ff43377208 */ /* 0x000fe40003000000 */
        /* <DEDUP_REMOVED lines=8> */
.L_x_719:
        /* <DEDUP_REMOVED lines=25> */
[----:B------:R-:W-:Y:S01]  /*1b70*/  FADD.FTZ R85, R83, -R52 ;  /* 0x8000003453557221 */ /* 0x000fe20000010000 */
[----:B------:R-:W-:Y:S01]  /*1b80*/  LOP3.LUT P6, RZ, R5, 0xff, RZ, 0xc0, !PT ;  /* 0x000000ff05ff7812 */ /* 0x000fe200078cc0ff */
[----:B------:R-:W-:Y:S01]  /*1b90*/  FMUL.FTZ R52, R64, R29 ;  /* 0x0000001d40347220 */ /* 0x000fe20000410000 */
        /* <DEDUP_REMOVED lines=9> */
[C---:B------:R-:W-:Y:S01]  /*1c30*/  FMUL.FTZ R31, R64.reuse, R31 ;  /* 0x0000001f401f7220 */ /* 0x040fe20000410000 */
[----:B------:R-:W-:Y:S01]  /*1c40*/  LOP3.LUT P0, RZ, R73, 0xff, RZ, 0xc0, !PT ;  /* 0x000000ff49ff7812 */ /* 0x000fe2000780c0ff */
[----:B------:R-:W-:Y:S01]  /*1c50*/  FMUL.FTZ R28, R64, R69 ;  /* 0x00000045401c7220 */ /* 0x000fe20000410000 */
[----:B------:R-:W-:Y:S01]  /*1c60*/  FSEL R30, R65, RZ, P6 ;  /* 0x000000ff411e7208 */ /* 0x000fe20003000000 */
[----:B------:R-:W-:Y:S01]  /*1c70*/  FMUL.FTZ R52, R52, UR14 ;  /* 0x0000000e34347c20 */ /* 0x000fe20008410000 */
[----:B------:R-:W-:Y:S01]  /*1c80*/  LOP3.LUT P6, RZ, R6, 0xff, RZ, 0xc0, !PT ;  /* 0x000000ff06ff7812 */ /* 0x000fe200078cc0ff */
[----:B------:R-:W-:Y:S01]  /*1c90*/  FMUL.FTZ R64, R64, R85 ;  /* 0x0000005540407220 */ /* 0x000fe20000410000 */
[C---:B------:R-:W-:Y:S01]  /*1ca0*/  FSEL R53, R66.reuse, RZ, P4 ;  /* 0x000000ff42357208 */ /* 0x040fe20002000000 */
[----:B------:R-:W-:Y:S01]  /*1cb0*/  FMUL.FTZ R31, R31, UR14 ;  /* 0x0000000e1f1f7c20 */ /* 0x000fe20008410000 */
[----:B------:R-:W-:-:S02]  /*1cc0*/  FSEL R86, R66, RZ, P5 ;  /* 0x000000ff42567208 */ /* 0x000fc40002800000 */
[----:B------:R-:W-:Y:S02]  /*1cd0*/  FSEL R55, R29, RZ, P3 ;  /* 0x000000ff1d377208 */ /* 0x000fe40001800000 */
[C---:B------:R-:W-:Y:S02]  /*1ce0*/  FSEL R68, R54.reuse, RZ, P0 ;  /* 0x000000ff36447208 */ /* 0x040fe40000000000 */
[----:B------:R-:W-:Y:S02]  /*1cf0*/  LOP3.LUT P1, RZ, R7, 0xff, RZ, 0xc0, !PT ;  /* 0x000000ff07ff7812 */ /* 0x000fe4000782c0ff */
[----:B------:R-:W-:Y:S02]  /*1d00*/  FSEL R66, R54, RZ, P6 ;  /* 0x000000ff36427208 */ /* 0x000fe40003000000 */
[----:B------:R-:W-:Y:S02]  /*1d10*/  LOP3.LUT P6, RZ, R9, 0xff, RZ, 0xc0, !PT ;  /* 0x000000ff09ff7812 */ /* 0x000fe400078cc0ff */
[----:B------:R-:W-:-:S02]  /*1d20*/  F2FP.BF16.F32.PACK_AB R30, R53, R30 ;  /* 0x0000001e351e723e */ /* 0x000fc400000010ff */
[----:B------:R-:W-:Y:S02]  /*1d30*/  LOP3.LUT P0, RZ, R84, 0xff, RZ, 0xc0, !PT ;  /* 0x000000ff54ff7812 */ /* 0x000fe4000780c0ff */
[----:B------:R-:W-:Y:S01]  /*1d40*/  F2FP.BF16.F32.PACK_AB R53, R68, R55 ;  /* 0x000000374435723e */ /* 0x000fe200000010ff */
[----:B------:R-:W-:Y:S01]  /*1d50*/  FMUL.FTZ R55, R28, UR14 ;  /* 0x0000000e1c377c20 */ /* 0x000fe20008410000 */
[----:B------:R-:W-:Y:S02]  /*1d60*/  FSEL R29, R29, RZ, P1 ;  /* 0x000000ff1d1d7208 */ /* 0x000fe40000800000 */
[----:B------:R-:W-:Y:S01]  /*1d70*/  F2FP.BF16.F32.PACK_AB R54, R86, R67 ;  /* 0x000000435636723e */ /* 0x000fe200000010ff */
[----:B------:R-:W-:Y:S01]  /*1d80*/  FMUL.FTZ R67, R64, UR14 ;  /* 0x0000000e40437c20 */ /* 0x000fe20008410000 */
[----:B------:R-:W-:Y:S02]  /*1d90*/  LOP3.LUT P5, RZ, R82, 0xff, RZ, 0xc0, !PT ;  /* 0x000000ff52ff7812 */ /* 0x000fe400078ac0ff */
[----:B------:R-:W-:-:S02]  /*1da0*/  LOP3.LUT P4, RZ, R8, 0xff, RZ, 0xc0, !PT ;  /* 0x000000ff08ff7812 */ /* 0x000fc4000788c0ff */
[----:B------:R-:W-:Y:S02]  /*1db0*/  LOP3.LUT P3, RZ, R70, 0xff, RZ, 0xc0, !PT ;  /* 0x000000ff46ff7812 */ /* 0x000fe4000786c0ff */
[----:B------:R-:W-:Y:S02]  /*1dc0*/  FSEL R28, R52, RZ, P6 ;  /* 0x000000ff341c7208 */ /* 0x000fe40003000000 */
[----:B------:R-:W-:Y:S02]  /*1dd0*/  LOP3.LUT P1, RZ, R2, 0xff, RZ, 0xc0, !PT ;  /* 0x000000ff02ff7812 */ /* 0x000fe4000782c0ff */
[----:B------:R-:W-:Y:S02]  /*1de0*/  FSEL R65, R52, RZ, P0 ;  /* 0x000000ff34417208 */ /* 0x000fe40000000000 */
[----:B------:R-:W-:Y:S02]  /*1df0*/  LOP3.LUT P6, RZ, R0, 0xff, RZ, 0xc0, !PT ;  /* 0x000000ff00ff7812 */ /* 0x000fe400078cc0ff */
[----:B------:R-:W-:-:S02]  /*1e00*/  LOP3.LUT P0, RZ, R63, 0xff, RZ, 0xc0, !PT ;  /* 0x000000ff3fff7812 */ /* 0x000fc4000780c0ff */
[----:B------:R-:W-:Y:S02]  /*1e10*/  F2FP.BF16.F32.PACK_AB R29, R66, R29 ;  /* 0x0000001d421d723e */ /* 0x000fe400000010ff */
[C---:B------:R-:W-:Y:S02]  /*1e20*/  FSEL R52, R31.reuse, RZ, P5 ;  /* 0x000000ff1f347208 */ /* 0x040fe40002800000 */
[----:B------:R-:W-:Y:S02]  /*1e30*/  FSEL R31, R31, RZ, P4 ;  /* 0x000000ff1f1f7208 */ /* 0x000fe40002000000 */
[C---:B------:R-:W-:Y:S02]  /*1e40*/  FSEL R66, R55.reuse, RZ, P3 ;  /* 0x000000ff37427208 */ /* 0x040fe40001800000 */
        /* <DEDUP_REMOVED lines=8> */
.L_x_724:
        /* <DEDUP_REMOVED lines=16> */
[C---:B------:R-:W-:Y:S01]  /*1fd0*/  FMUL.FTZ R55, R64.reuse, R55 ;  /* 0x0000003740377220 */ /* 0x040fe20000410000 */
[----:B------:R-:W-:Y:S01]  /*1fe0*/  FMUL.FTZ R31, R64, R29 ;  /* 0x0000001d401f7220 */ /* 0x000fe20000410000 */
[----:B------:R-:W-:Y:S01]  /*1ff0*/  FMUL.FTZ R29, R50, UR14 ;  /* 0x0000000e321d7c20 */ /* 0x000fe20008410000 */
[----:B------:R-:W-:Y:S01]  /*2000*/  LOP3.LUT P0, RZ, R72, 0xff, RZ, 0xc0, !PT ;  /* 0x000000ff48ff7812 */ /* 0x000fe2000780c0ff */
[C---:B------:R-:W-:Y:S01]  /*2010*/  FMUL.FTZ R49, R64.reuse, R49 ;  /* 0x0000003140317220 */ /* 0x040fe20000410000 */
[----:B------:R-:W-:Y:S01]  /*2020*/  LOP3.LUT P6, RZ, R5, 0xff, RZ, 0xc0, !PT ;  /* 0x000000ff05ff7812 */ /* 0x000fe200078cc0ff */
[----:B------:R-:W-:Y:S01]  /*2030*/  FMUL.FTZ R30, R64, R51 ;  /* 0x00000033401e7220 */ /* 0x000fe20000410000 */
[C---:B------:R-:W-:Y:S01]  /*2040*/  F2FP.BF16.F32.PACK_AB R50, R55.reuse, R50 ;  /* 0x000000323732723e */ /* 0x040fe200000010ff */
[----:B------:R-:W-:Y:S01]  /*2050*/  FMUL.FTZ R48, R55, UR14 ;  /* 0x0000000e37307c20 */ /* 0x000fe20008410000 */
[C---:B------:R-:W-:Y:S01]  /*2060*/  FSEL R54, R29.reuse, RZ, P0 ;  /* 0x000000ff1d367208 */ /* 0x040fe20000000000 */
[----:B------:R-:W-:Y:S01]  /*2070*/  FADD.FTZ R65, R62, -R65 ;  /* 0x800000413e417221 */ /* 0x000fe20000010000 */
[----:B------:R-:W-:Y:S01]  /*2080*/  FSEL R55, R29, RZ, P6 ;  /* 0x000000ff1d377208 */ /* 0x000fe20003000000 */
[----:B------:R-:W-:Y:S01]  /*2090*/  FMUL.FTZ R29, R49, UR14 ;  /* 0x0000000e311d7c20 */ /* 0x000fe20008410000 */
[C---:B------:R-:W-:Y:S01]  /*20a0*/  F2FP.BF16.F32.PACK_AB R49, R30.reuse, R49 ;  /* 0x000000311e31723e */ /* 0x040fe200000010ff */
[----:B------:R-:W-:Y:S01]  /*20b0*/  FMUL.FTZ R30, R30, UR14 ;  /* 0x0000000e1e1e7c20 */ /* 0x000fe20008410000 */
[----:B------:R-:W-:Y:S01]  /*20c0*/  LOP3.LUT P3, RZ, R75, 0xff, RZ, 0xc0, !PT ;  /* 0x000000ff4bff7812 */ /* 0x000fe2000786c0ff */
[----:B------:R-:W-:Y:S01]  /*20d0*/  FADD.FTZ R67, R83, -R52 ;  /* 0x8000003453437221 */ /* 0x000fe20000010000 */
[----:B------:R-:W-:Y:S01]  /*20e0*/  LOP3.LUT P1, RZ, R7, 0xff, RZ, 0xc0, !PT ;  /* 0x000000ff07ff7812 */ /* 0x000fe2000782c0ff */
[----:B------:R-:W-:Y:S01]  /*20f0*/  FMUL.FTZ R51, R64, R65 ;  /* 0x0000004140337220 */ /* 0x000fe20000410000 */
[----:B------:R-:W-:Y:S01]  /*2100*/  LOP3.LUT P6, RZ, R6, 0xff, RZ, 0xc0, !PT ;  /* 0x000000ff06ff7812 */ /* 0x000fe200078cc0ff */
[----:B------:R-:W-:Y:S01]  /*2110*/  FMUL.FTZ R64, R64, R67 ;  /* 0x0000004340407220 */ /* 0x000fe20000410000 */
[----:B------:R-:W-:-:S02]  /*2120*/  LOP3.LUT P5, RZ, R71, 0xff, RZ, 0xc0, !PT ;  /* 0x000000ff47ff7812 */ /* 0x000fc400078ac0ff */
[----:B------:R-:W-:Y:S02]  /*2130*/  LOP3.LUT P4, RZ, R4, 0xff, RZ, 0xc0, !PT ;  /* 0x000000ff04ff7812 */ /* 0x000fe4000788c0ff */
[----:B------:R-:W-:Y:S02]  /*2140*/  LOP3.LUT P0, RZ, R73, 0xff, RZ, 0xc0, !PT ;  /* 0x000000ff49ff7812 */ /* 0x000fe4000780c0ff */
[C---:B------:R-:W-:Y:S02]  /*2150*/  FSEL R53, R29.reuse, RZ, P3 ;  /* 0x000000ff1d357208 */ /* 0x040fe40001800000 */
[----:B------:R-:W-:Y:S02]  /*2160*/  FSEL R29, R29, RZ, P1 ;  /* 0x000000ff1d1d7208 */ /* 0x000fe40000800000 */
[----:B------:R-:W-:Y:S02]  /*2170*/  FSEL R52, R30, RZ, P6 ;  /* 0x000000ff1e347208 */ /* 0x000fe40003000000 */
[----:B------:R-:W-:-:S02]  /*2180*/  FSEL R65, R48, RZ, P5 ;  /* 0x000000ff30417208 */ /* 0x000fc40002800000 */
[----:B------:R-:W-:Y:S02]  /*2190*/  FSEL R66, R48, RZ, P4 ;  /* 0x000000ff30427208 */ /* 0x000fe40002000000 */
[----:B------:R-:W-:Y:S02]  /*21a0*/  FSEL R48, R30, RZ, P0 ;  /* 0x000000ff1e307208 */ /* 0x000fe40000000000 */
[----:B------:R-:W-:Y:S01]  /*21b0*/  F2FP.BF16.F32.PACK_AB R29, R52, R29 ;  /* 0x0000001d341d723e */ /* 0x000fe200000010ff */
[----:B------:R-:W-:Y:S01]  /*21c0*/  FMUL.FTZ R52, R31, UR14 ;  /* 0x0000000e1f347c20 */ /* 0x000fe20008410000 */
[----:B------:R-:W-:Y:S02]  /*21d0*/  F2FP.BF16.F32.PACK_AB R53, R48, R53 ;  /* 0x000000353035723e */ /* 0x000fe400000010ff */
[----:B------:R-:W-:Y:S02]  /*21e0*/  LOP3.LUT P6, RZ, R84, 0xff, RZ, 0xc0, !PT ;  /* 0x000000ff54ff7812 */ /* 0x000fe400078cc0ff */
[----:B------:R-:W-:-:S02]  /*21f0*/  LOP3.LUT P0, RZ, R9, 0xff, RZ, 0xc0, !PT ;  /* 0x000000ff09ff7812 */ /* 0x000fc4000780c0ff */
[C---:B------:R-:W-:Y:S01]  /*2200*/  F2FP.BF16.F32.PACK_AB R48, R28.reuse, R31 ;  /* 0x0000001f1c30723e */ /* 0x040fe200000010ff */
[----:B------:R-:W-:Y:S01]  /*2210*/  FMUL.FTZ R31, R28, UR14 ;  /* 0x0000000e1c1f7c20 */ /* 0x000fe20008410000 */
[----:B------:R-:W-:Y:S01]  /*2220*/  F2FP.BF16.F32.PACK_AB R54, R65, R54 ;  /* 0x000000364136723e */ /* 0x000fe200000010ff */
[----:B------:R-:W-:Y:S01]  /*2230*/  FMUL.FTZ R65, R51, UR14 ;  /* 0x0000000e33417c20 */ /* 0x000fe20008410000 */
[----:B------:R-:W-:Y:S01]  /*2240*/  F2FP.BF16.F32.PACK_AB R30, R66, R55 ;  /* 0x00000037421e723e */ /* 0x000fe200000010ff */
[----:B------:R-:W-:Y:S01]  /*2250*/  FMUL.FTZ R66, R64, UR14 ;  /* 0x0000000e40427c20 */ /* 0x000fe20008410000 */
[----:B------:R-:W-:Y:S02]  /*2260*/  LOP3.LUT P1, RZ, R82, 0xff, RZ, 0xc0, !PT ;  /* 0x000000ff52ff7812 */ /* 0x000fe4000782c0ff */
[----:B------:R-:W-:Y:S02]  /*2270*/  LOP3.LUT P3, RZ, R8, 0xff, RZ, 0xc0, !PT ;  /* 0x000000ff08ff7812 */ /* 0x000fe4000786c0ff */
[----:B------:R-:W-:-:S02]  /*2280*/  LOP3.LUT P4, RZ, R70, 0xff, RZ, 0xc0, !PT ;  /* 0x000000ff46ff7812 */ /* 0x000fc4000788c0ff */
[C---:B------:R-:W-:Y:S02]  /*2290*/  FSEL R55, R52.reuse, RZ, P6 ;  /* 0x000000ff34377208 */ /* 0x040fe40003000000 */
[----:B------:R-:W-:Y:S02]  /*22a0*/  FSEL R28, R52, RZ, P0 ;  /* 0x000000ff341c7208 */ /* 0x000fe40000000000 */
[----:B------:R-:W-:Y:S02]  /*22b0*/  LOP3.LUT P5, RZ, R2, 0xff, RZ, 0xc0, !PT ;  /* 0x000000ff02ff7812 */ /* 0x000fe400078ac0ff */
[----:B------:R-:W-:Y:S02]  /*22c0*/  LOP3.LUT P6, RZ, R63, 0xff, RZ, 0xc0, !PT ;  /* 0x000000ff3fff7812 */ /* 0x000fe400078cc0ff */
[----:B------:R-:W-:Y:S02]  /*22d0*/  LOP3.LUT P0, RZ, R0, 0xff, RZ, 0xc0, !PT ;  /* 0x000000ff00ff7812 */ /* 0x000fe4000780c0ff */
[----:B------:R-:W-:-:S02]  /*22e0*/  F2FP.BF16.F32.PACK_AB R51, R64, R51 ;  /* 0x000000334033723e */ /* 0x000fc400000010ff */
[C---:B------:R-:W-:Y:S02]  /*22f0*/  FSEL R52, R31.reuse, RZ, P1 ;  /* 0x000000ff1f347208 */ /* 0x040fe40000800000 */
        /* <DEDUP_REMOVED lines=10> */
.L_x_723:
        /* <DEDUP_REMOVED lines=11> */
[----:B------:R-:W-:Y:S01]  /*2450*/  IMAD.U32 R53, R54, 0x10000, RZ ;  /* 0x0001000036357824 */ /* 0x000fe200078e00ff */
[----:B------:R-:W-:Y:S01]  /*2460*/  SHF.L.U32 R65, R16, 0x10, RZ ;  /* 0x0000001010417819 */ /* 0x000fe200000006ff */
[----:B------:R-:W-:Y:S01]  /*2470*/  FADD.FTZ R31, R56, -R31 ;  /* 0x8000001f381f7221 */ /* 0x000fe20000010000 */
[C---:B------:R-:W-:Y:S01]  /*2480*/  PRMT R54, R17.reuse, 0x7632, R54 ;  /* 0x0000763211367816 */ /* 0x040fe20000000036 */
[----:B------:R-:W-:-:S02]  /*2490*/  IMAD.U32 R66, R17, 0x10000, RZ ;  /* 0x0001000011427824 */ /* 0x000fc400078e00ff */
[----:B------:R-:W-:Y:S01]  /*24a0*/  FADD.FTZ R67, R58, -R67 ;  /* 0x800000433a437221 */ /* 0x000fe20000010000 */
[----:B------:R-:W-:Y:S01]  /*24b0*/  FADD.FTZ R28, R77, -R28 ;  /* 0x8000001c4d1c7221 */ /* 0x000fe20000010000 */
[----:B------:R-:W-:Y:S01]  /*24c0*/  SHF.L.U32 R86, R54, 0x10, RZ ;  /* 0x0000001036567819 */ /* 0x000fe200000006ff */
[----:B------:R-:W-:Y:S01]  /*24d0*/  FADD.FTZ R69, R79, -R68 ;  /* 0x800000444f457221 */ /* 0x000fe20000010000 */
[C-C-:B-----5:R-:W-:Y:S01]  /*24e0*/  FFMA.FTZ R31, R64.reuse, R31, R65.reuse ;  /* 0x0000001f401f7223 */ /* 0x160fe20000010041 */
[----:B------:R-:W-:Y:S01]  /*24f0*/  FFMA.FTZ R54, R64, R67, R66 ;  /* 0x0000004340367223 */ /* 0x000fe20000010042 */
[C---:B------:R-:W-:Y:S01]  /*2500*/  PRMT R65, R18.reuse, 0x7632, R65 ;  /* 0x0000763212417816 */ /* 0x040fe20000000041 */
[----:B------:R-:W-:Y:S02]  /*2510*/  IMAD.U32 R67, R18, 0x10000, RZ ;  /* 0x0001000012437824 */ /* 0x000fe400078e00ff */
[----:B------:R-:W-:Y:S01]  /*2520*/  FADD.FTZ R29, R60, -R29 ;  /* 0x8000001d3c1d7221 */ /* 0x000fe20000010000 */
[C---:B------:R-:W-:Y:S01]  /*2530*/  FFMA.FTZ R28, R64.reuse, R28, R53 ;  /* 0x0000001c401c7223 */ /* 0x040fe20000010035 */
[----:B------:R-:W-:Y:S01]  /*2540*/  FFMA.FTZ R53, R64, R69, R86 ;  /* 0x0000004540357223 */ /* 0x000fe20000010056 */
[----:B------:R-:W-:Y:S01]  /*2550*/  PRMT R66, R19, 0x7632, R66 ;  /* 0x0000763213427816 */ /* 0x000fe20000000042 */
[----:B------:R-:W-:Y:S01]  /*2560*/  FADD.FTZ R69, R81, -R30 ;  /* 0x8000001e51457221 */ /* 0x000fe20000010000 */
[----:B------:R-:W-:-:S02]  /*2570*/  IMAD.U32 R30, R65, 0x10000, RZ ;  /* 0x00010000411e7824 */ /* 0x000fc400078e00ff */
[----:B------:R-:W-:Y:S01]  /*2580*/  FFMA.FTZ R29, R64, R29, R67 ;  /* 0x0000001d401d7223 */ /* 0x000fe20000010043 */
[----:B------:R-:W-:Y:S01]  /*2590*/  SHF.L.U32 R68, R19, 0x10, RZ ;  /* 0x0000001013447819 */ /* 0x000fe200000006ff */
[----:B------:R-:W-:Y:S01]  /*25a0*/  FADD.FTZ R55, R62, -R55 ;  /* 0x800000373e377221 */ /* 0x000fe20000010000 */
[----:B------:R-:W-:Y:S01]  /*25b0*/  SHF.L.U32 R66, R66, 0x10, RZ ;  /* 0x0000001042427819 */ /* 0x000fe200000006ff */
[----:B------:R-:W-:Y:S01]  /*25c0*/  FADD.FTZ R65, R83, -R52 ;  /* 0x8000003453417221 */ /* 0x000fe20000010000 */
[----:B------:R-:W-:Y:S01]  /*25d0*/  FFMA.FTZ R30, R64, R69, R30 ;  /* 0x00000045401e7223 */ /* 0x000fe2000001001e */
[----:B------:R-:W-:Y:S01]  /*25e0*/  FMUL.FTZ R29, R29, UR14 ;  /* 0x0000000e1d1d7c20 */ /* 0x000fe20008410000 */
[----:B------:R-:W-:Y:S01]  /*25f0*/  LOP3.LUT P0, RZ, R72, 0xff, RZ, 0xc0, !PT ;  /* 0x000000ff48ff7812 */ /* 0x000fe2000780c0ff */
[C---:B------:R-:W-:Y:S01]  /*2600*/  FFMA.FTZ R52, R64.reuse, R55, R68 ;  /* 0x0000003740347223 */ /* 0x040fe20000010044 */
[----:B------:R-:W-:Y:S01]  /*2610*/  FFMA.FTZ R64, R64, R65, R66 ;  /* 0x0000004140407223 */ /* 0x000fe20000010042 */
        /* <DEDUP_REMOVED lines=8> */
[----:B------:R-:W-:Y:S01]  /*26a0*/  LOP3.LUT P3, RZ, R75, 0xff, RZ, 0xc0, !PT ;  /* 0x000000ff4bff7812 */ /* 0x000fe2000786c0ff */
[----:B------:R-:W-:Y:S01]  /*26b0*/  FMUL.FTZ R67, R64, UR14 ;  /* 0x0000000e40437c20 */ /* 0x000fe20008410000 */
[----:B------:R-:W-:-:S02]  /*26c0*/  LOP3.LUT P0, RZ, R73, 0xff, RZ, 0xc0, !PT ;  /* 0x000000ff49ff7812 */ /* 0x000fc4000780c0ff */
[----:B------:R-:W-:Y:S02]  /*26d0*/  FSEL R65, R29, RZ, P6 ;  /* 0x000000ff1d417208 */ /* 0x000fe40003000000 */
[----:B------:R-:W-:Y:S02]  /*26e0*/  LOP3.LUT P6, RZ, R6, 0xff, RZ, 0xc0, !PT ;  /* 0x000000ff06ff7812 */ /* 0x000fe400078cc0ff */
[C---:B------:R-:W-:Y:S02]  /*26f0*/  FSEL R86, R66.reuse, RZ, P5 ;  /* 0x000000ff42567208 */ /* 0x040fe40002800000 */
[----:B------:R-:W-:Y:S02]  /*2700*/  FSEL R88, R66, RZ, P4 ;  /* 0x000000ff42587208 */ /* 0x000fe40002000000 */
[----:B------:R-:W-:Y:S02]  /*2710*/  FSEL R53, R54, RZ, P3 ;  /* 0x000000ff36357208 */ /* 0x000fe40001800000 */
[----:B------:R-:W-:-:S02]  /*2720*/  FSEL R66, R30, RZ, P0 ;  /* 0x000000ff1e427208 */ /* 0x000fc40000000000 */
[----:B------:R-:W-:Y:S02]  /*2730*/  LOP3.LUT P1, RZ, R7, 0xff, RZ, 0xc0, !PT ;  /* 0x000000ff07ff7812 */ /* 0x000fe4000782c0ff */
[----:B------:R-:W-:Y:S02]  /*2740*/  FSEL R68, R30, RZ, P6 ;  /* 0x000000ff1e447208 */ /* 0x000fe40003000000 */
[----:B------:R-:W-:Y:S02]  /*2750*/  LOP3.LUT P0, RZ, R9, 0xff, RZ, 0xc0, !PT ;  /* 0x000000ff09ff7812 */ /* 0x000fe4000780c0ff */
[----:B------:R-:W-:Y:S02]  /*2760*/  LOP3.LUT P6, RZ, R84, 0xff, RZ, 0xc0, !PT ;  /* 0x000000ff54ff7812 */ /* 0x000fe400078cc0ff */
[----:B------:R-:W-:Y:S01]  /*2770*/  F2FP.BF16.F32.PACK_AB R30, R88, R65 ;  /* 0x00000041581e723e */ /* 0x000fe200000010ff */
[----:B------:R-:W-:Y:S01]  /*2780*/  FMUL.FTZ R65, R28, UR14 ;  /* 0x0000000e1c417c20 */ /* 0x000fe20008410000 */
[----:B------:R-:W-:Y:S01]  /*2790*/  F2FP.BF16.F32.PACK_AB R53, R66, R53 ;  /* 0x000000354235723e */ /* 0x000fe200000010ff */
[----:B------:R-:W-:Y:S01]  /*27a0*/  FMUL.FTZ R66, R52, UR14 ;  /* 0x0000000e34427c20 */ /* 0x000fe20008410000 */
[----:B------:R-:W-:-:S02]  /*27b0*/  FSEL R29, R54, RZ, P1 ;  /* 0x000000ff361d7208 */ /* 0x000fc40000800000 */
[----:B------:R-:W-:Y:S02]  /*27c0*/  F2FP.BF16.F32.PACK_AB R54, R86, R55 ;  /* 0x000000375636723e */ /* 0x000fe400000010ff */
[----:B------:R-:W-:Y:S02]  /*27d0*/  LOP3.LUT P4, RZ, R70, 0xff, RZ, 0xc0, !PT ;  /* 0x000000ff46ff7812 */ /* 0x000fe4000788c0ff */
[----:B------:R-:W-:Y:S02]  /*27e0*/  LOP3.LUT P5, RZ, R2, 0xff, RZ, 0xc0, !PT ;  /* 0x000000ff02ff7812 */ /* 0x000fe400078ac0ff */
[C---:B------:R-:W-:Y:S02]  /*27f0*/  FSEL R28, R31.reuse, RZ, P0 ;  /* 0x000000ff1f1c7208 */ /* 0x040fe40000000000 */
        /* <DEDUP_REMOVED lines=17> */
.L_x_725:
[-CC-:B------:R-:W-:Y:S01]  /*2910*/  FFMA.FTZ R31, R3, R52.reuse, R53.reuse ;  /* 0x00000034031f7223 */ /* 0x180fe20000010035 */
[-CC-:B------:R-:W-:Y:S01]  /*2920*/  FFMA.FTZ R30, R74, R52.reuse, R53.reuse ;  /* 0x000000344a1e7223 */ /* 0x180fe20000010035 */
[-CC-:B------:R-:W-:Y:S01]  /*2930*/  FFMA.FTZ R55, R57, R52.reuse, R53.reuse ;  /* 0x0000003439377223 */ /* 0x180fe20000010035 */
[-CC-:B------:R-:W-:Y:S01]  /*2940*/  FFMA.FTZ R66, R76, R52.reuse, R53.reuse ;  /* 0x000000344c427223 */ /* 0x180fe20000010035 */
[-CC-:B------:R-:W-:Y:S01]  /*2950*/  FFMA.FTZ R51, R59, R52.reuse, R53.reuse ;  /* 0x000000343b337223 */ /* 0x180fe20000010035 */
[-CC-:B------:R-:W-:Y:S01]  /*2960*/  FFMA.FTZ R28, R78, R52.reuse, R53.reuse ;  /* 0x000000344e1c7223 */ /* 0x180fe20000010035 */
[-CC-:B------:R-:W-:Y:S01]  /*2970*/  FFMA.FTZ R29, R61, R52.reuse, R53.reuse ;  /* 0x000000343d1d7223 */ /* 0x180fe20000010035 */
[----:B------:R-:W-:Y:S01]  /*2980*/  SHF.L.U32 R49, R16, 0x10, RZ ;  /* 0x0000001010317819 */ /* 0x000fe200000006ff */
[----:B------:R-:W-:Y:S01]  /*2990*/  FFMA.FTZ R52, R80, R52, R53 ;  /* 0x0000003450347223 */ /* 0x000fe20000010035 */
[----:B------:R-:W-:Y:S01]  /*29a0*/  PRMT R48, R17, 0x7632, R48 ;  /* 0x0000763211307816 */ /* 0x000fe20000000030 */
[----:B------:R-:W-:Y:S01]  /*29b0*/  FADD.FTZ R31, R56, -R31 ;  /* 0x8000001f381f7221 */ /* 0x000fe20000010000 */
[----:B------:R-:W-:-:S02]  /*29c0*/  IMAD.U32 R50, R65, 0x10000, RZ ;  /* 0x0001000041327824 */ /* 0x000fc400078e00ff */
[----:B------:R-:W-:Y:S01]  /*29d0*/  FADD.FTZ R53, R77, -R30 ;  /* 0x8000001e4d357221 */ /* 0x000fe20000010000 */
[----:B------:R-:W-:Y:S01]  /*29e0*/  SHF.L.U32 R30, R48, 0x10, RZ ;  /* 0x00000010301e7819 */ /* 0x000fe200000006ff */
[----:B-----5:R-:W-:Y:S01]  /*29f0*/  FFMA.FTZ R48, R64, R31, R49 ;  /* 0x0000001f40307223 */ /* 0x020fe20000010031 */
[----:B------:R-:W-:Y:S02]  /*2a00*/  IMAD.U32 R54, R17, 0x10000, RZ ;  /* 0x0001000011367824 */ /* 0x000fe400078e00ff */
[----:B------:R-:W-:Y:S01]  /*2a10*/  FADD.FTZ R55, R58, -R55 ;  /* 0x800000373a377221 */ /* 0x000fe20000010000 */
[--C-:B------:R-:W-:Y:S01]  /*2a20*/  FFMA.FTZ R31, R64, R53, R50.reuse ;  /* 0x00000035401f7223 */ /* 0x100fe20000010032 */
[C---:B------:R-:W-:Y:S01]  /*2a30*/  PRMT R50, R18.reuse, 0x7632, R50 ;  /* 0x0000763212327816 */ /* 0x040fe20000000032 */
[----:B------:R-:W-:Y:S02]  /*2a40*/  IMAD.U32 R53, R18, 0x10000, RZ ;  /* 0x0001000012357824 */ /* 0x000fe400078e00ff */
[----:B------:R-:W-:Y:S01]  /*2a50*/  FADD.FTZ R51, R60, -R51 ;  /* 0x800000333c337221 */ /* 0x000fe20000010000 */
[----:B------:R-:W-:Y:S01]  /*2a60*/  FFMA.FTZ R49, R64, R55, R54 ;  /* 0x0000003740317223 */ /* 0x000fe20000010036 */
[----:B------:R-:W-:Y:S01]  /*2a70*/  FADD.FTZ R55, R81, -R28 ;  /* 0x8000001c51377221 */ /* 0x000fe20000010000 */
[----:B------:R-:W-:Y:S01]  /*2a80*/  FADD.FTZ R65, R79, -R66 ;  /* 0x800000424f417221 */ /* 0x000fe20000010000 */
[----:B------:R-:W-:Y:S01]  /*2a90*/  PRMT R54, R19, 0x7632, R54 ;  /* 0x0000763213367816 */ /* 0x000fe20000000036 */
[----:B------:R-:W-:-:S02]  /*2aa0*/  IMAD.U32 R28, R50, 0x10000, RZ ;  /* 0x00010000321c7824 */ /* 0x000fc400078e00ff */
[C---:B------:R-:W-:Y:S01]  /*2ab0*/  FFMA.FTZ R50, R64.reuse, R51, R53 ;  /* 0x0000003340327223 */ /* 0x040fe20000010035 */
[----:B------:R-:W-:Y:S01]  /*2ac0*/  SHF.L.U32 R66, R19, 0x10, RZ ;  /* 0x0000001013427819 */ /* 0x000fe200000006ff */
[----:B------:R-:W-:Y:S01]  /*2ad0*/  FFMA.FTZ R30, R64, R65, R30 ;  /* 0x00000041401e7223 */ /* 0x000fe2000001001e */
[----:B------:R-:W-:Y:S01]  /*2ae0*/  FADD.FTZ R29, R62, -R29 ;  /* 0x8000001d3e1d7221 */ /* 0x000fe20000010000 */
[----:B------:R-:W-:Y:S01]  /*2af0*/  SHF.L.U32 R54, R54, 0x10, RZ ;  /* 0x0000001036367819 */ /* 0x000fe200000006ff */
[----:B------:R-:W-:Y:S01]  /*2b00*/  FFMA.FTZ R55, R64, R55, R28 ;  /* 0x0000003740377223 */ /* 0x000fe2000001001c */
[----:B------:R-:W-:Y:S01]  /*2b10*/  FADD.FTZ R65, R83, -R52 ;  /* 0x8000003453417221 */ /* 0x000fe20000010000 */
[----:B------:R-:W-:Y:S01]  /*2b20*/  FMUL.FTZ R28, R50, UR14 ;  /* 0x0000000e321c7c20 */ /* 0x000fe20008410000 */
[----:B------:R-:W-:Y:S01]  /*2b30*/  LOP3.LUT P0, RZ, R72, 0xff, RZ, 0xc0, !PT ;  /* 0x000000ff48ff7812 */ /* 0x000fe2000780c0ff */
[C---:B------:R-:W-:Y:S01]  /*2b40*/  FFMA.FTZ R51, R64.reuse, R29, R66 ;  /* 0x0000001d40337223 */ /* 0x040fe20000010042 */
[----:B------:R-:W-:Y:S01]  /*2b50*/  LOP3.LUT P6, RZ, R5, 0xff, RZ, 0xc0, !PT ;  /* 0x000000ff05ff7812 */ /* 0x000fe200078cc0ff */
[----:B------:R-:W-:Y:S01]  /*2b60*/  FFMA.FTZ R64, R64, R65, R54 ;  /* 0x0000004140407223 */ /* 0x000fe20000010036 */
[C---:B------:R-:W-:Y:S01]  /*2b70*/  F2FP.BF16.F32.PACK_AB R50, R55.reuse, R50 ;  /* 0x000000323732723e */ /* 0x040fe200000010ff */
[----:B------:R-:W-:Y:S01]  /*2b80*/  FMUL.FTZ R29, R55, UR14 ;  /* 0x0000000e371d7c20 */ /* 0x000fe20008410000 */
[----:B------:R-:W-:Y:S01]  /*2b90*/  FSEL R54, R28, RZ, P0 ;  /* 0x000000ff1c367208 */ /* 0x000fe20000000000 */
[----:B------:R-:W-:Y:S01]  /*2ba0*/  FMUL.FTZ R67, R64, UR14 ;  /* 0x0000000e40437c20 */ /* 0x000fe20008410000 */
[----:B------:R-:W-:Y:S01]  /*2bb0*/  FSEL R55, R28, RZ, P6 ;  /* 0x000000ff1c377208 */ /* 0x000fe20003000000 */
[----:B------:R-:W-:Y:S01]  /*2bc0*/  FMUL.FTZ R28, R49, UR14 ;  /* 0x0000000e311c7c20 */ /* 0x000fe20008410000 */
[----:B------:R-:W-:-:S02]  /*2bd0*/  LOP3.LUT P5, RZ, R71, 0xff, RZ, 0xc0, !PT ;  /* 0x000000ff47ff7812 */ /* 0x000fc400078ac0ff */
[----:B------:R-:W-:Y:S02]  /*2be0*/  LOP3.LUT P4, RZ, R4, 0xff, RZ, 0xc0, !PT ;  /* 0x000000ff04ff7812 */ /* 0x000fe4000788c0ff */
[C---:B------:R-:W-:Y:S01]  /*2bf0*/  F2FP.BF16.F32.PACK_AB R49, R30.reuse, R49 ;  /* 0x000000311e31723e */ /* 0x040fe200000010ff */
        /* <DEDUP_REMOVED lines=15> */
[C---:B------:R-:W-:Y:S01]  /*2cf0*/  F2FP.BF16.F32.PACK_AB R48, R31.reuse, R48 ;  /* 0x000000301f30723e */ /* 0x040fe200000010ff */
[----:B------:R-:W-:Y:S01]  /*2d00*/  FMUL.FTZ R31, R31, UR14 ;  /* 0x0000000e1f1f7c20 */ /* 0x000fe20008410000 */
[----:B------:R-:W-:Y:S01]  /*2d10*/  F2FP.BF16.F32.PACK_AB R30, R66, R55 ;  /* 0x00000037421e723e */ /* 0x000fe200000010ff */
[----:B------:R-:W-:Y:S01]  /*2d20*/  FMUL.FTZ R66, R51, UR14 ;  /* 0x0000000e33427c20 */ /* 0x000fe20008410000 */
[----:B------:R-:W-:Y:S02]  /*2d30*/  F2FP.BF16.F32.PACK_AB R54, R65, R54 ;  /* 0x000000364136723e */ /* 0x000fe400000010ff */
[----:B------:R-:W-:-:S02]  /*2d40*/  LOP3.LUT P1, RZ, R82, 0xff, RZ, 0xc0, !PT ;  /* 0x000000ff52ff7812 */ /* 0x000fc4000782c0ff */
[----:B------:R-:W-:Y:S02]  /*2d50*/  LOP3.LUT P3, RZ, R8, 0xff, RZ, 0xc0, !PT ;  /* 0x000000ff08ff7812 */ /* 0x000fe4000786c0ff */
[----:B------:R-:W-:Y:S02]  /*2d60*/  LOP3.LUT P4, RZ, R70, 0xff, RZ, 0xc0, !PT ;  /* 0x000000ff46ff7812 */ /* 0x000fe4000788c0ff */
[----:B------:R-:W-:Y:S02]  /*2d70*/  LOP3.LUT P5, RZ, R2, 0xff, RZ, 0xc0, !PT ;  /* 0x000000ff02ff7812 */ /* 0x000fe400078ac0ff */
[C---:B------:R-:W-:Y:S02]  /*2d80*/  FSEL R65, R28.reuse, RZ, P0 ;  /* 0x000000ff1c417208 */ /* 0x040fe40000000000 */
[----:B------:R-:W-:Y:S02]  /*2d90*/  FSEL R55, R28, RZ, P6 ;  /* 0x000000ff1c377208 */ /* 0x000fe40003000000 */
[----:B------:R-:W-:-:S02]  /*2da0*/  LOP3.LUT P0, RZ, R0, 0xff, RZ, 0xc0, !PT ;  /* 0x000000ff00ff7812 */ /* 0x000fc4000780c0ff */
[----:B------:R-:W-:Y:S02]  /*2db0*/  F2FP.BF16.F32.PACK_AB R29, R52, R29 ;  /* 0x0000001d341d723e */ /* 0x000fe400000010ff */
        /* <DEDUP_REMOVED lines=12> */
.L_x_722:
        /* <DEDUP_REMOVED lines=13> */
.L_x_718:
[----:B------:R-:W-:Y:S05]  /*2f50*/  BSYNC.RECONVERGENT B1 ;  /* 0x0000000000017941 */ /* 0x000fea0003800200 */
.L_x_717:
[----:B---3--:R-:W2:Y:S02]  /*2f60*/  LDC.64 R52, c[0x0][0x380] ;  /* 0x0000e000ff347b82 */ /* 0x008ea40000000a00 */
[----:B--2---:R-:W-:-:S05]  /*2f70*/  IMAD R11, R52, 0x4, R11 ;  /* 0x00000004340b7824 */ /* 0x004fca00078e020b */
[----:B------:R-:W-:-:S13]  /*2f80*/  ISETP.GE.AND P0, PT, R11, R53, PT ;  /* 0x000000350b00720c */ /* 0x000fda0003f06270 */
[----:B------:R-:W-:Y:S05]  /*2f90*/  @!P0 BRA `(.L_x_726) ;  /* 0xffffffd000b48947 */ /* 0x000fea000383ffff */
.L_x_713:
[----:B------:R-:W-:Y:S05]  /*2fa0*/  BSYNC B0 ;  /* 0x0000000000007941 */ /* 0x000fea0003800000 */
.L_x_712:
[----:B------:R-:W2:Y:S01]  /*2fb0*/  S2R R12, SR_TID.X ;  /* 0x00000000000c7919 */ /* 0x000ea20000002100 */
[----:B------:R-:W-:Y:S01]  /*2fc0*/  MOV R2, 0x400 ;  /* 0x0000040000027802 */ /* 0x000fe20000000f00 */
[----:B------:R-:W-:Y:S05]  /*2fd0*/  WARPSYNC.ALL ;  /* 0x0000000000007948 */ /* 0x000fea0003800000 */
[----:B------:R-:W3:Y:S01]  /*2fe0*/  S2R R3, SR_CgaCtaId ;  /* 0x0000000000037919 */ /* 0x000ee20000008800 */
[----:B------:R-:W4:Y:S01]  /*2ff0*/  LDCU.128 UR16, c[0x0][0x440] ;  /* 0x00008800ff1077ac */ /* 0x000f220008000c00 */
[----:B------:R-:W-:Y:S01]  /*3000*/  IMAD R29, R14, UR7, RZ ;  /* 0x000000070e1d7c24 */ /* 0x000fe2000f8e02ff */
[----:B--2---:R-:W-:-:S02]  /*3010*/  LOP3.LUT R0, R12, 0x60, RZ, 0xc0, !PT ;  /* 0x000000600c007812 */ /* 0x004fc400078ec0ff */
[----:B-----5:R-:W-:Y:S02]  /*3020*/  LOP3.LUT R27, R12, 0x7f, RZ, 0x3c, !PT ;  /* 0x0000007f0c1b7812 */ /* 0x020fe400078e3cff */
[----:B------:R-:W-:Y:S02]  /*3030*/  LOP3.LUT R0, R0, 0x1f, R12, 0xf8, !PT ;  /* 0x0000001f00007812 */ /* 0x000fe400078ef80c */
[----:B------:R-:W-:Y:S02]  /*3040*/  IADD3 R27, PT, PT, R27, R14, RZ ;  /* 0x0000000e1b1b7210 */ /* 0x000fe40007ffe0ff */
[----:B---3--:R-:W-:Y:S02]  /*3050*/  LEA R3, R3, R2, 0x18 ;  /* 0x0000000203037211 */ /* 0x008fe400078ec0ff */
[----:B------:R-:W-:Y:S02]  /*3060*/  ISETP.GE.U32.AND P1, PT, R27, 0x100, PT ;  /* 0x000001001b00780c */ /* 0x000fe40003f26070 */
[----:B------:R-:W-:Y:S01]  /*3070*/  LEA R0, R0, R3, 0x5 ;  /* 0x0000000300007211 */ /* 0x000fe200078e28ff */
[----:B------:R-:W-:Y:S01]  /*3080*/  IMAD R3, R12, 0x4, R3 ;  /* 0x000000040c037824 */ /* 0x000fe200078e0203 */
[----:B------:R-:W-:-:S03]  /*3090*/  IADD3 R12, P0, PT, R29, R12, RZ ;  /* 0x0000000c1d0c7210 */ /* 0x000fc60007f1e0ff */
[----:B------:R-:W-:Y:S02]  /*30a0*/  STS.128 [R0], R36 ;  /* 0x0000002400007388 */ /* 0x000fe40000000c00 */
[----:B------:R-:W-:Y:S01]  /*30b0*/  IMAD.X R29, RZ, RZ, RZ, P0 ;  /* 0x000000ffff1d7224 */ /* 0x000fe200000e06ff */
[----:B------:R-:W-:Y:S01]  /*30c0*/  ISETP.GE.U32.AND P0, PT, R27, 0x80, PT ;  /* 0x000000801b00780c */ /* 0x000fe20003f06070 */
[----:B------:R-:W-:Y:S03]  /*30d0*/  STS.128 [R0+0x10], R32 ;  /* 0x0000102000007388 */ /* 0x000fe60000000c00 */
[----:B------:R-:W-:Y:S01]  /*30e0*/  SHF.L.U64.HI R14, R12, 0x2, R29 ;  /* 0x000000020c0e7819 */ /* 0x000fe2000001021d */
        /* <DEDUP_REMOVED lines=14> */
[----:B------:R-:W-:Y:S01]  /*31d0*/  STS.128 [R0], R40 ;  /* 0x0000002800007388 */ /* 0x000fe20000000c00 */
[----:B----4-:R-:W-:-:S03]  /*31e0*/  FADD.FTZ R2, R2, R9 ;  /* 0x0000000902027221 */ /* 0x010fc60000010000 */
[----:B------:R0:W-:Y:S01]  /*31f0*/  STS.128 [R0+0x10], R44 ;  /* 0x0000102c00007388 */ /* 0x0001e20000000c00 */
[----:B------:R-:W-:Y:S01]  /*3200*/  FADD.FTZ R11, R4, R11 ;  /* 0x0000000b040b7221 */ /* 0x000fe20000010000 */
[----:B------:R-:W-:Y:S01]  /*3210*/  BAR.SYNC.DEFER_BLOCKING 0x0 ;  /* 0x0000000000007b1d */ /* 0x000fe20000010000 */
[----:B------:R-:W-:Y:S02]  /*3220*/  FADD.FTZ R13, R2, R13 ;  /* 0x0000000d020d7221 */ /* 0x000fe40000010000 */
[----:B------:R-:W-:Y:S01]  /*3230*/  FADD.FTZ R11, R11, R6 ;  /* 0x000000060b0b7221 */ /* 0x000fe20000010000 */
[----:B0-----:R-:W-:-:S04]  /*3240*/  SHF.L.U32 R0, R12, 0x2, RZ ;  /* 0x000000020c007819 */ /* 0x001fc800000006ff */
[C---:B------:R-:W-:Y:S02]  /*3250*/  IADD3 R12, P2, PT, R0.reuse, UR18, RZ ;  /* 0x00000012000c7c10 */ /* 0x040fe4000ff5e0ff */
[----:B------:R-:W-:Y:S02]  /*3260*/  IADD3 R0, P3, PT, R0, UR16, RZ ;  /* 0x0000001000007c10 */ /* 0x000fe4000ff7e0ff */
[----:B------:R-:W-:Y:S01]  /*3270*/  IADD3.X R27, PT, PT, R14, UR19, RZ, P2, !PT ;  /* 0x000000130e1b7c10 */ /* 0x000fe200097fe4ff */
[----:B------:R-:W-:Y:S01]  /*3280*/  @P0 IMAD.MOV.U32 R2, RZ, RZ, R12 ;  /* 0x000000ffff020224 */ /* 0x000fe200078e000c */
[----:B------:R-:W-:Y:S01]  /*3290*/  @P0 IADD3 R12, P2, PT, R12, 0x200, RZ ;  /* 0x000002000c0c0810 */ /* 0x000fe20007f5e0ff */
[----:B------:R-:W-:Y:S01]  /*32a0*/  @P0 IMAD.MOV.U32 R4, RZ, RZ, R0 ;  /* 0x000000ffff040224 */ /* 0x000fe200078e0000 */
        /* <DEDUP_REMOVED lines=8> */
[----:B0-----:R-:W-:Y:S01]  /*3330*/  @P0 MOV R3, R27 ;  /* 0x0000001b00030202 */ /* 0x001fe20000000f00 */
[----:B------:R-:W-:-:S02]  /*3340*/  @P0 IMAD.X R27, RZ, RZ, R27, P2 ;  /* 0x000000ffff1b0224 */ /* 0x000fc400010e061b */
[----:B------:R-:W-:-:S04]  /*3350*/  FADD.FTZ R8, RZ, R8 ;  /* 0x00000008ff087221 */ /* 0x000fc80000010000 */
[----:B-1----:R-:W-:Y:S01]  /*3360*/  FADD.FTZ R8, R8, R15 ;  /* 0x0000000f08087221 */ /* 0x002fe20000010000 */
[----:B------:R-:W-:Y:S02]  /*3370*/  IADD3.X R15, PT, PT, R14, UR17, RZ, P3, !PT ;  /* 0x000000110e0f7c10 */ /* 0x000fe40009ffe4ff */
[----:B------:R-:W-:Y:S01]  /*3380*/  @P0 IADD3 R0, P3, PT, R0, 0x200, RZ ;  /* 0x0000020000000810 */ /* 0x000fe20007f7e0ff */
[----:B--2---:R-:W-:Y:S01]  /*3390*/  FADD.FTZ R8, R8, R19 ;  /* 0x0000001308087221 */ /* 0x004fe20000010000 */
[-C--:B------:R-:W-:Y:S02]  /*33a0*/  @P0 MOV R5, R15.reuse ;  /* 0x0000000f00050202 */ /* 0x080fe40000000f00 */
[----:B------:R-:W-:Y:S01]  /*33b0*/  @P0 IADD3.X R15, PT, PT, RZ, R15, RZ, P3, !PT ;  /* 0x0000000fff0f0210 */ /* 0x000fe20001ffe4ff */
[----:B---3--:R-:W-:Y:S01]  /*33c0*/  FADD.FTZ R10, RZ, R10 ;  /* 0x0000000aff0a7221 */ /* 0x008fe20000010000 */
[----:B----4-:R-:W-:-:S03]  /*33d0*/  FADD.FTZ R23, R8, R23 ;  /* 0x0000001708177221 */ /* 0x010fc60000010000 */
[----:B------:R-:W-:Y:S02]  /*33e0*/  FADD.FTZ R10, R10, R17 ;  /* 0x000000110a0a7221 */ /* 0x000fe40000010000 */
[----:B------:R0:W-:Y:S02]  /*33f0*/  @P0 STG.E desc[UR8][R2.64], R23 ;  /* 0x0000001702000986 */ /* 0x0001e4000c101908 */
[----:B------:R-:W-:Y:S02]  /*3400*/  FADD.FTZ R10, R10, R21 ;  /* 0x000000150a0a7221 */ /* 0x000fe40000010000 */
[----:B------:R1:W-:Y:S02]  /*3410*/  @P0 STG.E desc[UR8][R4.64], R13 ;  /* 0x0000000d04000986 */ /* 0x0003e4000c101908 */
        /* <DEDUP_REMOVED lines=9> */
.L_x_716:
[----:B------:R-:W-:Y:S01]  /*34b0*/  HFMA2 R87, -RZ, RZ, 0, 5.9604644775390625e-08 ;  /* 0x00000001ff577431 */ /* 0x000fe200000001ff */
[----:B------:R-:W-:Y:S01]  /*34c0*/  BSSY B1, `(.L_x_727) ;  /* 0x0000007000017945 */ /* 0x000fe20003800000 */
[----:B------:R-:W-:Y:S01]  /*34d0*/  IMAD.MOV.U32 R86, RZ, RZ, R65 ;  /* 0x000000ffff567224 */ /* 0x000fe200078e0041 */
[----:B------:R-:W-:Y:S01]  /*34e0*/  MOV R69, 0xffffffff ;  /* 0xffffffff00457802 */ /* 0x000fe20000000f00 */
[----:B------:R-:W-:-:S07]  /*34f0*/  IMAD.MOV.U32 R88, RZ, RZ, 0x1f ;  /* 0x0000001fff587424 */ /* 0x000fce00078e00ff */
[----:B0----5:R-:W-:Y:S05]  /*3500*/  WARPSYNC.COLLECTIVE R69, `(.L_x_728) ;  /* 0x0000000045087348 */ /* 0x021fea0003c00000 */
[----:B------:R1:W2:Y:S02]  /*3510*/  SHFL.BFLY P0, R85, R86, R87, R88 ;  /* 0x0c00005756557389 */ /* 0x0002a40000000058 */
[----:B012--5:R-:W-:Y:S05]  /*3520*/  ENDCOLLECTIVE ;  /* 0x000000000000791b */ /* 0x027fea0003800000 */
.L_x_728:
[----:B------:R-:W-:Y:S05]  /*3530*/  BSYNC B1 ;  /* 0x0000000000017941 */ /* 0x000fea0003800000 */
.L_x_727:
        /* <DEDUP_REMOVED lines=8> */
.L_x_729:
[----:B------:R-:W-:-:S04]  /*35c0*/  FADD.FTZ R52, R52, R65 ;  /* 0x0000004134347221 */ /* 0x000fc80000010000 */
[----:B------:R-:W-:Y:S02]  /*35d0*/  IMAD.MOV.U32 R86, RZ, RZ, R52 ;  /* 0x000000ffff567224 */ /* 0x000fe400078e0034 */
[----:B------:R-:W-:Y:S01]  /*35e0*/  HFMA2 R87, -RZ, RZ, 0, 1.1920928955078125e-07 ;  /* 0x00000002ff577431 */ /* 0x000fe200000001ff */
[----:B------:R-:W-:-:S07]  /*35f0*/  MOV R54, R85 ;  /* 0x0000005500367202 */ /* 0x000fce0000000f00 */
[----:B------:R-:W-:Y:S05]  /*3600*/  WARPSYNC.COLLECTIVE R69, `(.L_x_730) ;  /* 0x0000000045087348 */ /* 0x000fea0003c00000 */
[----:B------:R0:W1:Y:S02]  /*3610*/  SHFL.BFLY P0, R85, R86, R87, R88 ;  /* 0x0c00005756557389 */ /* 0x0000640000000058 */
[----:B01----:R-:W-:Y:S05]  /*3620*/  ENDCOLLECTIVE ;  /* 0x000000000000791b */ /* 0x003fea0003800000 */
.L_x_730:
[----:B------:R-:W-:-:S05]  /*3630*/  FADD.FTZ R54, R54, R67 ;  /* 0x0000004336367221 */ /* 0x000fca0000010000 */
[----:B------:R-:W-:Y:S01]  /*3640*/  MOV R86, R54 ;  /* 0x0000003600567202 */ /* 0x000fe20000000f00 */
[----:B------:R-:W-:-:S07]  /*3650*/  IMAD.MOV.U32 R53, RZ, RZ, R85 ;  /* 0x000000ffff357224 */ /* 0x000fce00078e0055 */
[----:B------:R-:W-:Y:S05]  /*3660*/  WARPSYNC.COLLECTIVE R69, `(.L_x_731) ;  /* 0x0000000045087348 */ /* 0x000fea0003c00000 */
[----:B------:R0:W1:Y:S02]  /*3670*/  SHFL.BFLY P0, R85, R86, R87, R88 ;  /* 0x0c00005756557389 */ /* 0x0000640000000058 */
[----:B01----:R-:W-:Y:S05]  /*3680*/  ENDCOLLECTIVE ;  /* 0x000000000000791b */ /* 0x003fea0003800000 */
.L_x_731:
[----:B------:R-:W-:-:S05]  /*3690*/  FADD.FTZ R53, R52, R53 ;  /* 0x0000003534357221 */ /* 0x000fca0000010000 */
[----:B------:R-:W-:Y:S01]  /*36a0*/  MOV R86, R53 ;  /* 0x0000003500567202 */ /* 0x000fe20000000f00 */
[----:B------:R-:W-:Y:S02]  /*36b0*/  IMAD.MOV.U32 R87, RZ, RZ, 0x4 ;  /* 0x00000004ff577424 */ /* 0x000fe400078e00ff */
[----:B------:R-:W-:-:S07]  /*36c0*/  IMAD.MOV.U32 R55, RZ, RZ, R85 ;  /* 0x000000ffff377224 */ /* 0x000fce00078e0055 */
[----:B------:R-:W-:Y:S05]  /*36d0*/  WARPSYNC.COLLECTIVE R69, `(.L_x_732) ;  /* 0x0000000045087348 */ /* 0x000fea0003c00000 */
[----:B------:R0:W1:Y:S02]  /*36e0*/  SHFL.BFLY P0, R85, R86, R87, R88 ;  /* 0x0c00005756557389 */ /* 0x0000640000000058 */
[----:B01----:R-:W-:Y:S05]  /*36f0*/  ENDCOLLECTIVE ;  /* 0x000000000000791b */ /* 0x003fea0003800000 */
.L_x_732:
[----:B------:R-:W-:-:S04]  /*3700*/  FADD.FTZ R55, R54, R55 ;  /* 0x0000003736377221 */ /* 0x000fc80000010000 */
[----:B------:R-:W-:Y:S01]  /*3710*/  IMAD.MOV.U32 R86, RZ, RZ, R55 ;  /* 0x000000ffff567224 */ /* 0x000fe200078e0037 */
[----:B------:R-:W-:-:S07]  /*3720*/  MOV R66, R85 ;  /* 0x0000005500427202 */ /* 0x000fce0000000f00 */
[----:B------:R-:W-:Y:S05]  /*3730*/  WARPSYNC.COLLECTIVE R69, `(.L_x_733) ;  /* 0x0000000045087348 */ /* 0x000fea0003c00000 */
[----:B------:R0:W1:Y:S02]  /*3740*/  SHFL.BFLY P0, R85, R86, R87, R88 ;  /* 0x0c00005756557389 */ /* 0x0000640000000058 */
[----:B01----:R-:W-:Y:S05]  /*3750*/  ENDCOLLECTIVE ;  /* 0x000000000000791b */ /* 0x003fea0003800000 */
.L_x_733:
[----:B------:R-:W-:-:S04]  /*3760*/  FADD.FTZ R66, R53, R66 ;  /* 0x0000004235427221 */ /* 0x000fc80000010000 */
[----:B------:R-:W-:Y:S02]  /*3770*/  IMAD.MOV.U32 R86, RZ, RZ, R66 ;  /* 0x000000ffff567224 */ /* 0x000fe400078e0042 */
[----:B------:R-:W-:Y:S01]  /*3780*/  HFMA2 R87, -RZ, RZ, 0, 4.76837158203125e-07 ;  /* 0x00000008ff577431 */ /* 0x000fe200000001ff */
[----:B------:R-:W-:-:S07]  /*3790*/  MOV R68, R85 ;  /* 0x0000005500447202 */ /* 0x000fce0000000f00 */
[----:B------:R-:W-:Y:S05]  /*37a0*/  WARPSYNC.COLLECTIVE R69, `(.L_x_734) ;  /* 0x0000000045087348 */ /* 0x000fea0003c00000 */
[----:B------:R0:W1:Y:S02]  /*37b0*/  SHFL.BFLY P0, R85, R86, R87, R88 ;  /* 0x0c00005756557389 */ /* 0x0000640000000058 */
[----:B01----:R-:W-:Y:S05]  /*37c0*/  ENDCOLLECTIVE ;  /* 0x000000000000791b */ /* 0x003fea0003800000 */
.L_x_734:
[----:B------:R-:W-:-:S05]  /*37d0*/  FADD.FTZ R68, R55, R68 ;  /* 0x0000004437447221 */ /* 0x000fca0000010000 */
[----:B------:R-:W-:Y:S01]  /*37e0*/  MOV R86, R68 ;  /* 0x0000004400567202 */ /* 0x000fe20000000f00 */
[----:B------:R-:W-:-:S07]  /*37f0*/  IMAD.MOV.U32 R65, RZ, RZ, R85 ;  /* 0x000000ffff417224 */ /* 0x000fce00078e0055 */
[----:B------:R-:W-:Y:S05]  /*3800*/  WARPSYNC.COLLECTIVE R69, `(.L_x_735) ;  /* 0x0000000045087348 */ /* 0x000fea0003c00000 */
[----:B------:R0:W1:Y:S02]  /*3810*/  SHFL.BFLY P0, R85, R86, R87, R88 ;  /* 0x0c00005756557389 */ /* 0x0000640000000058 */
[----:B01----:R-:W-:Y:S05]  /*3820*/  ENDCOLLECTIVE ;  /* 0x000000000000791b */ /* 0x003fea0003800000 */
.L_x_735:
[----:B------:R-:W-:-:S05]  /*3830*/  FADD.FTZ R65, R66, R65 ;  /* 0x0000004142417221 */ /* 0x000fca0000010000 */
[----:B------:R-:W-:Y:S01]  /*3840*/  MOV R86, R65 ;  /* 0x0000004100567202 */ /* 0x000fe20000000f00 */
[----:B------:R-:W-:Y:S02]  /*3850*/  IMAD.MOV.U32 R87, RZ, RZ, 0x10 ;  /* 0x00000010ff577424 */ /* 0x000fe400078e00ff */
[----:B------:R-:W-:-:S07]  /*3860*/  IMAD.MOV.U32 R67, RZ, RZ, R85 ;  /* 0x000000ffff437224 */ /* 0x000fce00078e0055 */
[----:B------:R-:W-:Y:S05]  /*3870*/  WARPSYNC.COLLECTIVE R69, `(.L_x_736) ;  /* 0x0000000045087348 */ /* 0x000fea0003c00000 */
[----:B------:R0:W1:Y:S02]  /*3880*/  SHFL.BFLY P0, R85, R86, R87, R88 ;  /* 0x0c00005756557389 */ /* 0x0000640000000058 */
[----:B01----:R-:W-:Y:S05]  /*3890*/  ENDCOLLECTIVE ;  /* 0x000000000000791b */ /* 0x003fea0003800000 */
.L_x_736:
[----:B------:R-:W-:-:S04]  /*38a0*/  FADD.FTZ R67, R68, R67 ;  /* 0x0000004344437221 */ /* 0x000fc80000010000 */
[----:B------:R-:W-:Y:S01]  /*38b0*/  IMAD.MOV.U32 R86, RZ, RZ, R67 ;  /* 0x000000ffff567224 */ /* 0x000fe200078e0043 */
[----:B------:R-:W-:-:S07]  /*38c0*/  MOV R52, R85 ;  /* 0x0000005500347202 */ /* 0x000fce0000000f00 */
[----:B------:R-:W-:Y:S05]  /*38d0*/  WARPSYNC.COLLECTIVE R69, `(.L_x_737) ;  /* 0x0000000045087348 */ /* 0x000fea0003c00000 */
[----:B------:R0:W1:Y:S02]  /*38e0*/  SHFL.BFLY P0, R85, R86, R87, R88 ;  /* 0x0c00005756557389 */ /* 0x0000640000000058 */
[----:B01----:R-:W-:Y:S05]  /*38f0*/  ENDCOLLECTIVE ;  /* 0x000000000000791b */ /* 0x003fea0003800000 */
.L_x_737:
[----:B------:R-:W-:Y:S01]  /*3900*/  MOV R54, R85 ;  /* 0x0000005500367202 */ /* 0x000fe20000000f00 */
[----:B------:R-:W-:Y:S06]  /*3910*/  BRA `(.L_x_738) ;  /* 0xffffffd000e47947 */ /* 0x000fec000383ffff */
.L_x_739:
        /* <DEDUP_REMOVED lines=14> */
.L_x_2832:


//--------------------- .text._ZN10layer_norm22ln_bwd_finalize_kernelINS_22Kernel_traits_finalizeILj256Ef13__nv_bfloat16S2_S2_fjLb0ELj1024ELj4ENS_18Kernel_traits_baseILj256EfS2_S2_S2_fjLj1024EEEEELb0ELb1EEEvNS_9BwdParamsE --------------------------
	.section	.text._ZN10layer_norm22ln_bwd_finalize_kernelINS_22Kernel_traits_finalizeILj256Ef13__nv_bfloat16S2_S2_fjLb0ELj1024ELj4ENS_18Kernel_traits_baseILj256EfS2_S2_S2_fjLj1024EEEEELb0ELb1EEEvNS_9BwdParamsE,"ax",@progbits
	.align	128
        .global         _ZN10layer_norm22ln_bwd_finalize_kernelINS_22Kernel_traits_finalizeILj256Ef13__nv_bfloat16S2_S2_fjLb0ELj1024ELj4ENS_18Kernel_traits_baseILj256EfS2_S2_S2_fjLj1024EEEEELb0ELb1EEEvNS_9BwdParamsE
        .type           _ZN10layer_norm22ln_bwd_finalize_kernelINS_22Kernel_traits_finalizeILj256Ef13__nv_bfloat16S2_S2_fjLb0ELj1024ELj4ENS_18Kernel_traits_baseILj256EfS2_S2_S2_fjLj1024EEEEELb0ELb1EEEvNS_9BwdParamsE,@function
        .size           _ZN10layer_norm22ln_bwd_finalize_kernelINS_22Kernel_traits_finalizeILj256Ef13__nv_bfloat16S2_S2_fjLb0ELj1024ELj4ENS_18Kernel_traits_baseILj256EfS2_S2_S2_fjLj1024EEEEELb0ELb1EEEvNS_9BwdParamsE,(.L_x_2833 - _ZN10layer_norm22ln_bwd_finalize_kernelINS_22Kernel_traits_finalizeILj256Ef13__nv_bfloat16S2_S2_fjLb0ELj1024ELj4ENS_18Kernel_traits_baseILj256EfS2_S2_S2_fjLj1024EEEEELb0ELb1EEEvNS_9BwdParamsE)
        .other          _ZN10layer_norm22ln_bwd_finalize_kernelINS_22Kernel_traits_finalizeILj256Ef13__nv_bfloat16S2_S2_fjLb0ELj1024ELj4ENS_18Kernel_traits_baseILj256EfS2_S2_S2_fjLj1024EEEEELb0ELb1EEEvNS_9BwdParamsE,@"STO_CUDA_ENTRY STV_DEFAULT"
_ZN10layer_norm22ln_bwd_finalize_kernelINS_22Kernel_traits_finalizeILj256Ef13__nv_bfloat16S2_S2_fjLb0ELj1024ELj4ENS_18Kernel_traits_baseILj256EfS2_S2_S2_fjLj1024EEEEELb0ELb1EEEvNS_9BwdParamsE:
.text._ZN10layer_norm22ln_bwd_finalize_kernelINS_22Kernel_traits_finalizeILj256Ef13__nv_bfloat16S2_S2_fjLb0ELj1024ELj4ENS_18Kernel_traits_baseILj256EfS2_S2_S2_fjLj1024EEEEELb0ELb1EEEvNS_9BwdParamsE:
        /* <DEDUP_REMOVED lines=21> */
[----:B------:R-:W-:Y:S02]  /*0150*/  LOP3.LUT R3, RZ, R0, RZ, 0x33, !PT ;  /* 0x00000000ff037212 */ /* 0x000fe400078e33ff */
[----:B------:R-:W-:Y:S02]  /*0160*/  VIMNMX.U32 R2, PT, PT, R8, UR10, !PT ;  /* 0x0000000a08027c48 */ /* 0x000fe4000ffe0000 */
[----:B------:R-:W-:Y:S02]  /*0170*/  MOV R26, RZ ;  /* 0x000000ff001a7202 */ /* 0x000fe40000000f00 */
[----:B------:R-:W-:Y:S02]  /*0180*/  IADD3 R5, PT, PT, R2, R3, RZ ;  /* 0x0000000302057210 */ /* 0x000fe40007ffe0ff */
[----:B------:R-:W-:-:S02]  /*0190*/  MOV R2, RZ ;  /* 0x000000ff00027202 */ /* 0x000fc40000000f00 */
[C---:B------:R-:W-:Y:S02]  /*01a0*/  ISETP.GE.U32.AND P0, PT, R5.reuse, 0x1e0, PT ;  /* 0x000001e00500780c */ /* 0x040fe40003f06070 */
[----:B------:R-:W-:Y:S02]  /*01b0*/  MOV R3, R0 ;  /* 0x0000000000037202 */ /* 0x000fe40000000f00 */
        /* <DEDUP_REMOVED lines=25> */
[-C--:B------:R-:W-:Y:S01]  /*0350*/  IMAD R29, R28, R5.reuse, UR7 ;  /* 0x000000071c1d7e24 */ /* 0x080fe2000f8e0205 */
[C---:B------:R-:W-:Y:S01]  /*0360*/  IADD3 R8, PT, PT, R4.reuse, R8, RZ ;  /* 0x0000000804087210 */ /* 0x040fe20007ffe0ff */
[-C--:B------:R-:W-:Y:S01]  /*0370*/  IMAD R27, R27, R5.reuse, UR7 ;  /* 0x000000071b1b7e24 */ /* 0x080fe2000f8e0205 */
[C---:B------:R-:W-:Y:S01]  /*0380*/  IADD3 R10, PT, PT, R4.reuse, R10, RZ ;  /* 0x0000000a040a7210 */ /* 0x040fe20007ffe0ff */
[-C--:B------:R-:W-:Y:S01]  /*0390*/  IMAD R23, R23, R5.reuse, UR7 ;  /* 0x0000000717177e24 */ /* 0x080fe2000f8e0205 */
[----:B------:R-:W-:Y:S01]  /*03a0*/  IADD3 R12, PT, PT, R4, R12, RZ ;  /* 0x0000000c040c7210 */ /* 0x000fe20007ffe0ff */
[-C--:B------:R-:W-:Y:S01]  /*03b0*/  IMAD R7, R7, R5.reuse, UR7 ;  /* 0x0000000707077e24 */ /* 0x080fe2000f8e0205 */
[----:B------:R-:W-:Y:S01]  /*03c0*/  IADD3 R24, PT, PT, -R24, RZ, RZ ;  /* 0x000000ff18187210 */ /* 0x000fe20007ffe1ff */
[----:B------:R-:W-:-:S02]  /*03d0*/  IMAD R19, R19, R5, UR7 ;  /* 0x0000000713137e24 */ /* 0x000fc4000f8e0205 */
        /* <DEDUP_REMOVED lines=11> */
[C---:B------:R-:W-:Y:S01]  /*0490*/  IADD3 R9, PT, PT, R4.reuse, R9, RZ ;  /* 0x0000000904097210 */ /* 0x040fe20007ffe0ff */
[----:B------:R-:W-:Y:S01]  /*04a0*/  HFMA2 R2, -RZ, RZ, 0, 0 ;  /* 0x00000000ff027431 */ /* 0x000fe200000001ff */
[----:B------:R-:W-:-:S02]  /*04b0*/  IADD3 R11, PT, PT, R4, R11, RZ ;  /* 0x0000000b040b7210 */ /* 0x000fc40007ffe0ff */
[C---:B------:R-:W-:Y:S02]  /*04c0*/  IADD3 R13, PT, PT, R4.reuse, R13, RZ ;  /* 0x0000000d040d7210 */ /* 0x040fe40007ffe0ff */
[C---:B------:R-:W-:Y:S02]  /*04d0*/  IADD3 R6, PT, PT, R4.reuse, R21, RZ ;  /* 0x0000001504067210 */ /* 0x040fe40007ffe0ff */
[C---:B------:R-:W-:Y:S02]  /*04e0*/  IADD3 R17, PT, PT, R4.reuse, R17, RZ ;  /* 0x0000001104117210 */ /* 0x040fe40007ffe0ff */
[----:B------:R-:W-:Y:S02]  /*04f0*/  IADD3 R4, PT, PT, R4, R3, RZ ;  /* 0x0000000304047210 */ /* 0x000fe40007ffe0ff */
[----:B------:R-:W-:-:S07]  /*0500*/  MOV R3, R0 ;  /* 0x0000000000037202 */ /* 0x000fce0000000f00 */
.L_x_744:
        /* <DEDUP_REMOVED lines=118> */
.L_x_743:
[----:B------:R-:W-:Y:S05]  /*0c70*/  BSYNC.RECONVERGENT B1 ;  /* 0x0000000000017941 */ /* 0x000fea0003800200 */
.L_x_742:
        /* <DEDUP_REMOVED lines=25> */
[----:B--2---:R-:W-:Y:S01]  /*0e10*/  IMAD.WIDE.U32 R20, R19, 0x4, R14 ;  /* 0x0000000413147825 */ /* 0x004fe200078e000e */
[----:B------:R0:W2:Y:S04]  /*0e20*/  LDG.E R22, desc[UR8][R12.64] ;  /* 0x000000080c167981 */ /* 0x0000a8000c1e1900 */
[----:B------:R1:W4:Y:S01]  /*0e30*/  LDG.E R23, desc[UR8][R20.64] ;  /* 0x0000000814177981 */ /* 0x000322000c1e1900 */
[----:B------:R-:W-:-:S04]  /*0e40*/  LEA R17, R18, R19, 0x6 ;  /* 0x0000001312117211 */ /* 0x000fc800078e30ff */
[C---:B------:R-:W-:Y:S02]  /*0e50*/  LEA R27, R18.reuse, R17, 0x5 ;  /* 0x00000011121b7211 */ /* 0x040fe400078e28ff */
[----:B------:R-:W-:Y:S01]  /*0e60*/  LEA R19, R18, R19, 0x7 ;  /* 0x0000001312137211 */ /* 0x000fe200078e38ff */
[----:B------:R-:W-:-:S04]  /*0e70*/  IMAD.WIDE.U32 R24, R25, 0x4, R14 ;  /* 0x0000000419187825 */ /* 0x000fc800078e000e */
[----:B0-----:R-:W-:-:S04]  /*0e80*/  IMAD.WIDE.U32 R12, R27, 0x4, R10 ;  /* 0x000000041b0c7825 */ /* 0x001fc800078e000a */
[--C-:B-1----:R-:W-:Y:S02]  /*0e90*/  IMAD.WIDE.U32 R20, R19, 0x4, R10.reuse ;  /* 0x0000000413147825 */ /* 0x102fe400078e000a */
[----:B------:R-:W5:Y:S02]  /*0ea0*/  LDG.E R13, desc[UR8][R12.64] ;  /* 0x000000080c0d7981 */ /* 0x000f64000c1e1900 */
[----:B------:R-:W-:Y:S02]  /*0eb0*/  IMAD.WIDE.U32 R28, R17, 0x4, R10 ;  /* 0x00000004111c7825 */ /* 0x000fe400078e000a */
[----:B------:R0:W5:Y:S04]  /*0ec0*/  LDG.E R8, desc[UR8][R20.64] ;  /* 0x0000000814087981 */ /* 0x000168000c1e1900 */
[----:B------:R1:W5:Y:S04]  /*0ed0*/  LDG.E R9, desc[UR8][R28.64] ;  /* 0x000000081c097981 */ /* 0x000368000c1e1900 */
[----:B------:R1:W5:Y:S01]  /*0ee0*/  LDG.E R12, desc[UR8][R24.64] ;  /* 0x00000008180c7981 */ /* 0x000362000c1e1900 */
[CC--:B0-----:R-:W-:Y:S01]  /*0ef0*/  LEA R21, R18.reuse, R19.reuse, 0x5 ;  /* 0x0000001312157211 */ /* 0x0c1fe200078e28ff */
[----:B-1----:R-:W-:Y:S01]  /*0f00*/  IMAD.WIDE.U32 R28, R19, 0x4, R14 ;  /* 0x00000004131c7825 */ /* 0x002fe200078e000e */
[----:B------:R-:W-:-:S03]  /*0f10*/  LEA R19, R18, R19, 0x6 ;  /* 0x0000001312137211 */ /* 0x000fc600078e30ff */
[----:B------:R-:W-:-:S04]  /*0f20*/  IMAD.WIDE.U32 R24, R21, 0x4, R10 ;  /* 0x0000000415187825 */ /* 0x000fc800078e000a */
[----:B------:R-:W-:-:S06]  /*0f30*/  IMAD.WIDE.U32 R20, R21, 0x4, R14 ;  /* 0x0000000415147825 */ /* 0x000fcc00078e000e */
[----:B------:R-:W5:Y:S01]  /*0f40*/  LDG.E R20, desc[UR8][R20.64] ;  /* 0x0000000814147981 */ /* 0x000f62000c1e1900 */
[----:B---3--:R-:W-:Y:S01]  /*0f50*/  FADD.FTZ R26, R26, R16 ;  /* 0x000000101a1a7221 */ /* 0x008fe20000010000 */
[----:B------:R-:W-:-:S04]  /*0f60*/  IMAD.WIDE.U32 R16, R17, 0x4, R14 ;  /* 0x0000000411107825 */ /* 0x000fc800078e000e */
[----:B--2---:R-:W-:Y:S01]  /*0f70*/  FADD.FTZ R22, R26, R22 ;  /* 0x000000161a167221 */ /* 0x004fe20000010000 */
[----:B------:R-:W-:Y:S01]  /*0f80*/  IMAD.WIDE.U32 R26, R27, 0x4, R14 ;  /* 0x000000041b1a7825 */ /* 0x000fe200078e000e */
[----:B------:R-:W2:Y:S03]  /*0f90*/  LDG.E R16, desc[UR8][R16.64] ;  /* 0x0000000810107981 */ /* 0x000ea6000c1e1900 */
[----:B----4-:R-:W-:Y:S02]  /*0fa0*/  FADD.FTZ R23, R2, R23 ;  /* 0x0000001702177221 */ /* 0x010fe40000010000 */
[----:B------:R-:W3:Y:S04]  /*0fb0*/  LDG.E R26, desc[UR8][R26.64] ;  /* 0x000000081a1a7981 */ /* 0x000ee8000c1e1900 */
[----:B------:R0:W4:Y:S04]  /*0fc0*/  LDG.E R2, desc[UR8][R24.64] ;  /* 0x0000000818027981 */ /* 0x000128000c1e1900 */
[----:B------:R1:W4:Y:S01]  /*0fd0*/  LDG.E R17, desc[UR8][R28.64] ;  /* 0x000000081c117981 */ /* 0x000322000c1e1900 */
[----:B0-----:R-:W-:Y:S01]  /*0fe0*/  LEA R25, R18, R19, 0x5 ;  /* 0x0000001312197211 */ /* 0x001fe200078e28ff */
[----:B-1----:R-:W-:-:S04]  /*0ff0*/  IMAD.WIDE.U32 R28, R19, 0x4, R10 ;  /* 0x00000004131c7825 */ /* 0x002fc800078e000a */
[----:B------:R-:W-:Y:S01]  /*1000*/  IMAD.WIDE.U32 R18, R19, 0x4, R14 ;  /* 0x0000000413127825 */ /* 0x000fe200078e000e */
[----:B------:R-:W4:Y:S03]  /*1010*/  LDG.E R24, desc[UR8][R28.64] ;  /* 0x000000081c187981 */ /* 0x000f26000c1e1900 */
[C---:B------:R-:W-:Y:S02]  /*1020*/  IMAD.WIDE.U32 R10, R25.reuse, 0x4, R10 ;  /* 0x00000004190a7825 */ /* 0x040fe400078e000a */
[----:B------:R-:W4:Y:S02]  /*1030*/  LDG.E R18, desc[UR8][R18.64] ;  /* 0x0000000812127981 */ /* 0x000f24000c1e1900 */
[----:B------:R-:W-:Y:S02]  /*1040*/  IMAD.WIDE.U32 R14, R25, 0x4, R14 ;  /* 0x00000004190e7825 */ /* 0x000fe400078e000e */
[----:B------:R-:W4:Y:S04]  /*1050*/  LDG.E R10, desc[UR8][R10.64] ;  /* 0x000000080a0a7981 */ /* 0x000f28000c1e1900 */
[----:B------:R-:W4:Y:S01]  /*1060*/  LDG.E R14, desc[UR8][R14.64] ;  /* 0x000000080e0e7981 */ /* 0x000f22000c1e1900 */
[----:B-----5:R-:W-:Y:S01]  /*1070*/  FADD.FTZ R23, R23, R12 ;  /* 0x0000000c17177221 */ /* 0x020fe20000010000 */
[----:B------:R-:W-:-:S04]  /*1080*/  FADD.FTZ R22, R22, R9 ;  /* 0x0000000916167221 */ /* 0x000fc80000010000 */
[----:B------:R-:W-:-:S04]  /*1090*/  FADD.FTZ R13, R22, R13 ;  /* 0x0000000d160d7221 */ /* 0x000fc80000010000 */
[----:B------:R-:W-:Y:S01]  /*10a0*/  FADD.FTZ R13, R13, R8 ;  /* 0x000000080d0d7221 */ /* 0x000fe20000010000 */
[----:B------:R-:W-:Y:S01]  /*10b0*/  IADD3 R3, PT, PT, R3, 0x100, RZ ;  /* 0x0000010003037810 */ /* 0x000fe20007ffe0ff */
[----:B--2---:R-:W-:-:S04]  /*10c0*/  FADD.FTZ R23, R23, R16 ;  /* 0x0000001017177221 */ /* 0x004fc80000010000 */
[----:B---3--:R-:W-:Y:S01]  /*10d0*/  FADD.FTZ R26, R23, R26 ;  /* 0x0000001a171a7221 */ /* 0x008fe20000010000 */
[----:B----4-:R-:W-:-:S03]  /*10e0*/  FADD.FTZ R13, R13, R2 ;  /* 0x000000020d0d7221 */ /* 0x010fc60000010000 */
[----:B------:R-:W-:-:S04]  /*10f0*/  FADD.FTZ R17, R26, R17 ;  /* 0x000000111a117221 */ /* 0x000fc80000010000 */
[----:B------:R-:W-:Y:S01]  /*1100*/  FADD.FTZ R17, R17, R20 ;  /* 0x0000001411117221 */ /* 0x000fe20000010000 */
[----:B------:R-:W-:-:S03]  /*1110*/  FADD.FTZ R13, R13, R24 ;  /* 0x000000180d0d7221 */ /* 0x000fc60000010000 */
[----:B------:R-:W-:Y:S01]  /*1120*/  FADD.FTZ R17, R17, R18 ;  /* 0x0000001211117221 */ /* 0x000fe20000010000 */
[----:B------:R-:W-:-:S03]  /*1130*/  FADD.FTZ R26, R13, R10 ;  /* 0x0000000a0d1a7221 */ /* 0x000fc60000010000 */
[----:B------:R-:W-:-:S07]  /*1140*/  FADD.FTZ R2, R17, R14 ;  /* 0x0000000e11027221 */ /* 0x000fce0000010000 */
.L_x_746:
[----:B------:R-:W-:Y:S05]  /*1150*/  BSYNC.RECONVERGENT B1 ;  /* 0x0000000000017941 */ /* 0x000fea0003800200 */
.L_x_745:
        /* <DEDUP_REMOVED lines=16> */
[----:B------:R-:W3:Y:S01]  /*1260*/  LDG.E R7, desc[UR8][R22.64] ;  /* 0x0000000816077981 */ /* 0x000ee2000c1e1900 */
[----:B------:R-:W-:Y:S01]  /*1270*/  LEA R25, R12, R15, 0x5 ;  /* 0x0000000f0c197211 */ /* 0x000fe200078e28ff */
[----:B------:R-:W-:Y:S02]  /*1280*/  IMAD.WIDE.U32 R16, R17, 0x4, R8 ;  /* 0x0000000411107825 */ /* 0x000fe400078e0008 */
        /* <DEDUP_REMOVED lines=19> */
.L_x_748:
[----:B------:R-:W-:Y:S05]  /*13c0*/  BSYNC.RECONVERGENT B1 ;  /* 0x0000000000017941 */ /* 0x000fea0003800200 */
.L_x_747:
[----:B------:R-:W-:Y:S05]  /*13d0*/  @!P1 BRA `(.L_x_741) ;  /* 0x0000000000449947 */ /* 0x000fea0003800000 */
[----:B------:R-:W0:Y:S01]  /*13e0*/  LDC R14, c[0x0][0x388] ;  /* 0x0000e200ff0e7b82 */ /* 0x000e220000000800 */
[----:B------:R-:W-:Y:S02]  /*13f0*/  LOP3.LUT R6, R6, 0x1f, RZ, 0xc0, !PT ;  /* 0x0000001f06067812 */ /* 0x000fe400078ec0ff */
[----:B------:R-:W-:-:S05]  /*1400*/  IADD3 R12, PT, PT, -R5, RZ, RZ ;  /* 0x000000ff050c7210 */ /* 0x000fca0007ffe1ff */
[----:B------:R-:W1:Y:S08]  /*1410*/  LDC.64 R8, c[0x0][0x440] ;  /* 0x00011000ff087b82 */ /* 0x000e700000000a00 */
[----:B------:R-:W2:Y:S01]  /*1420*/  LDC.64 R10, c[0x0][0x448] ;  /* 0x00011200ff0a7b82 */ /* 0x000ea20000000a00 */
[----:B0-----:R-:W-:-:S05]  /*1430*/  IMAD R3, R3, R14, UR7 ;  /* 0x0000000703037e24 */ /* 0x001fca000f8e020e */
[----:B------:R-:W-:-:S07]  /*1440*/  IADD3 R3, PT, PT, R6, R3, RZ ;  /* 0x0000000306037210 */ /* 0x000fce0007ffe0ff */
.L_x_749:
        /* <DEDUP_REMOVED lines=10> */
.L_x_741:
[----:B------:R-:W-:Y:S05]  /*14f0*/  BSYNC.RECONVERGENT B0 ;  /* 0x0000000000007941 */ /* 0x000fea0003800200 */
.L_x_740:
        /* <DEDUP_REMOVED lines=55> */
.L_x_750:
        /* <DEDUP_REMOVED lines=9> */
.L_x_2833:


//--------------------- .text._ZN10layer_norm40ln_parallel_residual_bwd_finalize_kernelINS_22Kernel_traits_finalizeILj256Ef13__nv_bfloat16S2_S2_fjLb0ELj1024ELj4ENS_18Kernel_traits_baseILj256EfS2_S2_S2_fjLj1024EEEEELb1EEEvNS_9BwdParamsE --------------------------
	.section	.text._ZN10layer_norm40ln_parallel_residual_bwd_finalize_kernelINS_22Kernel_traits_finalizeILj256Ef13__nv_bfloat16S2_S2_fjLb0ELj1024ELj4ENS_18Kernel_traits_baseILj256EfS2_S2_S2_fjLj1024EEEEELb1EEEvNS_9BwdParamsE,"ax",@progbits
	.align	128
        .global         _ZN10layer_norm40ln_parallel_residual_bwd_finalize_kernelINS_22Kernel_traits_finalizeILj256Ef13__nv_bfloat16S2_S2_fjLb0ELj1024ELj4ENS_18Kernel_traits_baseILj256EfS2_S2_S2_fjLj1024EEEEELb1EEEvNS_9BwdParamsE
        .type           _ZN10layer_norm40ln_parallel_residual_bwd_finalize_kernelINS_22Kernel_traits_finalizeILj256Ef13__nv_bfloat16S2_S2_fjLb0ELj1024ELj4ENS_18Kernel_traits_baseILj256EfS2_S2_S2_fjLj1024EEEEELb1EEEvNS_9BwdParamsE,@function
        .size           _ZN10layer_norm40ln_parallel_residual_bwd_finalize_kernelINS_22Kernel_traits_finalizeILj256Ef13__nv_bfloat16S2_S2_fjLb0ELj1024ELj4ENS_18Kernel_traits_baseILj256EfS2_S2_S2_fjLj1024EEEEELb1EEEvNS_9BwdParamsE,(.L_x_2834 - _ZN10layer_norm40ln_parallel_residual_bwd_finalize_kernelINS_22Kernel_traits_finalizeILj256Ef13__nv_bfloat16S2_S2_fjLb0ELj1024ELj4ENS_18Kernel_traits_baseILj256EfS2_S2_S2_fjLj1024EEEEELb1EEEvNS_9BwdParamsE)
        .other          _ZN10layer_norm40ln_parallel_residual_bwd_finalize_kernelINS_22Kernel_traits_finalizeILj256Ef13__nv_bfloat16S2_S2_fjLb0ELj1024ELj4ENS_18Kernel_traits_baseILj256EfS2_S2_S2_fjLj1024EEEEELb1EEEvNS_9BwdParamsE,@"STO_CUDA_ENTRY STV_DEFAULT"
_ZN10layer_norm40ln_parallel_residual_bwd_finalize_kernelINS_22Kernel_traits_finalizeILj256Ef13__nv_bfloat16S2_S2_fjLb0ELj1024ELj4ENS_18Kernel_traits_baseILj256EfS2_S2_S2_fjLj1024EEEEELb1EEEvNS_9BwdParamsE:
.text._ZN10layer_norm40ln_parallel_residual_bwd_finalize_kernelINS_22Kernel_traits_finalizeILj256Ef13__nv_bfloat16S2_S2_fjLb0ELj1024ELj4ENS_18Kernel_traits_baseILj256EfS2_S2_S2_fjLj1024EEEEELb1EEEvNS_9BwdParamsE:
        /* <DEDUP_REMOVED lines=60> */
.L_x_755:
        /* <DEDUP_REMOVED lines=112> */
.L_x_754:
[----:B------:R-:W-:Y:S05]  /*0ac0*/  BSYNC.RECONVERGENT B1 ;  /* 0x0000000000017941 */ /* 0x000fea0003800200 */
.L_x_753:
        /* <DEDUP_REMOVED lines=17> */
[C---:B---3--:R-:W-:Y:S02]  /*0be0*/  IMAD.WIDE.U32 R28, R19.reuse, 0x4, R14 ;  /* 0x00000004131c7825 */ /* 0x048fe400078e000e */
[----:B------:R-:W2:Y:S02]  /*0bf0*/  LDG.E R26, desc[UR6][R26.64] ;  /* 0x000000061a1a7981 */ /* 0x000ea4000c1e1900 */
[----:B0-----:R-:W-:Y:S02]  /*0c00*/  IMAD.WIDE.U32 R24, R19, 0x4, R22 ;  /* 0x0000000413187825 */ /* 0x001fe400078e0016 */
[----:B------:R-:W3:Y:S04]  /*0c10*/  LDG.E R29, desc[UR6][R28.64] ;  /* 0x000000061c1d7981 */ /* 0x000ee8000c1e1900 */
[----:B------:R2:W5:Y:S01]  /*0c20*/  LDG.E R28, desc[UR6][R24.64] ;  /* 0x00000006181c7981 */ /* 0x000562000c1e1900 */
[----:B------:R-:W-:Y:S01]  /*0c30*/  LEA R21, R9, R19, 0x5 ;  /* 0x0000001309157211 */ /* 0x000fe200078e28ff */
[----:B----4-:R-:W-:Y:S01]  /*0c40*/  FADD.FTZ R5, R5, R10 ;  /* 0x0000000a05057221 */ /* 0x010fe20000010000 */
[----:B--2---:R-:W-:-:S03]  /*0c50*/  FADD.FTZ R25, R11, R26 ;  /* 0x0000001a0b197221 */ /* 0x004fc60000010000 */
[----:B------:R-:W-:-:S04]  /*0c60*/  IMAD.WIDE.U32 R10, R21, 0x4, R12 ;  /* 0x00000004150a7825 */ /* 0x000fc800078e000c */
[----:B---3--:R-:W-:Y:S01]  /*0c70*/  FADD.FTZ R24, R20, R29 ;  /* 0x0000001d14187221 */ /* 0x008fe20000010000 */
[----:B-----5:R-:W-:Y:S02]  /*0c80*/  FADD.FTZ R26, R18, R28 ;  /* 0x0000001c121a7221 */ /* 0x020fe40000010000 */
[----:B------:R0:W2:Y:S01]  /*0c90*/  LDG.E R18, desc[UR6][R10.64] ;  /* 0x000000060a127981 */ /* 0x0000a2000c1e1900 */
[----:B------:R-:W-:-:S05]  /*0ca0*/  IMAD.WIDE.U32 R28, R21, 0x4, R14 ;  /* 0x00000004151c7825 */ /* 0x000fca00078e000e */
[----:B------:R1:W3:Y:S01]  /*0cb0*/  LDG.E R27, desc[UR6][R28.64] ;  /* 0x000000061c1b7981 */ /* 0x0002e2000c1e1900 */
[----:B0-----:R-:W-:-:S04]  /*0cc0*/  IMAD.WIDE.U32 R10, R21, 0x4, R16 ;  /* 0x00000004150a7825 */ /* 0x001fc800078e0010 */
[----:B------:R-:W-:Y:S02]  /*0cd0*/  IMAD.WIDE.U32 R20, R21, 0x4, R22 ;  /* 0x0000000415147825 */ /* 0x000fe400078e0016 */
[----:B------:R-:W4:Y:S04]  /*0ce0*/  LDG.E R10, desc[UR6][R10.64] ;  /* 0x000000060a0a7981 */ /* 0x000f28000c1e1900 */
[----:B------:R-:W5:Y:S01]  /*0cf0*/  LDG.E R21, desc[UR6][R20.64] ;  /* 0x0000000614157981 */ /* 0x000f62000c1e1900 */
[----:B-1----:R-:W-:Y:S01]  /*0d00*/  LEA R29, R9, R19, 0x6 ;  /* 0x00000013091d7211 */ /* 0x002fe200078e30ff */
[----:B--2---:R-:W-:-:S04]  /*0d10*/  FADD.FTZ R5, R5, R18 ;  /* 0x0000001205057221 */ /* 0x004fc80000010000 */
[----:B------:R-:W-:-:S04]  /*0d20*/  IMAD.WIDE.U32 R18, R29, 0x4, R12 ;  /* 0x000000041d127825 */ /* 0x000fc800078e000c */
[----:B---3--:R-:W-:Y:S01]  /*0d30*/  FADD.FTZ R24, R24, R27 ;  /* 0x0000001b18187221 */ /* 0x008fe20000010000 */
[----:B------:R-:W-:Y:S01]  /*0d40*/  LEA R27, R9, R29, 0x5 ;  /* 0x0000001d091b7211 */ /* 0x000fe200078e28ff */
[----:B------:R-:W2:Y:S01]  /*0d50*/  LDG.E R18, desc[UR6][R18.64] ;  /* 0x0000000612127981 */ /* 0x000ea2000c1e1900 */
[----:B----4-:R-:W-:Y:S01]  /*0d60*/  FADD.FTZ R25, R25, R10 ;  /* 0x0000000a19197221 */ /* 0x010fe20000010000 */
[----:B------:R-:W-:-:S04]  /*0d70*/  IMAD.WIDE.U32 R10, R29, 0x4, R14 ;  /* 0x000000041d0a7825 */ /* 0x000fc800078e000e */
[----:B-----5:R-:W-:Y:S01]  /*0d80*/  FADD.FTZ R26, R26, R21 ;  /* 0x000000151a1a7221 */ /* 0x020fe20000010000 */
[----:B------:R-:W-:Y:S01]  /*0d90*/  IMAD.WIDE.U32 R20, R29, 0x4, R16 ;  /* 0x000000041d147825 */ /* 0x000fe200078e0010 */
[----:B------:R0:W3:Y:S03]  /*0da0*/  LDG.E R9, desc[UR6][R10.64] ;  /* 0x000000060a097981 */ /* 0x0000e6000c1e1900 */
[C---:B------:R-:W-:Y:S02]  /*0db0*/  IMAD.WIDE.U32 R12, R27.reuse, 0x4, R12 ;  /* 0x000000041b0c7825 */ /* 0x040fe400078e000c */
[----:B------:R-:W4:Y:S02]  /*0dc0*/  LDG.E R20, desc[UR6][R20.64] ;  /* 0x0000000614147981 */ /* 0x000f24000c1e1900 */
[----:B------:R-:W-:Y:S02]  /*0dd0*/  IMAD.WIDE.U32 R14, R27, 0x4, R14 ;  /* 0x000000041b0e7825 */ /* 0x000fe400078e000e */
[----:B------:R-:W5:Y:S02]  /*0de0*/  LDG.E R12, desc[UR6][R12.64] ;  /* 0x000000060c0c7981 */ /* 0x000f64000c1e1900 */
[----:B0-----:R-:W-:-:S02]  /*0df0*/  IMAD.WIDE.U32 R10, R29, 0x4, R22 ;  /* 0x000000041d0a7825 */ /* 0x001fc400078e0016 */
[----:B------:R-:W5:Y:S02]  /*0e00*/  LDG.E R14, desc[UR6][R14.64] ;  /* 0x000000060e0e7981 */ /* 0x000f64000c1e1900 */
[C---:B------:R-:W-:Y:S02]  /*0e10*/  IMAD.WIDE.U32 R16, R27.reuse, 0x4, R16 ;  /* 0x000000041b107825 */ /* 0x040fe400078e0010 */
[----:B------:R-:W5:Y:S02]  /*0e20*/  LDG.E R19, desc[UR6][R10.64] ;  /* 0x000000060a137981 */ /* 0x000f64000c1e1900 */
[----:B------:R-:W-:Y:S02]  /*0e30*/  IMAD.WIDE.U32 R22, R27, 0x4, R22 ;  /* 0x000000041b167825 */ /* 0x000fe400078e0016 */
[----:B------:R-:W5:Y:S04]  /*0e40*/  LDG.E R16, desc[UR6][R16.64] ;  /* 0x0000000610107981 */ /* 0x000f68000c1e1900 */
[----:B------:R-:W5:Y:S01]  /*0e50*/  LDG.E R22, desc[UR6][R22.64] ;  /* 0x0000000616167981 */ /* 0x000f62000c1e1900 */
[----:B------:R-:W-:Y:S01]  /*0e60*/  IADD3 R7, PT, PT, R7, 0x80, RZ ;  /* 0x0000008007077810 */ /* 0x000fe20007ffe0ff */
[----:B--2---:R-:W-:Y:S01]  /*0e70*/  FADD.FTZ R5, R5, R18 ;  /* 0x0000001205057221 */ /* 0x004fe20000010000 */
[----:B---3--:R-:W-:Y:S01]  /*0e80*/  FADD.FTZ R9, R24, R9 ;  /* 0x0000000918097221 */ /* 0x008fe20000010000 */
[----:B----4-:R-:W-:-:S02]  /*0e90*/  FADD.FTZ R25, R25, R20 ;  /* 0x0000001419197221 */ /* 0x010fc40000010000 */
[----:B-----5:R-:W-:Y:S01]  /*0ea0*/  FADD.FTZ R5, R5, R12 ;  /* 0x0000000c05057221 */ /* 0x020fe20000010000 */
[----:B------:R-:W-:Y:S01]  /*0eb0*/  FADD.FTZ R20, R9, R14 ;  /* 0x0000000e09147221 */ /* 0x000fe20000010000 */
[----:B------:R-:W-:Y:S01]  /*0ec0*/  FADD.FTZ R19, R26, R19 ;  /* 0x000000131a137221 */ /* 0x000fe20000010000 */
[----:B------:R-:W-:-:S03]  /*0ed0*/  FADD.FTZ R11, R25, R16 ;  /* 0x00000010190b7221 */ /* 0x000fc60000010000 */
[----:B------:R-:W-:-:S07]  /*0ee0*/  FADD.FTZ R18, R19, R22 ;  /* 0x0000001613127221 */ /* 0x000fce0000010000 */
.L_x_757:
[----:B------:R-:W-:Y:S05]  /*0ef0*/  BSYNC.RECONVERGENT B1 ;  /* 0x0000000000017941 */ /* 0x000fea0003800200 */
.L_x_756:
        /* <DEDUP_REMOVED lines=37> */
.L_x_759:
[----:B------:R-:W-:Y:S05]  /*1150*/  BSYNC.RECONVERGENT B1 ;  /* 0x0000000000017941 */ /* 0x000fea0003800200 */
.L_x_758:
        /* <DEDUP_REMOVED lines=19> */
.L_x_752:
[----:B------:R-:W-:Y:S05]  /*1290*/  BSYNC.RECONVERGENT B0 ;  /* 0x0000000000007941 */ /* 0x000fea0003800200 */
.L_x_751:
[----:B------:R-:W0:Y:S01]  /*12a0*/  S2R R7, SR_TID.X ;  /* 0x0000000000077919 */ /* 0x000e220000002100 */
[----:B------:R-:W1:Y:S01]  /*12b0*/  S2UR UR5, SR_CgaCtaId ;  /* 0x00000000000579c3 */ /* 0x000e620000008800 */
[----:B------:R-:W-:Y:S01]  /*12c0*/  UMOV UR4, 0x400 ;  /* 0x0000040000047882 */ /* 0x000fe20000000000 */
[C---:B------:R-:W-:Y:S02]  /*12d0*/  ISETP.NE.AND P1, PT, R3.reuse, RZ, PT ;  /* 0x000000ff0300720c */ /* 0x040fe40003f25270 */
[----:B------:R-:W-:-:S04]  /*12e0*/  ISETP.GT.U32.AND P0, PT, R3, 0xf, PT ;  /* 0x0000000f0300780c */ /* 0x000fc80003f04070 */
[C---:B------:R-:W-:Y:S01]  /*12f0*/  ISETP.NE.OR P0, PT, R2.reuse, 0x1f, P0 ;  /* 0x0000001f0200780c */ /* 0x040fe20000705670 */
[----:B-1----:R-:W-:Y:S01]  /*1300*/  ULEA UR4, UR5, UR4, 0x18 ;  /* 0x0000000405047291 */ /* 0x002fe2000f8ec0ff */
[----:B0-----:R-:W-:-:S05]  /*1310*/  LOP3.LUT R0, R2, 0x1f, R7, 0x78, !PT ;  /* 0x0000001f02007812 */ /* 0x001fca00078e7807 */
[----:B------:R-:W-:Y:S02]  /*1320*/  @!P1 LEA R2, R2, UR4, 0x2 ;  /* 0x0000000402029c11 */ /* 0x000fe4000f8e10ff */
[----:B------:R-:W-:Y:S02]  /*1330*/  LOP3.LUT R4, R0, 0x3e0, R7, 0xf8, !PT ;  /* 0x000003e000047812 */ /* 0x000fe400078ef807 */
[----:B------:R-:W-:Y:S02]  /*1340*/  SHF.L.U32 R7, R3, 0x7, RZ ;  /* 0x0000000703077819 */ /* 0x000fe400000006ff */
[----:B------:R-:W-:Y:S02]  /*1350*/  LEA R4, R4, UR4, 0x2 ;  /* 0x0000000404047c11 */ /* 0x000fe4000f8e10ff */
[----:B------:R-:W-:-:S03]  /*1360*/  SHF.L.U32 R0, R0, 0x2, RZ ;  /* 0x0000000200007819 */ /* 0x000fc600000006ff */
[----:B------:R-:W-:Y:S01]  /*1370*/  STS [R4], R20 ;  /* 0x0000001404007388 */ /* 0x000fe20000000800 */
[----:B------:R-:W-:-:S03]  /*1380*/  LOP3.LUT R0, R7, R0, RZ, 0xfc, !PT ;  /* 0x0000000007007212 */ /* 0x000fc600078efcff */
        /* <DEDUP_REMOVED lines=73> */
.L_x_760:
        /* <DEDUP_REMOVED lines=14> */
.L_x_2834:


//--------------------- .text._ZN10layer_norm31ln_parallel_residual_bwd_kernelINS_13Kernel_traitsIf13__nv_bfloat16S2_S2_fjLj256ELj1ELj4ELj1ELj16ENS_18Kernel_traits_baseILj256EfS2_S2_S2_fjLj128EEEEELb1ELb1ELb1EEEvNS_9BwdParamsE --------------------------
	.section	.text._ZN10layer_norm31ln_parallel_residual_bwd_kernelINS_13Kernel_traitsIf13__nv_bfloat16S2_S2_fjLj256ELj1ELj4ELj1ELj16ENS_18Kernel_traits_baseILj256EfS2_S2_S2_fjLj128EEEEELb1ELb1ELb1EEEvNS_9BwdParamsE,"ax",@progbits
	.align	128
        .global         _ZN10layer_norm31ln_parallel_residual_bwd_kernelINS_13Kernel_traitsIf13__nv_bfloat16S2_S2_fjLj256ELj1ELj4ELj1ELj16ENS_18Kernel_traits_baseILj256EfS2_S2_S2_fjLj128EEEEELb1ELb1ELb1EEEvNS_9BwdParamsE
        .type           _ZN10layer_norm31ln_parallel_residual_bwd_kernelINS_13Kernel_traitsIf13__nv_bfloat16S2_S2_fjLj256ELj1ELj4ELj1ELj16ENS_18Kernel_traits_baseILj256EfS2_S2_S2_fjLj128EEEEELb1ELb1ELb1EEEvNS_9BwdParamsE,@function
        .size           _ZN10layer_norm31ln_parallel_residual_bwd_kernelINS_13Kernel_traitsIf13__nv_bfloat16S2_S2_fjLj256ELj1ELj4ELj1ELj16ENS_18Kernel_traits_baseILj256EfS2_S2_S2_fjLj128EEEEELb1ELb1ELb1EEEvNS_9BwdParamsE,(.L_x_2835 - _ZN10layer_norm31ln_parallel_residual_bwd_kernelINS_13Kernel_traitsIf13__nv_bfloat16S2_S2_fjLj256ELj1ELj4ELj1ELj16ENS_18Kernel_traits_baseILj256EfS2_S2_S2_fjLj128EEEEELb1ELb1ELb1EEEvNS_9BwdParamsE)
        .other          _ZN10layer_norm31ln_parallel_residual_bwd_kernelINS_13Kernel_traitsIf13__nv_bfloat16S2_S2_fjLj256ELj1ELj4ELj1ELj16ENS_18Kernel_traits_baseILj256EfS2_S2_S2_fjLj128EEEEELb1ELb1ELb1EEEvNS_9BwdParamsE,@"STO_CUDA_ENTRY STV_DEFAULT"
_ZN10layer_norm31ln_parallel_residual_bwd_kernelINS_13Kernel_traitsIf13__nv_bfloat16S2_S2_fjLj256ELj1ELj4ELj1ELj16ENS_18Kernel_traits_baseILj256EfS2_S2_S2_fjLj128EEEEELb1ELb1ELb1EEEvNS_9BwdParamsE:
.text._ZN10layer_norm31ln_parallel_residual_bwd_kernelINS_13Kernel_traitsIf13__nv_bfloat16S2_S2_fjLj256ELj1ELj4ELj1ELj16ENS_18Kernel_traits_baseILj256EfS2_S2_S2_fjLj128EEEEELb1ELb1ELb1EEEvNS_9BwdParamsE:
        /* <DEDUP_REMOVED lines=30> */
[----:B------:R0:W5:Y:S04]  /*01e0*/  LDG.E.128 R24, desc[UR8][R2.64] ;  /* 0x0000000802187981 */ /* 0x000168000c1e1d00 */
[----:B------:R0:W5:Y:S01]  /*01f0*/  LDG.E.128 R28, desc[UR8][R2.64+0x10] ;  /* 0x00001008021c7981 */ /* 0x000162000c1e1d00 */
[----:B-1----:R-:W-:Y:S01]  /*0200*/  ISETP.NE.U32.AND P0, PT, RZ, UR10, PT ;  /* 0x0000000aff007c0c */ /* 0x002fe2000bf05070 */
[----:B------:R-:W-:Y:S01]  /*0210*/  BSSY B1, `(.L_x_763) ;  /* 0x00002d0000017945 */ /* 0x000fe20003800000 */
[----:B------:R-:W-:Y:S01]  /*0220*/  IMAD.MOV.U32 R54, RZ, RZ, RZ ;  /* 0x000000ffff367224 */ /* 0x000fe200078e00ff */
[----:B------:R-:W-:Y:S02]  /*0230*/  CS2R R52, SRZ ;  /* 0x0000000000347805 */ /* 0x000fe4000001ff00 */
[----:B------:R-:W-:-:S02]  /*0240*/  ISETP.NE.AND.EX P0, PT, RZ, UR11, PT, P0 ;  /* 0x0000000bff007c0c */ /* 0x000fc4000bf05300 */
[----:B------:R-:W-:Y:S02]  /*0250*/  CS2R R50, SRZ ;  /* 0x0000000000327805 */ /* 0x000fe4000001ff00 */
[----:B------:R-:W-:Y:S02]  /*0260*/  CS2R R48, SRZ ;  /* 0x0000000000307805 */ /* 0x000fe4000001ff00 */
[----:B------:R-:W-:Y:S02]  /*0270*/  CS2R R18, SRZ ;  /* 0x0000000000127805 */ /* 0x000fe4000001ff00 */
[----:B------:R-:W-:Y:S02]  /*0280*/  CS2R R16, SRZ ;  /* 0x0000000000107805 */ /* 0x000fe4000001ff00 */
[----:B------:R-:W-:Y:S02]  /*0290*/  CS2R R14, SRZ ;  /* 0x00000000000e7805 */ /* 0x000fe4000001ff00 */
[----:B------:R-:W-:Y:S01]  /*02a0*/  CS2R R12, SRZ ;  /* 0x00000000000c7805 */ /* 0x000fe2000001ff00 */
[----:B0-2---:R-:W-:-:S07]  /*02b0*/  IMAD.MOV.U32 R11, RZ, RZ, RZ ;  /* 0x000000ffff0b7224 */ /* 0x005fce00078e00ff */
.L_x_772:
[----:B------:R-:W-:Y:S01]  /*02c0*/  ISETP.NE.U32.AND P1, PT, RZ, UR14, PT ;  /* 0x0000000eff007c0c */ /* 0x000fe2000bf25070 */
[----:B------:R-:W-:Y:S01]  /*02d0*/  IMAD R0, R55, UR12, RZ ;  /* 0x0000000c37007c24 */ /* 0x000fe2000f8e02ff */
[----:B0-----:R-:W0:Y:S02]  /*02e0*/  LDC.64 R40, c[0x0][0x3c0] ;  /* 0x0000f000ff287b82 */ /* 0x001e240000000a00 */
        /* <DEDUP_REMOVED lines=8> */
[----:B0-----:R-:W-:-:S07]  /*0370*/  IMAD.WIDE R66, R55, 0x4, R40 ;  /* 0x0000000437427825 */ /* 0x001fce00078e0228 */
[----:B------:R-:W0:Y:S01]  /*0380*/  LDC.64 R64, c[0x0][0x3b0] ;  /* 0x0000ec00ff407b82 */ /* 0x000e220000000a00 */
[C---:B--2---:R-:W-:Y:S01]  /*0390*/  @P1 IMAD.WIDE.U32 R60, R10.reuse, 0x8, R60 ;  /* 0x000000080a3c1825 */ /* 0x044fe200078e003c */
[----:B------:R2:W2:Y:S05]  /*03a0*/  LDG.E R0, desc[UR8][R66.64] ;  /* 0x0000000842007981 */ /* 0x0004aa000c1e1900 */
[----:B------:R-:W2:Y:S01]  /*03b0*/  @P1 LDG.E.64 R60, desc[UR8][R60.64] ;  /* 0x000000083c3c1981 */ /* 0x000ea2000c1e1b00 */
[C---:B---3--:R-:W-:Y:S01]  /*03c0*/  IMAD.WIDE.U32 R40, R10.reuse, 0x10, R42 ;  /* 0x000000100a287825 */ /* 0x048fe200078e002a */
[----:B------:R-:W3:Y:S05]  /*03d0*/  @P0 LDC.64 R62, c[0x0][0x438] ;  /* 0x00010e00ff3e0b82 */ /* 0x000eea0000000a00 */
[----:B------:R-:W2:Y:S01]  /*03e0*/  LDG.E.128 R40, desc[UR8][R40.64] ;  /* 0x0000000828287981 */ /* 0x000ea2000c1e1d00 */
[----:B-1----:R-:W-:-:S04]  /*03f0*/  IMAD.WIDE.U32 R44, R10, 0x10, R44 ;  /* 0x000000100a2c7825 */ /* 0x002fc800078e002c */
[----:B----4-:R-:W-:Y:S02]  /*0400*/  IMAD.WIDE R58, R55, 0x4, R58 ;  /* 0x00000004373a7825 */ /* 0x010fe400078e023a */
[----:B------:R-:W4:Y:S02]  /*0410*/  LDG.E.128 R44, desc[UR8][R44.64] ;  /* 0x000000082c2c7981 */ /* 0x000f24000c1e1d00 */
[C---:B0-----:R-:W-:Y:S02]  /*0420*/  IMAD.WIDE.U32 R64, R10.reuse, 0x8, R64 ;  /* 0x000000080a407825 */ /* 0x041fe400078e0040 */
[----:B------:R-:W4:Y:S04]  /*0430*/  LDG.E R58, desc[UR8][R58.64] ;  /* 0x000000083a3a7981 */ /* 0x000f28000c1e1900 */
[----:B------:R0:W4:Y:S01]  /*0440*/  LDG.E.64 R86, desc[UR8][R64.64] ;  /* 0x0000000840567981 */ /* 0x000122000c1e1b00 */
[----:B---3--:R-:W-:-:S05]  /*0450*/  @P0 IMAD.WIDE.U32 R62, R10, 0x10, R62 ;  /* 0x000000100a3e0825 */ /* 0x008fca00078e003e */
[----:B------:R1:W3:Y:S01]  /*0460*/  @P0 LDG.E.128 R20, desc[UR8][R62.64] ;  /* 0x000000083e140981 */ /* 0x0002e2000c1e1d00 */
[----:B------:R-:W-:Y:S01]  /*0470*/  ISETP.NE.AND P3, PT, R56, RZ, PT ;  /* 0x000000ff3800720c */ /* 0x000fe20003f65270 */
[----:B------:R-:W-:Y:S01]  /*0480*/  UMOV UR6, 0xffffffff ;  /* 0xffffffff00067882 */ /* 0x000fe20000000000 */
[----:B------:R-:W-:-:S04]  /*0490*/  ISETP.NE.U32.AND P2, PT, RZ, UR14, PT ;  /* 0x0000000eff007c0c */ /* 0x000fc8000bf45070 */
[----:B------:R-:W-:Y:S02]  /*04a0*/  ISETP.NE.AND.EX P2, PT, RZ, UR15, PT, P2 ;  /* 0x0000000fff007c0c */ /* 0x000fe4000bf45320 */
[C-C-:B--2---:R-:W-:Y:S02]  /*04b0*/  @P1 SHF.R.U64 R67, R60.reuse, 0x10, R61.reuse ;  /* 0x000000103c431819 */ /* 0x144fe4000000123d */
[C---:B------:R-:W-:Y:S02]  /*04c0*/  @P1 SHF.R.U64 R66, R60.reuse, 0x8, R61 ;  /* 0x000000083c421819 */ /* 0x040fe4000000123d */
[----:B------:R-:W-:Y:S02]  /*04d0*/  @P1 PRMT R7, R67, 0x7610, R7 ;  /* 0x0000761043071816 */ /* 0x000fe40000000007 */
[----:B------:R-:W-:Y:S01]  /*04e0*/  @P1 SHF.R.U64 R68, R60, 0x18, R61 ;  /* 0x000000183c441819 */ /* 0x000fe2000000123d */
[----:B0-----:R-:W-:Y:S01]  /*04f0*/  IMAD.U32 R65, R41, 0x10000, RZ ;  /* 0x0001000029417824 */ /* 0x001fe200078e00ff */
[----:B------:R-:W-:-:S02]  /*0500*/  PRMT R59, R40, 0x7632, R59 ;  /* 0x00007632283b7816 */ /* 0x000fc4000000003b */
[----:B------:R-:W-:Y:S01]  /*0510*/  SHF.L.U32 R67, R40, 0x10, RZ ;  /* 0x0000001028437819 */ /* 0x000fe200000006ff */
[----:B------:R-:W-:Y:S01]  /*0520*/  IMAD.U32 R85, R42, 0x10000, RZ ;  /* 0x000100002a557824 */ /* 0x000fe200078e00ff */
[----:B------:R-:W-:Y:S02]  /*0530*/  @P1 PRMT R9, R60, 0x7610, R9 ;  /* 0x000076103c091816 */ /* 0x000fe40000000009 */
[----:B------:R-:W-:Y:S02]  /*0540*/  PRMT R40, R41, 0x7632, R40 ;  /* 0x0000763229287816 */ /* 0x000fe40000000028 */
[----:B------:R-:W-:Y:S02]  /*0550*/  @P1 PRMT R5, R61, 0x7610, R5 ;  /* 0x000076103d051816 */ /* 0x000fe40000000005 */
[--C-:B------:R-:W-:Y:S02]  /*0560*/  @P1 SHF.R.U32.HI R60, RZ, 0x8, R61.reuse ;  /* 0x00000008ff3c1819 */ /* 0x100fe4000001163d */
[----:B-1----:R-:W-:-:S02]  /*0570*/  @P1 SHF.R.U32.HI R62, RZ, 0x10, R61 ;  /* 0x00000010ff3e1819 */ /* 0x002fc4000001163d */
[----:B------:R-:W-:Y:S02]  /*0580*/  PRMT R41, R42, 0x7632, R41 ;  /* 0x000076322a297816 */ /* 0x000fe40000000029 */
[----:B------:R-:W-:Y:S02]  /*0590*/  @P1 SHF.R.U32.HI R61, RZ, 0x18, R61 ;  /* 0x00000018ff3d1819 */ /* 0x000fe4000001163d */
[----:B------:R-:W-:Y:S01]  /*05a0*/  PRMT R42, R43, 0x7632, R42 ;  /* 0x000076322b2a7816 */ /* 0x000fe2000000002a */
[----:B------:R-:W-:Y:S01]  /*05b0*/  IMAD.U32 R59, R59, 0x10000, RZ ;  /* 0x000100003b3b7824 */ /* 0x000fe200078e00ff */
[----:B------:R-:W-:Y:S02]  /*05c0*/  FSEL R0, R0, RZ, !P3 ;  /* 0x000000ff00007208 */ /* 0x000fe40005800000 */
[----:B------:R-:W-:Y:S01]  /*05d0*/  @P1 PRMT R2, R61, 0x7610, R2 ;  /* 0x000076103d021816 */ /* 0x000fe20000000002 */
[----:B------:R-:W-:Y:S01]  /*05e0*/  IMAD.U32 R61, R42, 0x10000, RZ ;  /* 0x000100002a3d7824 */ /* 0x000fe200078e00ff */
[----:B------:R-:W-:Y:S01]  /*05f0*/  SHF.L.U32 R41, R41, 0x10, RZ ;  /* 0x0000001029297819 */ /* 0x000fe200000006ff */
[----:B------:R-:W-:Y:S01]  /*0600*/  IMAD.U32 R81, R40, 0x10000, RZ ;  /* 0x0001000028517824 */ /* 0x000fe200078e00ff */
[----:B------:R-:W-:Y:S01]  /*0610*/  SHF.L.U32 R83, R43, 0x10, RZ ;  /* 0x000000102b537819 */ /* 0x000fe200000006ff */
[----:B------:R-:W-:Y:S01]  /*0620*/  FADD.FTZ R67, -R0, R67 ;  /* 0x0000004300437221 */ /* 0x000fe20000010100 */
[----:B----4-:R-:W-:Y:S01]  /*0630*/  PRMT R42, R44, 0x7632, R42 ;  /* 0x000076322c2a7816 */ /* 0x010fe2000000002a */
[----:B------:R-:W-:Y:S01]  /*0640*/  FADD.FTZ R59, -R0, R59 ;  /* 0x0000003b003b7221 */ /* 0x000fe20000010100 */
[----:B------:R-:W-:Y:S01]  /*0650*/  @P1 PRMT R3, R62, 0x7610, R3 ;  /* 0x000076103e031816 */ /* 0x000fe20000000003 */
[----:B------:R-:W-:-:S02]  /*0660*/  IMAD.U32 R62, R44, 0x10000, RZ ;  /* 0x000100002c3e7824 */ /* 0x000fc400078e00ff */
[----:B------:R-:W-:Y:S01]  /*0670*/  FADD.FTZ R43, -R0, R41 ;  /* 0x00000029002b7221 */ /* 0x000fe20000010100 */
[----:B------:R-:W-:Y:S01]  /*0680*/  @P1 PRMT R8, R66, 0x7610, R8 ;  /* 0x0000761042081816 */ /* 0x000fe20000000008 */
[C---:B------:R-:W-:Y:S01]  /*0690*/  FADD.FTZ R65, -R0.reuse, R65 ;  /* 0x0000004100417221 */ /* 0x040fe20000010100 */
[C---:B------:R-:W-:Y:S01]  /*06a0*/  FADD.FTZ R85, -R0.reuse, R85 ;  /* 0x0000005500557221 */ /* 0x040fe20000010100 */
[C---:B------:R-:W-:Y:S01]  /*06b0*/  FADD.FTZ R83, -R0.reuse, R83 ;  /* 0x0000005300537221 */ /* 0x040fe20000010100 */
[C---:B------:R-:W-:Y:S01]  /*06c0*/  FADD.FTZ R81, -R0.reuse, R81 ;  /* 0x0000005100517221 */ /* 0x040fe20000010100 */
[----:B------:R-:W-:Y:S01]  /*06d0*/  FADD.FTZ R41, -R0, R61 ;  /* 0x0000003d00297221 */ /* 0x000fe20000010100 */
[----:B------:R-:W-:Y:S01]  /*06e0*/  @P1 PRMT R6, R68, 0x7610, R6 ;  /* 0x0000761044061816 */ /* 0x000fe20000000006 */
[----:B------:R-:W-:Y:S01]  /*06f0*/  FMUL.FTZ R0, R58, R67 ;  /* 0x000000433a007220 */ /* 0x000fe20000410000 */
[----:B------:R-:W-:Y:S01]  /*0700*/  PRMT R66, R45, 0x7632, R66 ;  /* 0x000076322d427816 */ /* 0x000fe20000000042 */
[----:B------:R-:W-:-:S02]  /*0710*/  IMAD.U32 R44, R42, 0x10000, RZ ;  /* 0x000100002a2c7824 */ /* 0x000fc400078e00ff */
[----:B------:R-:W-:Y:S01]  /*0720*/  FMUL.FTZ R59, R58, R59 ;  /* 0x0000003b3a3b7220 */ /* 0x000fe20000410000 */
[----:B------:R-:W-:Y:S01]  /*0730*/  SHF.L.U32 R68, R45, 0x10, RZ ;  /* 0x000000102d447819 */ /* 0x000fe200000006ff */
[C---:B------:R-:W-:Y:S01]  /*0740*/  IMAD.U32 R64, R46.reuse, 0x10000, RZ ;  /* 0x000100002e407824 */ /* 0x040fe200078e00ff */
[----:B------:R-:W-:Y:S01]  /*0750*/  PRMT R40, R46, 0x7632, R40 ;  /* 0x000076322e287816 */ /* 0x000fe20000000028 */
[----:B-----5:R-:W-:Y:S01]  /*0760*/  FMUL.FTZ R67, R24, R62 ;  /* 0x0000003e18437220 */ /* 0x020fe20000410000 */
[----:B------:R-:W-:Y:S01]  /*0770*/  MOV R46, R86 ;  /* 0x00000056002e7202 */ /* 0x000fe20000000f00 */
[----:B------:R-:W-:Y:S01]  /*0780*/  IMAD.MOV.U32 R45, RZ, RZ, R87 ;  /* 0x000000ffff2d7224 */ /* 0x000fe200078e0057 */
[----:B------:R-:W-:Y:S01]  /*0790*/  SHF.L.U32 R42, R66, 0x10, RZ ;  /* 0x00000010422a7819 */ /* 0x000fe200000006ff */
[----:B------:R-:W-:Y:S01]  /*07a0*/  FADD.FTZ R48, R44, R48 ;  /* 0x000000302c307221 */ /* 0x000fe20000010000 */
[----:B------:R-:W-:Y:S01]  /*07b0*/  FFMA.FTZ R12, R59, R44, R12 ;  /* 0x0000002c3b0c7223 */ /* 0x000fe2000001000c */
[----:B------:R-:W-:Y:S01]  /*07c0*/  FADD.FTZ R19, R62, R19 ;  /* 0x000000133e137221 */ /* 0x000fe20000010000 */
[----:B------:R-:W-:Y:S01]  /*07d0*/  FFMA.FTZ R11, R0, R62, R11 ;  /* 0x0000003e000b7223 */ /* 0x000fe2000001000b */
[----:B------:R-:W-:Y:S01]  /*07e0*/  FMUL.FTZ R66, R58, R83 ;  /* 0x000000533a427220 */ /* 0x000fe20000410000 */
[----:B------:R-:W-:Y:S01]  /*07f0*/  FMUL.FTZ R44, R25, R44 ;  /* 0x0000002c192c7220 */ /* 0x000fe20000410000 */
[----:B------:R-:W-:Y:S01]  /*0800*/  FFMA.FTZ R80, R0, R67, RZ ;  /* 0x0000004300507223 */ /* 0x000fe200000100ff */
[----:B------:R-:W-:Y:S01]  /*0810*/  PRMT R62, R46, 0x7610, R62 ;  /* 0x000076102e3e7816 */ /* 0x000fe2000000003e */
[----:B------:R-:W-:Y:S01]  /*0820*/  FADD.FTZ R83, RZ, R67 ;  /* 0x00000043ff537221 */ /* 0x000fe20000010000 */
[C---:B------:R-:W-:Y:S01]  /*0830*/  FMUL.FTZ R70, R58.reuse, R65 ;  /* 0x000000413a467220 */ /* 0x040fe20000410000 */
[----:B------:R-:W-:Y:S01]  /*0840*/  PRMT R46, R45, 0x7610, R46 ;  /* 0x000076102d2e7816 */ /* 0x000fe2000000002e */
[----:B------:R-:W-:Y:S01]  /*0850*/  FMUL.FTZ R45, R58, R81 ;  /* 0x000000513a2d7220 */ /* 0x000fe20000410000 */
[----:B------:R-:W-:Y:S01]  /*0860*/  FMUL.FTZ R65, R26, R68 ;  /* 0x000000441a417220 */ /* 0x000fe20000410000 */
[----:B------:R-:W-:Y:S01]  /*0870*/  FFMA.FTZ R81, R59, R44, R80 ;  /* 0x0000002c3b517223 */ /* 0x000fe20000010050 */
[----:B------:R-:W-:Y:S01]  /*0880*/  FADD.FTZ R82, R83, R44 ;  /* 0x0000002c53527221 */ /* 0x000fe20000010000 */
[----:B------:R-:W-:Y:S01]  /*0890*/  FADD.FTZ R49, R68, R49 ;  /* 0x0000003144317221 */ /* 0x000fe20000010000 */
[----:B------:R-:W-:Y:S01]  /*08a0*/  FFMA.FTZ R13, R70, R68, R13 ;  /* 0x00000044460d7223 */ /* 0x000fe2000001000d */
[----:B------:R-:W-:Y:S01]  /*08b0*/  FMUL.FTZ R68, R58, R85 ;  /* 0x000000553a447220 */ /* 0x000fe20000410000 */
[----:B------:R-:W-:Y:S01]  /*08c0*/  FADD.FTZ R50, R42, R50 ;  /* 0x000000322a327221 */ /* 0x000fe20000010000 */
[-C--:B------:R-:W-:Y:S01]  /*08d0*/  FFMA.FTZ R14, R45, R42.reuse, R14 ;  /* 0x0000002a2d0e7223 */ /* 0x080fe2000001000e */
[----:B------:R-:W-:Y:S01]  /*08e0*/  FMUL.FTZ R42, R27, R42 ;  /* 0x0000002a1b2a7220 */ /* 0x000fe20000410000 */
[----:B------:R-:W-:Y:S01]  /*08f0*/  FFMA.FTZ R80, R70, R65, R81 ;  /* 0x0000004146507223 */ /* 0x000fe20000010051 */
[----:B------:R-:W-:Y:S01]  /*0900*/  FADD.FTZ R83, R82, R65 ;  /* 0x0000004152537221 */ /* 0x000fe20000010000 */
[----:B------:R-:W-:-:S02]  /*0910*/  IMAD.U32 R40, R40, 0x10000, RZ ;  /* 0x0001000028287824 */ /* 0x000fc400078e00ff */
[----:B------:R-:W-:Y:S01]  /*0920*/  FADD.FTZ R51, R64, R51 ;  /* 0x0000003340337221 */ /* 0x000fe20000010000 */
[-C--:B------:R-:W-:Y:S01]  /*0930*/  FFMA.FTZ R15, R68, R64.reuse, R15 ;  /* 0x00000040440f7223 */ /* 0x080fe2000001000f */
[----:B------:R-:W-:Y:S01]  /*0940*/  FMUL.FTZ R43, R58, R43 ;  /* 0x0000002b3a2b7220 */ /* 0x000fe20000410000 */
[----:B------:R-:W-:Y:S01]  /*0950*/  FMUL.FTZ R64, R28, R64 ;  /* 0x000000401c407220 */ /* 0x000fe20000410000 */
[----:B------:R-:W-:Y:S01]  /*0960*/  FFMA.FTZ R81, R45, R42, R80 ;  /* 0x0000002a2d517223 */ /* 0x000fe20000010050 */
[----:B------:R-:W-:Y:S01]  /*0970*/  FADD.FTZ R83, R83, R42 ;  /* 0x0000002a53537221 */ /* 0x000fe20000010000 */
[C---:B------:R-:W-:Y:S01]  /*0980*/  PRMT R78, R47.reuse, 0x7632, R78 ;  /* 0x000076322f4e7816 */ /* 0x040fe2000000004e */
[----:B------:R-:W-:Y:S02]  /*0990*/  IMAD.U32 R63, R47, 0x10000, RZ ;  /* 0x000100002f3f7824 */ /* 0x000fe400078e00ff */
[----:B------:R-:W-:Y:S01]  /*09a0*/  FADD.FTZ R52, R40, R52 ;  /* 0x0000003428347221 */ /* 0x000fe20000010000 */
[-C--:B------:R-:W-:Y:S01]  /*09b0*/  FFMA.FTZ R16, R43, R40.reuse, R16 ;  /* 0x000000282b107223 */ /* 0x080fe20000010010 */
[----:B------:R-:W-:Y:S01]  /*09c0*/  FMUL.FTZ R40, R29, R40 ;  /* 0x000000281d287220 */ /* 0x000fe20000410000 */
[----:B------:R-:W-:Y:S01]  /*09d0*/  FFMA.FTZ R80, R68, R64, R81 ;  /* 0x0000004044507223 */ /* 0x000fe20000010051 */
[----:B------:R-:W-:Y:S01]  /*09e0*/  FADD.FTZ R83, R83, R64 ;  /* 0x0000004053537221 */ /* 0x000fe20000010000 */
[----:B------:R-:W-:-:S02]  /*09f0*/  IMAD.U32 R78, R78, 0x10000, RZ ;  /* 0x000100004e4e7824 */ /* 0x000fc400078e00ff */
[----:B------:R-:W-:Y:S01]  /*0a00*/  FADD.FTZ R53, R63, R53 ;  /* 0x000000353f357221 */ /* 0x000fe20000010000 */
[----:B------:R-:W-:Y:S01]  /*0a10*/  FFMA.FTZ R17, R66, R63, R17 ;  /* 0x0000003f42117223 */ /* 0x000fe20000010011 */
[----:B------:R-:W-:Y:S01]  /*0a20*/  FMUL.FTZ R41, R58, R41 ;  /* 0x000000293a297220 */ /* 0x000fe20000410000 */
[----:B------:R-:W-:Y:S01]  /*0a30*/  FMUL.FTZ R63, R30, R63 ;  /* 0x0000003f1e3f7220 */ /* 0x000fe20000410000 */
[----:B------:R-:W-:Y:S01]  /*0a40*/  FFMA.FTZ R81, R43, R40, R80 ;  /* 0x000000282b517223 */ /* 0x000fe20000010050 */
[----:B------:R-:W-:Y:S01]  /*0a50*/  FADD.FTZ R82, R83, R40 ;  /* 0x0000002853527221 */ /* 0x000fe20000010000 */
[----:B------:R-:W-:Y:S01]  /*0a60*/  FADD.FTZ R54, R78, R54 ;  /* 0x000000364e367221 */ /* 0x000fe20000010000 */
[-C--:B------:R-:W-:Y:S01]  /*0a70*/  FFMA.FTZ R18, R41, R78.reuse, R18 ;  /* 0x0000004e29127223 */ /* 0x080fe20000010012 */
[----:B------:R-:W-:Y:S01]  /*0a80*/  FMUL.FTZ R78, R31, R78 ;  /* 0x0000004e1f4e7220 */ /* 0x000fe20000410000 */
[----:B------:R-:W-:Y:S01]  /*0a90*/  FFMA.FTZ R80, R66, R63, R81 ;  /* 0x0000003f42507223 */ /* 0x000fe20000010051 */
[----:B------:R-:W-:Y:S01]  /*0aa0*/  FADD.FTZ R83, R82, R63 ;  /* 0x0000003f52537221 */ /* 0x000fe20000010000 */
[----:B------:R-:W-:-:S02]  /*0ab0*/  @P1 PRMT R4, R60, 0x7610, R4 ;  /* 0x000076103c041816 */ /* 0x000fc40000000004 */
[----:B------:R-:W-:Y:S01]  /*0ac0*/  FFMA.FTZ R81, R41, R78, R80 ;  /* 0x0000004e29517223 */ /* 0x000fe20000010050 */
[----:B---3--:R-:W-:Y:S01]  /*0ad0*/  PRMT R76, R23, 0x7632, R76 ;  /* 0x00007632174c7816 */ /* 0x008fe2000000004c */
[----:B------:R-:W-:Y:S01]  /*0ae0*/  FADD.FTZ R90, R83, R78 ;  /* 0x0000004e535a7221 */ /* 0x000fe20000010000 */
[----:B------:R-:W-:Y:S02]  /*0af0*/  PRMT R75, R23, 0x7632, R75 ;  /* 0x00007632174b7816 */ /* 0x000fe4000000004b */
[C---:B------:R-:W-:Y:S02]  /*0b00*/  PRMT R74, R22.reuse, 0x7632, R74 ;  /* 0x00007632164a7816 */ /* 0x040fe4000000004a */
[----:B------:R-:W-:Y:S02]  /*0b10*/  PRMT R73, R22, 0x7632, R73 ;  /* 0x0000763216497816 */ /* 0x000fe40000000049 */
[C---:B------:R-:W-:Y:S02]  /*0b20*/  PRMT R72, R21.reuse, 0x7632, R72 ;  /* 0x0000763215487816 */ /* 0x040fe40000000048 */
[----:B------:R-:W-:-:S02]  /*0b30*/  PRMT R71, R21, 0x7632, R71 ;  /* 0x0000763215477816 */ /* 0x000fc40000000047 */
[----:B------:R-:W-:Y:S02]  /*0b40*/  PRMT R69, R20, 0x7632, R69 ;  /* 0x0000763214457816 */ /* 0x000fe40000000045 */
[C-C-:B------:R-:W-:Y:S02]  /*0b50*/  SHF.R.U64 R61, R86.reuse, 0x8, R87.reuse ;  /* 0x00000008563d7819 */ /* 0x140fe40000001257 */
[C-C-:B------:R-:W-:Y:S02]  /*0b60*/  SHF.R.U64 R60, R86.reuse, 0x10, R87.reuse ;  /* 0x00000010563c7819 */ /* 0x140fe40000001257 */
[--C-:B------:R-:W-:Y:S02]  /*0b70*/  SHF.R.U64 R47, R86, 0x18, R87.reuse ;  /* 0x00000018562f7819 */ /* 0x100fe40000001257 */
[--C-:B------:R-:W-:Y:S02]  /*0b80*/  SHF.R.U32.HI R77, RZ, 0x8, R87.reuse ;  /* 0x00000008ff4d7819 */ /* 0x100fe40000011657 */
[----:B------:R-:W-:-:S02]  /*0b90*/  SHF.R.U32.HI R79, RZ, 0x10, R87 ;  /* 0x00000010ff4f7819 */ /* 0x000fc40000011657 */
        /* <DEDUP_REMOVED lines=20> */
.L_x_784:
        /* <DEDUP_REMOVED lines=19> */
[-C--:B------:R-:W-:Y:S01]  /*0e10*/  FFMA.FTZ R0, R0, R82.reuse, R81 ;  /* 0x0000005200007223 */ /* 0x080fe20000010051 */
        /* <DEDUP_REMOVED lines=46> */
.L_x_767:
[-CC-:B------:R-:W-:Y:S01]  /*1100*/  FFMA.FTZ R66, R66, R82.reuse, R81.reuse ;  /* 0x0000005242427223 */ /* 0x180fe20000010051 */
[-CC-:B------:R-:W-:Y:S01]  /*1110*/  FFMA.FTZ R33, R68, R82.reuse, R81.reuse ;  /* 0x0000005244217223 */ /* 0x180fe20000010051 */
[-CC-:B------:R-:W-:Y:S01]  /*1120*/  FFMA.FTZ R41, R41, R82.reuse, R81.reuse ;  /* 0x0000005229297223 */ /* 0x180fe20000010051 */
[-C--:B------:R-:W-:Y:S01]  /*1130*/  FFMA.FTZ R70, R70, R82.reuse, R81 ;  /* 0x0000005246467223 */ /* 0x080fe20000010051 */
[----:B------:R-:W-:Y:S01]  /*1140*/  FADD.FTZ R63, R63, -R66 ;  /* 0x800000423f3f7221 */ /* 0x000fe20000010000 */
[----:B------:R-:W-:Y:S01]  /*1150*/  FADD.FTZ R33, R64, -R33 ;  /* 0x8000002140217221 */ /* 0x000fe20000010000 */
[-CC-:B------:R-:W-:Y:S01]  /*1160*/  FFMA.FTZ R45, R45, R82.reuse, R81.reuse ;  /* 0x000000522d2d7223 */ /* 0x180fe20000010051 */
[-CC-:B------:R-:W-:Y:S01]  /*1170*/  FFMA.FTZ R59, R59, R82.reuse, R81.reuse ;  /* 0x000000523b3b7223 */ /* 0x180fe20000010051 */
[C---:B------:R-:W-:Y:S01]  /*1180*/  FMUL.FTZ R35, R58.reuse, R63 ;  /* 0x0000003f3a237220 */ /* 0x040fe20000410000 */
[----:B------:R-:W-:Y:S01]  /*1190*/  FMUL.FTZ R34, R58, R33 ;  /* 0x000000213a227220 */ /* 0x000fe20000410000 */
[-CC-:B------:R-:W-:Y:S01]  /*11a0*/  FFMA.FTZ R43, R43, R82.reuse, R81.reuse ;  /* 0x000000522b2b7223 */ /* 0x180fe20000010051 */
[----:B------:R-:W-:Y:S01]  /*11b0*/  FFMA.FTZ R0, R0, R82, R81 ;  /* 0x0000005200007223 */ /* 0x000fe20000010051 */
[----:B------:R-:W-:Y:S01]  /*11c0*/  FMUL.FTZ R33, R35, UR16 ;  /* 0x0000001023217c20 */ /* 0x000fe20008410000 */
[----:B------:R-:W-:Y:S01]  /*11d0*/  FADD.FTZ R41, R78, -R41 ;  /* 0x800000294e297221 */ /* 0x000fe20000010000 */
[----:B------:R-:W-:Y:S01]  /*11e0*/  LOP3.LUT P6, RZ, R79, 0xff, RZ, 0xc0, !PT ;  /* 0x000000ff4fff7812 */ /* 0x000fe200078cc0ff */
[----:B------:R-:W-:Y:S01]  /*11f0*/  FMUL.FTZ R32, R34, UR16 ;  /* 0x0000001022207c20 */ /* 0x000fe20008410000 */
[----:B------:R-:W-:Y:S01]  /*1200*/  FADD.FTZ R65, R65, -R70 ;  /* 0x8000004641417221 */ /* 0x000fe20000010000 */
[----:B------:R-:W-:Y:S01]  /*1210*/  FADD.FTZ R45, R42, -R45 ;  /* 0x8000002d2a2d7221 */ /* 0x000fe20000010000 */
[----:B------:R-:W-:Y:S01]  /*1220*/  LOP3.LUT P5, RZ, R46, 0xff, RZ, 0xc0, !PT ;  /* 0x000000ff2eff7812 */ /* 0x000fe200078ac0ff */
[----:B------:R-:W-:Y:S01]  /*1230*/  FADD.FTZ R59, R44, -R59 ;  /* 0x8000003b2c3b7221 */ /* 0x000fe20000010000 */
[----:B------:R-:W-:Y:S01]  /*1240*/  LOP3.LUT P3, RZ, R62, 0xff, RZ, 0xc0, !PT ;  /* 0x000000ff3eff7812 */ /* 0x000fe2000786c0ff */
[----:B------:R-:W-:Y:S01]  /*1250*/  FADD.FTZ R43, R40, -R43 ;  /* 0x8000002b282b7221 */ /* 0x000fe20000010000 */
[----:B------:R-:W-:Y:S01]  /*1260*/  LOP3.LUT P4, RZ, R61, 0xff, RZ, 0xc0, !PT ;  /* 0x000000ff3dff7812 */ /* 0x000fe2000788c0ff */
[----:B------:R-:W-:Y:S01]  /*1270*/  FADD.FTZ R67, R67, -R0 ;  /* 0x8000000043437221 */ /* 0x000fe20000010000 */
[C---:B------:R-:W-:Y:S01]  /*1280*/  FMUL.FTZ R62, R58.reuse, R41 ;  /* 0x000000293a3e7220 */ /* 0x040fe20000410000 */
[----:B------:R-:W-:Y:S01]  /*1290*/  FSEL R61, R33, RZ, P6 ;  /* 0x000000ff213d7208 */ /* 0x000fe20003000000 */
[----:B------:R-:W-:Y:S01]  /*12a0*/  FMUL.FTZ R33, R58, R65 ;  /* 0x000000413a217220 */ /* 0x000fe20000410000 */
[----:B------:R-:W-:Y:S01]  /*12b0*/  ISETP.GE.U32.AND P2, PT, R86, RZ, PT ;  /* 0x000000ff5600720c */ /* 0x000fe20003f46070 */
[----:B------:R-:W-:Y:S01]  /*12c0*/  FMUL.FTZ R0, R58, R45 ;  /* 0x0000002d3a007220 */ /* 0x000fe20000410000 */
[----:B------:R-:W-:Y:S01]  /*12d0*/  FSEL R46, R32, RZ, P5 ;  /* 0x000000ff202e7208 */ /* 0x000fe20002800000 */
[C---:B------:R-:W-:Y:S01]  /*12e0*/  FMUL.FTZ R32, R58.reuse, R59 ;  /* 0x0000003b3a207220 */ /* 0x040fe20000410000 */
[C---:B------:R-:W-:Y:S01]  /*12f0*/  FMUL.FTZ R43, R58.reuse, R43 ;  /* 0x0000002b3a2b7220 */ /* 0x040fe20000410000 */
[----:B------:R-:W-:Y:S01]  /*1300*/  FMUL.FTZ R67, R58, R67 ;  /* 0x000000433a437220 */ /* 0x000fe20000410000 */
[----:B------:R-:W-:Y:S01]  /*1310*/  FMUL.FTZ R41, R62, UR16 ;  /* 0x000000103e297c20 */ /* 0x000fe20008410000 */
[----:B------:R-:W-:Y:S01]  /*1320*/  ISETP.GE.U32.AND.EX P2, PT, R87, 0x1000000, PT, P2 ;  /* 0x010000005700780c */ /* 0x000fe20003f46120 */
[----:B------:R-:W-:Y:S01]  /*1330*/  FMUL.FTZ R40, R33, UR16 ;  /* 0x0000001021287c20 */ /* 0x000fe20008410000 */
[C---:B------:R-:W-:Y:S01]  /*1340*/  F2FP.BF16.F32.PACK_AB R33, R0.reuse, R33 ;  /* 0x000000210021723e */ /* 0x040fe200000010ff */
[----:B------:R-:W-:Y:S01]  /*1350*/  FMUL.FTZ R42, R0, UR16 ;  /* 0x00000010002a7c20 */ /* 0x000fe20008410000 */
[----:B------:R-:W-:Y:S01]  /*1360*/  FMUL.FTZ R0, R32, UR16 ;  /* 0x0000001020007c20 */ /* 0x000fe20008410000 */
[----:B------:R-:W-:-:S02]  /*1370*/  LOP3.LUT P6, RZ, R60, 0xff, RZ, 0xc0, !PT ;  /* 0x000000ff3cff7812 */ /* 0x000fc400078cc0ff */
[C---:B------:R-:W-:Y:S01]  /*1380*/  F2FP.BF16.F32.PACK_AB R34, R43.reuse, R34 ;  /* 0x000000222b22723e */ /* 0x040fe200000010ff */
[----:B------:R-:W-:Y:S01]  /*1390*/  FMUL.FTZ R43, R43, UR16 ;  /* 0x000000102b2b7c20 */ /* 0x000fe20008410000 */
[----:B------:R-:W-:Y:S01]  /*13a0*/  F2FP.BF16.F32.PACK_AB R32, R32, R67 ;  /* 0x000000432020723e */ /* 0x000fe200000010ff */
[----:B------:R-:W-:Y:S01]  /*13b0*/  FMUL.FTZ R67, R67, UR16 ;  /* 0x0000001043437c20 */ /* 0x000fe20008410000 */
[----:B------:R-:W-:Y:S02]  /*13c0*/  FSEL R60, R41, RZ, P2 ;  /* 0x000000ff293c7208 */ /* 0x000fe40001000000 */
[----:B------:R-:W-:Y:S02]  /*13d0*/  LOP3.LUT P2, RZ, R47, 0xff, RZ, 0xc0, !PT ;  /* 0x000000ff2fff7812 */ /* 0x000fe4000784c0ff */
[----:B------:R-:W-:Y:S02]  /*13e0*/  LOP3.LUT P5, RZ, R77, 0xff, RZ, 0xc0, !PT ;  /* 0x000000ff4dff7812 */ /* 0x000fe400078ac0ff */
        /* <DEDUP_REMOVED lines=9> */
[----:B------:R-:W-:Y:S01]  /*1480*/  F2FP.BF16.F32.PACK_AB R40, R45, R40 ;  /* 0x000000282d28723e */ /* 0x000fe200000010ff */
[----:B------:R-:W-:Y:S06]  /*1490*/  BRA `(.L_x_768) ;  /* 0x0000001800607947 */ /* 0x000fec0003800000 */
.L_x_766:
[-CC-:B------:R-:W-:Y:S01]  /*14a0*/  FFMA.FTZ R43, R43, R82.reuse, R81.reuse ;  /* 0x000000522b2b7223 */ /* 0x180fe20000010051 */
[-CC-:B------:R-:W-:Y:S01]  /*14b0*/  FFMA.FTZ R69, R45, R82.reuse, R81.reuse ;  /* 0x000000522d457223 */ /* 0x180fe20000010051 */
[----:B------:R-:W-:Y:S01]  /*14c0*/  LOP3.LUT P5, RZ, R60, 0xff, RZ, 0xc0, !PT ;  /* 0x000000ff3cff7812 */ /* 0x000fe200078ac0ff */
[----:B------:R-:W-:Y:S01]  /*14d0*/  FFMA.FTZ R0, R0, R82, R81 ;  /* 0x0000005200007223 */ /* 0x000fe20000010051 */
[----:B------:R-:W-:Y:S01]  /*14e0*/  SHF.L.U32 R73, R73, 0x10, RZ ;  /* 0x0000001049497819 */ /* 0x000fe200000006ff */
[----:B------:R-:W-:Y:S01]  /*14f0*/  FADD.FTZ R60, R40, -R43 ;  /* 0x8000002b283c7221 */ /* 0x000fe20000010000 */
[----:B------:R-:W-:Y:S01]  /*1500*/  LOP3.LUT P3, RZ, R47, 0xff, RZ, 0xc0, !PT ;  /* 0x000000ff2fff7812 */ /* 0x000fe2000786c0ff */
[----:B------:R-:W-:Y:S01]  /*1510*/  FADD.FTZ R42, R42, -R69 ;  /* 0x800000452a2a7221 */ /* 0x000fe20000010000 */
[----:B------:R-:W-:Y:S02]  /*1520*/  IMAD.U32 R47, R71, 0x10000, RZ ;  /* 0x00010000472f7824 */ /* 0x000fe400078e00ff */
[----:B------:R-:W-:Y:S01]  /*1530*/  FFMA.FTZ R73, R58, R60, R73 ;  /* 0x0000003c3a497223 */ /* 0x000fe20000010049 */
[-CC-:B------:R-:W-:Y:S01]  /*1540*/  FFMA.FTZ R59, R59, R82.reuse, R81.reuse ;  /* 0x000000523b3b7223 */ /* 0x180fe20000010051 */
[----:B------:R-:W-:Y:S01]  /*1550*/  FFMA.FTZ R70, R70, R82, R81 ;  /* 0x0000005246467223 */ /* 0x000fe20000010051 */
[----:B------:R-:W-:Y:S01]  /*1560*/  FFMA.FTZ R47, R58, R42, R47 ;  /* 0x0000002a3a2f7223 */ /* 0x000fe2000001002f */
[-CC-:B------:R-:W-:Y:S01]  /*1570*/  FFMA.FTZ R45, R68, R82.reuse, R81.reuse ;  /* 0x00000052442d7223 */ /* 0x180fe20000010051 */
[-CC-:B------:R-:W-:Y:S01]  /*1580*/  FFMA.FTZ R66, R66, R82.reuse, R81.reuse ;  /* 0x0000005242427223 */ /* 0x180fe20000010051 */
[----:B------:R-:W-:Y:S01]  /*1590*/  FMUL.FTZ R42, R73, UR16 ;  /* 0x00000010492a7c20 */ /* 0x000fe20008410000 */
[----:B------:R-:W-:Y:S01]  /*15a0*/  FFMA.FTZ R81, R41, R82, R81 ;  /* 0x0000005229517223 */ /* 0x000fe20000010051 */
[----:B------:R-:W-:Y:S01]  /*15b0*/  LOP3.LUT P2, RZ, R77, 0xff, RZ, 0xc0, !PT ;  /* 0x000000ff4dff7812 */ /* 0x000fe2000784c0ff */
[----:B------:R-:W-:Y:S01]  /*15c0*/  FADD.FTZ R0, R67, -R0 ;  /* 0x8000000043007221 */ /* 0x000fe20000010000 */
[----:B------:R-:W-:Y:S01]  /*15d0*/  SHF.L.U32 R41, R20, 0x10, RZ ;  /* 0x0000001014297819 */ /* 0x000fe200000006ff */
[----:B------:R-:W-:Y:S01]  /*15e0*/  FADD.FTZ R66, R63, -R66 ;  /* 0x800000423f427221 */ /* 0x000fe20000010000 */
[----:B------:R-:W-:Y:S01]  /*15f0*/  FSEL R42, R42, RZ, P2 ;  /* 0x000000ff2a2a7208 */ /* 0x000fe20001000000 */
[----:B------:R-:W-:Y:S01]  /*1600*/  FADD.FTZ R70, R65, -R70 ;  /* 0x8000004641467221 */ /* 0x000fe20000010000 */
[----:B------:R-:W-:Y:S01]  /*1610*/  ISETP.NE.U32.AND P2, PT, RZ, UR4, PT ;  /* 0x00000004ff007c0c */ /* 0x000fe2000bf45070 */
[----:B------:R-:W-:Y:S01]  /*1620*/  FFMA.FTZ R0, R58, R0, R41 ;  /* 0x000000003a007223 */ /* 0x000fe20000010029 */
[----:B------:R-:W-:Y:S01]  /*1630*/  IMAD.U32 R41, R23, 0x10000, RZ ;  /* 0x0001000017297824 */ /* 0x000fe200078e00ff */
[----:B------:R-:W-:Y:S01]  /*1640*/  LOP3.LUT P6, RZ, R62, 0xff, RZ, 0xc0, !PT ;  /* 0x000000ff3eff7812 */ /* 0x000fe200078cc0ff */
[----:B------:R-:W-:Y:S01]  /*1650*/  FADD.FTZ R62, R44, -R59 ;  /* 0x8000003b2c3e7221 */ /* 0x000fe20000010000 */
[----:B------:R-:W-:Y:S01]  /*1660*/  ISETP.NE.AND.EX P2, PT, RZ, UR5, PT, P2 ;  /* 0x00000005ff007c0c */ /* 0x000fe2000bf45320 */
[----:B------:R-:W-:Y:S01]  /*1670*/  FMUL.FTZ R40, R0, UR16 ;  /* 0x0000001000287c20 */ /* 0x000fe20008410000 */
[----:B------:R-:W-:Y:S01]  /*1680*/  LOP3.LUT P4, RZ, R61, 0xff, RZ, 0xc0, !PT ;  /* 0x000000ff3dff7812 */ /* 0x000fe2000788c0ff */
[----:B------:R-:W-:Y:S01]  /*1690*/  FFMA.FTZ R60, R58, R66, R41 ;  /* 0x000000423a3c7223 */ /* 0x000fe20000010029 */
[----:B------:R-:W-:Y:S01]  /*16a0*/  SHF.L.U32 R61, R22, 0x10, RZ ;  /* 0x00000010163d7819 */ /* 0x000fe200000006ff */
[----:B------:R-:W-:Y:S01]  /*16b0*/  FADD.FTZ R44, R64, -R45 ;  /* 0x8000002d402c7221 */ /* 0x000fe20000010000 */
[----:B------:R-:W-:Y:S01]  /*16c0*/  IMAD.U32 R59, R21, 0x10000, RZ ;  /* 0x00010000153b7824 */ /* 0x000fe200078e00ff */
[----:B------:R-:W-:Y:S01]  /*16d0*/  FSEL R40, R40, RZ, P6 ;  /* 0x000000ff28287208 */ /* 0x000fe20003000000 */
[----:B------:R-:W-:Y:S01]  /*16e0*/  FMUL.FTZ R43, R60, UR16 ;  /* 0x000000103c2b7c20 */ /* 0x000fe20008410000 */
[----:B------:R-:W-:Y:S01]  /*16f0*/  LOP3.LUT P6, RZ, R79, 0xff, RZ, 0xc0, !PT ;  /* 0x000000ff4fff7812 */ /* 0x000fe200078cc0ff */
[----:B------:R-:W-:Y:S01]  /*1700*/  FFMA.FTZ R65, R58, R44, R61 ;  /* 0x0000002c3a417223 */ /* 0x000fe2000001003d */
[----:B------:R-:W-:Y:S01]  /*1710*/  SHF.L.U32 R45, R80, 0x10, RZ ;  /* 0x00000010502d7819 */ /* 0x000fe200000006ff */
[----:B------:R-:W-:Y:S01]  /*1720*/  FFMA.FTZ R64, R58, R70, R59 ;  /* 0x000000463a407223 */ /* 0x000fe2000001003b */
[----:B------:R-:W-:Y:S01]  /*1730*/  FMUL.FTZ R41, R47, UR16 ;  /* 0x000000102f297c20 */ /* 0x000fe20008410000 */
[----:B------:R-:W-:Y:S01]  /*1740*/  FSEL R43, R43, RZ, P6 ;  /* 0x000000ff2b2b7208 */ /* 0x000fe20003000000 */
[----:B------:R-:W-:Y:S01]  /*1750*/  IMAD.U32 R63, R76, 0x10000, RZ ;  /* 0x000100004c3f7824 */ /* 0x000fe200078e00ff */
[----:B------:R-:W-:Y:S01]  /*1760*/  LOP3.LUT P6, RZ, R46, 0xff, RZ, 0xc0, !PT ;  /* 0x000000ff2eff7812 */ /* 0x000fe200078cc0ff */
[----:B------:R-:W-:Y:S01]  /*1770*/  FADD.FTZ R78, R78, -R81 ;  /* 0x800000514e4e7221 */ /* 0x000fe20000010000 */
[----:B------:R-:W-:Y:S01]  /*1780*/  FFMA.FTZ R62, R58, R62, R45 ;  /* 0x0000003e3a3e7223 */ /* 0x000fe2000001002d */
[----:B------:R-:W-:-:S02]  /*1790*/  @P2 F2FP.BF16.F32.PACK_AB R46, RZ, R65 ;  /* 0x00000041ff2e223e */ /* 0x000fc400000010ff */
[----:B------:R-:W-:Y:S01]  /*17a0*/  @P2 F2FP.BF16.F32.PACK_AB R45, RZ, R64 ;  /* 0x00000040ff2d223e */ /* 0x000fe200000010ff */
[----:B------:R-:W-:Y:S01]  /*17b0*/  FFMA.FTZ R63, R58, R78, R63 ;  /* 0x0000004e3a3f7223 */ /* 0x000fe2000001003f */
[----:B------:R-:W-:Y:S02]  /*17c0*/  @P2 F2FP.BF16.F32.PACK_AB R0, RZ, R0 ;  /* 0x00000000ff00223e */ /* 0x000fe400000010ff */
[----:B------:R-:W-:Y:S01]  /*17d0*/  FSEL R41, R41, RZ, P3 ;  /* 0x000000ff29297208 */ /* 0x000fe20001800000 */
[----:B------:R-:W-:Y:S01]  /*17e0*/  FMUL.FTZ R61, R63, UR16 ;  /* 0x000000103f3d7c20 */ /* 0x000fe20008410000 */
[----:B------:R-:W-:Y:S02]  /*17f0*/  ISETP.GE.U32.AND P3, PT, R86, RZ, PT ;  /* 0x000000ff5600720c */ /* 0x000fe40003f66070 */
[----:B------:R-:W-:Y:S01]  /*1800*/  @P2 PRMT R34, R46, 0x7610, R34 ;  /* 0x000076102e222816 */ /* 0x000fe20000000022 */
[----:B------:R-:W-:Y:S01]  /*1810*/  FMUL.FTZ R46, R65, UR16 ;  /* 0x00000010412e7c20 */ /* 0x000fe20008410000 */
[----:B------:R-:W-:-:S02]  /*1820*/  @P2 F2FP.BF16.F32.PACK_AB R59, RZ, R60 ;  /* 0x0000003cff3b223e */ /* 0x000fc400000010ff */
[----:B------:R-:W-:Y:S01]  /*1830*/  @P2 PRMT R33, R45, 0x7610, R33 ;  /* 0x000076102d212816 */ /* 0x000fe20000000021 */
[----:B------:R-:W-:Y:S01]  /*1840*/  FMUL.FTZ R45, R64, UR16 ;  /* 0x00000010402d7c20 */ /* 0x000fe20008410000 */
[----:B------:R-:W-:Y:S01]  /*1850*/  @P2 PRMT R32, R0, 0x7610, R32 ;  /* 0x0000761000202816 */ /* 0x000fe20000000020 */
[----:B------:R-:W-:Y:S01]  /*1860*/  FMUL.FTZ R0, R62, UR16 ;  /* 0x000000103e007c20 */ /* 0x000fe20008410000 */
[----:B------:R-:W-:Y:S02]  /*1870*/  ISETP.GE.U32.AND.EX P3, PT, R87, 0x1000000, PT, P3 ;  /* 0x010000005700780c */ /* 0x000fe40003f66130 */
[----:B------:R-:W-:Y:S02]  /*1880*/  @P2 PRMT R35, R59, 0x7610, R35 ;  /* 0x000076103b232816 */ /* 0x000fe40000000023 */
[----:B------:R-:W-:Y:S02]  /*1890*/  FSEL R59, R46, RZ, P6 ;  /* 0x000000ff2e3b7208 */ /* 0x000fe40003000000 */
[----:B------:R-:W-:-:S02]  /*18a0*/  @P2 F2FP.BF16.F32.PACK_AB R44, RZ, R62 ;  /* 0x0000003eff2c223e */ /* 0x000fc400000010ff */
[----:B------:R-:W-:Y:S02]  /*18b0*/  FSEL R46, R45, RZ, P5 ;  /* 0x000000ff2d2e7208 */ /* 0x000fe40002800000 */
[----:B------:R-:W-:Y:S02]  /*18c0*/  @P2 F2FP.BF16.F32.PACK_AB R47, RZ, R47 ;  /* 0x0000002fff2f223e */ /* 0x000fe400000010ff */
[----:B------:R-:W-:Y:S02]  /*18d0*/  @P2 F2FP.BF16.F32.PACK_AB R58, RZ, R73 ;  /* 0x00000049ff3a223e */ /* 0x000fe400000010ff */
[----:B------:R-:W-:Y:S02]  /*18e0*/  @P2 F2FP.BF16.F32.PACK_AB R60, RZ, R63 ;  /* 0x0000003fff3c223e */ /* 0x000fe400000010ff */
[----:B------:R-:W-:Y:S02]  /*18f0*/  FSEL R62, R61, RZ, P3 ;  /* 0x000000ff3d3e7208 */ /* 0x000fe40001800000 */
[----:B------:R-:W-:-:S02]  /*1900*/  FSEL R45, R0, RZ, P4 ;  /* 0x000000ff002d7208 */ /* 0x000fc40002000000 */
[----:B------:R-:W-:Y:S02]  /*1910*/  F2FP.BF16.F32.PACK_AB R43, R62, R43 ;  /* 0x0000002b3e2b723e */ /* 0x000fe400000010ff */
[----:B------:R-:W-:Y:S02]  /*1920*/  F2FP.BF16.F32.PACK_AB R42, R42, R59 ;  /* 0x0000003b2a2a723e */ /* 0x000fe400000010ff */
[----:B------:R-:W-:Y:S02]  /*1930*/  F2FP.BF16.F32.PACK_AB R41, R41, R46 ;  /* 0x0000002e2929723e */ /* 0x000fe400000010ff */
[----:B------:R-:W-:Y:S02]  /*1940*/  F2FP.BF16.F32.PACK_AB R40, R45, R40 ;  /* 0x000000282d28723e */ /* 0x000fe400000010ff */
[----:B------:R-:W-:Y:S02]  /*1950*/  @P2 PRMT R32, R32, 0x5410, R44 ;  /* 0x0000541020202816 */ /* 0x000fe4000000002c */
[----:B------:R-:W-:-:S02]  /*1960*/  @P2 PRMT R33, R33, 0x5410, R47 ;  /* 0x0000541021212816 */ /* 0x000fc4000000002f */
[----:B------:R-:W-:Y:S02]  /*1970*/  @P2 PRMT R34, R34, 0x5410, R58 ;  /* 0x0000541022222816 */ /* 0x000fe4000000003a */
[----:B------:R-:W-:Y:S01]  /*1980*/  @P2 PRMT R35, R35, 0x5410, R60 ;  /* 0x0000541023232816 */ /* 0x000fe2000000003c */
[----:B------:R-:W-:Y:S06]  /*1990*/  BRA `(.L_x_768) ;  /* 0x0000001400207947 */ /* 0x000fec0003800000 */
.L_x_765:
        /* <DEDUP_REMOVED lines=9> */
[-C--:B------:R-:W-:Y:S01]  /*1a30*/  FFMA.FTZ R43, R43, R82.reuse, R81 ;  /* 0x000000522b2b7223 */ /* 0x080fe20000010051 */
[----:B------:R-:W-:Y:S01]  /*1a40*/  FADD.FTZ R41, R78, -R41 ;  /* 0x800000294e297221 */ /* 0x000fe20000010000 */
[----:B------:R-:W-:Y:S01]  /*1a50*/  FADD.FTZ R37, R64, -R37 ;  /* 0x8000002540257221 */ /* 0x000fe20000010000 */
[----:B------:R-:W-:Y:S01]  /*1a60*/  ISETP.GE.U32.AND.EX P2, PT, R87, 0x1000000, PT, P2 ;  /* 0x010000005700780c */ /* 0x000fe20003f46120 */
[-C--:B------:R-:W-:Y:S01]  /*1a70*/  FFMA.FTZ R66, R66, R82.reuse, R81 ;  /* 0x0000005242427223 */ /* 0x080fe20000010051 */
[----:B------:R-:W-:Y:S01]  /*1a80*/  FMUL.FTZ R41, R58, R41 ;  /* 0x000000293a297220 */ /* 0x000fe20000410000 */
[----:B------:R-:W-:Y:S01]  /*1a90*/  FADD.FTZ R43, R40, -R43 ;  /* 0x8000002b282b7221 */ /* 0x000fe20000010000 */
[----:B------:R-:W-:Y:S01]  /*1aa0*/  LOP3.LUT P5, RZ, R61, 0xff, RZ, 0xc0, !PT ;  /* 0x000000ff3dff7812 */ /* 0x000fe200078ac0ff */
[C---:B------:R-:W-:Y:S01]  /*1ab0*/  FMUL.FTZ R37, R58.reuse, R37 ;  /* 0x000000253a257220 */ /* 0x040fe20000410000 */
[----:B------:R-:W-:Y:S01]  /*1ac0*/  FMUL.FTZ R36, R41, UR16 ;  /* 0x0000001029247c20 */ /* 0x000fe20008410000 */
[----:B------:R-:W-:Y:S01]  /*1ad0*/  FADD.FTZ R63, R63, -R66 ;  /* 0x800000423f3f7221 */ /* 0x000fe20000010000 */
[----:B------:R-:W-:Y:S01]  /*1ae0*/  FMUL.FTZ R43, R58, R43 ;  /* 0x0000002b3a2b7220 */ /* 0x000fe20000410000 */
[-CC-:B------:R-:W-:Y:S01]  /*1af0*/  FFMA.FTZ R70, R70, R82.reuse, R81.reuse ;  /* 0x0000005246467223 */ /* 0x180fe20000010051 */
[-C--:B------:R-:W-:Y:S01]  /*1b00*/  FFMA.FTZ R45, R45, R82.reuse, R81 ;  /* 0x000000522d2d7223 */ /* 0x080fe20000010051 */
[----:B------:R-:W-:Y:S01]  /*1b10*/  FSEL R61, R36, RZ, P2 ;  /* 0x000000ff243d7208 */ /* 0x000fe20001000000 */
[----:B------:R-:W-:Y:S01]  /*1b20*/  FMUL.FTZ R37, R37, UR16 ;  /* 0x0000001025257c20 */ /* 0x000fe20008410000 */
[----:B------:R-:W-:Y:S01]  /*1b30*/  LOP3.LUT P2, RZ, R2, 0xff, RZ, 0xc0, !PT ;  /* 0x000000ff02ff7812 */ /* 0x000fe2000784c0ff */
[----:B------:R-:W-:Y:S01]  /*1b40*/  FMUL.FTZ R63, R58, R63 ;  /* 0x0000003f3a3f7220 */ /* 0x000fe20000410000 */
[----:B------:R-:W-:Y:S01]  /*1b50*/  LOP3.LUT P6, RZ, R46, 0xff, RZ, 0xc0, !PT ;  /* 0x000000ff2eff7812 */ /* 0x000fe200078cc0ff */
[----:B------:R-:W-:Y:S01]  /*1b60*/  FMUL.FTZ R43, R43, UR16 ;  /* 0x000000102b2b7c20 */ /* 0x000fe20008410000 */
[----:B------:R-:W-:Y:S01]  /*1b70*/  FSEL R36, R36, RZ, P2 ;  /* 0x000000ff24247208 */ /* 0x000fe20001000000 */
[----:B------:R-:W-:Y:S01]  /*1b80*/  FADD.FTZ R65, R65, -R70 ;  /* 0x8000004641417221 */ /* 0x000fe20000010000 */
[----:B------:R-:W-:Y:S01]  /*1b90*/  LOP3.LUT P4, RZ, R77, 0xff, RZ, 0xc0, !PT ;  /* 0x000000ff4dff7812 */ /* 0x000fe2000788c0ff */
[----:B------:R-:W-:Y:S01]  /*1ba0*/  FADD.FTZ R45, R42, -R45 ;  /* 0x8000002d2a2d7221 */ /* 0x000fe20000010000 */
[----:B------:R-:W-:Y:S01]  /*1bb0*/  LOP3.LUT P2, RZ, R5, 0xff, RZ, 0xc0, !PT ;  /* 0x000000ff05ff7812 */ /* 0x000fe2000784c0ff */
[-CC-:B------:R-:W-:Y:S01]  /*1bc0*/  FFMA.FTZ R59, R59, R82.reuse, R81.reuse ;  /* 0x000000523b3b7223 */ /* 0x180fe20000010051 */
        /* <DEDUP_REMOVED lines=33> */
[----:B------:R-:W-:Y:S02]  /*1de0*/  F2FP.BF16.F32.PACK_AB R39, R36, R39 ;  /* 0x000000272427723e */ /* 0x000fe400000010ff */
        /* <DEDUP_REMOVED lines=9> */
[----:B------:R-:W-:Y:S01]  /*1e80*/  F2FP.BF16.F32.PACK_AB R40, R47, R40 ;  /* 0x000000282f28723e */ /* 0x000fe200000010ff */
[----:B------:R-:W-:Y:S06]  /*1e90*/  BRA `(.L_x_768) ;  /* 0x0000000c00e07947 */ /* 0x000fec0003800000 */
.L_x_770:
[-CC-:B------:R-:W-:Y:S01]  /*1ea0*/  FFMA.FTZ R66, R66, R82.reuse, R81.reuse ;  /* 0x0000005242427223 */ /* 0x180fe20000010051 */
[-CC-:B------:R-:W-:Y:S01]  /*1eb0*/  FFMA.FTZ R41, R41, R82.reuse, R81.reuse ;  /* 0x0000005229297223 */ /* 0x180fe20000010051 */
[-C--:B------:R-:W-:Y:S01]  /*1ec0*/  FFMA.FTZ R33, R68, R82.reuse, R81 ;  /* 0x0000005244217223 */ /* 0x080fe20000010051 */
[----:B------:R-:W-:Y:S01]  /*1ed0*/  LOP3.LUT P6, RZ, R79, 0xff, RZ, 0xc0, !PT ;  /* 0x000000ff4fff7812 */ /* 0x000fe200078cc0ff */
[----:B------:R-:W-:Y:S01]  /*1ee0*/  FADD.FTZ R63, R63, -R66 ;  /* 0x800000423f3f7221 */ /* 0x000fe20000010000 */
[----:B------:R-:W-:Y:S01]  /*1ef0*/  FADD.FTZ R41, R78, -R41 ;  /* 0x800000294e297221 */ /* 0x000fe20000010000 */
[----:B------:R-:W-:Y:S01]  /*1f00*/  LOP3.LUT P4, RZ, R60, 0xff, RZ, 0xc0, !PT ;  /* 0x000000ff3cff7812 */ /* 0x000fe2000788c0ff */
[-C--:B------:R-:W-:Y:S01]  /*1f10*/  FFMA.FTZ R43, R43, R82.reuse, R81 ;  /* 0x000000522b2b7223 */ /* 0x080fe20000010051 */
[----:B------:R-:W-:Y:S01]  /*1f20*/  FMUL.FTZ R35, R58, R63 ;  /* 0x0000003f3a237220 */ /* 0x000fe20000410000 */
[----:B------:R-:W-:Y:S01]  /*1f30*/  LOP3.LUT P3, RZ, R62, 0xff, RZ, 0xc0, !PT ;  /* 0x000000ff3eff7812 */ /* 0x000fe2000786c0ff */
[----:B------:R-:W-:Y:S01]  /*1f40*/  FADD.FTZ R33, R64, -R33 ;  /* 0x8000002140217221 */ /* 0x000fe20000010000 */
[----:B------:R-:W-:Y:S01]  /*1f50*/  FMUL.FTZ R62, R58, R41 ;  /* 0x000000293a3e7220 */ /* 0x000fe20000410000 */
[----:B------:R-:W-:Y:S01]  /*1f60*/  FMUL.FTZ R32, R35, UR16 ;  /* 0x0000001023207c20 */ /* 0x000fe20008410000 */
[----:B------:R-:W-:Y:S01]  /*1f70*/  FADD.FTZ R43, R40, -R43 ;  /* 0x8000002b282b7221 */ /* 0x000fe20000010000 */
[----:B------:R-:W-:Y:S01]  /*1f80*/  FMUL.FTZ R34, R58, R33 ;  /* 0x000000213a227220 */ /* 0x000fe20000410000 */
[----:B------:R-:W-:Y:S01]  /*1f90*/  FMUL.FTZ R33, R62, UR16 ;  /* 0x000000103e217c20 */ /* 0x000fe20008410000 */
[----:B------:R-:W-:Y:S01]  /*1fa0*/  ISETP.GE.U32.AND P2, PT, R86, RZ, PT ;  /* 0x000000ff5600720c */ /* 0x000fe20003f46070 */
[----:B------:R-:W-:Y:S01]  /*1fb0*/  FMUL.FTZ R43, R58, R43 ;  /* 0x0000002b3a2b7220 */ /* 0x000fe20000410000 */
[----:B------:R-:W-:Y:S01]  /*1fc0*/  FSEL R60, R32, RZ, P6 ;  /* 0x000000ff203c7208 */ /* 0x000fe20003000000 */
[-CC-:B------:R-:W-:Y:S01]  /*1fd0*/  FFMA.FTZ R70, R70, R82.reuse, R81.reuse ;  /* 0x0000005246467223 */ /* 0x180fe20000010051 */
[----:B------:R-:W-:Y:S01]  /*1fe0*/  LOP3.LUT P6, RZ, R3, 0xff, RZ, 0xc0, !PT ;  /* 0x000000ff03ff7812 */ /* 0x000fe200078cc0ff */
[-C--:B------:R-:W-:Y:S01]  /*1ff0*/  FFMA.FTZ R45, R45, R82.reuse, R81 ;  /* 0x000000522d2d7223 */ /* 0x080fe20000010051 */
        /* <DEDUP_REMOVED lines=13> */
[----:B------:R-:W-:Y:S01]  /*20d0*/  LOP3.LUT P5, RZ, R61, 0xff, RZ, 0xc0, !PT ;  /* 0x000000ff3dff7812 */ /* 0x000fe200078ac0ff */
[----:B------:R-:W-:Y:S01]  /*20e0*/  FADD.FTZ R67, R67, -R0 ;  /* 0x8000000043437221 */ /* 0x000fe20000010000 */
[----:B------:R-:W-:-:S02]  /*20f0*/  FSEL R38, R32, RZ, P6 ;  /* 0x000000ff20267208 */ /* 0x000fc40003000000 */
[----:B------:R-:W-:Y:S01]  /*2100*/  LOP3.LUT P6, RZ, R77, 0xff, RZ, 0xc0, !PT ;  /* 0x000000ff4dff7812 */ /* 0x000fe200078cc0ff */
[C---:B------:R-:W-:Y:S01]  /*2110*/  FMUL.FTZ R67, R58.reuse, R67 ;  /* 0x000000433a437220 */ /* 0x040fe20000410000 */
[----:B------:R-:W-:Y:S01]  /*2120*/  FSEL R61, R33, RZ, P2 ;  /* 0x000000ff213d7208 */ /* 0x000fe20001000000 */
[----:B------:R-:W-:Y:S01]  /*2130*/  FMUL.FTZ R33, R58, R65 ;  /* 0x000000413a217220 */ /* 0x000fe20000410000 */
[----:B------:R-:W-:Y:S02]  /*2140*/  FSEL R42, R39, RZ, P6 ;  /* 0x000000ff272a7208 */ /* 0x000fe40003000000 */
[----:B------:R-:W-:Y:S01]  /*2150*/  LOP3.LUT P2, RZ, R46, 0xff, RZ, 0xc0, !PT ;  /* 0x000000ff2eff7812 */ /* 0x000fe2000784c0ff */
[----:B------:R-:W-:Y:S01]  /*2160*/  FMUL.FTZ R0, R33, UR16 ;  /* 0x0000001021007c20 */ /* 0x000fe20008410000 */
[----:B------:R-:W-:Y:S02]  /*2170*/  LOP3.LUT P6, RZ, R4, 0xff, RZ, 0xc0, !PT ;  /* 0x000000ff04ff7812 */ /* 0x000fe400078cc0ff */
[----:B------:R-:W-:Y:S01]  /*2180*/  FSEL R37, R32, RZ, P2 ;  /* 0x000000ff20257208 */ /* 0x000fe20001000000 */
[----:B------:R-:W-:Y:S01]  /*2190*/  FMUL.FTZ R32, R58, R59 ;  /* 0x0000003b3a207220 */ /* 0x000fe20000410000 */
[----:B------:R-:W-:-:S02]  /*21a0*/  FSEL R41, R39, RZ, P6 ;  /* 0x000000ff27297208 */ /* 0x000fc40003000000 */
[----:B------:R-:W-:Y:S02]  /*21b0*/  LOP3.LUT P6, RZ, R7, 0xff, RZ, 0xc0, !PT ;  /* 0x000000ff07ff7812 */ /* 0x000fe400078cc0ff */
[C---:B------:R-:W-:Y:S01]  /*21c0*/  F2FP.BF16.F32.PACK_AB R33, R36.reuse, R33 ;  /* 0x000000212421723e */ /* 0x040fe200000010ff */
[----:B------:R-:W-:Y:S01]  /*21d0*/  FMUL.FTZ R36, R36, UR16 ;  /* 0x0000001024247c20 */ /* 0x000fe20008410000 */
[----:B------:R-:W-:Y:S02]  /*21e0*/  LOP3.LUT P2, RZ, R47, 0xff, RZ, 0xc0, !PT ;  /* 0x000000ff2fff7812 */ /* 0x000fe4000784c0ff */
[----:B------:R-:W-:Y:S02]  /*21f0*/  F2FP.BF16.F32.PACK_AB R38, R41, R38 ;  /* 0x000000262926723e */ /* 0x000fe400000010ff */
[----:B------:R-:W-:Y:S02]  /*2200*/  F2FP.BF16.F32.PACK_AB R42, R42, R37 ;  /* 0x000000252a2a723e */ /* 0x000fe400000010ff */
[----:B------:R-:W-:-:S02]  /*2210*/  FSEL R41, R0, RZ, P4 ;  /* 0x000000ff00297208 */ /* 0x000fc40002000000 */
[----:B------:R-:W-:Y:S01]  /*2220*/  FSEL R37, R0, RZ, P6 ;  /* 0x000000ff00257208 */ /* 0x000fe20003000000 */
[C---:B------:R-:W-:Y:S01]  /*2230*/  FMUL.FTZ R0, R32.reuse, UR16 ;  /* 0x0000001020007c20 */ /* 0x040fe20008410000 */
[----:B------:R-:W-:Y:S01]  /*2240*/  F2FP.BF16.F32.PACK_AB R32, R32, R67 ;  /* 0x000000432020723e */ /* 0x000fe200000010ff */
[----:B------:R-:W-:Y:S01]  /*2250*/  FMUL.FTZ R67, R67, UR16 ;  /* 0x0000001043437c20 */ /* 0x000fe20008410000 */
[----:B------:R-:W-:Y:S02]  /*2260*/  LOP3.LUT P4, RZ, R6, 0xff, RZ, 0xc0, !PT ;  /* 0x000000ff06ff7812 */ /* 0x000fe4000788c0ff */
[----:B------:R-:W-:Y:S02]  /*2270*/  FSEL R44, R36, RZ, P2 ;  /* 0x000000ff242c7208 */ /* 0x000fe40001000000 */
[----:B------:R-:W-:Y:S02]  /*2280*/  LOP3.LUT P6, RZ, R8, 0xff, RZ, 0xc0, !PT ;  /* 0x000000ff08ff7812 */ /* 0x000fe400078cc0ff */
[----:B------:R-:W-:-:S02]  /*2290*/  LOP3.LUT P2, RZ, R9, 0xff, RZ, 0xc0, !PT ;  /* 0x000000ff09ff7812 */ /* 0x000fc4000784c0ff */
        /* <DEDUP_REMOVED lines=9> */
[----:B------:R-:W-:Y:S02]  /*2330*/  F2FP.BF16.F32.PACK_AB R37, R46, R37 ;  /* 0x000000252e25723e */ /* 0x000fe400000010ff */
[----:B------:R-:W-:Y:S02]  /*2340*/  F2FP.BF16.F32.PACK_AB R41, R44, R41 ;  /* 0x000000292c29723e */ /* 0x000fe400000010ff */
[----:B------:R-:W-:-:S02]  /*2350*/  F2FP.BF16.F32.PACK_AB R36, R47, R36 ;  /* 0x000000242f24723e */ /* 0x000fc400000010ff */
[----:B------:R-:W-:Y:S01]  /*2360*/  F2FP.BF16.F32.PACK_AB R40, R45, R40 ;  /* 0x000000282d28723e */ /* 0x000fe200000010ff */
[----:B------:R-:W-:Y:S06]  /*2370*/  BRA `(.L_x_768) ;  /* 0x0000000800a87947 */ /* 0x000fec0003800000 */
.L_x_769:
[----:B------:R-:W-:-:S04]  /*2380*/  UISETP.NE.U32.AND UP0, UPT, UR4, URZ, UPT ;  /* 0x000000ff0400728c */ /* 0x000fc8000bf05070 */
[----:B------:R-:W-:-:S09]  /*2390*/  UISETP.NE.AND.EX UP0, UPT, UR5, URZ, UPT, UP0 ;  /* 0x000000ff0500728c */ /* 0x000fd2000bf05300 */
[----:B------:R-:W-:Y:S05]  /*23a0*/  BRA.U UP0, `(.L_x_771) ;  /* 0x0000000500487547 */ /* 0x000fea000b800000 */
[-CC-:B------:R-:W-:Y:S01]  /*23b0*/  FFMA.FTZ R37, R68, R82.reuse, R81.reuse ;  /* 0x0000005244257223 */ /* 0x180fe20000010051 */
[-CC-:B------:R-:W-:Y:S01]  /*23c0*/  FFMA.FTZ R41, R41, R82.reuse, R81.reuse ;  /* 0x0000005229297223 */ /* 0x180fe20000010051 */
[----:B------:R-:W-:Y:S02]  /*23d0*/  IMAD.U32 R39, R22, 0x10000, RZ ;  /* 0x0001000016277824 */ /* 0x000fe400078e00ff */
[-C--:B------:R-:W-:Y:S01]  /*23e0*/  FFMA.FTZ R43, R43, R82.reuse, R81 ;  /* 0x000000522b2b7223 */ /* 0x080fe20000010051 */
[----:B------:R-:W-:Y:S01]  /*23f0*/  FADD.FTZ R37, R64, -R37 ;  /* 0x8000002540257221 */ /* 0x000fe20000010000 */
[----:B------:R-:W-:Y:S02]  /*2400*/  IMAD.U32 R76, R76, 0x10000, RZ ;  /* 0x000100004c4c7824 */ /* 0x000fe400078e00ff */
[----:B------:R-:W-:Y:S01]  /*2410*/  FADD.FTZ R41, R78, -R41 ;  /* 0x800000294e297221 */ /* 0x000fe20000010000 */
[-C--:B------:R-:W-:Y:S01]  /*2420*/  FFMA.FTZ R66, R66, R82.reuse, R81 ;  /* 0x0000005242427223 */ /* 0x080fe20000010051 */
[----:B------:R-:W-:Y:S01]  /*2430*/  FFMA.FTZ R36, R58, R37, R39 ;  /* 0x000000253a247223 */ /* 0x000fe20000010027 */
[----:B------:R-:W-:Y:S01]  /*2440*/  FADD.FTZ R43, R40, -R43 ;  /* 0x8000002b282b7221 */ /* 0x000fe20000010000 */
[----:B------:R-:W-:Y:S01]  /*2450*/  SHF.L.U32 R38, R23, 0x10, RZ ;  /* 0x0000001017267819 */ /* 0x000fe200000006ff */
[----:B------:R-:W-:Y:S01]  /*2460*/  FFMA.FTZ R40, R58, R41, R76 ;  /* 0x000000293a287223 */ /* 0x000fe2000001004c */
[----:B------:R-:W-:Y:S01]  /*2470*/  FADD.FTZ R63, R63, -R66 ;  /* 0x800000423f3f7221 */ /* 0x000fe20000010000 */
[----:B------:R-:W-:Y:S01]  /*2480*/  ISETP.GE.U32.AND P2, PT, R86, RZ, PT ;  /* 0x000000ff5600720c */ /* 0x000fe20003f46070 */
[----:B------:R-:W-:Y:S01]  /*2490*/  FMUL.FTZ R36, R36, UR16 ;  /* 0x0000001024247c20 */ /* 0x000fe20008410000 */
[----:B------:R-:W-:Y:S01]  /*24a0*/  LOP3.LUT P4, RZ, R46, 0xff, RZ, 0xc0, !PT ;  /* 0x000000ff2eff7812 */ /* 0x000fe2000788c0ff */
[----:B------:R-:W-:Y:S01]  /*24b0*/  FMUL.FTZ R40, R40, UR16 ;  /* 0x0000001028287c20 */ /* 0x000fe20008410000 */
[----:B------:R-:W-:Y:S01]  /*24c0*/  SHF.L.U32 R73, R73, 0x10, RZ ;  /* 0x0000001049497819 */ /* 0x000fe200000006ff */
[----:B------:R-:W-:Y:S01]  /*24d0*/  FFMA.FTZ R38, R58, R63, R38 ;  /* 0x0000003f3a267223 */ /* 0x000fe20000010026 */
[----:B------:R-:W-:Y:S01]  /*24e0*/  ISETP.GE.U32.AND.EX P2, PT, R87, 0x1000000, PT, P2 ;  /* 0x010000005700780c */ /* 0x000fe20003f46120 */
[-C--:B------:R-:W-:Y:S01]  /*24f0*/  FFMA.FTZ R45, R45, R82.reuse, R81 ;  /* 0x000000522d2d7223 */ /* 0x080fe20000010051 */
[----:B------:R-:W-:Y:S01]  /*2500*/  FSEL R41, R36, RZ, P4 ;  /* 0x000000ff24297208 */ /* 0x000fe20002000000 */
[----:B------:R-:W-:Y:S01]  /*2510*/  FFMA.FTZ R43, R58, R43, R73 ;  /* 0x0000002b3a2b7223 */ /* 0x000fe20000010049 */
[----:B------:R-:W-:Y:S01]  /*2520*/  LOP3.LUT P4, RZ, R60, 0xff, RZ, 0xc0, !PT ;  /* 0x000000ff3cff7812 */ /* 0x000fe2000788c0ff */
[----:B------:R-:W-:Y:S01]  /*2530*/  FMUL.FTZ R38, R38, UR16 ;  /* 0x0000001026267c20 */ /* 0x000fe20008410000 */
[----:B------:R-:W-:Y:S01]  /*2540*/  FSEL R60, R40, RZ, P2 ;  /* 0x000000ff283c7208 */ /* 0x000fe20001000000 */
[----:B------:R-:W-:Y:S01]  /*2550*/  FMUL.FTZ R37, R43, UR16 ;  /* 0x000000102b257c20 */ /* 0x000fe20008410000 */
[----:B------:R-:W-:Y:S01]  /*2560*/  LOP3.LUT P2, RZ, R3, 0xff, RZ, 0xc0, !PT ;  /* 0x000000ff03ff7812 */ /* 0x000fe2000784c0ff */
[-C--:B------:R-:W-:Y:S01]  /*2570*/  FFMA.FTZ R70, R70, R82.reuse, R81 ;  /* 0x0000005246467223 */ /* 0x080fe20000010051 */
[----:B------:R-:W-:Y:S01]  /*2580*/  LOP3.LUT P6, RZ, R77, 0xff, RZ, 0xc0, !PT ;  /* 0x000000ff4dff7812 */ /* 0x000fe200078cc0ff */
[----:B------:R-:W-:Y:S01]  /*2590*/  FADD.FTZ R45, R42, -R45 ;  /* 0x8000002d2a2d7221 */ /* 0x000fe20000010000 */
[----:B------:R-:W-:Y:S01]  /*25a0*/  FSEL R39, R38, RZ, P2 ;  /* 0x000000ff26277208 */ /* 0x000fe20001000000 */
[-CC-:B------:R-:W-:Y:S01]  /*25b0*/  FFMA.FTZ R0, R0, R82.reuse, R81.reuse ;  /* 0x0000005200007223 */ /* 0x180fe20000010051 */
[----:B------:R-:W-:Y:S01]  /*25c0*/  LOP3.LUT P2, RZ, R2, 0xff, RZ, 0xc0, !PT ;  /* 0x000000ff02ff7812 */ /* 0x000fe2000784c0ff */
[----:B------:R-:W-:Y:S01]  /*25d0*/  FADD.FTZ R65, R65, -R70 ;  /* 0x8000004641417221 */ /* 0x000fe20000010000 */
[----:B------:R-:W-:Y:S01]  /*25e0*/  FSEL R46, R37, RZ, P6 ;  /* 0x000000ff252e7208 */ /* 0x000fe20003000000 */
[----:B------:R-:W-:Y:S01]  /*25f0*/  IMAD.U32 R71, R71, 0x10000, RZ ;  /* 0x0001000047477824 */ /* 0x000fe200078e00ff */
[----:B------:R-:W-:Y:S01]  /*2600*/  LOP3.LUT P6, RZ, R79, 0xff, RZ, 0xc0, !PT ;  /* 0x000000ff4fff7812 */ /* 0x000fe200078cc0ff */
[----:B------:R-:W-:Y:S01]  /*2610*/  IMAD.U32 R42, R21, 0x10000, RZ ;  /* 0x00010000152a7824 */ /* 0x000fe200078e00ff */
[----:B------:R-:W-:Y:S01]  /*2620*/  FSEL R40, R40, RZ, P2 ;  /* 0x000000ff28287208 */ /* 0x000fe20001000000 */
[----:B------:R-:W-:Y:S01]  /*2630*/  FFMA.FTZ R59, R59, R82, R81 ;  /* 0x000000523b3b7223 */ /* 0x000fe20000010051 */
[----:B------:R-:W-:Y:S01]  /*2640*/  LOP3.LUT P2, RZ, R5, 0xff, RZ, 0xc0, !PT ;  /* 0x000000ff05ff7812 */ /* 0x000fe2000784c0ff */
[----:B------:R-:W-:Y:S01]  /*2650*/  FADD.FTZ R67, R67, -R0 ;  /* 0x8000000043437221 */ /* 0x000fe20000010000 */
[----:B------:R-:W-:Y:S01]  /*2660*/  FSEL R43, R38, RZ, P6 ;  /* 0x000000ff262b7208 */ /* 0x000fe20003000000 */
[----:B------:R-:W-:Y:S01]  /*2670*/  FFMA.FTZ R45, R58, R45, R71 ;  /* 0x0000002d3a2d7223 */ /* 0x000fe20000010047 */
[----:B------:R-:W-:Y:S01]  /*2680*/  FSEL R38, R36, RZ, P2 ;  /* 0x000000ff24267208 */ /* 0x000fe20001000000 */
[----:B------:R-:W-:Y:S01]  /*2690*/  FFMA.FTZ R42, R58, R65, R42 ;  /* 0x000000413a2a7223 */ /* 0x000fe2000001002a */
[----:B------:R-:W-:Y:S01]  /*26a0*/  LOP3.LUT P2, RZ, R4, 0xff, RZ, 0xc0, !PT ;  /* 0x000000ff04ff7812 */ /* 0x000fe2000784c0ff */
[----:B------:R-:W-:Y:S01]  /*26b0*/  FADD.FTZ R59, R44, -R59 ;  /* 0x8000003b2c3b7221 */ /* 0x000fe20000010000 */
[----:B------:R-:W-:-:S02]  /*26c0*/  LOP3.LUT P6, RZ, R47, 0xff, RZ, 0xc0, !PT ;  /* 0x000000ff2fff7812 */ /* 0x000fc400078cc0ff */
[----:B------:R-:W-:Y:S02]  /*26d0*/  FSEL R37, R37, RZ, P2 ;  /* 0x000000ff25257208 */ /* 0x000fe40001000000 */
[----:B------:R-:W-:Y:S02]  /*26e0*/  SHF.L.U32 R47, R80, 0x10, RZ ;  /* 0x00000010502f7819 */ /* 0x000fe400000006ff */
[----:B------:R-:W-:Y:S02]  /*26f0*/  SHF.L.U32 R0, R20, 0x10, RZ ;  /* 0x0000001014007819 */ /* 0x000fe400000006ff */
[----:B------:R-:W-:Y:S01]  /*2700*/  F2FP.BF16.F32.PACK_AB R39, R40, R39 ;  /* 0x000000272827723e */ /* 0x000fe200000010ff */
[----:B------:R-:W-:Y:S01]  /*2710*/  FMUL.FTZ R40, R45, UR16 ;  /* 0x000000102d287c20 */ /* 0x000fe20008410000 */
[----:B------:R-:W-:Y:S01]  /*2720*/  F2FP.BF16.F32.PACK_AB R38, R37, R38 ;  /* 0x000000262526723e */ /* 0x000fe200000010ff */
[----:B------:R-:W-:Y:S01]  /*2730*/  FMUL.FTZ R37, R42, UR16 ;  /* 0x000000102a257c20 */ /* 0x000fe20008410000 */
[C---:B------:R-:W-:Y:S01]  /*2740*/  FFMA.FTZ R47, R58.reuse, R59, R47 ;  /* 0x0000003b3a2f7223 */ /* 0x040fe2000001002f */
[----:B------:R-:W-:Y:S01]  /*2750*/  FFMA.FTZ R0, R58, R67, R0 ;  /* 0x000000433a007223 */ /* 0x000fe20000010000 */
[----:B------:R-:W-:-:S02]  /*2760*/  LOP3.LUT P2, RZ, R7, 0xff, RZ, 0xc0, !PT ;  /* 0x000000ff07ff7812 */ /* 0x000fc4000784c0ff */
[----:B------:R-:W-:Y:S01]  /*2770*/  F2FP.BF16.F32.PACK_AB R42, R46, R41 ;  /* 0x000000292e2a723e */ /* 0x000fe200000010ff */
[----:B------:R-:W-:Y:S01]  /*2780*/  FMUL.FTZ R36, R47, UR16 ;  /* 0x000000102f247c20 */ /* 0x000fe20008410000 */
[----:B------:R-:W-:Y:S01]  /*2790*/  FSEL R44, R40, RZ, P6 ;  /* 0x000000ff282c7208 */ /* 0x000fe20003000000 */
[----:B------:R-:W-:Y:S01]  /*27a0*/  FMUL.FTZ R0, R0, UR16 ;  /* 0x0000001000007c20 */ /* 0x000fe20008410000 */
[----:B------:R-:W-:Y:S02]  /*27b0*/  FSEL R41, R37, RZ, P4 ;  /* 0x000000ff25297208 */ /* 0x000fe40002000000 */
[----:B------:R-:W-:Y:S02]  /*27c0*/  LOP3.LUT P5, RZ, R61, 0xff, RZ, 0xc0, !PT ;  /* 0x000000ff3dff7812 */ /* 0x000fe400078ac0ff */
[----:B------:R-:W-:Y:S02]  /*27d0*/  LOP3.LUT P6, RZ, R6, 0xff, RZ, 0xc0, !PT ;  /* 0x000000ff06ff7812 */ /* 0x000fe400078cc0ff */
[----:B------:R-:W-:-:S02]  /*27e0*/  LOP3.LUT P4, RZ, R8, 0xff, RZ, 0xc0, !PT ;  /* 0x000000ff08ff7812 */ /* 0x000fc4000788c0ff */
[----:B------:R-:W-:Y:S02]  /*27f0*/  FSEL R37, R37, RZ, P2 ;  /* 0x000000ff25257208 */ /* 0x000fe40001000000 */
        /* <DEDUP_REMOVED lines=11> */
[----:B------:R-:W-:Y:S01]  /*28b0*/  F2FP.BF16.F32.PACK_AB R40, R45, R40 ;  /* 0x000000282d28723e */ /* 0x000fe200000010ff */
[----:B------:R-:W-:Y:S06]  /*28c0*/  BRA `(.L_x_768) ;  /* 0x0000000400547947 */ /* 0x000fec0003800000 */
.L_x_771:
[-CC-:B------:R-:W-:Y:S01]  /*28d0*/  FFMA.FTZ R66, R66, R82.reuse, R81.reuse ;  /* 0x0000005242427223 */ /* 0x180fe20000010051 */
[----:B------:R-:W-:Y:S01]  /*28e0*/  SHF.L.U32 R39, R23, 0x10, RZ ;  /* 0x0000001017277819 */ /* 0x000fe200000006ff */
[-CC-:B------:R-:W-:Y:S01]  /*28f0*/  FFMA.FTZ R41, R41, R82.reuse, R81.reuse ;  /* 0x0000005229297223 */ /* 0x180fe20000010051 */
[-C--:B------:R-:W-:Y:S01]  /*2900*/  FFMA.FTZ R37, R68, R82.reuse, R81 ;  /* 0x0000005244257223 */ /* 0x080fe20000010051 */
[----:B------:R-:W-:Y:S01]  /*2910*/  FADD.FTZ R35, R63, -R66 ;  /* 0x800000423f237221 */ /* 0x000fe20000010000 */
[----:B------:R-:W-:Y:S02]  /*2920*/  IMAD.U32 R75, R75, 0x10000, RZ ;  /* 0x000100004b4b7824 */ /* 0x000fe400078e00ff */
[----:B------:R-:W-:Y:S01]  /*2930*/  FADD.FTZ R38, R78, -R41 ;  /* 0x800000294e267221 */ /* 0x000fe20000010000 */
[----:B------:R-:W-:Y:S01]  /*2940*/  LOP3.LUT P6, RZ, R79, 0xff, RZ, 0xc0, !PT ;  /* 0x000000ff4fff7812 */ /* 0x000fe200078cc0ff */
[----:B------:R-:W-:Y:S01]  /*2950*/  FFMA.FTZ R35, R58, R35, R39 ;  /* 0x000000233a237223 */ /* 0x000fe20000010027 */
[----:B------:R-:W-:Y:S01]  /*2960*/  SHF.L.U32 R39, R22, 0x10, RZ ;  /* 0x0000001016277819 */ /* 0x000fe200000006ff */
[----:B------:R-:W-:Y:S01]  /*2970*/  FADD.FTZ R37, R64, -R37 ;  /* 0x8000002540257221 */ /* 0x000fe20000010000 */
[----:B------:R-:W-:Y:S01]  /*2980*/  FFMA.FTZ R33, R43, R82, R81 ;  /* 0x000000522b217223 */ /* 0x000fe20000010051 */
[----:B------:R-:W-:Y:S01]  /*2990*/  FMUL.FTZ R34, R35, UR16 ;  /* 0x0000001023227c20 */ /* 0x000fe20008410000 */
[----:B------:R-:W-:Y:S01]  /*29a0*/  FFMA.FTZ R38, R58, R38, R75 ;  /* 0x000000263a267223 */ /* 0x000fe2000001004b */
[----:B------:R-:W-:Y:S01]  /*29b0*/  ISETP.GE.U32.AND P2, PT, R86, RZ, PT ;  /* 0x000000ff5600720c */ /* 0x000fe20003f46070 */
[----:B------:R-:W-:Y:S01]  /*29c0*/  FFMA.FTZ R41, R58, R37, R39 ;  /* 0x000000253a297223 */ /* 0x000fe20000010027 */
[----:B------:R-:W-:Y:S01]  /*29d0*/  LOP3.LUT P3, RZ, R62, 0xff, RZ, 0xc0, !PT ;  /* 0x000000ff3eff7812 */ /* 0x000fe2000786c0ff */
[----:B------:R-:W-:Y:S01]  /*29e0*/  FMUL.FTZ R32, R38, UR16 ;  /* 0x0000001026207c20 */ /* 0x000fe20008410000 */
[----:B------:R-:W-:Y:S01]  /*29f0*/  FSEL R43, R34, RZ, P6 ;  /* 0x000000ff222b7208 */ /* 0x000fe20003000000 */
[----:B------:R-:W-:Y:S01]  /*2a00*/  IMAD.U32 R37, R74, 0x10000, RZ ;  /* 0x000100004a257824 */ /* 0x000fe200078e00ff */
[----:B------:R-:W-:Y:S01]  /*2a10*/  LOP3.LUT P6, RZ, R3, 0xff, RZ, 0xc0, !PT ;  /* 0x000000ff03ff7812 */ /* 0x000fe200078cc0ff */
[----:B------:R-:W-:Y:S01]  /*2a20*/  FADD.FTZ R33, R40, -R33 ;  /* 0x8000002128217221 */ /* 0x000fe20000010000 */
[----:B------:R-:W-:Y:S01]  /*2a30*/  ISETP.GE.U32.AND.EX P2, PT, R87, 0x1000000, PT, P2 ;  /* 0x010000005700780c */ /* 0x000fe20003f46120 */
[-CC-:B------:R-:W-:Y:S01]  /*2a40*/  FFMA.FTZ R45, R45, R82.reuse, R81.reuse ;  /* 0x000000522d2d7223 */ /* 0x180fe20000010051 */
[----:B------:R-:W-:Y:S01]  /*2a50*/  FSEL R62, R34, RZ, P6 ;  /* 0x000000ff223e7208 */ /* 0x000fe20003000000 */
[----:B------:R-:W-:Y:S01]  /*2a60*/  FMUL.FTZ R34, R41, UR16 ;  /* 0x0000001029227c20 */ /* 0x000fe20008410000 */
[----:B------:R-:W-:Y:S01]  /*2a70*/  LOP3.LUT P4, RZ, R46, 0xff, RZ, 0xc0, !PT ;  /* 0x000000ff2eff7812 */ /* 0x000fe2000788c0ff */
[-CC-:B------:R-:W-:Y:S01]  /*2a80*/  FFMA.FTZ R59, R59, R82.reuse, R81.reuse ;  /* 0x000000523b3b7223 */ /* 0x180fe20000010051 */
[----:B------:R-:W-:Y:S01]  /*2a90*/  FSEL R46, R32, RZ, P2 ;  /* 0x000000ff202e7208 */ /* 0x000fe20001000000 */
[-CC-:B------:R-:W-:Y:S01]  /*2aa0*/  FFMA.FTZ R70, R70, R82.reuse, R81.reuse ;  /* 0x0000005246467223 */ /* 0x180fe20000010051 */
[----:B------:R-:W-:Y:S01]  /*2ab0*/  LOP3.LUT P2, RZ, R5, 0xff, RZ, 0xc0, !PT ;  /* 0x000000ff05ff7812 */ /* 0x000fe2000784c0ff */
[----:B------:R-:W-:Y:S01]  /*2ac0*/  FFMA.FTZ R0, R0, R82, R81 ;  /* 0x0000005200007223 */ /* 0x000fe20000010051 */
[----:B------:R-:W-:Y:S01]  /*2ad0*/  LOP3.LUT P5, RZ, R61, 0xff, RZ, 0xc0, !PT ;  /* 0x000000ff3dff7812 */ /* 0x000fe200078ac0ff */
[----:B------:R-:W-:Y:S01]  /*2ae0*/  FADD.FTZ R42, R42, -R45 ;  /* 0x8000002d2a2a7221 */ /* 0x000fe20000010000 */
[C---:B------:R-:W-:Y:S01]  /*2af0*/  FSEL R61, R34.reuse, RZ, P4 ;  /* 0x000000ff223d7208 */ /* 0x040fe20002000000 */
[----:B------:R-:W-:Y:S01]  /*2b00*/  FADD.FTZ R65, R65, -R70 ;  /* 0x8000004641417221 */ /* 0x000fe20000010000 */
[----:B------:R-:W-:Y:S01]  /*2b10*/  LOP3.LUT P4, RZ, R47, 0xff, RZ, 0xc0, !PT ;  /* 0x000000ff2fff7812 */ /* 0x000fe2000788c0ff */
[----:B------:R-:W-:Y:S01]  /*2b20*/  FADD.FTZ R67, R67, -R0 ;  /* 0x8000000043437221 */ /* 0x000fe20000010000 */
[----:B------:R-:W-:Y:S01]  /*2b30*/  FSEL R47, R34, RZ, P2 ;  /* 0x000000ff222f7208 */ /* 0x000fe20001000000 */
[----:B------:R-:W-:Y:S01]  /*2b40*/  FFMA.FTZ R34, R58, R33, R37 ;  /* 0x000000213a227223 */ /* 0x000fe20000010025 */
[----:B------:R-:W-:Y:S01]  /*2b50*/  LOP3.LUT P6, RZ, R2, 0xff, RZ, 0xc0, !PT ;  /* 0x000000ff02ff7812 */ /* 0x000fe200078cc0ff */
[----:B------:R-:W-:Y:S01]  /*2b60*/  IMAD.U32 R33, R72, 0x10000, RZ ;  /* 0x0001000048217824 */ /* 0x000fe200078e00ff */
[----:B------:R-:W-:Y:S01]  /*2b70*/  LOP3.LUT P2, RZ, R77, 0xff, RZ, 0xc0, !PT ;  /* 0x000000ff4dff7812 */ /* 0x000fe2000784c0ff */
[----:B------:R-:W-:Y:S01]  /*2b80*/  FMUL.FTZ R36, R34, UR16 ;  /* 0x0000001022247c20 */ /* 0x000fe20008410000 */
[----:B------:R-:W-:Y:S01]  /*2b90*/  FSEL R39, R32, RZ, P6 ;  /* 0x000000ff20277208 */ /* 0x000fe20003000000 */
[----:B------:R-:W-:Y:S01]  /*2ba0*/  FADD.FTZ R32, R44, -R59 ;  /* 0x8000003b2c207221 */ /* 0x000fe20000010000 */
[----:B------:R-:W-:-:S02]  /*2bb0*/  IMAD.U32 R44, R21, 0x10000, RZ ;  /* 0x00010000152c7824 */ /* 0x000fc400078e00ff */
[----:B------:R-:W-:Y:S01]  /*2bc0*/  FFMA.FTZ R0, R58, R42, R33 ;  /* 0x0000002a3a007223 */ /* 0x000fe20000010021 */
[----:B------:R-:W-:Y:S02]  /*2bd0*/  SHF.L.U32 R69, R69, 0x10, RZ ;  /* 0x0000001045457819 */ /* 0x000fe400000006ff */
[----:B------:R-:W-:Y:S01]  /*2be0*/  SHF.L.U32 R40, R20, 0x10, RZ ;  /* 0x0000001014287819 */ /* 0x000fe200000006ff */
[----:B------:R-:W-:Y:S01]  /*2bf0*/  FFMA.FTZ R33, R58, R65, R44 ;  /* 0x000000413a217223 */ /* 0x000fe2000001002c */
[----:B------:R-:W-:Y:S01]  /*2c00*/  FSEL R42, R36, RZ, P2 ;  /* 0x000000ff242a7208 */ /* 0x000fe20001000000 */
[----:B------:R-:W-:Y:S01]  /*2c10*/  FFMA.FTZ R32, R58, R32, R69 ;  /* 0x000000203a207223 */ /* 0x000fe20000010045 */
[----:B------:R-:W-:Y:S01]  /*2c20*/  LOP3.LUT P2, RZ, R4, 0xff, RZ, 0xc0, !PT ;  /* 0x000000ff04ff7812 */ /* 0x000fe2000784c0ff */
[----:B------:R-:W-:Y:S01]  /*2c30*/  FFMA.FTZ R67, R58, R67, R40 ;  /* 0x000000433a437223 */ /* 0x000fe20000010028 */
[----:B------:R-:W-:Y:S01]  /*2c40*/  F2FP.BF16.F32.PACK_AB R35, R38, R35 ;  /* 0x000000232623723e */ /* 0x000fe200000010ff */
[----:B------:R-:W-:Y:S01]  /*2c50*/  FMUL.FTZ R37, R33, UR16 ;  /* 0x0000001021257c20 */ /* 0x000fe20008410000 */
[----:B------:R-:W-:Y:S01]  /*2c60*/  FSEL R38, R36, RZ, P2 ;  /* 0x000000ff24267208 */ /* 0x000fe20001000000 */
[----:B------:R-:W-:Y:S01]  /*2c70*/  FMUL.FTZ R36, R0, UR16 ;  /* 0x0000001000247c20 */ /* 0x000fe20008410000 */
[----:B------:R-:W-:-:S02]  /*2c80*/  LOP3.LUT P6, RZ, R60, 0xff, RZ, 0xc0, !PT ;  /* 0x000000ff3cff7812 */ /* 0x000fc400078cc0ff */
[----:B------:R-:W-:Y:S02]  /*2c90*/  LOP3.LUT P2, RZ, R7, 0xff, RZ, 0xc0, !PT ;  /* 0x000000ff07ff7812 */ /* 0x000fe4000784c0ff */
[----:B------:R-:W-:Y:S01]  /*2ca0*/  F2FP.BF16.F32.PACK_AB R33, R0, R33 ;  /* 0x000000210021723e */ /* 0x000fe200000010ff */
[----:B------:R-:W-:Y:S01]  /*2cb0*/  FMUL.FTZ R0, R32, UR16 ;  /* 0x0000001020007c20 */ /* 0x000fe20008410000 */
[----:B------:R-:W-:Y:S02]  /*2cc0*/  F2FP.BF16.F32.PACK_AB R34, R34, R41 ;  /* 0x000000292222723e */ /* 0x000fe400000010ff */
[----:B------:R-:W-:Y:S01]  /*2cd0*/  F2FP.BF16.F32.PACK_AB R32, R32, R67 ;  /* 0x000000432020723e */ /* 0x000fe200000010ff */
[----:B------:R-:W-:Y:S01]  /*2ce0*/  FMUL.FTZ R67, R67, UR16 ;  /* 0x0000001043437c20 */ /* 0x000fe20008410000 */
[----:B------:R-:W-:Y:S02]  /*2cf0*/  F2FP.BF16.F32.PACK_AB R43, R46, R43 ;  /* 0x0000002b2e2b723e */ /* 0x000fe400000010ff */
[----:B------:R-:W-:-:S02]  /*2d00*/  FSEL R44, R37, RZ, P6 ;  /* 0x000000ff252c7208 */ /* 0x000fc40003000000 */
[----:B------:R-:W-:Y:S02]  /*2d10*/  FSEL R41, R36, RZ, P4 ;  /* 0x000000ff24297208 */ /* 0x000fe40002000000 */
[----:B------:R-:W-:Y:S02]  /*2d20*/  LOP3.LUT P6, RZ, R6, 0xff, RZ, 0xc0, !PT ;  /* 0x000000ff06ff7812 */ /* 0x000fe400078cc0ff */
[----:B------:R-:W-:Y:S02]  /*2d30*/  FSEL R46, R37, RZ, P2 ;  /* 0x000000ff252e7208 */ /* 0x000fe40001000000 */
[----:B------:R-:W-:Y:S02]  /*2d40*/  LOP3.LUT P4, RZ, R9, 0xff, RZ, 0xc0, !PT ;  /* 0x000000ff09ff7812 */ /* 0x000fe4000788c0ff */
[----:B------:R-:W-:Y:S02]  /*2d50*/  LOP3.LUT P2, RZ, R8, 0xff, RZ, 0xc0, !PT ;  /* 0x000000ff08ff7812 */ /* 0x000fe4000784c0ff */
[----:B------:R-:W-:-:S02]  /*2d60*/  FSEL R37, R36, RZ, P6 ;  /* 0x000000ff24257208 */ /* 0x000fc40003000000 */
[C---:B------:R-:W-:Y:S02]  /*2d70*/  FSEL R45, R67.reuse, RZ, P4 ;  /* 0x000000ff432d7208 */ /* 0x040fe40002000000 */
[C---:B------:R-:W-:Y:S02]  /*2d80*/  FSEL R40, R0.reuse, RZ, P5 ;  /* 0x000000ff00287208 */ /* 0x040fe40002800000 */
[----:B------:R-:W-:Y:S02]  /*2d90*/  FSEL R36, R0, RZ, P2 ;  /* 0x000000ff00247208 */ /* 0x000fe40001000000 */
[----:B------:R-:W-:Y:S02]  /*2da0*/  FSEL R67, R67, RZ, P3 ;  /* 0x000000ff43437208 */ /* 0x000fe40001800000 */
[----:B------:R-:W-:Y:S02]  /*2db0*/  F2FP.BF16.F32.PACK_AB R39, R39, R62 ;  /* 0x0000003e2727723e */ /* 0x000fe400000010ff */
[----:B------:R-:W-:-:S02]  /*2dc0*/  F2FP.BF16.F32.PACK_AB R38, R38, R47 ;  /* 0x0000002f2626723e */ /* 0x000fc400000010ff */
[----:B------:R-:W-:Y:S02]  /*2dd0*/  F2FP.BF16.F32.PACK_AB R42, R42, R61 ;  /* 0x0000003d2a2a723e */ /* 0x000fe400000010ff */
[----:B------:R-:W-:Y:S02]  /*2de0*/  F2FP.BF16.F32.PACK_AB R37, R37, R46 ;  /* 0x0000002e2525723e */ /* 0x000fe400000010ff */
[----:B------:R-:W-:Y:S02]  /*2df0*/  F2FP.BF16.F32.PACK_AB R41, R41, R44 ;  /* 0x0000002c2929723e */ /* 0x000fe400000010ff */
[----:B------:R-:W-:Y:S02]  /*2e00*/  F2FP.BF16.F32.PACK_AB R36, R36, R45 ;  /* 0x0000002d2424723e */ /* 0x000fe400000010ff */
[----:B------:R-:W-:-:S07]  /*2e10*/  F2FP.BF16.F32.PACK_AB R40, R40, R67 ;  /* 0x000000432828723e */ /* 0x000fce00000010ff */
.L_x_768:
        /* <DEDUP_REMOVED lines=16> */
.L_x_763:
        /* <DEDUP_REMOVED lines=16> */
.L_x_762:
[----:B------:R-:W-:Y:S05]  /*3020*/  BSYNC B0 ;  /* 0x0000000000007941 */ /* 0x000fea0003800000 */
.L_x_761:
[----:B------:R-:W1:Y:S01]  /*3030*/  S2R R24, SR_TID.X ;  /* 0x0000000000187919 */ /* 0x000e620000002100 */
[----:B------:R-:W-:Y:S01]  /*3040*/  MOV R2, 0x400 ;  /* 0x0000040000027802 */ /* 0x000fe20000000f00 */
[----:B------:R-:W-:Y:S05]  /*3050*/  WARPSYNC.ALL ;  /* 0x0000000000007948 */ /* 0x000fea0003800000 */
[----:B------:R-:W2:Y:S01]  /*3060*/  S2R R3, SR_CgaCtaId ;  /* 0x0000000000037919 */ /* 0x000ea20000008800 */
[----:B------:R-:W3:Y:S01]  /*3070*/  LDC R18, c[0x0][0x388] ;  /* 0x0000e200ff127b82 */ /* 0x000ee20000000800 */
[----:B------:R-:W4:Y:S01]  /*3080*/  LDCU.128 UR20, c[0x0][0x440] ;  /* 0x00008800ff1477ac */ /* 0x000f220008000c00 */
[----:B-1----:R-:W-:-:S04]  /*3090*/  LOP3.LUT R0, R24, 0x60, RZ, 0xc0, !PT ;  /* 0x0000006018007812 */ /* 0x002fc800078ec0ff */
[----:B------:R-:W-:Y:S02]  /*30a0*/  LOP3.LUT R0, R0, 0x1f, R24, 0xf8, !PT ;  /* 0x0000001f00007812 */ /* 0x000fe400078ef818 */
[----:B--2---:R-:W-:-:S05]  /*30b0*/  LEA R3, R3, R2, 0x18 ;  /* 0x0000000203037211 */ /* 0x004fca00078ec0ff */
[----:B------:R-:W-:Y:S01]  /*30c0*/  IMAD R0, R0, 0x20, R3 ;  /* 0x0000002000007824 */ /* 0x000fe200078e0203 */
[----:B------:R-:W-:-:S04]  /*30d0*/  LEA R3, R24, R3, 0x2 ;  /* 0x0000000318037211 */ /* 0x000fc800078e10ff */
[----:B------:R-:W-:Y:S04]  /*30e0*/  STS.128 [R0], R8 ;  /* 0x0000000800007388 */ /* 0x000fe80000000c00 */
[----:B------:R-:W-:Y:S01]  /*30f0*/  STS.128 [R0+0x10], R20 ;  /* 0x0000101400007388 */ /* 0x000fe20000000c00 */
[----:B------:R-:W-:Y:S06]  /*3100*/  BAR.SYNC.DEFER_BLOCKING 0x0 ;  /* 0x0000000000007b1d */ /* 0x000fec0000010000 */
[----:B------:R-:W1:Y:S04]  /*3110*/  LDS R2, [R3] ;  /* 0x0000000003027984 */ /* 0x000e680000000800 */
[----:B------:R-:W2:Y:S04]  /*3120*/  LDS R16, [R3+0x200] ;  /* 0x0002000003107984 */ /* 0x000ea80000000800 */
[----:B------:R-:W5:Y:S04]  /*3130*/  LDS R17, [R3+0x400] ;  /* 0x0004000003117984 */ /* 0x000f680000000800 */
[----:B------:R-:W0:Y:S04]  /*3140*/  LDS R19, [R3+0x600] ;  /* 0x0006000003137984 */ /* 0x000e280000000800 */
[----:B------:R-:W4:Y:S04]  /*3150*/  LDS R25, [R3+0x800] ;  /* 0x0008000003197984 */ /* 0x000f280000000800 */
[----:B------:R-:W3:Y:S04]  /*3160*/  LDS R27, [R3+0xa00] ;  /* 0x000a0000031b7984 */ /* 0x000ee80000000800 */
[----:B------:R-:W3:Y:S04]  /*3170*/  LDS R29, [R3+0xc00] ;  /* 0x000c0000031d7984 */ /* 0x000ee80000000800 */
[----:B------:R-:W3:Y:S01]  /*3180*/  LDS R9, [R3+0xe00] ;  /* 0x000e000003097984 */ /* 0x000ee20000000800 */
[----:B------:R-:W-:Y:S01]  /*3190*/  BAR.SYNC.DEFER_BLOCKING 0x0 ;  /* 0x0000000000007b1d */ /* 0x000fe20000010000 */
[----:B-1----:R-:W-:Y:S01]  /*31a0*/  FADD.FTZ R2, RZ, R2 ;  /* 0x00000002ff027221 */ /* 0x002fe20000010000 */
[----:B--2---:R-:W-:-:S03]  /*31b0*/  FADD.FTZ R16, RZ, R16 ;  /* 0x00000010ff107221 */ /* 0x004fc60000010000 */
[----:B-----5:R-:W-:Y:S01]  /*31c0*/  FADD.FTZ R2, R2, R17 ;  /* 0x0000001102027221 */ /* 0x020fe20000010000 */
[----:B0-----:R-:W-:Y:S01]  /*31d0*/  FADD.FTZ R16, R16, R19 ;  /* 0x0000001310107221 */ /* 0x001fe20000010000 */
[----:B------:R0:W-:Y:S02]  /*31e0*/  STS.128 [R0], R4 ;  /* 0x0000000400007388 */ /* 0x0001e40000000c00 */
[----:B----4-:R-:W-:Y:S02]  /*31f0*/  FADD.FTZ R2, R2, R25 ;  /* 0x0000001902027221 */ /* 0x010fe40000010000 */
[----:B------:R1:W-:Y:S01]  /*3200*/  STS.128 [R0+0x10], R12 ;  /* 0x0000100c00007388 */ /* 0x0003e20000000c00 */
[----:B---3--:R-:W-:Y:S01]  /*3210*/  FADD.FTZ R16, R16, R27 ;  /* 0x0000001b10107221 */ /* 0x008fe20000010000 */
[----:B------:R-:W-:Y:S01]  /*3220*/  BAR.SYNC.DEFER_BLOCKING 0x0 ;  /* 0x0000000000007b1d */ /* 0x000fe20000010000 */
[----:B------:R-:W-:Y:S02]  /*3230*/  FADD.FTZ R29, R2, R29 ;  /* 0x0000001d021d7221 */ /* 0x000fe40000010000 */
[----:B------:R-:W-:Y:S01]  /*3240*/  FADD.FTZ R9, R16, R9 ;  /* 0x0000000910097221 */ /* 0x000fe20000010000 */
[----:B0-----:R-:W-:-:S05]  /*3250*/  IMAD R5, R18, UR7, RZ ;  /* 0x0000000712057c24 */ /* 0x001fca000f8e02ff */
[----:B-1----:R-:W-:-:S04]  /*3260*/  IADD3 R0, P0, PT, R5, R24, RZ ;  /* 0x0000001805007210 */ /* 0x002fc80007f1e0ff */
        /* <DEDUP_REMOVED lines=9> */
[----:B0-----:R-:W-:Y:S01]  /*3300*/  IMAD.X R3, RZ, RZ, RZ, P0 ;  /* 0x000000ffff037224 */ /* 0x001fe200000e06ff */
[----:B------:R-:W-:-:S02]  /*3310*/  IADD3 R2, P0, PT, R4, UR22, RZ ;  /* 0x0000001604027c10 */ /* 0x000fc4000ff1e0ff */
[----:B------:R-:W-:Y:S01]  /*3320*/  IADD3 R4, P1, PT, R4, UR20, RZ ;  /* 0x0000001404047c10 */ /* 0x000fe2000ff3e0ff */
[----:B------:R-:W-:Y:S01]  /*3330*/  FADD.FTZ R8, RZ, R8 ;  /* 0x00000008ff087221 */ /* 0x000fe20000010000 */
[----:B------:R-:W-:Y:S01]  /*3340*/  SHF.L.U64.HI R0, R0, 0x2, R3 ;  /* 0x0000000200007819 */ /* 0x000fe20000010203 */
[----:B-1----:R-:W-:-:S03]  /*3350*/  FADD.FTZ R10, RZ, R10 ;  /* 0x0000000aff0a7221 */ /* 0x002fc60000010000 */
        /* <DEDUP_REMOVED lines=13> */
.L_x_764:
[----:B------:R-:W-:Y:S01]  /*3430*/  HFMA2 R88, -RZ, RZ, 0, 1.847743988037109375e-06 ;  /* 0x0000001fff587431 */ /* 0x000fe200000001ff */
[----:B------:R-:W-:Y:S01]  /*3440*/  BSSY B2, `(.L_x_773) ;  /* 0x0000006000027945 */ /* 0x000fe20003800000 */
[----:B------:R-:W-:Y:S02]  /*3450*/  IMAD.MOV.U32 R89, RZ, RZ, 0x1 ;  /* 0x00000001ff597424 */ /* 0x000fe400078e00ff */
[----:B------:R-:W-:-:S07]  /*3460*/  IMAD.MOV.U32 R85, RZ, RZ, -0x1 ;  /* 0xffffffffff557424 */ /* 0x000fce00078e00ff */
[----:B------:R-:W-:Y:S05]  /*3470*/  WARPSYNC.COLLECTIVE R85, `(.L_x_774) ;  /* 0x0000000055087348 */ /* 0x000fea0003c00000 */
[----:B------:R0:W1:Y:S02]  /*3480*/  SHFL.BFLY P4, R83, R90, R89, R88 ;  /* 0x0c0000595a537389 */ /* 0x0000640000080058 */
[----:B01----:R-:W-:Y:S05]  /*3490*/  ENDCOLLECTIVE ;  /* 0x000000000000791b */ /* 0x003fea0003800000 */
.L_x_774:
[----:B------:R-:W-:Y:S05]  /*34a0*/  BSYNC B2 ;  /* 0x0000000000027941 */ /* 0x000fea0003800000 */
.L_x_773:
[----:B------:R-:W-:Y:S01]  /*34b0*/  FADD.FTZ R84, R90, R83 ;  /* 0x000000535a547221 */ /* 0x000fe20000010000 */
[----:B------:R-:W-:Y:S01]  /*34c0*/  MOV R90, R81 ;  /* 0x00000051005a7202 */ /* 0x000fe20000000f00 */
[----:B------:R-:W-:Y:S02]  /*34d0*/  IMAD.MOV.U32 R89, RZ, RZ, 0x1 ;  /* 0x00000001ff597424 */ /* 0x000fe400078e00ff */
[----:B------:R-:W-:Y:S02]  /*34e0*/  HFMA2 R88, -RZ, RZ, 0, 1.847743988037109375e-06 ;  /* 0x0000001fff587431 */ /* 0x000fe400000001ff */
[----:B------:R-:W-:-:S07]  /*34f0*/  IMAD.MOV.U32 R85, RZ, RZ, -0x1 ;  /* 0xffffffffff557424 */ /* 0x000fce00078e00ff */
[----:B------:R-:W-:Y:S05]  /*3500*/  WARPSYNC.COLLECTIVE R85, `(.L_x_775) ;  /* 0x0000000055087348 */ /* 0x000fea0003c00000 */
[----:B------:R0:W1:Y:S02]  /*3510*/  SHFL.BFLY P4, R83, R90, R89, R88 ;  /* 0x0c0000595a537389 */ /* 0x0000640000080058 */
[----:B01----:R-:W-:Y:S05]  /*3520*/  ENDCOLLECTIVE ;  /* 0x000000000000791b */ /* 0x003fea0003800000 */
.L_x_775:
[----:B------:R-:W-:Y:S02]  /*3530*/  IMAD.MOV.U32 R90, RZ, RZ, R84 ;  /* 0x000000ffff5a7224 */ /* 0x000fe400078e0054 */
[----:B------:R-:W-:Y:S01]  /*3540*/  HFMA2 R89, -RZ, RZ, 0, 1.1920928955078125e-07 ;  /* 0x00000002ff597431 */ /* 0x000fe200000001ff */
[----:B------:R-:W-:-:S07]  /*3550*/  MOV R82, R83 ;  /* 0x0000005300527202 */ /* 0x000fce0000000f00 */
[----:B------:R-:W-:Y:S05]  /*3560*/  WARPSYNC.COLLECTIVE R85, `(.L_x_776) ;  /* 0x0000000055087348 */ /* 0x000fea0003c00000 */
[----:B------:R0:W1:Y:S02]  /*3570*/  SHFL.BFLY P4, R83, R90, R89, R88 ;  /* 0x0c0000595a537389 */ /* 0x0000640000080058 */
[----:B01----:R-:W-:Y:S05]  /*3580*/  ENDCOLLECTIVE ;  /* 0x000000000000791b */ /* 0x003fea0003800000 */
.L_x_776:
[----:B------:R-:W-:-:S04]  /*3590*/  FADD.FTZ R91, R81, R82 ;  /* 0x00000052515b7221 */ /* 0x000fc80000010000 */
[----:B------:R-:W-:Y:S02]  /*35a0*/  IMAD.MOV.U32 R90, RZ, RZ, R91 ;  /* 0x000000ffff5a7224 */ /* 0x000fe400078e005b */
[----:B------:R-:W-:-:S07]  /*35b0*/  FADD.FTZ R92, R84, R83 ;  /* 0x00000053545c7221 */ /* 0x000fce0000010000 */
[----:B------:R-:W-:Y:S05]  /*35c0*/  WARPSYNC.COLLECTIVE R85, `(.L_x_777) ;  /* 0x0000000055087348 */ /* 0x000fea0003c00000 */
[----:B------:R0:W1:Y:S02]  /*35d0*/  SHFL.BFLY P4, R83, R90, R89, R88 ;  /* 0x0c0000595a537389 */ /* 0x0000640000080058 */
[----:B01----:R-:W-:Y:S05]  /*35e0*/  ENDCOLLECTIVE ;  /* 0x000000000000791b */ /* 0x003fea0003800000 */
.L_x_777:
[----:B------:R-:W-:Y:S02]  /*35f0*/  IMAD.MOV.U32 R90, RZ, RZ, R92 ;  /* 0x000000ffff5a7224 */ /* 0x000fe400078e005c */
[----:B------:R-:W-:Y:S01]  /*3600*/  HFMA2 R89, -RZ, RZ, 0, 2.384185791015625e-07 ;  /* 0x00000004ff597431 */ /* 0x000fe200000001ff */
[----:B------:R-:W-:-:S07]  /*3610*/  MOV R82, R83 ;  /* 0x0000005300527202 */ /* 0x000fce0000000f00 */
[----:B------:R-:W-:Y:S05]  /*3620*/  WARPSYNC.COLLECTIVE R85, `(.L_x_778) ;  /* 0x0000000055087348 */ /* 0x000fea0003c00000 */
[----:B------:R0:W1:Y:S02]  /*3630*/  SHFL.BFLY P4, R83, R90, R89, R88 ;  /* 0x0c0000595a537389 */ /* 0x0000640000080058 */
[----:B01----:R-:W-:Y:S05]  /*3640*/  ENDCOLLECTIVE ;  /* 0x000000000000791b */ /* 0x003fea0003800000 */
.L_x_778:
[----:B------:R-:W-:-:S04]  /*3650*/  FADD.FTZ R93, R91, R82 ;  /* 0x000000525b5d7221 */ /* 0x000fc80000010000 */
[----:B------:R-:W-:Y:S02]  /*3660*/  IMAD.MOV.U32 R90, RZ, RZ, R93 ;  /* 0x000000ffff5a7224 */ /* 0x000fe400078e005d */
[----:B------:R-:W-:-:S07]  /*3670*/  FADD.FTZ R92, R92, R83 ;  /* 0x000000535c5c7221 */ /* 0x000fce0000010000 */
[----:B------:R-:W-:Y:S05]  /*3680*/  WARPSYNC.COLLECTIVE R85, `(.L_x_779) ;  /* 0x0000000055087348 */ /* 0x000fea0003c00000 */
[----:B------:R0:W1:Y:S02]  /*3690*/  SHFL.BFLY P4, R83, R90, R89, R88 ;  /* 0x0c0000595a537389 */ /* 0x0000640000080058 */
[----:B01----:R-:W-:Y:S05]  /*36a0*/  ENDCOLLECTIVE ;  /* 0x000000000000791b */ /* 0x003fea0003800000 */
.L_x_779:
[----:B------:R-:W-:Y:S02]  /*36b0*/  IMAD.MOV.U32 R90, RZ, RZ, R92 ;  /* 0x000000ffff5a7224 */ /* 0x000fe400078e005c */
[----:B------:R-:W-:Y:S01]  /*36c0*/  HFMA2 R89, -RZ, RZ, 0, 4.76837158203125e-07 ;  /* 0x00000008ff597431 */ /* 0x000fe200000001ff */
[----:B------:R-:W-:-:S07]  /*36d0*/  MOV R82, R83 ;  /* 0x0000005300527202 */ /* 0x000fce0000000f00 */
[----:B------:R-:W-:Y:S05]  /*36e0*/  WARPSYNC.COLLECTIVE R85, `(.L_x_780) ;  /* 0x0000000055087348 */ /* 0x000fea0003c00000 */
[----:B------:R0:W1:Y:S02]  /*36f0*/  SHFL.BFLY P4, R83, R90, R89, R88 ;  /* 0x0c0000595a537389 */ /* 0x0000640000080058 */
[----:B01----:R-:W-:Y:S05]  /*3700*/  ENDCOLLECTIVE ;  /* 0x000000000000791b */ /* 0x003fea0003800000 */
.L_x_780:
[----:B------:R-:W-:-:S04]  /*3710*/  FADD.FTZ R82, R93, R82 ;  /* 0x000000525d527221 */ /* 0x000fc80000010000 */
[----:B------:R-:W-:Y:S02]  /*3720*/  IMAD.MOV.U32 R90, RZ, RZ, R82 ;  /* 0x000000ffff5a7224 */ /* 0x000fe400078e0052 */
[----:B------:R-:W-:-:S07]  /*3730*/  FADD.FTZ R81, R92, R83 ;  /* 0x000000535c517221 */ /* 0x000fce0000010000 */
[----:B------:R-:W-:Y:S05]  /*3740*/  WARPSYNC.COLLECTIVE R85, `(.L_x_781) ;  /* 0x0000000055087348 */ /* 0x000fea0003c00000 */
[----:B------:R0:W1:Y:S02]  /*3750*/  SHFL.BFLY P4, R83, R90, R89, R88 ;  /* 0x0c0000595a537389 */ /* 0x0000640000080058 */
[----:B01----:R-:W-:Y:S05]  /*3760*/  ENDCOLLECTIVE ;  /* 0x000000000000791b */ /* 0x003fea0003800000 */
.L_x_781:
[----:B------:R-:W-:Y:S02]  /*3770*/  IMAD.MOV.U32 R90, RZ, RZ, R81 ;  /* 0x000000ffff5a7224 */ /* 0x000fe400078e0051 */
[----:B------:R-:W-:Y:S01]  /*3780*/  HFMA2 R89, -RZ, RZ, 0, 9.5367431640625e-07 ;  /* 0x00000010ff597431 */ /* 0x000fe200000001ff */
[----:B------:R-:W-:-:S07]  /*3790*/  MOV R91, R83 ;  /* 0x00000053005b7202 */ /* 0x000fce0000000f00 */
[----:B------:R-:W-:Y:S05]  /*37a0*/  WARPSYNC.COLLECTIVE R85, `(.L_x_782) ;  /* 0x0000000055087348 */ /* 0x000fea0003c00000 */
[----:B------:R0:W1:Y:S02]  /*37b0*/  SHFL.BFLY P4, R83, R90, R89, R88 ;  /* 0x0c0000595a537389 */ /* 0x0000640000080058 */
[----:B01----:R-:W-:Y:S05]  /*37c0*/  ENDCOLLECTIVE ;  /* 0x000000000000791b */ /* 0x003fea0003800000 */
.L_x_782:
[----:B------:R-:W-:-:S05]  /*37d0*/  FADD.FTZ R82, R82, R91 ;  /* 0x0000005b52527221 */ /* 0x000fca0000010000 */
[----:B------:R-:W-:Y:S01]  /*37e0*/  MOV R90, R82 ;  /* 0x00000052005a7202 */ /* 0x000fe20000000f00 */
[----:B------:R-:W-:-:S07]  /*37f0*/  IMAD.MOV.U32 R84, RZ, RZ, R83 ;  /* 0x000000ffff547224 */ /* 0x000fce00078e0053 */
[----:B------:R-:W-:Y:S05]  /*3800*/  WARPSYNC.COLLECTIVE R85, `(.L_x_783) ;  /* 0x0000000055087348 */ /* 0x000fea0003c00000 */
[----:B------:R0:W1:Y:S02]  /*3810*/  SHFL.BFLY P4, R83, R90, R89, R88 ;  /* 0x0c0000595a537389 */ /* 0x0000640000080058 */
[----:B01----:R-:W-:Y:S05]  /*3820*/  ENDCOLLECTIVE ;  /* 0x000000000000791b */ /* 0x003fea0003800000 */
.L_x_783:
[----:B------:R-:W-:Y:S05]  /*3830*/  BRA `(.L_x_784) ;  /* 0xffffffd400287947 */ /* 0x000fea000383ffff */
.L_x_785:
        /* <DEDUP_REMOVED lines=12> */
.L_x_2835:


//--------------------- .text._ZN10layer_norm31ln_parallel_residual_bwd_kernelINS_13Kernel_traitsI13__nv_bfloat16S2_fS2_fjLj256ELj1ELj4ELj1ELj16ENS_18Kernel_traits_baseILj256ES2_S2_fS2_fjLj128EEEEELb0ELb0ELb0EEEvNS_9BwdParamsE --------------------------
	.section	.text._ZN10layer_norm31ln_parallel_residual_bwd_kernelINS_13Kernel_traitsI13__nv_bfloat16S2_fS2_fjLj256ELj1ELj4ELj1ELj16ENS_18Kernel_traits_baseILj256ES2_S2_fS2_fjLj128EEEEELb0ELb0ELb0EEEvNS_9BwdParamsE,"ax",@progbits
	.align	128
        .global         _ZN10layer_norm31ln_parallel_residual_bwd_kernelINS_13Kernel_traitsI13__nv_bfloat16S2_fS2_fjLj256ELj1ELj4ELj1ELj16ENS_18Kernel_traits_baseILj256ES2_S2_fS2_fjLj128EEEEELb0ELb0ELb0EEEvNS_9BwdParamsE
        .type           _ZN10layer_norm31ln_parallel_residual_bwd_kernelINS_13Kernel_traitsI13__nv_bfloat16S2_fS2_fjLj256ELj1ELj4ELj1ELj16ENS_18Kernel_traits_baseILj256ES2_S2_fS2_fjLj128EEEEELb0ELb0ELb0EEEvNS_9BwdParamsE,@function
        .size           _ZN10layer_norm31ln_parallel_residual_bwd_kernelINS_13Kernel_traitsI13__nv_bfloat16S2_fS2_fjLj256ELj1ELj4ELj1ELj16ENS_18Kernel_traits_baseILj256ES2_S2_fS2_fjLj128EEEEELb0ELb0ELb0EEEvNS_9BwdParamsE,(.L_x_2836 - _ZN10layer_norm31ln_parallel_residual_bwd_kernelINS_13Kernel_traitsI13__nv_bfloat16S2_fS2_fjLj256ELj1ELj4ELj1ELj16ENS_18Kernel_traits_baseILj256ES2_S2_fS2_fjLj128EEEEELb0ELb0ELb0EEEvNS_9BwdParamsE)
        .other          _ZN10layer_norm31ln_parallel_residual_bwd_kernelINS_13Kernel_traitsI13__nv_bfloat16S2_fS2_fjLj256ELj1ELj4ELj1ELj16ENS_18Kernel_traits_baseILj256ES2_S2_fS2_fjLj128EEEEELb0ELb0ELb0EEEvNS_9BwdParamsE,@"STO_CUDA_ENTRY STV_DEFAULT"
_ZN10layer_norm31ln_parallel_residual_bwd_kernelINS_13Kernel_traitsI13__nv_bfloat16S2_fS2_fjLj256ELj1ELj4ELj1ELj16ENS_18Kernel_traits_baseILj256ES2_S2_fS2_fjLj128EEEEELb0ELb0ELb0EEEvNS_9BwdParamsE:
.text._ZN10layer_norm31ln_parallel_residual_bwd_kernelINS_13Kernel_traitsI13__nv_bfloat16S2_fS2_fjLj256ELj1ELj4ELj1ELj16ENS_18Kernel_traits_baseILj256ES2_S2_fS2_fjLj128EEEEELb0ELb0ELb0EEEvNS_9BwdParamsE:
        /* <DEDUP_REMOVED lines=8> */
[----:B------:R-:W1:Y:S01]  /*0080*/  LDCU.U8 UR14, c[0x0][0x410] ;  /* 0x00008200ff0e77ac */ /* 0x000e620008000000 */
[----:B0-----:R-:W-:-:S05]  /*0090*/  MOV R0, UR4 ;  /* 0x0000000400007c02 */ /* 0x001fca0008000f00 */
[----:B------:R-:W0:Y:S01]  /*00a0*/  S2UR UR4, SR_CTAID.X ;  /* 0x00000000000479c3 */ /* 0x000e220000002500 */
[----:B------:R-:W0:Y:S01]  /*00b0*/  LDCU UR15, c[0x0][0x400] ;  /* 0x00008000ff0f77ac */ /* 0x000e220008000800 */
[----:B------:R-:W-:Y:S01]  /*00c0*/  SHF.R.S32.HI R3, RZ, 0x1f, R0 ;  /* 0x0000001fff037819 */ /* 0x000fe20000011400 */
[----:B------:R-:W0:Y:S03]  /*00d0*/  LDCU.64 UR6, c[0x0][0x470] ;  /* 0x00008e00ff0677ac */ /* 0x000e260008000a00 */
[----:B------:R-:W-:Y:S01]  /*00e0*/  LEA.HI R3, R3, R0, RZ, 0x3 ;  /* 0x0000000003037211 */ /* 0x000fe200078f18ff */
[----:B------:R-:W2:Y:S03]  /*00f0*/  LDCU.64 UR12, c[0x0][0x438] ;  /* 0x00008700ff0c77ac */ /* 0x000ea60008000a00 */
[----:B------:R-:W-:Y:S01]  /*0100*/  SHF.R.S32.HI R3, RZ, 0x3, R3 ;  /* 0x00000003ff037819 */ /* 0x000fe20000011403 */
[----:B------:R-:W2:Y:S01]  /*0110*/  LDCU.64 UR8, c[0x0][0x478] ;  /* 0x00008f00ff0877ac */ /* 0x000ea20008000a00 */
[----:B-1----:R-:W-:-:S02]  /*0120*/  LOP3.LUT R2, R77, 0x1f, RZ, 0xc0, !PT ;  /* 0x0000001f4d027812 */ /* 0x002fc400078ec0ff */
[----:B------:R-:W-:Y:S02]  /*0130*/  SHF.R.U32.HI R77, RZ, 0x5, R77 ;  /* 0x00000005ff4d7819 */ /* 0x000fe4000001164d */
        /* <DEDUP_REMOVED lines=8> */
[----:B------:R0:W5:Y:S01]  /*01c0*/  @P2 LDG.E.128 R80, desc[UR10][R10.64] ;  /* 0x0000000a0a502981 */ /* 0x000162000c1e1d00 */
        /* <DEDUP_REMOVED lines=9> */
[----:B0-----:R-:W-:Y:S02]  /*0260*/  CS2R R10, SRZ ;  /* 0x00000000000a7805 */ /* 0x001fe4000001ff00 */
[----:B------:R-:W-:Y:S02]  /*0270*/  CS2R R30, SRZ ;  /* 0x00000000001e7805 */ /* 0x000fe4000001ff00 */
[----:B------:R-:W-:Y:S02]  /*0280*/  CS2R R28, SRZ ;  /* 0x00000000001c7805 */ /* 0x000fe4000001ff00 */
[----:B------:R-:W-:Y:S02]  /*0290*/  CS2R R34, SRZ ;  /* 0x0000000000227805 */ /* 0x000fe4000001ff00 */
[----:B-1----:R-:W-:Y:S02]  /*02a0*/  CS2R R12, SRZ ;  /* 0x00000000000c7805 */ /* 0x002fe4000001ff00 */
[----:B------:R-:W-:-:S02]  /*02b0*/  CS2R R32, SRZ ;  /* 0x0000000000207805 */ /* 0x000fc4000001ff00 */
[----:B------:R-:W-:Y:S02]  /*02c0*/  CS2R R38, SRZ ;  /* 0x0000000000267805 */ /* 0x000fe4000001ff00 */
[----:B------:R-:W-:Y:S01]  /*02d0*/  CS2R R36, SRZ ;  /* 0x0000000000247805 */ /* 0x000fe2000001ff00 */
[----:B------:R-:W-:Y:S06]  /*02e0*/  @P0 BRA `(.L_x_787) ;  /* 0x0000001c008c0947 */ /* 0x000fec0003800000 */
        /* <DEDUP_REMOVED lines=9> */
.L_x_801:
        /* <DEDUP_REMOVED lines=14> */
[----:B------:R-:W1:Y:S08]  /*0460*/  LDC.64 R72, c[0x0][0x428] ;  /* 0x00010a00ff487b82 */ /* 0x000e700000000a00 */
[----:B------:R-:W2:Y:S01]  /*0470*/  LDC.64 R104, c[0x0][0x3a8] ;  /* 0x0000ea00ff687b82 */ /* 0x000ea20000000a00 */
[----:B0-----:R-:W-:-:S04]  /*0480*/  IMAD.WIDE.U32 R68, R79, 0x10, R68 ;  /* 0x000000104f447825 */ /* 0x001fc800078e0044 */
[----:B------:R-:W-:Y:S02]  /*0490*/  IMAD.WIDE R86, R77, 0x4, R60 ;  /* 0x000000044d567825 */ /* 0x000fe400078e023c */
[----:B------:R-:W3:Y:S02]  /*04a0*/  LDG.E.128 R68, desc[UR10][R68.64] ;  /* 0x0000000a44447981 */ /* 0x000ee4000c1e1d00 */
[C---:B-1----:R-:W-:Y:S02]  /*04b0*/  IMAD.WIDE.U32 R72, R79.reuse, 0x10, R72 ;  /* 0x000000104f487825 */ /* 0x042fe400078e0048 */
[----:B------:R0:W4:Y:S04]  /*04c0*/  LDG.E R3, desc[UR10][R86.64] ;  /* 0x0000000a56037981 */ /* 0x000128000c1e1900 */
[----:B------:R-:W4:Y:S01]  /*04d0*/  LDG.E.128 R72, desc[UR10][R72.64] ;  /* 0x0000000a48487981 */ /* 0x000f22000c1e1d00 */
[----:B--2---:R-:W-:-:S05]  /*04e0*/  IMAD.WIDE.U32 R104, R79, 0x20, R104 ;  /* 0x000000204f687825 */ /* 0x004fca00078e0068 */
[----:B------:R-:W2:Y:S04]  /*04f0*/  LDG.E.128 R64, desc[UR10][R104.64] ;  /* 0x0000000a68407981 */ /* 0x000ea8000c1e1d00 */
[----:B------:R1:W2:Y:S01]  /*0500*/  LDG.E.128 R60, desc[UR10][R104.64+0x10] ;  /* 0x0000100a683c7981 */ /* 0x0002a2000c1e1d00 */
[----:B------:R-:W-:-:S04]  /*0510*/  ISETP.NE.U32.AND P0, PT, RZ, UR12, PT ;  /* 0x0000000cff007c0c */ /* 0x000fc8000bf05070 */
[----:B------:R-:W-:-:S13]  /*0520*/  ISETP.NE.AND.EX P0, PT, RZ, UR13, PT, P0 ;  /* 0x0000000dff007c0c */ /* 0x000fda000bf05300 */
[----:B------:R-:W1:Y:S01]  /*0530*/  @P0 LDC.64 R102, c[0x0][0x438] ;  /* 0x00010e00ff660b82 */ /* 0x000e620000000a00 */
[----:B0-----:R-:W-:Y:S02]  /*0540*/  SHF.L.U32 R86, R6, 0x10, RZ ;  /* 0x0000001006567819 */ /* 0x001fe400000006ff */
[----:B------:R-:W-:Y:S02]  /*0550*/  SHF.L.U32 R114, R7, 0x10, RZ ;  /* 0x0000001007727819 */ /* 0x000fe400000006ff */
[----:B------:R-:W-:Y:S02]  /*0560*/  SHF.L.U32 R84, R82, 0x10, RZ ;  /* 0x0000001052547819 */ /* 0x000fe400000006ff */
[----:B------:R-:W-:Y:S02]  /*0570*/  SHF.L.U32 R112, R83, 0x10, RZ ;  /* 0x0000001053707819 */ /* 0x000fe400000006ff */
[----:B------:R-:W-:Y:S01]  /*0580*/  SHF.L.U32 R117, R94, 0x10, RZ ;  /* 0x000000105e757819 */ /* 0x000fe200000006ff */
[----:B-1----:R-:W-:-:S05]  /*0590*/  @P0 IMAD.WIDE.U32 R102, R79, 0x20, R102 ;  /* 0x000000204f660825 */ /* 0x002fca00078e0066 */
[----:B------:R-:W5:Y:S04]  /*05a0*/  @P0 LDG.E.128 R40, desc[UR10][R102.64] ;  /* 0x0000000a66280981 */ /* 0x000f68000c1e1d00 */
[----:B------:R0:W5:Y:S01]  /*05b0*/  @P0 LDG.E.128 R44, desc[UR10][R102.64+0x10] ;  /* 0x0000100a662c0981 */ /* 0x000162000c1e1d00 */
[----:B------:R-:W-:Y:S02]  /*05c0*/  ISETP.NE.AND P0, PT, RZ, UR14, PT ;  /* 0x0000000eff007c0c */ /* 0x000fe4000bf05270 */
[----:B------:R-:W-:Y:S02]  /*05d0*/  SHF.L.U32 R119, R90, 0x10, RZ ;  /* 0x000000105a777819 */ /* 0x000fe400000006ff */
[----:B------:R-:W-:Y:S02]  /*05e0*/  SHF.L.U32 R111, R98, 0x10, RZ ;  /* 0x00000010626f7819 */ /* 0x000fe400000006ff */
[----:B------:R-:W-:-:S02]  /*05f0*/  SHF.L.U32 R109, R99, 0x10, RZ ;  /* 0x00000010636d7819 */ /* 0x000fc400000006ff */
[----:B------:R-:W-:Y:S02]  /*0600*/  SHF.L.U32 R115, R96, 0x10, RZ ;  /* 0x0000001060737819 */ /* 0x000fe400000006ff */
[----:B------:R-:W-:Y:S02]  /*0610*/  SHF.L.U32 R113, R97, 0x10, RZ ;  /* 0x0000001061717819 */ /* 0x000fe400000006ff */
[C---:B---3--:R-:W-:Y:S02]  /*0620*/  PRMT R110, R68.reuse, 0x7632, R110 ;  /* 0x00007632446e7816 */ /* 0x048fe4000000006e */
[----:B------:R-:W-:Y:S02]  /*0630*/  SHF.L.U32 R105, R68, 0x10, RZ ;  /* 0x0000001044697819 */ /* 0x000fe400000006ff */
[----:B------:R-:W-:Y:S02]  /*0640*/  SHF.L.U32 R101, R70, 0x10, RZ ;  /* 0x0000001046657819 */ /* 0x000fe400000006ff */
[----:B------:R-:W-:-:S02]  /*0650*/  SHF.L.U32 R68, R4, 0x10, RZ ;  /* 0x0000001004447819 */ /* 0x000fc400000006ff */
[C---:B----4-:R-:W-:Y:S02]  /*0660*/  PRMT R78, R74.reuse, 0x7632, R78 ;  /* 0x000076324a4e7816 */ /* 0x050fe4000000004e */
[----:B------:R-:W-:Y:S02]  /*0670*/  SHF.L.U32 R89, R74, 0x10, RZ ;  /* 0x000000104a597819 */ /* 0x000fe400000006ff */
[----:B0-----:R-:W-:Y:S02]  /*0680*/  SHF.L.U32 R103, R69, 0x10, RZ ;  /* 0x0000001045677819 */ /* 0x001fe400000006ff */
[----:B------:R-:W-:Y:S02]  /*0690*/  SHF.L.U32 R74, R5, 0x10, RZ ;  /* 0x00000010054a7819 */ /* 0x000fe400000006ff */
[----:B------:R-:W-:Y:S02]  /*06a0*/  PRMT R108, R69, 0x7632, R108 ;  /* 0x00007632456c7816 */ /* 0x000fe4000000006c */
[----:B------:R-:W-:-:S02]  /*06b0*/  PRMT R106, R70, 0x7632, R106 ;  /* 0x00007632466a7816 */ /* 0x000fc4000000006a */
[----:B------:R-:W-:Y:S02]  /*06c0*/  SHF.L.U32 R69, R71, 0x10, RZ ;  /* 0x0000001047457819 */ /* 0x000fe400000006ff */
[C---:B------:R-:W-:Y:S02]  /*06d0*/  PRMT R88, R72.reuse, 0x7632, R88 ;  /* 0x0000763248587816 */ /* 0x040fe40000000058 */
[----:B------:R-:W-:Y:S02]  /*06e0*/  SHF.L.U32 R93, R72, 0x10, RZ ;  /* 0x00000010485d7819 */ /* 0x000fe400000006ff */
[C---:B------:R-:W-:Y:S02]  /*06f0*/  PRMT R104, R75.reuse, 0x7632, R104 ;  /* 0x000076324b687816 */ /* 0x040fe40000000068 */
[----:B------:R-:W-:Y:S01]  /*0700*/  SHF.L.U32 R87, R75, 0x10, RZ ;  /* 0x000000104b577819 */ /* 0x000fe200000006ff */
[----:B------:R-:W-:Y:S01]  /*0710*/  FMUL.FTZ R75, R86, R101 ;  /* 0x00000065564b7220 */ /* 0x000fe20000410000 */
[----:B------:R-:W-:Y:S01]  /*0720*/  PRMT R102, R71, 0x7632, R102 ;  /* 0x0000763247667816 */ /* 0x000fe20000000066 */
[----:B------:R-:W-:Y:S01]  /*0730*/  FMUL.FTZ R71, R68, R105 ;  /* 0x0000006944477220 */ /* 0x000fe20000410000 */
[----:B------:R-:W-:-:S02]  /*0740*/  SHF.L.U32 R70, R80, 0x10, RZ ;  /* 0x0000001050467819 */ /* 0x000fc400000006ff */
[C---:B------:R-:W-:Y:S02]  /*0750*/  PRMT R100, R73.reuse, 0x7632, R100 ;  /* 0x0000763249647816 */ /* 0x040fe40000000064 */
[----:B------:R-:W-:Y:S01]  /*0760*/  SHF.L.U32 R91, R73, 0x10, RZ ;  /* 0x00000010495b7819 */ /* 0x000fe200000006ff */
[----:B------:R-:W-:Y:S01]  /*0770*/  FMUL.FTZ R73, R74, R103 ;  /* 0x000000674a497220 */ /* 0x000fe20000410000 */
[----:B------:R-:W-:Y:S02]  /*0780*/  SHF.L.U32 R72, R81, 0x10, RZ ;  /* 0x0000001051487819 */ /* 0x000fe400000006ff */
[----:B------:R-:W-:Y:S01]  /*0790*/  FSEL R86, R3, RZ, !P0 ;  /* 0x000000ff03567208 */ /* 0x000fe20004000000 */
[----:B------:R-:W-:Y:S01]  /*07a0*/  FMUL.FTZ R107, R114, R69 ;  /* 0x00000045726b7220 */ /* 0x000fe20000410000 */
[----:B------:R-:W-:Y:S01]  /*07b0*/  SHF.L.U32 R106, R106, 0x10, RZ ;  /* 0x000000106a6a7819 */ /* 0x000fe200000006ff */
[----:B------:R-:W-:Y:S01]  /*07c0*/  FFMA.FTZ R70, R70, R93, R71 ;  /* 0x0000005d46467223 */ /* 0x000fe20000010047 */
[----:B------:R-:W-:Y:S01]  /*07d0*/  SHF.L.U32 R102, R102, 0x10, RZ ;  /* 0x0000001066667819 */ /* 0x000fe200000006ff */
[----:B------:R-:W-:Y:S01]  /*07e0*/  FFMA.FTZ R71, R72, R91, R73 ;  /* 0x0000005b48477223 */ /* 0x000fe20000010049 */
[----:B------:R-:W-:Y:S01]  /*07f0*/  FFMA.FTZ R72, R84, R89, R75 ;  /* 0x0000005954487223 */ /* 0x000fe2000001004b */
[----:B--2---:R-:W-:Y:S01]  /*0800*/  FADD.FTZ R64, R64, -R86 ;  /* 0x8000005640407221 */ /* 0x004fe20000010000 */
[----:B------:R-:W-:Y:S01]  /*0810*/  FFMA.FTZ R73, R112, R87, R107 ;  /* 0x0000005770497223 */ /* 0x000fe2000001006b */
[----:B------:R-:W-:Y:S01]  /*0820*/  SHF.L.U32 R75, R95, 0x10, RZ ;  /* 0x000000105f4b7819 */ /* 0x000fe200000006ff */
[----:B------:R-:W-:Y:S01]  /*0830*/  FMUL.FTZ R74, R117, R106 ;  /* 0x0000006a754a7220 */ /* 0x000fe20000410000 */
[----:B------:R-:W-:Y:S01]  /*0840*/  SHF.L.U32 R68, R78, 0x10, RZ ;  /* 0x000000104e447819 */ /* 0x000fe200000006ff */
[----:B------:R-:W-:Y:S01]  /*0850*/  FMUL.FTZ R112, R119, R102 ;  /* 0x0000006677707220 */ /* 0x000fe20000410000 */
[----:B------:R-:W-:-:S02]  /*0860*/  SHF.L.U32 R107, R92, 0x10, RZ ;  /* 0x000000105c6b7819 */ /* 0x000fc400000006ff */
[----:B------:R-:W-:Y:S02]  /*0870*/  SHF.L.U32 R110, R110, 0x10, RZ ;  /* 0x000000106e6e7819 */ /* 0x000fe400000006ff */
[----:B------:R-:W-:Y:S01]  /*0880*/  SHF.L.U32 R104, R104, 0x10, RZ ;  /* 0x0000001068687819 */ /* 0x000fe200000006ff */
[----:B-----5:R-:W-:Y:S01]  /*0890*/  FMUL.FTZ R3, R85, R64 ;  /* 0x0000004055037220 */ /* 0x020fe20000410000 */
[----:B------:R-:W-:Y:S01]  /*08a0*/  FADD.FTZ R66, R66, -R86 ;  /* 0x8000005642427221 */ /* 0x000fe20000010000 */
[----:B------:R-:W-:Y:S01]  /*08b0*/  SHF.L.U32 R88, R88, 0x10, RZ ;  /* 0x0000001058587819 */ /* 0x000fe200000006ff */
[----:B------:R-:W-:Y:S01]  /*08c0*/  FFMA.FTZ R75, R75, R68, R74 ;  /* 0x000000444b4b7223 */ /* 0x000fe2000001004a */
[----:B------:R-:W-:Y:S01]  /*08d0*/  FMUL.FTZ R84, R111, R110 ;  /* 0x0000006e6f547220 */ /* 0x000fe20000410000 */
[----:B------:R-:W-:Y:S01]  /*08e0*/  FFMA.FTZ R74, R107, R104, R112 ;  /* 0x000000686b4a7223 */ /* 0x000fe20000010070 */
[----:B------:R-:W-:Y:S01]  /*08f0*/  FADD.FTZ R112, R65, -R86 ;  /* 0x8000005641707221 */ /* 0x000fe20000010000 */
[----:B------:R-:W-:Y:S01]  /*0900*/  FADD.FTZ R28, R28, R93 ;  /* 0x0000005d1c1c7221 */ /* 0x000fe20000010000 */
[----:B------:R-:W-:Y:S01]  /*0910*/  FFMA.FTZ R36, R3, R93, R36 ;  /* 0x0000005d03247223 */ /* 0x000fe20000010024 */
[----:B------:R-:W-:Y:S01]  /*0920*/  FMUL.FTZ R93, R85, R66 ;  /* 0x00000042555d7220 */ /* 0x000fe20000410000 */
[----:B------:R-:W-:Y:S01]  /*0930*/  SHF.L.U32 R108, R108, 0x10, RZ ;  /* 0x000000106c6c7819 */ /* 0x000fe200000006ff */
[--C-:B------:R-:W-:Y:S01]  /*0940*/  FADD.FTZ R60, R60, -R86.reuse ;  /* 0x800000563c3c7221 */ /* 0x100fe20000010000 */
[----:B------:R-:W-:Y:S01]  /*0950*/  FADD.FTZ R116, R61, -R86 ;  /* 0x800000563d747221 */ /* 0x000fe20000010000 */
[----:B------:R-:W-:Y:S01]  /*0960*/  FFMA.FTZ R84, R109, R88, R84 ;  /* 0x000000586d547223 */ /* 0x000fe20000010054 */
[--C-:B------:R-:W-:Y:S01]  /*0970*/  FADD.FTZ R114, R67, -R86.reuse ;  /* 0x8000005643727221 */ /* 0x100fe20000010000 */
[--C-:B------:R-:W-:Y:S01]  /*0980*/  FADD.FTZ R64, R62, -R86.reuse ;  /* 0x800000563e407221 */ /* 0x100fe20000010000 */
[----:B------:R-:W-:Y:S01]  /*0990*/  FADD.FTZ R118, R63, -R86 ;  /* 0x800000563f767221 */ /* 0x000fe20000010000 */
[----:B------:R-:W-:Y:S01]  /*09a0*/  FADD.FTZ R61, RZ, R70 ;  /* 0x00000046ff3d7221 */ /* 0x000fe20000010000 */
[----:B------:R-:W-:Y:S01]  /*09b0*/  FMUL.FTZ R86, R85, R112 ;  /* 0x0000007055567220 */ /* 0x000fe20000410000 */
[----:B------:R-:W-:Y:S01]  /*09c0*/  FFMA.FTZ R63, R3, R70, RZ ;  /* 0x00000046033f7223 */ /* 0x000fe200000100ff */
[----:B------:R-:W-:Y:S01]  /*09d0*/  FADD.FTZ R30, R30, R91 ;  /* 0x0000005b1e1e7221 */ /* 0x000fe20000010000 */
[----:B------:R-:W-:Y:S01]  /*09e0*/  FFMA.FTZ R38, R93, R91, R38 ;  /* 0x0000005b5d267223 */ /* 0x000fe20000010026 */
[----:B------:R-:W-:Y:S01]  /*09f0*/  SHF.L.U32 R100, R100, 0x10, RZ ;  /* 0x0000001064647819 */ /* 0x000fe200000006ff */
[----:B------:R-:W-:Y:S01]  /*0a00*/  FMUL.FTZ R91, R85, R60 ;  /* 0x0000003c555b7220 */ /* 0x000fe20000410000 */
[----:B------:R-:W-:Y:S01]  /*0a10*/  FMUL.FTZ R78, R115, R108 ;  /* 0x0000006c734e7220 */ /* 0x000fe20000410000 */
[----:B------:R-:W-:Y:S01]  /*0a20*/  FADD.FTZ R60, R61, R84 ;  /* 0x000000543d3c7221 */ /* 0x000fe20000010000 */
[C---:B------:R-:W-:Y:S01]  /*0a30*/  FFMA.FTZ R62, R86.reuse, R84, R63 ;  /* 0x00000054563e7223 */ /* 0x040fe2000001003f */
[----:B------:R-:W-:Y:S01]  /*0a40*/  FADD.FTZ R29, R29, R88 ;  /* 0x000000581d1d7221 */ /* 0x000fe20000010000 */
[----:B------:R-:W-:Y:S01]  /*0a50*/  FFMA.FTZ R78, R113, R100, R78 ;  /* 0x00000064714e7223 */ /* 0x000fe2000001004e */
[----:B------:R-:W-:Y:S01]  /*0a60*/  FFMA.FTZ R37, R86, R88, R37 ;  /* 0x0000005856257223 */ /* 0x000fe20000010025 */
[----:B------:R-:W-:Y:S01]  /*0a70*/  FADD.FTZ R61, R60, R71 ;  /* 0x000000473c3d7221 */ /* 0x000fe20000010000 */
[----:B------:R-:W-:Y:S01]  /*0a80*/  FMUL.FTZ R88, R85, R114 ;  /* 0x0000007255587220 */ /* 0x000fe20000410000 */
[----:B------:R-:W-:-:S02]  /*0a90*/  FFMA.FTZ R63, R93, R71, R62 ;  /* 0x000000475d3f7223 */ /* 0x000fc4000001003e */
[----:B------:R-:W-:Y:S02]  /*0aa0*/  FADD.FTZ R61, R61, R78 ;  /* 0x0000004e3d3d7221 */ /* 0x000fe40000010000 */
[C---:B------:R-:W-:Y:S01]  /*0ab0*/  FFMA.FTZ R60, R88.reuse, R78, R63 ;  /* 0x0000004e583c7223 */ /* 0x040fe2000001003f */
[----:B------:R-:W-:Y:S01]  /*0ac0*/  FADD.FTZ R31, R31, R100 ;  /* 0x000000641f1f7221 */ /* 0x000fe20000010000 */
[----:B------:R-:W-:Y:S01]  /*0ad0*/  FFMA.FTZ R39, R88, R100, R39 ;  /* 0x0000006458277223 */ /* 0x000fe20000010027 */
[----:B------:R-:W-:Y:S01]  /*0ae0*/  FADD.FTZ R62, R61, R72 ;  /* 0x000000483d3e7221 */ /* 0x000fe20000010000 */
[----:B------:R-:W-:Y:S01]  /*0af0*/  FMUL.FTZ R100, R85, R116 ;  /* 0x0000007455647220 */ /* 0x000fe20000410000 */
[C---:B------:R-:W-:Y:S01]  /*0b00*/  FFMA.FTZ R61, R91.reuse, R72, R60 ;  /* 0x000000485b3d7223 */ /* 0x040fe2000001003c */
[----:B------:R-:W-:Y:S01]  /*0b10*/  FADD.FTZ R24, R24, R89 ;  /* 0x0000005918187221 */ /* 0x000fe20000010000 */
[----:B------:R-:W-:Y:S01]  /*0b20*/  FFMA.FTZ R32, R91, R89, R32 ;  /* 0x000000595b207223 */ /* 0x000fe20000010020 */
[----:B------:R-:W-:Y:S01]  /*0b30*/  FMUL.FTZ R89, R85, R64 ;  /* 0x0000004055597220 */ /* 0x000fe20000410000 */
[----:B------:R-:W-:Y:S01]  /*0b40*/  FADD.FTZ R62, R62, R75 ;  /* 0x0000004b3e3e7221 */ /* 0x000fe20000010000 */
[C---:B------:R-:W-:Y:S01]  /*0b50*/  FFMA.FTZ R60, R100.reuse, R75, R61 ;  /* 0x0000004b643c7223 */ /* 0x040fe2000001003d */
        /* <DEDUP_REMOVED lines=27> */
.L_x_789:
[----:B------:R-:W-:Y:S05]  /*0d10*/  BSYNC.RECONVERGENT B1 ;  /* 0x0000000000017941 */ /* 0x000fea0003800200 */
.L_x_788:
        /* <DEDUP_REMOVED lines=21> */
.L_x_815:
        /* <DEDUP_REMOVED lines=11> */
[----:B------:R-:W-:Y:S01]  /*0f20*/  UMOV UR4, UR8 ;  /* 0x0000000800047c82 */ /* 0x000fe20008000000 */
[----:B------:R-:W-:Y:S01]  /*0f30*/  UMOV UR5, UR9 ;  /* 0x0000000900057c82 */ /* 0x000fe20008000000 */
        /* <DEDUP_REMOVED lines=35> */
.L_x_795:
        /* <DEDUP_REMOVED lines=33> */
.L_x_794:
        /* <DEDUP_REMOVED lines=32> */
.L_x_797:
        /* <DEDUP_REMOVED lines=15> */
[----:B0-----:R-:W-:Y:S01]  /*1670*/  FADD.FTZ R64, R74, -R61 ;  /* 0x8000003d4a407221 */ /* 0x001fe20000010000 */
        /* <DEDUP_REMOVED lines=17> */
.L_x_793:
        /* <DEDUP_REMOVED lines=9> */
[-CC-:B0-----:R-:W-:Y:S01]  /*1820*/  FFMA.FTZ R66, R100, R60.reuse, R61.reuse ;  /* 0x0000003c64427223 */ /* 0x181fe2000001003d */
        /* <DEDUP_REMOVED lines=14> */
[C---:B-----5:R-:W-:Y:S01]  /*1910*/  FFMA.FTZ R60, R85.reuse, R60, R40 ;  /* 0x0000003c553c7223 */ /* 0x060fe20000010028 */
[C---:B------:R-:W-:Y:S01]  /*1920*/  FFMA.FTZ R61, R85.reuse, R61, R42 ;  /* 0x0000003d553d7223 */ /* 0x040fe2000001002a */
[C---:B------:R-:W-:Y:S01]  /*1930*/  FFMA.FTZ R62, R85.reuse, R69, R44 ;  /* 0x00000045553e7223 */ /* 0x040fe2000001002c */
        /* <DEDUP_REMOVED lines=8> */
[----:B------:R-:W-:Y:S01]  /*19c0*/  F2FP.BF16.F32.PACK_AB R60, R85, R60 ;  /* 0x0000003c553c723e */ /* 0x000fe200000010ff */
[----:B------:R-:W-:Y:S06]  /*19d0*/  BRA `(.L_x_796) ;  /* 0x0000000400847947 */ /* 0x000fec0003800000 */
.L_x_799:
        /* <DEDUP_REMOVED lines=33> */
.L_x_798:
        /* <DEDUP_REMOVED lines=32> */
.L_x_800:
        /* <DEDUP_REMOVED lines=31> */
[----:B------:R-:W-:-:S07]  /*1fe0*/  MOV R48, R60 ;  /* 0x0000003c00307202 */ /* 0x000fce0000000f00 */
.L_x_796:
[----:B------:R-:W-:Y:S01]  /*1ff0*/  ISETP.NE.U32.AND P0, PT, RZ, UR4, PT ;  /* 0x00000004ff007c0c */ /* 0x000fe2000bf05070 */
[----:B------:R-:W1:Y:S01]  /*2000*/  LDC.64 R68, c[0x0][0x468] ;  /* 0x00011a00ff447b82 */ /* 0x000e620000000a00 */
[----:B------:R-:W-:Y:S02]  /*2010*/  ISETP.NE.U32.AND P1, PT, RZ, UR6, PT ;  /* 0x00000006ff007c0c */ /* 0x000fe4000bf25070 */
[----:B------:R-:W-:Y:S02]  /*2020*/  ISETP.NE.AND.EX P0, PT, RZ, UR5, PT, P0 ;  /* 0x00000005ff007c0c */ /* 0x000fe4000bf05300 */
[----:B------:R-:W-:-:S11]  /*2030*/  ISETP.NE.AND.EX P1, PT, RZ, UR7, PT, P1 ;  /* 0x00000007ff007c0c */ /* 0x000fd6000bf25310 */
[----:B0-----:R-:W0:Y:S08]  /*2040*/  @P0 LDC.64 R66, c[0x0][0x478] ;  /* 0x00011e00ff420b82 */ /* 0x001e300000000a00 */
[----:B------:R-:W2:Y:S01]  /*2050*/  @P1 LDC.64 R64, c[0x0][0x470] ;  /* 0x00011c00ff401b82 */ /* 0x000ea20000000a00 */
[----:B-1----:R-:W-:-:S04]  /*2060*/  IMAD.WIDE.U32 R68, R79, 0x10, R68 ;  /* 0x000000104f447825 */ /* 0x002fc800078e0044 */
[----:B0-----:R-:W-:-:S05]  /*2070*/  @P0 IMAD.WIDE.U32 R66, R79, 0x20, R66 ;  /* 0x000000204f420825 */ /* 0x001fca00078e0042 */
[----:B------:R1:W-:Y:S01]  /*2080*/  @P0 STG.E.128 desc[UR10][R66.64], R56 ;  /* 0x0000003842000986 */ /* 0x0003e2000c101d0a */
[----:B--2---:R-:W-:-:S03]  /*2090*/  @P1 IMAD.WIDE.U32 R64, R79, 0x10, R64 ;  /* 0x000000104f401825 */ /* 0x004fc600078e0040 */
[----:B------:R1:W-:Y:S04]  /*20a0*/  @P0 STG.E.128 desc[UR10][R66.64+0x10], R52 ;  /* 0x0000103442000986 */ /* 0x0003e8000c101d0a */
[----:B------:R1:W-:Y:S04]  /*20b0*/  STG.E.128 desc[UR10][R68.64], R60 ;  /* 0x0000003c44007986 */ /* 0x0003e8000c101d0a */
[----:B------:R1:W-:Y:S02]  /*20c0*/  @P1 STG.E.128 desc[UR10][R64.64], R48 ;  /* 0x0000003040001986 */ /* 0x0003e4000c101d0a */
.L_x_792:
[----:B------:R-:W-:Y:S05]  /*20d0*/  BSYNC.RECONVERGENT B1 ;  /* 0x0000000000017941 */ /* 0x000fea0003800200 */
.L_x_791:
[----:B-1----:R-:W1:Y:S02]  /*20e0*/  LDC.64 R60, c[0x0][0x380] ;  /* 0x0000e000ff3c7b82 */ /* 0x002e640000000a00 */
[----:B-1----:R-:W-:-:S04]  /*20f0*/  LEA R77, R60, R77, 0x2 ;  /* 0x0000004d3c4d7211 */ /* 0x002fc800078e10ff */
[----:B------:R-:W-:-:S13]  /*2100*/  ISETP.GE.AND P0, PT, R77, R61, PT ;  /* 0x0000003d4d00720c */ /* 0x000fda0003f06270 */
[----:B------:R-:W-:Y:S05]  /*2110*/  @!P0 BRA `(.L_x_801) ;  /* 0xffffffe000988947 */ /* 0x000fea000383ffff */
.L_x_787:
[----:B------:R-:W-:Y:S05]  /*2120*/  BSYNC B0 ;  /* 0x0000000000007941 */ /* 0x000fea0003800000 */
.L_x_786:
        /* <DEDUP_REMOVED lines=8> */
[----:B-1----:R-:W-:-:S04]  /*21b0*/  LEA R2, R3, R2, 0x18 ;  /* 0x0000000203027211 */ /* 0x002fc800078ec0ff */
[CC--:B--2---:R-:W-:Y:S02]  /*21c0*/  LEA R3, R45.reuse, R2.reuse, 0x5 ;  /* 0x000000022d037211 */ /* 0x0c4fe400078e28ff */
[----:B------:R-:W-:-:S03]  /*21d0*/  LEA R2, R45, R2, 0x2 ;  /* 0x000000022d027211 */ /* 0x000fc600078e10ff */
[----:B------:R-:W-:Y:S04]  /*21e0*/  STS.128 [R3], R28 ;  /* 0x0000001c03007388 */ /* 0x000fe80000000c00 */
[----:B------:R-:W-:Y:S01]  /*21f0*/  STS.128 [R3+0x10], R24 ;  /* 0x0000101803007388 */ /* 0x000fe20000000c00 */
[----:B------:R-:W-:Y:S06]  /*2200*/  BAR.SYNC.DEFER_BLOCKING 0x0 ;  /* 0x0000000000007b1d */ /* 0x000fec0000010000 */
[----:B-----5:R-:W1:Y:S04]  /*2210*/  LDS R4, [R2] ;  /* 0x0000000002047984 */ /* 0x020e680000000800 */
[----:B------:R-:W2:Y:S04]  /*2220*/  LDS R7, [R2+0x400] ;  /* 0x0004000002077984 */ /* 0x000ea80000000800 */
[----:B------:R-:W4:Y:S04]  /*2230*/  LDS R5, [R2+0x200] ;  /* 0x0002000002057984 */ /* 0x000f280000000800 */
[----:B------:R-:W0:Y:S04]  /*2240*/  LDS R6, [R2+0x600] ;  /* 0x0006000002067984 */ /* 0x000e280000000800 */
[----:B------:R-:W3:Y:S04]  /*2250*/  LDS R41, [R2+0x800] ;  /* 0x0008000002297984 */ /* 0x000ee80000000800 */
[----:B------:R-:W3:Y:S04]  /*2260*/  LDS R40, [R2+0xa00] ;  /* 0x000a000002287984 */ /* 0x000ee80000000800 */
[----:B------:R-:W3:Y:S04]  /*2270*/  LDS R29, [R2+0xc00] ;  /* 0x000c0000021d7984 */ /* 0x000ee80000000800 */
[----:B------:R-:W-:Y:S01]  /*2280*/  LDS R24, [R2+0xe00] ;  /* 0x000e000002187984 */ /* 0x000fe20000000800 */
[----:B------:R-:W-:Y:S01]  /*2290*/  BAR.SYNC.DEFER_BLOCKING 0x0 ;  /* 0x0000000000007b1d */ /* 0x000fe20000010000 */
[----:B-1----:R-:W-:-:S04]  /*22a0*/  FADD.FTZ R4, RZ, R4 ;  /* 0x00000004ff047221 */ /* 0x002fc80000010000 */
[----:B--2---:R-:W-:Y:S01]  /*22b0*/  FADD.FTZ R4, R4, R7 ;  /* 0x0000000704047221 */ /* 0x004fe20000010000 */
[----:B----4-:R-:W-:-:S04]  /*22c0*/  FADD.FTZ R5, RZ, R5 ;  /* 0x00000005ff057221 */ /* 0x010fc80000010000 */
[----:B0-----:R-:W-:Y:S01]  /*22d0*/  FADD.FTZ R5, R5, R6 ;  /* 0x0000000605057221 */ /* 0x001fe20000010000 */
[----:B------:R0:W-:Y:S01]  /*22e0*/  STS.128 [R3], R36 ;  /* 0x0000002403007388 */ /* 0x0001e20000000c00 */
[----:B---3--:R-:W-:-:S03]  /*22f0*/  FADD.FTZ R4, R4, R41 ;  /* 0x0000002904047221 */ /* 0x008fc60000010000 */
[----:B------:R-:W-:Y:S01]  /*2300*/  STS.128 [R3+0x10], R32 ;  /* 0x0000102003007388 */ /* 0x000fe20000000c00 */
[----:B------:R-:W-:Y:S01]  /*2310*/  FADD.FTZ R5, R5, R40 ;  /* 0x0000002805057221 */ /* 0x000fe20000010000 */
[----:B------:R-:W-:Y:S01]  /*2320*/  BAR.SYNC.DEFER_BLOCKING 0x0 ;  /* 0x0000000000007b1d */ /* 0x000fe20000010000 */
[----:B------:R-:W-:Y:S01]  /*2330*/  FADD.FTZ R29, R4, R29 ;  /* 0x0000001d041d7221 */ /* 0x000fe20000010000 */
[----:B0-----:R-:W-:-:S04]  /*2340*/  IMAD R38, R0, UR4, RZ ;  /* 0x0000000400267c24 */ /* 0x001fc8000f8e02ff */
        /* <DEDUP_REMOVED lines=20> */
[----:B0-----:R-:W-:-:S04]  /*2490*/  LOP3.LUT R19, R45, 0x7f, RZ, 0x3c, !PT ;  /* 0x0000007f2d137812 */ /* 0x001fc800078e3cff */
[----:B-1----:R-:W-:Y:S02]  /*24a0*/  IADD3 R20, PT, PT, R19, R0, RZ ;  /* 0x0000000013147210 */ /* 0x002fe40007ffe0ff */
[----:B------:R-:W-:Y:S02]  /*24b0*/  IADD3 R22, P0, PT, R38, R45, RZ ;  /* 0x0000002d26167210 */ /* 0x000fe40007f1e0ff */
[C---:B------:R-:W-:Y:S02]  /*24c0*/  ISETP.GE.U32.AND P1, PT, R20.reuse, 0x80, PT ;  /* 0x000000801400780c */ /* 0x040fe40003f26070 */
[----:B------:R-:W-:Y:S02]  /*24d0*/  IADD3.X R21, PT, PT, RZ, RZ, RZ, P0, !PT ;  /* 0x000000ffff157210 */ /* 0x000fe400007fe4ff */
        /* <DEDUP_REMOVED lines=22> */
[----:B0-----:R-:W-:Y:S01]  /*2640*/  SHF.L.U32 R10, R22, 0x2, RZ ;  /* 0x00000002160a7819 */ /* 0x001fe200000006ff */
[----:B------:R-:W-:-:S03]  /*2650*/  FADD.FTZ R9, R5, R24 ;  /* 0x0000001805097221 */ /* 0x000fc60000010000 */
[C---:B------:R-:W-:Y:S02]  /*2660*/  IADD3 R22, P3, PT, R10.reuse, UR18, RZ ;  /* 0x000000120a167c10 */ /* 0x040fe4000ff7e0ff */
[C---:B-1----:R-:W-:Y:S02]  /*2670*/  IADD3 R14, P4, PT, R10.reuse, UR16, RZ ;  /* 0x000000100a0e7c10 */ /* 0x042fe4000ff9e0ff */
[C---:B------:R-:W-:Y:S02]  /*2680*/  IADD3 R12, P2, PT, R10.reuse, UR22, RZ ;  /* 0x000000160a0c7c10 */ /* 0x040fe4000ff5e0ff */
[C---:B------:R-:W-:Y:S02]  /*2690*/  IADD3.X R45, PT, PT, R21.reuse, UR19, RZ, P3, !PT ;  /* 0x00000013152d7c10 */ /* 0x040fe40009ffe4ff */
        /* <DEDUP_REMOVED lines=40> */
.L_x_803:
[----:B------:R-:W-:Y:S05]  /*2920*/  BSYNC.RECONVERGENT B0 ;  /* 0x0000000000007941 */ /* 0x000fea0003800200 */
.L_x_802:
        /* <DEDUP_REMOVED lines=15> */
.L_x_790:
        /* <DEDUP_REMOVED lines=8> */
.L_x_805:
[----:B------:R-:W-:Y:S05]  /*2aa0*/  BSYNC B1 ;  /* 0x0000000000017941 */ /* 0x000fea0003800000 */
.L_x_804:
        /* <DEDUP_REMOVED lines=8> */
.L_x_806:
[----:B------:R-:W-:-:S05]  /*2b30*/  FADD.FTZ R61, R61, R64 ;  /* 0x000000403d3d7221 */ /* 0x000fca0000010000 */
[----:B------:R-:W-:Y:S01]  /*2b40*/  MOV R87, R61 ;  /* 0x0000003d00577202 */ /* 0x000fe20000000f00 */
[----:B------:R-:W-:Y:S01]  /*2b50*/  HFMA2 R101, -RZ, RZ, 0, 1.1920928955078125e-07 ;  /* 0x00000002ff657431 */ /* 0x000fe200000001ff */
[----:B------:R-:W-:-:S07]  /*2b60*/  MOV R63, R69 ;  /* 0x00000045003f7202 */ /* 0x000fce0000000f00 */
[----:B------:R-:W-:Y:S05]  /*2b70*/  WARPSYNC.COLLECTIVE R68, `(.L_x_807) ;  /* 0x0000000044087348 */ /* 0x000fea0003c00000 */
[----:B------:R0:W1:Y:S02]  /*2b80*/  SHFL.BFLY P0, R69, R87, R101, R102 ;  /* 0x0c00006557457389 */ /* 0x0000640000000066 */
[----:B01----:R-:W-:Y:S05]  /*2b90*/  ENDCOLLECTIVE ;  /* 0x000000000000791b */ /* 0x003fea0003800000 */
.L_x_807:
[----:B------:R-:W-:-:S05]  /*2ba0*/  FADD.FTZ R63, R63, R66 ;  /* 0x000000423f3f7221 */ /* 0x000fca0000010000 */
[----:B------:R-:W-:Y:S02]  /*2bb0*/  MOV R87, R63 ;  /* 0x0000003f00577202 */ /* 0x000fe40000000f00 */
[----:B------:R-:W-:-:S07]  /*2bc0*/  MOV R60, R69 ;  /* 0x00000045003c7202 */ /* 0x000fce0000000f00 */
[----:B------:R-:W-:Y:S05]  /*2bd0*/  WARPSYNC.COLLECTIVE R68, `(.L_x_808) ;  /* 0x0000000044087348 */ /* 0x000fea0003c00000 */
[----:B------:R0:W1:Y:S02]  /*2be0*/  SHFL.BFLY P0, R69, R87, R101, R102 ;  /* 0x0c00006557457389 */ /* 0x0000640000000066 */
[----:B01----:R-:W-:Y:S05]  /*2bf0*/  ENDCOLLECTIVE ;  /* 0x000000000000791b */ /* 0x003fea0003800000 */
.L_x_808:
[----:B------:R-:W-:-:S05]  /*2c00*/  FADD.FTZ R60, R61, R60 ;  /* 0x0000003c3d3c7221 */ /* 0x000fca0000010000 */
[----:B------:R-:W-:Y:S01]  /*2c10*/  MOV R87, R60 ;  /* 0x0000003c00577202 */ /* 0x000fe20000000f00 */
[----:B------:R-:W-:Y:S01]  /*2c20*/  HFMA2 R101, -RZ, RZ, 0, 2.384185791015625e-07 ;  /* 0x00000004ff657431 */ /* 0x000fe200000001ff */
[----:B------:R-:W-:-:S07]  /*2c30*/  MOV R62, R69 ;  /* 0x00000045003e7202 */ /* 0x000fce0000000f00 */
[----:B------:R-:W-:Y:S05]  /*2c40*/  WARPSYNC.COLLECTIVE R68, `(.L_x_809) ;  /* 0x0000000044087348 */ /* 0x000fea0003c00000 */
[----:B------:R0:W1:Y:S02]  /*2c50*/  SHFL.BFLY P0, R69, R87, R101, R102 ;  /* 0x0c00006557457389 */ /* 0x0000640000000066 */
[----:B01----:R-:W-:Y:S05]  /*2c60*/  ENDCOLLECTIVE ;  /* 0x000000000000791b */ /* 0x003fea0003800000 */
.L_x_809:
[----:B------:R-:W-:-:S05]  /*2c70*/  FADD.FTZ R62, R63, R62 ;  /* 0x0000003e3f3e7221 */ /* 0x000fca0000010000 */
[----:B------:R-:W-:Y:S02]  /*2c80*/  MOV R87, R62 ;  /* 0x0000003e00577202 */ /* 0x000fe40000000f00 */
[----:B------:R-:W-:-:S07]  /*2c90*/  MOV R65, R69 ;  /* 0x0000004500417202 */ /* 0x000fce0000000f00 */
[----:B------:R-:W-:Y:S05]  /*2ca0*/  WARPSYNC.COLLECTIVE R68, `(.L_x_810) ;  /* 0x0000000044087348 */ /* 0x000fea0003c00000 */
[----:B------:R0:W1:Y:S02]  /*2cb0*/  SHFL.BFLY P0, R69, R87, R101, R102 ;  /* 0x0c00006557457389 */ /* 0x0000640000000066 */
[----:B01----:R-:W-:Y:S05]  /*2cc0*/  ENDCOLLECTIVE ;  /* 0x000000000000791b */ /* 0x003fea0003800000 */
.L_x_810:
[----:B------:R-:W-:-:S05]  /*2cd0*/  FADD.FTZ R65, R60, R65 ;  /* 0x000000413c417221 */ /* 0x000fca0000010000 */
[----:B------:R-:W-:Y:S01]  /*2ce0*/  MOV R87, R65 ;  /* 0x0000004100577202 */ /* 0x000fe20000000f00 */
[----:B------:R-:W-:Y:S01]  /*2cf0*/  HFMA2 R101, -RZ, RZ, 0, 4.76837158203125e-07 ;  /* 0x00000008ff657431 */ /* 0x000fe200000001ff */
[----:B------:R-:W-:-:S07]  /*2d00*/  MOV R67, R69 ;  /* 0x0000004500437202 */ /* 0x000fce0000000f00 */
[----:B------:R-:W-:Y:S05]  /*2d10*/  WARPSYNC.COLLECTIVE R68, `(.L_x_811) ;  /* 0x0000000044087348 */ /* 0x000fea0003c00000 */
[----:B------:R0:W1:Y:S02]  /*2d20*/  SHFL.BFLY P0, R69, R87, R101, R102 ;  /* 0x0c00006557457389 */ /* 0x0000640000000066 */
[----:B01----:R-:W-:Y:S05]  /*2d30*/  ENDCOLLECTIVE ;  /* 0x000000000000791b */ /* 0x003fea0003800000 */
.L_x_811:
[----:B------:R-:W-:-:S05]  /*2d40*/  FADD.FTZ R67, R62, R67 ;  /* 0x000000433e437221 */ /* 0x000fca0000010000 */
[----:B------:R-:W-:Y:S02]  /*2d50*/  MOV R87, R67 ;  /* 0x0000004300577202 */ /* 0x000fe40000000f00 */
[----:B------:R-:W-:-:S07]  /*2d60*/  MOV R64, R69 ;  /* 0x0000004500407202 */ /* 0x000fce0000000f00 */
[----:B------:R-:W-:Y:S05]  /*2d70*/  WARPSYNC.COLLECTIVE R68, `(.L_x_812) ;  /* 0x0000000044087348 */ /* 0x000fea0003c00000 */
[----:B------:R0:W1:Y:S02]  /*2d80*/  SHFL.BFLY P0, R69, R87, R101, R102 ;  /* 0x0c00006557457389 */ /* 0x0000640000000066 */
[----:B01----:R-:W-:Y:S05]  /*2d90*/  ENDCOLLECTIVE ;  /* 0x000000000000791b */ /* 0x003fea0003800000 */
.L_x_812:
[----:B------:R-:W-:-:S05]  /*2da0*/  FADD.FTZ R64, R65, R64 ;  /* 0x0000004041407221 */ /* 0x000fca0000010000 */
[----:B------:R-:W-:Y:S01]  /*2db0*/  MOV R87, R64 ;  /* 0x0000004000577202 */ /* 0x000fe20000000f00 */
[----:B------:R-:W-:Y:S01]  /*2dc0*/  HFMA2 R101, -RZ, RZ, 0, 9.5367431640625e-07 ;  /* 0x00000010ff657431 */ /* 0x000fe200000001ff */
[----:B------:R-:W-:-:S07]  /*2dd0*/  MOV R66, R69 ;  /* 0x0000004500427202 */ /* 0x000fce0000000f00 */
[----:B------:R-:W-:Y:S05]  /*2de0*/  WARPSYNC.COLLECTIVE R68, `(.L_x_813) ;  /* 0x0000000044087348 */ /* 0x000fea0003c00000 */
[----:B------:R0:W1:Y:S02]  /*2df0*/  SHFL.BFLY P0, R69, R87, R101, R102 ;  /* 0x0c00006557457389 */ /* 0x0000640000000066 */
[----:B01----:R-:W-:Y:S05]  /*2e00*/  ENDCOLLECTIVE ;  /* 0x000000000000791b */ /* 0x003fea0003800000 */
.L_x_813:
[----:B------:R-:W-:-:S05]  /*2e10*/  FADD.FTZ R66, R67, R66 ;  /* 0x0000004243427221 */ /* 0x000fca0000010000 */
[----:B------:R-:W-:Y:S02]  /*2e20*/  MOV R87, R66 ;  /* 0x0000004200577202 */ /* 0x000fe40000000f00 */
[----:B------:R-:W-:-:S07]  /*2e30*/  MOV R61, R69 ;  /* 0x00000045003d7202 */ /* 0x000fce0000000f00 */
[----:B------:R-:W-:Y:S05]  /*2e40*/  WARPSYNC.COLLECTIVE R68, `(.L_x_814) ;  /* 0x0000000044087348 */ /* 0x000fea0003c00000 */
[----:B------:R0:W1:Y:S02]  /*2e50*/  SHFL.BFLY P0, R69, R87, R101, R102 ;  /* 0x0c00006557457389 */ /* 0x0000640000000066 */
[----:B01----:R-:W-:Y:S05]  /*2e60*/  ENDCOLLECTIVE ;  /* 0x000000000000791b */ /* 0x003fea0003800000 */
.L_x_814:
[----:B------:R-:W-:Y:S01]  /*2e70*/  MOV R63, R69 ;  /* 0x00000045003f7202 */ /* 0x000fe20000000f00 */
[----:B------:R-:W-:Y:S06]  /*2e80*/  BRA `(.L_x_815) ;  /* 0xffffffdc00f87947 */ /* 0x000fec000383ffff */
.L_x_816:
        /* <DEDUP_REMOVED lines=15> */
.L_x_2836:


//--------------------- .text._ZN10layer_norm31ln_parallel_residual_bwd_kernelINS_13Kernel_traitsI13__nv_bfloat16S2_fS2_fjLj256ELj1ELj4ELj1ELj16ENS_18Kernel_traits_baseILj256ES2_S2_fS2_fjLj128EEEEELb0ELb0ELb1EEEvNS_9BwdParamsE --------------------------
	.section	.text._ZN10layer_norm31ln_parallel_residual_bwd_kernelINS_13Kernel_traitsI13__nv_bfloat16S2_fS2_fjLj256ELj1ELj4ELj1ELj16ENS_18Kernel_traits_baseILj256ES2_S2_fS2_fjLj128EEEEELb0ELb0ELb1EEEvNS_9BwdParamsE,"ax",@progbits
	.align	128
        .global         _ZN10layer_norm31ln_parallel_residual_bwd_kernelINS_13Kernel_traitsI13__nv_bfloat16S2_fS2_fjLj256ELj1ELj4ELj1ELj16ENS_18Kernel_traits_baseILj256ES2_S2_fS2_fjLj128EEEEELb0ELb0ELb1EEEvNS_9BwdParamsE
        .type           _ZN10layer_norm31ln_parallel_residual_bwd_kernelINS_13Kernel_traitsI13__nv_bfloat16S2_fS2_fjLj256ELj1ELj4ELj1ELj16ENS_18Kernel_traits_baseILj256ES2_S2_fS2_fjLj128EEEEELb0ELb0ELb1EEEvNS_9BwdParamsE,@function
        .size           _ZN10layer_norm31ln_parallel_residual_bwd_kernelINS_13Kernel_traitsI13__nv_bfloat16S2_fS2_fjLj256ELj1ELj4ELj1ELj16ENS_18Kernel_traits_baseILj256ES2_S2_fS2_fjLj128EEEEELb0ELb0ELb1EEEvNS_9BwdParamsE,(.L_x_2837 - _ZN10layer_norm31ln_parallel_residual_bwd_kernelINS_13Kernel_traitsI13__nv_bfloat16S2_fS2_fjLj256ELj1ELj4ELj1ELj16ENS_18Kernel_traits_baseILj256ES2_S2_fS2_fjLj128EEEEELb0ELb0ELb1EEEvNS_9BwdParamsE)
        .other          _ZN10layer_norm31ln_parallel_residual_bwd_kernelINS_13Kernel_traitsI13__nv_bfloat16S2_fS2_fjLj256ELj1ELj4ELj1ELj16ENS_18Kernel_traits_baseILj256ES2_S2_fS2_fjLj128EEEEELb0ELb0ELb1EEEvNS_9BwdParamsE,@"STO_CUDA_ENTRY STV_DEFAULT"
_ZN10layer_norm31ln_parallel_residual_bwd_kernelINS_13Kernel_traitsI13__nv_bfloat16S2_fS2_fjLj256ELj1ELj4ELj1ELj16ENS_18Kernel_traits_baseILj256ES2_S2_fS2_fjLj128EEEEELb0ELb0ELb1EEEvNS_9BwdParamsE:
.text._ZN10layer_norm31ln_parallel_residual_bwd_kernelINS_13Kernel_traitsI13__nv_bfloat16S2_fS2_fjLj256ELj1ELj4ELj1ELj16ENS_18Kernel_traits_baseILj256ES2_S2_fS2_fjLj128EEEEELb0ELb0ELb1EEEvNS_9BwdParamsE:
        /* <DEDUP_REMOVED lines=15> */
[----:B------:R-:W0:Y:S01]  /*00f0*/  LDCU.U8 UR13, c[0x0][0x410] ;  /* 0x00008200ff0d77ac */ /* 0x000e220008000000 */
[----:B------:R-:W-:Y:S02]  /*0100*/  CS2R R34, SRZ ;  /* 0x0000000000227805 */ /* 0x000fe4000001ff00 */
[----:B------:R-:W-:Y:S02]  /*0110*/  CS2R R32, SRZ ;  /* 0x0000000000207805 */ /* 0x000fe4000001ff00 */
[----:B------:R-:W-:Y:S01]  /*0120*/  CS2R R10, SRZ ;  /* 0x00000000000a7805 */ /* 0x000fe2000001ff00 */
[----:B------:R-:W2:Y:S01]  /*0130*/  LDCU UR14, c[0x0][0x400] ;  /* 0x00008000ff0e77ac */ /* 0x000ea20008000800 */
        /* <DEDUP_REMOVED lines=16> */
[----:B------:R-:W2:Y:S01]  /*0240*/  LDC.64 R2, c[0x0][0x3d8] ;  /* 0x0000f600ff027b82 */ /* 0x000ea20000000a00 */
[----:B0-----:R-:W-:-:S06]  /*0250*/  IMAD.WIDE.U32 R4, R77, 0x10, R4 ;  /* 0x000000104d047825 */ /* 0x001fcc00078e0004 */
[----:B------:R-:W3:Y:S01]  /*0260*/  LDG.E.128 R4, desc[UR10][R4.64] ;  /* 0x0000000a04047981 */ /* 0x000ee2000c1e1d00 */
        /* <DEDUP_REMOVED lines=21> */
[----:B------:R-:W-:Y:S02]  /*03c0*/  MOV R91, RZ ;  /* 0x000000ff005b7202 */ /* 0x000fe40000000f00 */
[----:B---3--:R-:W-:Y:S02]  /*03d0*/  PRMT R78, R4, 0x7632, R78 ;  /* 0x00007632044e7816 */ /* 0x008fe4000000004e */
[----:B------:R-:W-:Y:S02]  /*03e0*/  PRMT R79, R5, 0x7632, R79 ;  /* 0x00007632054f7816 */ /* 0x000fe4000000004f */
[----:B------:R-:W-:Y:S02]  /*03f0*/  PRMT R80, R6, 0x7632, R80 ;  /* 0x0000763206507816 */ /* 0x000fe40000000050 */
[----:B------:R-:W-:Y:S02]  /*0400*/  PRMT R81, R7, 0x7632, R81 ;  /* 0x0000763207517816 */ /* 0x000fe40000000051 */
[----:B--2---:R-:W-:-:S02]  /*0410*/  PRMT R82, R8, 0x7632, R82 ;  /* 0x0000763208527816 */ /* 0x004fc40000000052 */
[----:B------:R-:W-:Y:S02]  /*0420*/  PRMT R83, R9, 0x7632, R83 ;  /* 0x0000763209537816 */ /* 0x000fe40000000053 */
[----:B------:R-:W-:Y:S02]  /*0430*/  PRMT R84, R10, 0x7632, R84 ;  /* 0x000076320a547816 */ /* 0x000fe40000000054 */
[----:B------:R-:W-:Y:S02]  /*0440*/  PRMT R85, R11, 0x7632, R85 ;  /* 0x000076320b557816 */ /* 0x000fe40000000055 */
[----:B------:R-:W-:Y:S02]  /*0450*/  SHF.L.U32 R76, R4, 0x10, RZ ;  /* 0x00000010044c7819 */ /* 0x000fe400000006ff */
[----:B------:R-:W-:Y:S02]  /*0460*/  SHF.L.U32 R75, R5, 0x10, RZ ;  /* 0x00000010054b7819 */ /* 0x000fe400000006ff */
[----:B------:R-:W-:-:S02]  /*0470*/  SHF.L.U32 R74, R6, 0x10, RZ ;  /* 0x00000010064a7819 */ /* 0x000fc400000006ff */
[----:B------:R-:W-:Y:S02]  /*0480*/  SHF.L.U32 R73, R7, 0x10, RZ ;  /* 0x0000001007497819 */ /* 0x000fe400000006ff */
[----:B------:R-:W-:Y:S02]  /*0490*/  SHF.L.U32 R72, R8, 0x10, RZ ;  /* 0x0000001008487819 */ /* 0x000fe400000006ff */
[----:B------:R-:W-:Y:S02]  /*04a0*/  SHF.L.U32 R71, R9, 0x10, RZ ;  /* 0x0000001009477819 */ /* 0x000fe400000006ff */
        /* <DEDUP_REMOVED lines=9> */
[----:B------:R-:W-:-:S07]  /*0540*/  SHF.L.U32 R85, R85, 0x10, RZ ;  /* 0x0000001055557819 */ /* 0x000fce00000006ff */
.L_x_829:
[----:B0-----:R-:W0:Y:S01]  /*0550*/  LDC.64 R66, c[0x0][0x3c0] ;  /* 0x0000f000ff427b82 */ /* 0x001e220000000a00 */
[----:B------:R-:W-:-:S05]  /*0560*/  IMAD R0, R69, UR12, RZ ;  /* 0x0000000c45007c24 */ /* 0x000fca000f8e02ff */
[----:B------:R-:W-:Y:S02]  /*0570*/  SHF.R.S32.HI R29, RZ, 0x1f, R0 ;  /* 0x0000001fff1d7819 */ /* 0x000fe40000011400 */
[----:B-1----:R-:W1:Y:S02]  /*0580*/  LDC.64 R36, c[0x0][0x3a8] ;  /* 0x0000ea00ff247b82 */ /* 0x002e640000000a00 */
[----:B------:R-:W-:-:S04]  /*0590*/  LEA.HI R0, R29, R0, RZ, 0x3 ;  /* 0x000000001d007211 */ /* 0x000fc800078f18ff */
[----:B------:R-:W-:Y:S02]  /*05a0*/  LEA.HI.SX32 R87, R0, R77, 0x1d ;  /* 0x0000004d00577211 */ /* 0x000fe400078feaff */
[----:B------:R-:W2:Y:S08]  /*05b0*/  LDC.64 R26, c[0x0][0x430] ;  /* 0x00010c00ff1a7b82 */ /* 0x000eb00000000a00 */
[----:B------:R-:W3:Y:S01]  /*05c0*/  LDC.64 R24, c[0x0][0x428] ;  /* 0x00010a00ff187b82 */ /* 0x000ee20000000a00 */
[----:B0-----:R-:W-:-:S06]  /*05d0*/  IMAD.WIDE R66, R69, 0x4, R66 ;  /* 0x0000000445427825 */ /* 0x001fcc00078e0242 */
[----:B------:R-:W4:Y:S01]  /*05e0*/  LDG.E R66, desc[UR10][R66.64] ;  /* 0x0000000a42427981 */ /* 0x000f22000c1e1900 */
[----:B------:R-:W0:Y:S01]  /*05f0*/  LDC.64 R62, c[0x0][0x3c8] ;  /* 0x0000f200ff3e7b82 */ /* 0x000e220000000a00 */
[----:B-1----:R-:W-:-:S04]  /*0600*/  IMAD.WIDE.U32 R36, R87, 0x20, R36 ;  /* 0x0000002057247825 */ /* 0x002fc800078e0024 */
[----:B--2---:R-:W-:-:S06]  /*0610*/  IMAD.WIDE.U32 R28, R87, 0x10, R26 ;  /* 0x00000010571c7825 */ /* 0x004fcc00078e001a */
[----:B------:R-:W2:Y:S01]  /*0620*/  LDG.E.128 R28, desc[UR10][R28.64] ;  /* 0x0000000a1c1c7981 */ /* 0x000ea2000c1e1d00 */
[----:B---3--:R-:W-:-:S03]  /*0630*/  IMAD.WIDE.U32 R32, R87, 0x10, R24 ;  /* 0x0000001057207825 */ /* 0x008fc600078e0018 */
[----:B------:R-:W3:Y:S04]  /*0640*/  LDG.E.128 R24, desc[UR10][R36.64] ;  /* 0x0000000a24187981 */ /* 0x000ee8000c1e1d00 */
[----:B------:R-:W2:Y:S01]  /*0650*/  LDG.E.128 R32, desc[UR10][R32.64] ;  /* 0x0000000a20207981 */ /* 0x000ea2000c1e1d00 */
[----:B0-----:R-:W-:-:S06]  /*0660*/  IMAD.WIDE R62, R69, 0x4, R62 ;  /* 0x00000004453e7825 */ /* 0x001fcc00078e023e */
[----:B------:R-:W2:Y:S01]  /*0670*/  LDG.E R63, desc[UR10][R62.64] ;  /* 0x0000000a3e3f7981 */ /* 0x000ea2000c1e1900 */
[----:B------:R-:W-:-:S04]  /*0680*/  ISETP.NE.AND P2, PT, RZ, UR13, PT ;  /* 0x0000000dff007c0c */ /* 0x000fc8000bf45270 */
[----:B----4-:R-:W-:-:S05]  /*0690*/  FSEL R90, R66, RZ, !P2 ;  /* 0x000000ff425a7208 */ /* 0x010fca0005000000 */
[--C-:B---3--:R-:W-:Y:S01]  /*06a0*/  FADD.FTZ R0, R24, -R90.reuse ;  /* 0x8000005a18007221 */ /* 0x108fe20000010000 */
[----:B--2---:R-:W-:Y:S01]  /*06b0*/  SHF.L.U32 R24, R28, 0x10, RZ ;  /* 0x000000101c187819 */ /* 0x004fe200000006ff */
[----:B------:R-:W-:Y:S01]  /*06c0*/  FADD.FTZ R26, R26, -R90 ;  /* 0x8000005a1a1a7221 */ /* 0x000fe20000010000 */
[----:B------:R-:W-:-:S03]  /*06d0*/  SHF.L.U32 R93, R32, 0x10, RZ ;  /* 0x00000010205d7819 */ /* 0x000fc600000006ff */
[----:B------:R-:W-:Y:S01]  /*06e0*/  FMUL.FTZ R67, R72, R24 ;  /* 0x0000001848437220 */ /* 0x000fe20000410000 */
[----:B------:R-:W-:Y:S01]  /*06f0*/  SHF.L.U32 R66, R29, 0x10, RZ ;  /* 0x000000101d427819 */ /* 0x000fe200000006ff */
[----:B------:R-:W-:Y:S02]  /*0700*/  FMUL.FTZ R0, R63, R0 ;  /* 0x000000003f007220 */ /* 0x000fe40000410000 */
[-C--:B------:R-:W-:Y:S01]  /*0710*/  FFMA.FTZ R67, R76, R93.reuse, R67 ;  /* 0x0000005d4c437223 */ /* 0x080fe20000010043 */
[----:B------:R-:W-:Y:S01]  /*0720*/  FADD.FTZ R88, R93, R88 ;  /* 0x000000585d587221 */ /* 0x000fe20000010000 */
[C---:B------:R-:W-:Y:S01]  /*0730*/  FFMA.FTZ R91, R0.reuse, R93, R91 ;  /* 0x0000005d005b7223 */ /* 0x040fe2000001005b */
[----:B------:R-:W-:Y:S01]  /*0740*/  FMUL.FTZ R93, R63, R26 ;  /* 0x0000001a3f5d7220 */ /* 0x000fe20000410000 */
[----:B------:R-:W-:Y:S01]  /*0750*/  FFMA.FTZ R89, R0, R24, R89 ;  /* 0x0000001800597223 */ /* 0x000fe20000010059 */
[----:B------:R-:W-:Y:S01]  /*0760*/  FADD.FTZ R86, R24, R86 ;  /* 0x0000005618567221 */ /* 0x000fe20000010000 */
[----:B------:R-:W-:Y:S01]  /*0770*/  SHF.L.U32 R26, R33, 0x10, RZ ;  /* 0x00000010211a7819 */ /* 0x000fe200000006ff */
[-C--:B------:R-:W-:Y:S01]  /*0780*/  FMUL.FTZ R24, R71, R66.reuse ;  /* 0x0000004247187220 */ /* 0x080fe20000410000 */
[----:B------:R-:W-:-:S03]  /*0790*/  FFMA.FTZ R62, R93, R66, R39 ;  /* 0x000000425d3e7223 */ /* 0x000fc60000010027 */
[-C--:B------:R-:W-:Y:S01]  /*07a0*/  FFMA.FTZ R64, R93, R26.reuse, R64 ;  /* 0x0000001a5d407223 */ /* 0x080fe20000010040 */
[----:B------:R-:W-:Y:S01]  /*07b0*/  FFMA.FTZ R24, R75, R26, R24 ;  /* 0x0000001a4b187223 */ /* 0x000fe20000010018 */
[----:B------:R-:W-:Y:S01]  /*07c0*/  FADD.FTZ R61, R26, R61 ;  /* 0x0000003d1a3d7221 */ /* 0x000fe20000010000 */
[----:B------:R-:W-:Y:S02]  /*07d0*/  FADD.FTZ R26, R66, R38 ;  /* 0x00000026421a7221 */ /* 0x000fe40000010000 */
[----:B------:R-:W2:Y:S01]  /*07e0*/  LDG.E.128 R36, desc[UR10][R36.64+0x10] ;  /* 0x0000100a24247981 */ /* 0x000ea2000c1e1d00 */
[----:B------:R-:W-:Y:S01]  /*07f0*/  PRMT R28, R28, 0x7632, R28 ;  /* 0x000076321c1c7816 */ /* 0x000fe2000000001c */
[----:B------:R-:W-:Y:S01]  /*0800*/  FADD.FTZ R66, R25, -R90 ;  /* 0x8000005a19427221 */ /* 0x000fe20000010000 */
[----:B------:R-:W-:Y:S02]  /*0810*/  PRMT R29, R29, 0x7632, R29 ;  /* 0x000076321d1d7816 */ /* 0x000fe4000000001d */
[----:B------:R-:W-:Y:S01]  /*0820*/  SHF.L.U32 R25, R28, 0x10, RZ ;  /* 0x000000101c197819 */ /* 0x000fe200000006ff */
[----:B------:R-:W-:Y:S01]  /*0830*/  FMUL.FTZ R28, R63, R66 ;  /* 0x000000423f1c7220 */ /* 0x000fe20000410000 */
[----:B------:R-:W-:-:S02]  /*0840*/  PRMT R32, R32, 0x7632, R32 ;  /* 0x0000763220207816 */ /* 0x000fc40000000020 */
[----:B------:R-:W-:Y:S01]  /*0850*/  PRMT R33, R33, 0x7632, R33 ;  /* 0x0000763221217816 */ /* 0x000fe20000000021 */
[-C--:B------:R-:W-:Y:S01]  /*0860*/  FFMA.FTZ R59, R28, R25.reuse, R59 ;  /* 0x000000191c3b7223 */ /* 0x080fe2000001003b */
[----:B------:R-:W-:Y:S01]  /*0870*/  SHF.L.U32 R29, R29, 0x10, RZ ;  /* 0x000000101d1d7819 */ /* 0x000fe200000006ff */
[----:B------:R-:W-:Y:S01]  /*0880*/  FADD.FTZ R58, R25, R58 ;  /* 0x0000003a193a7221 */ /* 0x000fe20000010000 */
[----:B------:R-:W-:Y:S01]  /*0890*/  SHF.L.U32 R32, R32, 0x10, RZ ;  /* 0x0000001020207819 */ /* 0x000fe200000006ff */
[----:B------:R-:W-:Y:S01]  /*08a0*/  FMUL.FTZ R25, R82, R25 ;  /* 0x0000001952197220 */ /* 0x000fe20000410000 */
[----:B------:R-:W-:Y:S01]  /*08b0*/  SHF.L.U32 R66, R33, 0x10, RZ ;  /* 0x0000001021427819 */ /* 0x000fe200000006ff */
[----:B------:R-:W-:Y:S02]  /*08c0*/  FMUL.FTZ R92, R83, R29 ;  /* 0x0000001d535c7220 */ /* 0x000fe40000410000 */
[-C--:B------:R-:W-:Y:S01]  /*08d0*/  FFMA.FTZ R65, R28, R32.reuse, R65 ;  /* 0x000000201c417223 */ /* 0x080fe20000010041 */
[----:B------:R-:W-:Y:S01]  /*08e0*/  FADD.FTZ R60, R32, R60 ;  /* 0x0000003c203c7221 */ /* 0x000fe20000010000 */
[----:B------:R-:W-:Y:S01]  /*08f0*/  FFMA.FTZ R25, R78, R32, R25 ;  /* 0x000000204e197223 */ /* 0x000fe20000010019 */
[----:B------:R-:W-:Y:S01]  /*0900*/  FADD.FTZ R32, R27, -R90 ;  /* 0x8000005a1b207221 */ /* 0x000fe20000010000 */
[----:B------:R-:W-:-:S03]  /*0910*/  FFMA.FTZ R27, R79, R66, R92 ;  /* 0x000000424f1b7223 */ /* 0x000fc6000001005c */
[----:B------:R-:W-:Y:S01]  /*0920*/  FMUL.FTZ R32, R63, R32 ;  /* 0x000000203f207220 */ /* 0x000fe20000410000 */
[----:B------:R-:W-:Y:S01]  /*0930*/  FADD.FTZ R54, R29, R54 ;  /* 0x000000361d367221 */ /* 0x000fe20000010000 */
[----:B------:R-:W-:Y:S01]  /*0940*/  FADD.FTZ R56, R66, R56 ;  /* 0x0000003842387221 */ /* 0x000fe20000010000 */
[----:B------:R-:W-:Y:S01]  /*0950*/  SHF.L.U32 R33, R34, 0x10, RZ ;  /* 0x0000001022217819 */ /* 0x000fe200000006ff */
[C---:B------:R-:W-:Y:S01]  /*0960*/  FFMA.FTZ R55, R32.reuse, R29, R55 ;  /* 0x0000001d20377223 */ /* 0x040fe20000010037 */
[----:B------:R-:W-:Y:S01]  /*0970*/  FFMA.FTZ R57, R32, R66, R57 ;  /* 0x0000004220397223 */ /* 0x000fe20000010039 */
[----:B------:R-:W-:Y:S02]  /*0980*/  PRMT R34, R34, 0x7632, R34 ;  /* 0x0000763222227816 */ /* 0x000fe40000000022 */
[----:B------:R-:W-:Y:S01]  /*0990*/  FADD.FTZ R49, R33, R49 ;  /* 0x0000003121317221 */ /* 0x000fe20000010000 */
[----:B------:R-:W-:Y:S01]  /*09a0*/  UMOV UR4, 0xffffffff ;  /* 0xffffffff00047882 */ /* 0x000fe20000000000 */
[----:B------:R-:W-:-:S04]  /*09b0*/  ISETP.NE.U32.AND P1, PT, RZ, UR24, PT ;  /* 0x00000018ff007c0c */ /* 0x000fc8000bf25070 */
[----:B------:R-:W-:Y:S01]  /*09c0*/  ISETP.NE.AND.EX P1, PT, RZ, UR25, PT, P1 ;  /* 0x00000019ff007c0c */ /* 0x000fe2000bf25310 */
[--C-:B--2---:R-:W-:Y:S01]  /*09d0*/  FADD.FTZ R92, R38, -R90.reuse ;  /* 0x8000005a265c7221 */ /* 0x104fe20000010000 */
[----:B------:R-:W-:Y:S01]  /*09e0*/  SHF.L.U32 R38, R30, 0x10, RZ ;  /* 0x000000101e267819 */ /* 0x000fe200000006ff */
[----:B------:R-:W-:Y:S01]  /*09f0*/  FADD.FTZ R36, R36, -R90 ;  /* 0x8000005a24247221 */ /* 0x000fe20000010000 */
[----:B------:R-:W-:Y:S01]  /*0a00*/  PRMT R30, R30, 0x7632, R30 ;  /* 0x000076321e1e7816 */ /* 0x000fe2000000001e */
[--C-:B------:R-:W-:Y:S02]  /*0a10*/  FADD.FTZ R66, R37, -R90.reuse ;  /* 0x8000005a25427221 */ /* 0x100fe40000010000 */
[----:B------:R-:W-:Y:S01]  /*0a20*/  FMUL.FTZ R36, R63, R36 ;  /* 0x000000243f247220 */ /* 0x000fe20000410000 */
[----:B------:R-:W-:Y:S01]  /*0a30*/  FMUL.FTZ R29, R70, R38 ;  /* 0x00000026461d7220 */ /* 0x000fe20000410000 */
[----:B------:R-:W-:Y:S01]  /*0a40*/  SHF.L.U32 R95, R30, 0x10, RZ ;  /* 0x000000101e5f7819 */ /* 0x000fe200000006ff */
[----:B------:R-:W-:Y:S01]  /*0a50*/  FADD.FTZ R90, R39, -R90 ;  /* 0x8000005a275a7221 */ /* 0x000fe20000010000 */
[-C--:B------:R-:W-:Y:S01]  /*0a60*/  FFMA.FTZ R53, R36, R33.reuse, R53 ;  /* 0x0000002124357223 */ /* 0x080fe20000010035 */
[----:B------:R-:W-:Y:S01]  /*0a70*/  FFMA.FTZ R29, R74, R33, R29 ;  /* 0x000000214a1d7223 */ /* 0x000fe2000001001d */
[----:B------:R-:W-:Y:S01]  /*0a80*/  SHF.L.U32 R39, R34, 0x10, RZ ;  /* 0x0000001022277819 */ /* 0x000fe200000006ff */
[----:B------:R-:W-:Y:S01]  /*0a90*/  FMUL.FTZ R37, R63, R66 ;  /* 0x000000423f257220 */ /* 0x000fe20000410000 */
[----:B------:R-:W-:Y:S01]  /*0aa0*/  FMUL.FTZ R33, R84, R95 ;  /* 0x0000005f54217220 */ /* 0x000fe20000410000 */
[----:B------:R-:W-:-:S02]  /*0ab0*/  SHF.L.U32 R66, R31, 0x10, RZ ;  /* 0x000000101f427819 */ /* 0x000fc400000006ff */
[----:B------:R-:W-:Y:S01]  /*0ac0*/  PRMT R31, R31, 0x7632, R31 ;  /* 0x000076321f1f7816 */ /* 0x000fe2000000001f */
[----:B------:R-:W-:Y:S01]  /*0ad0*/  FFMA.FTZ R45, R36, R38, R45 ;  /* 0x00000026242d7223 */ /* 0x000fe2000001002d */
[----:B------:R-:W-:Y:S01]  /*0ae0*/  FADD.FTZ R41, R38, R41 ;  /* 0x0000002926297221 */ /* 0x000fe20000010000 */
[----:B------:R-:W-:Y:S01]  /*0af0*/  FMUL.FTZ R34, R63, R92 ;  /* 0x0000005c3f227220 */ /* 0x000fe20000410000 */
[-C--:B------:R-:W-:Y:S01]  /*0b00*/  FFMA.FTZ R52, R37, R39.reuse, R52 ;  /* 0x0000002725347223 */ /* 0x080fe20000010034 */
[----:B------:R-:W-:Y:S01]  /*0b10*/  FFMA.FTZ R33, R80, R39, R33 ;  /* 0x0000002750217223 */ /* 0x000fe20000010021 */
[----:B------:R-:W-:Y:S01]  /*0b20*/  FADD.FTZ R48, R39, R48 ;  /* 0x0000003027307221 */ /* 0x000fe20000010000 */
[C---:B------:R-:W-:Y:S01]  /*0b30*/  SHF.L.U32 R38, R35.reuse, 0x10, RZ ;  /* 0x0000001023267819 */ /* 0x040fe200000006ff */
[-C--:B------:R-:W-:Y:S01]  /*0b40*/  FMUL.FTZ R30, R68, R66.reuse ;  /* 0x00000042441e7220 */ /* 0x080fe20000410000 */
[----:B------:R-:W-:Y:S02]  /*0b50*/  PRMT R35, R35, 0x7632, R35 ;  /* 0x0000763223237816 */ /* 0x000fe40000000023 */
[----:B------:R-:W-:Y:S01]  /*0b60*/  SHF.L.U32 R39, R31, 0x10, RZ ;  /* 0x000000101f277819 */ /* 0x000fe200000006ff */
[----:B------:R-:W-:Y:S01]  /*0b70*/  FFMA.FTZ R43, R34, R66, R43 ;  /* 0x00000042222b7223 */ /* 0x000fe2000001002b */
[----:B------:R-:W-:Y:S01]  /*0b80*/  FADD.FTZ R66, R66, R3 ;  /* 0x0000000342427221 */ /* 0x000fe20000010000 */
[-C--:B------:R-:W-:Y:S01]  /*0b90*/  FFMA.FTZ R30, R73, R38.reuse, R30 ;  /* 0x00000026491e7223 */ /* 0x080fe2000001001e */
[----:B------:R-:W-:Y:S01]  /*0ba0*/  FFMA.FTZ R51, R34, R38, R51 ;  /* 0x0000002622337223 */ /* 0x000fe20000010033 */
[----:B------:R-:W-:Y:S01]  /*0bb0*/  FADD.FTZ R47, R38, R47 ;  /* 0x0000002f262f7221 */ /* 0x000fe20000010000 */
[----:B------:R-:W-:Y:S01]  /*0bc0*/  SHF.L.U32 R3, R35, 0x10, RZ ;  /* 0x0000001023037819 */ /* 0x000fe200000006ff */
[----:B------:R-:W-:Y:S01]  /*0bd0*/  FMUL.FTZ R35, R63, R90 ;  /* 0x0000005a3f237220 */ /* 0x000fe20000410000 */
[----:B------:R-:W-:Y:S01]  /*0be0*/  FMUL.FTZ R38, R85, R39 ;  /* 0x0000002755267220 */ /* 0x000fe20000410000 */
[----:B------:R-:W-:-:S02]  /*0bf0*/  FADD.FTZ R90, R39, R2 ;  /* 0x00000002275a7221 */ /* 0x000fc40000010000 */
[-C--:B------:R-:W-:Y:S01]  /*0c00*/  FFMA.FTZ R50, R35, R3.reuse, R50 ;  /* 0x0000000323327223 */ /* 0x080fe20000010032 */
[----:B------:R-:W-:Y:S01]  /*0c10*/  FFMA.FTZ R31, R81, R3, R38 ;  /* 0x00000003511f7223 */ /* 0x000fe20000010026 */
[----:B------:R-:W-:Y:S02]  /*0c20*/  FADD.FTZ R46, R3, R46 ;  /* 0x0000002e032e7221 */ /* 0x000fe40000010000 */
[----:B------:R-:W0:Y:S01]  /*0c30*/  @P0 LDC.64 R2, c[0x0][0x438] ;  /* 0x00010e00ff020b82 */ /* 0x000e220000000a00 */
[----:B------:R-:W-:Y:S01]  /*0c40*/  FFMA.FTZ R42, R35, R39, R42 ;  /* 0x00000027232a7223 */ /* 0x000fe2000001002a */
[----:B------:R-:W-:Y:S01]  /*0c50*/  FADD.FTZ R38, RZ, R67 ;  /* 0x00000043ff267221 */ /* 0x000fe20000010000 */
[----:B------:R-:W-:Y:S01]  /*0c60*/  FFMA.FTZ R39, R0, R67, RZ ;  /* 0x0000004300277223 */ /* 0x000fe200000100ff */
[----:B------:R-:W-:Y:S01]  /*0c70*/  FFMA.FTZ R44, R37, R95, R44 ;  /* 0x0000005f252c7223 */ /* 0x000fe2000001002c */
[----:B------:R-:W-:Y:S01]  /*0c80*/  FADD.FTZ R40, R95, R40 ;  /* 0x000000285f287221 */ /* 0x000fe20000010000 */
[----:B------:R-:W-:Y:S01]  /*0c90*/  FADD.FTZ R95, R38, R25 ;  /* 0x00000019265f7221 */ /* 0x000fe20000010000 */
[----:B------:R-:W-:-:S03]  /*0ca0*/  FFMA.FTZ R38, R28, R25, R39 ;  /* 0x000000191c267223 */ /* 0x000fc60000010027 */
[----:B------:R-:W-:Y:S01]  /*0cb0*/  FADD.FTZ R92, R95, R24 ;  /* 0x000000185f5c7221 */ /* 0x000fe20000010000 */
[----:B------:R-:W-:-:S03]  /*0cc0*/  FFMA.FTZ R39, R93, R24, R38 ;  /* 0x000000185d277223 */ /* 0x000fc60000010026 */
[----:B------:R-:W-:Y:S01]  /*0cd0*/  FADD.FTZ R92, R92, R27 ;  /* 0x0000001b5c5c7221 */ /* 0x000fe20000010000 */
[----:B------:R-:W-:-:S03]  /*0ce0*/  FFMA.FTZ R39, R32, R27, R39 ;  /* 0x0000001b20277223 */ /* 0x000fc60000010027 */
[----:B------:R-:W-:Y:S01]  /*0cf0*/  FADD.FTZ R92, R92, R29 ;  /* 0x0000001d5c5c7221 */ /* 0x000fe20000010000 */
[----:B------:R-:W-:Y:S01]  /*0d00*/  FFMA.FTZ R38, R36, R29, R39 ;  /* 0x0000001d24267223 */ /* 0x000fe20000010027 */
[----:B0-----:R-:W-:-:S04]  /*0d10*/  @P0 IMAD.WIDE.U32 R2, R87, 0x20, R2 ;  /* 0x0000002057020825 */ /* 0x001fc800078e0002 */
[----:B------:R-:W-:Y:S01]  /*0d20*/  FFMA.FTZ R39, R37, R33, R38 ;  /* 0x0000002125277223 */ /* 0x000fe20000010026 */
[----:B-----5:R-:W5:Y:S04]  /*0d30*/  @P0 LDG.E.128 R4, desc[UR10][R2.64] ;  /* 0x0000000a02040981 */ /* 0x020f68000c1e1d00 */
[----:B------:R0:W5:Y:S01]  /*0d40*/  @P0 LDG.E.128 R8, desc[UR10][R2.64+0x10] ;  /* 0x0000100a02080981 */ /* 0x000162000c1e1d00 */
[----:B------:R-:W-:Y:S01]  /*0d50*/  FFMA.FTZ R38, R34, R30, R39 ;  /* 0x0000001e22267223 */ /* 0x000fe20000010027 */
[----:B0-----:R-:W-:-:S04]  /*0d60*/  FADD.FTZ R3, R92, R33 ;  /* 0x000000215c037221 */ /* 0x001fc80000010000 */
[----:B------:R-:W-:Y:S01]  /*0d70*/  FADD.FTZ R2, R3, R30 ;  /* 0x0000001e03027221 */ /* 0x000fe20000010000 */
[----:B------:R-:W-:-:S03]  /*0d80*/  FFMA.FTZ R38, R35, R31, R38 ;  /* 0x0000001f23267223 */ /* 0x000fc60000010026 */
[----:B------:R-:W-:Y:S01]  /*0d90*/  FADD.FTZ R2, R2, R31 ;  /* 0x0000001f02027221 */ /* 0x000fe20000010000 */
[----:B------:R-:W-:Y:S06]  /*0da0*/  BRA.DIV UR4, `(.L_x_820) ;  /* 0x0000001e04347947 */ /* 0x000fec000b800000 */
[----:B------:R-:W0:Y:S02]  /*0db0*/  SHFL.BFLY PT, R3, R2, 0x1, 0x1f ;  /* 0x0c201f0002037f89 */ /* 0x000e2400000e0000 */
[----:B0-----:R-:W-:Y:S01]  /*0dc0*/  FADD.FTZ R39, R2, R3 ;  /* 0x0000000302277221 */ /* 0x001fe20000010000 */
[----:B------:R-:W-:Y:S01]  /*0dd0*/  MOV R2, R90 ;  /* 0x0000005a00027202 */ /* 0x000fe20000000f00 */
[----:B------:R-:W0:Y:S04]  /*0de0*/  SHFL.BFLY PT, R3, R38, 0x1, 0x1f ;  /* 0x0c201f0026037f89 */ /* 0x000e2800000e0000 */
[----:B------:R-:W1:Y:S01]  /*0df0*/  SHFL.BFLY PT, R92, R39, 0x2, 0x1f ;  /* 0x0c401f00275c7f89 */ /* 0x000e6200000e0000 */
[----:B0-----:R-:W-:Y:S01]  /*0e00*/  FADD.FTZ R3, R38, R3 ;  /* 0x0000000326037221 */ /* 0x001fe20000010000 */
[----:B------:R-:W-:Y:S01]  /*0e10*/  MOV R38, R26 ;  /* 0x0000001a00267202 */ /* 0x000fe20000000f00 */
[----:B-1----:R-:W-:Y:S01]  /*0e20*/  FADD.FTZ R95, R39, R92 ;  /* 0x0000005c275f7221 */ /* 0x002fe20000010000 */
[----:B------:R-:W-:-:S02]  /*0e30*/  MOV R39, R62 ;  /* 0x0000003e00277202 */ /* 0x000fc40000000f00 */
[----:B------:R-:W0:Y:S02]  /*0e40*/  SHFL.BFLY PT, R92, R3, 0x2, 0x1f ;  /* 0x0c401f00035c7f89 */ /* 0x000e2400000e0000 */
[----:B0-----:R-:W-:Y:S01]  /*0e50*/  FADD.FTZ R96, R3, R92 ;  /* 0x0000005c03607221 */ /* 0x001fe20000010000 */
[----:B------:R-:W-:Y:S01]  /*0e60*/  MOV R3, R66 ;  /* 0x0000004200037202 */ /* 0x000fe20000000f00 */
        /* <DEDUP_REMOVED lines=10> */
.L_x_841:
[----:B-1----:R-:W-:Y:S01]  /*0f10*/  FADD.FTZ R95, R92, R95 ;  /* 0x0000005f5c5f7221 */ /* 0x002fe20000010000 */
[----:B--2---:R-:W-:-:S03]  /*0f20*/  FADD.FTZ R97, R94, R97 ;  /* 0x000000615e617221 */ /* 0x004fc60000010000 */
[----:B------:R-:W-:Y:S01]  /*0f30*/  FMUL.FTZ R26, R95, UR14 ;  /* 0x0000000e5f1a7c20 */ /* 0x000fe20008410000 */
[----:B------:R-:W-:-:S04]  /*0f40*/  FMUL.FTZ R95, R97, UR14 ;  /* 0x0000000e615f7c20 */ /* 0x000fc80008410000 */
[----:B------:R-:W-:Y:S01]  /*0f50*/  FSEL R26, R26, RZ, !P2 ;  /* 0x000000ff1a1a7208 */ /* 0x000fe20005000000 */
[----:B------:R-:W-:Y:S06]  /*0f60*/  @P1 BRA `(.L_x_821) ;  /* 0x00000008001c1947 */ /* 0x000fec0003800000 */
        /* <DEDUP_REMOVED lines=37> */
.L_x_823:
        /* <DEDUP_REMOVED lines=33> */
.L_x_822:
        /* <DEDUP_REMOVED lines=32> */
.L_x_825:
        /* <DEDUP_REMOVED lines=33> */
.L_x_821:
        /* <DEDUP_REMOVED lines=37> */
.L_x_827:
        /* <DEDUP_REMOVED lines=33> */
.L_x_826:
        /* <DEDUP_REMOVED lines=32> */
.L_x_828:
        /* <DEDUP_REMOVED lines=32> */
.L_x_824:
[----:B------:R-:W-:Y:S01]  /*2040*/  ISETP.NE.U32.AND P1, PT, RZ, UR4, PT ;  /* 0x00000004ff007c0c */ /* 0x000fe2000bf25070 */
[----:B------:R-:W1:Y:S01]  /*2050*/  LDC.64 R34, c[0x0][0x468] ;  /* 0x00011a00ff227b82 */ /* 0x000e620000000a00 */
[----:B------:R-:W-:Y:S02]  /*2060*/  ISETP.NE.U32.AND P2, PT, RZ, UR6, PT ;  /* 0x00000006ff007c0c */ /* 0x000fe4000bf45070 */
[----:B------:R-:W-:Y:S02]  /*2070*/  ISETP.NE.AND.EX P1, PT, RZ, UR5, PT, P1 ;  /* 0x00000005ff007c0c */ /* 0x000fe4000bf25310 */
[----:B------:R-:W-:-:S03]  /*2080*/  ISETP.NE.AND.EX P2, PT, RZ, UR7, PT, P2 ;  /* 0x00000007ff007c0c */ /* 0x000fc6000bf45320 */
[----:B------:R-:W2:Y:S08]  /*2090*/  LDC.64 R28, c[0x0][0x380] ;  /* 0x0000e000ff1c7b82 */ /* 0x000eb00000000a00 */
[----:B------:R-:W3:Y:S08]  /*20a0*/  @P1 LDC.64 R32, c[0x0][0x478] ;  /* 0x00011e00ff201b82 */ /* 0x000ef00000000a00 */
[----:B------:R-:W4:Y:S01]  /*20b0*/  @P2 LDC.64 R30, c[0x0][0x470] ;  /* 0x00011c00ff1e2b82 */ /* 0x000f220000000a00 */
[----:B-1----:R-:W-:Y:S01]  /*20c0*/  IMAD.WIDE.U32 R34, R87, 0x10, R34 ;  /* 0x0000001057227825 */ /* 0x002fe200078e0022 */
[----:B--2---:R-:W-:-:S03]  /*20d0*/  LEA R69, R28, R69, 0x2 ;  /* 0x000000451c457211 */ /* 0x004fc600078e10ff */
[----:B---3--:R-:W-:-:S05]  /*20e0*/  @P1 IMAD.WIDE.U32 R32, R87, 0x20, R32 ;  /* 0x0000002057201825 */ /* 0x008fca00078e0020 */
[----:B------:R1:W-:Y:S01]  /*20f0*/  @P1 STG.E.128 desc[UR10][R32.64], R20 ;  /* 0x0000001420001986 */ /* 0x0003e2000c101d0a */
[----:B----4-:R-:W-:-:S03]  /*2100*/  @P2 IMAD.WIDE.U32 R30, R87, 0x10, R30 ;  /* 0x00000010571e2825 */ /* 0x010fc600078e001e */
[----:B------:R1:W-:Y:S01]  /*2110*/  @P1 STG.E.128 desc[UR10][R32.64+0x10], R16 ;  /* 0x0000101020001986 */ /* 0x0003e2000c101d0a */
[----:B------:R-:W-:-:S03]  /*2120*/  ISETP.GE.AND P1, PT, R69, R29, PT ;  /* 0x0000001d4500720c */ /* 0x000fc60003f26270 */
[----:B------:R1:W-:Y:S04]  /*2130*/  STG.E.128 desc[UR10][R34.64], R24 ;  /* 0x0000001822007986 */ /* 0x0003e8000c101d0a */
[----:B------:R1:W-:Y:S06]  /*2140*/  @P2 STG.E.128 desc[UR10][R30.64], R12 ;  /* 0x0000000c1e002986 */ /* 0x0003ec000c101d0a */
[----:B------:R-:W-:Y:S05]  /*2150*/  @!P1 BRA `(.L_x_829) ;  /* 0xffffffe000fc9947 */ /* 0x000fea000383ffff */
[----:B------:R-:W-:Y:S05]  /*2160*/  BSYNC B1 ;  /* 0x0000000000017941 */ /* 0x000fea0003800000 */
.L_x_819:
[----:B-----5:R-:W-:Y:S02]  /*2170*/  MOV R4, R91 ;  /* 0x0000005b00047202 */ /* 0x020fe40000000f00 */
[----:B------:R-:W-:Y:S02]  /*2180*/  MOV R8, R88 ;  /* 0x0000005800087202 */ /* 0x000fe40000000f00 */
[----:B-1----:R-:W-:Y:S02]  /*2190*/  MOV R12, R89 ;  /* 0x00000059000c7202 */ /* 0x002fe40000000f00 */
        /* <DEDUP_REMOVED lines=29> */
.L_x_818:
[----:B------:R-:W-:Y:S05]  /*2370*/  BSYNC B0 ;  /* 0x0000000000007941 */ /* 0x000fea0003800000 */
.L_x_817:
[----:B------:R-:W1:Y:S01]  /*2380*/  S2R R3, SR_CgaCtaId ;  /* 0x0000000000037919 */ /* 0x000e620000008800 */
[----:B------:R-:W-:Y:S01]  /*2390*/  MOV R0, 0x400 ;  /* 0x0000040000007802 */ /* 0x000fe20000000f00 */
[----:B------:R-:W-:Y:S05]  /*23a0*/  WARPSYNC.ALL ;  /* 0x0000000000007948 */ /* 0x000fea0003800000 */
[----:B------:R-:W2:Y:S01]  /*23b0*/  S2R R47, SR_TID.X ;  /* 0x00000000002f7919 */ /* 0x000ea20000002100 */
[----:B------:R-:W3:Y:S01]  /*23c0*/  S2UR UR4, SR_CTAID.X ;  /* 0x00000000000479c3 */ /* 0x000ee20000002500 */
[----:B------:R-:W4:Y:S01]  /*23d0*/  LDCU.128 UR16, c[0x0][0x440] ;  /* 0x00008800ff1077ac */ /* 0x000f220008000c00 */
[----:B------:R-:W5:Y:S01]  /*23e0*/  LDCU.128 UR20, c[0x0][0x450] ;  /* 0x00008a00ff1477ac */ /* 0x000f620008000c00 */
[----:B-1----:R-:W-:-:S04]  /*23f0*/  LEA R0, R3, R0, 0x18 ;  /* 0x0000000003007211 */ /* 0x002fc800078ec0ff */
[CC--:B--2---:R-:W-:Y:S02]  /*2400*/  LEA R2, R47.reuse, R0.reuse, 0x5 ;  /* 0x000000002f027211 */ /* 0x0c4fe400078e28ff */
[----:B------:R-:W-:-:S03]  /*2410*/  LEA R0, R47, R0, 0x2 ;  /* 0x000000002f007211 */ /* 0x000fc600078e10ff */
[----:B------:R-:W-:Y:S04]  /*2420*/  STS.128 [R2], R8 ;  /* 0x0000000802007388 */ /* 0x000fe80000000c00 */
[----:B------:R-:W-:Y:S01]  /*2430*/  STS.128 [R2+0x10], R32 ;  /* 0x0000102002007388 */ /* 0x000fe20000000c00 */
[----:B------:R-:W-:Y:S06]  /*2440*/  BAR.SYNC.DEFER_BLOCKING 0x0 ;  /* 0x0000000000007b1d */ /* 0x000fec0000010000 */
[----:B------:R-:W1:Y:S04]  /*2450*/  LDS R3, [R0] ;  /* 0x0000000000037984 */ /* 0x000e680000000800 */
[----:B------:R-:W2:Y:S04]  /*2460*/  LDS R38, [R0+0x400] ;  /* 0x0004000000267984 */ /* 0x000ea80000000800 */
[----:B------:R-:W0:Y:S04]  /*2470*/  LDS R36, [R0+0x200] ;  /* 0x0002000000247984 */ /* 0x000e280000000800 */
[----:B------:R-:W4:Y:S04]  /*2480*/  LDS R37, [R0+0x600] ;  /* 0x0006000000257984 */ /* 0x000f280000000800 */
[----:B------:R-:W5:Y:S04]  /*2490*/  LDS R40, [R0+0x800] ;  /* 0x0008000000287984 */ /* 0x000f680000000800 */
[----:B------:R-:W3:Y:S04]  /*24a0*/  LDS R39, [R0+0xa00] ;  /* 0x000a000000277984 */ /* 0x000ee80000000800 */
[----:B------:R-:W-:Y:S04]  /*24b0*/  LDS R42, [R0+0xc00] ;  /* 0x000c0000002a7984 */ /* 0x000fe80000000800 */
[----:B------:R-:W-:Y:S01]  /*24c0*/  LDS R9, [R0+0xe00] ;  /* 0x000e000000097984 */ /* 0x000fe20000000800 */
[----:B------:R-:W-:Y:S01]  /*24d0*/  BAR.SYNC.DEFER_BLOCKING 0x0 ;  /* 0x0000000000007b1d */ /* 0x000fe20000010000 */
[----:B-1----:R-:W-:-:S04]  /*24e0*/  FADD.FTZ R3, RZ, R3 ;  /* 0x00000003ff037221 */ /* 0x002fc80000010000 */
[----:B--2---:R-:W-:Y:S01]  /*24f0*/  FADD.FTZ R3, R3, R38 ;  /* 0x0000002603037221 */ /* 0x004fe20000010000 */
[----:B0-----:R-:W-:-:S04]  /*2500*/  FADD.FTZ R36, RZ, R36 ;  /* 0x00000024ff247221 */ /* 0x001fc80000010000 */
[----:B----4-:R-:W-:Y:S01]  /*2510*/  FADD.FTZ R36, R36, R37 ;  /* 0x0000002524247221 */ /* 0x010fe20000010000 */
[----:B------:R-:W-:Y:S01]  /*2520*/  STS.128 [R2], R4 ;  /* 0x0000000402007388 */ /* 0x000fe20000000c00 */
[----:B-----5:R-:W-:-:S03]  /*2530*/  FADD.FTZ R3, R3, R40 ;  /* 0x0000002803037221 */ /* 0x020fc60000010000 */
        /* <DEDUP_REMOVED lines=84> */
.L_x_820:
        /* <DEDUP_REMOVED lines=8> */
.L_x_831:
[----:B------:R-:W-:Y:S05]  /*2b00*/  BSYNC B2 ;  /* 0x0000000000027941 */ /* 0x000fea0003800000 */
.L_x_830:
        /* <DEDUP_REMOVED lines=8> */
.L_x_832:
[----:B------:R-:W-:Y:S01]  /*2b90*/  FADD.FTZ R39, R2, R3 ;  /* 0x0000000302277221 */ /* 0x000fe20000010000 */
[----:B------:R-:W-:-:S04]  /*2ba0*/  MOV R2, R90 ;  /* 0x0000005a00027202 */ /* 0x000fc80000000f00 */
[----:B------:R-:W-:Y:S01]  /*2bb0*/  MOV R101, R39 ;  /* 0x0000002700657202 */ /* 0x000fe20000000f00 */
[----:B------:R-:W-:Y:S01]  /*2bc0*/  HFMA2 R102, -RZ, RZ, 0, 1.1920928955078125e-07 ;  /* 0x00000002ff667431 */ /* 0x000fe200000001ff */
[----:B------:R-:W-:-:S07]  /*2bd0*/  MOV R3, R99 ;  /* 0x0000006300037202 */ /* 0x000fce0000000f00 */
[----:B------:R-:W-:Y:S05]  /*2be0*/  WARPSYNC.COLLECTIVE R100, `(.L_x_833) ;  /* 0x0000000064087348 */ /* 0x000fea0003c00000 */
[----:B------:R0:W1:Y:S02]  /*2bf0*/  SHFL.BFLY P3, R99, R101, R102, R103 ;  /* 0x0c00006665637389 */ /* 0x0000640000060067 */
[----:B01----:R-:W-:Y:S05]  /*2c00*/  ENDCOLLECTIVE ;  /* 0x000000000000791b */ /* 0x003fea0003800000 */
.L_x_833:
[----:B------:R-:W-:Y:S01]  /*2c10*/  FADD.FTZ R3, R38, R3 ;  /* 0x0000000326037221 */ /* 0x000fe20000010000 */
[----:B------:R-:W-:-:S04]  /*2c20*/  MOV R38, R26 ;  /* 0x0000001a00267202 */ /* 0x000fc80000000f00 */
[----:B------:R-:W-:Y:S02]  /*2c30*/  MOV R101, R3 ;  /* 0x0000000300657202 */ /* 0x000fe40000000f00 */
[----:B------:R-:W-:-:S07]  /*2c40*/  MOV R92, R99 ;  /* 0x00000063005c7202 */ /* 0x000fce0000000f00 */
[----:B------:R-:W-:Y:S05]  /*2c50*/  WARPSYNC.COLLECTIVE R100, `(.L_x_834) ;  /* 0x0000000064087348 */ /* 0x000fea0003c00000 */
[----:B------:R0:W1:Y:S02]  /*2c60*/  SHFL.BFLY P3, R99, R101, R102, R103 ;  /* 0x0c00006665637389 */ /* 0x0000640000060067 */
[----:B01----:R-:W-:Y:S05]  /*2c70*/  ENDCOLLECTIVE ;  /* 0x000000000000791b */ /* 0x003fea0003800000 */
.L_x_834:
[----:B------:R-:W-:Y:S01]  /*2c80*/  FADD.FTZ R95, R39, R92 ;  /* 0x0000005c275f7221 */ /* 0x000fe20000010000 */
[----:B------:R-:W-:-:S04]  /*2c90*/  MOV R39, R62 ;  /* 0x0000003e00277202 */ /* 0x000fc80000000f00 */
[----:B------:R-:W-:Y:S01]  /*2ca0*/  MOV R101, R95 ;  /* 0x0000005f00657202 */ /* 0x000fe20000000f00 */
[----:B------:R-:W-:Y:S01]  /*2cb0*/  HFMA2 R102, -RZ, RZ, 0, 2.384185791015625e-07 ;  /* 0x00000004ff667431 */ /* 0x000fe200000001ff */
[----:B------:R-:W-:-:S07]  /*2cc0*/  MOV R92, R99 ;  /* 0x00000063005c7202 */ /* 0x000fce0000000f00 */
[----:B------:R-:W-:Y:S05]  /*2cd0*/  WARPSYNC.COLLECTIVE R100, `(.L_x_835) ;  /* 0x0000000064087348 */ /* 0x000fea0003c00000 */
[----:B------:R0:W1:Y:S02]  /*2ce0*/  SHFL.BFLY P3, R99, R101, R102, R103 ;  /* 0x0c00006665637389 */ /* 0x0000640000060067 */
[----:B01----:R-:W-:Y:S05]  /*2cf0*/  ENDCOLLECTIVE ;  /* 0x000000000000791b */ /* 0x003fea0003800000 */
.L_x_835:
[----:B------:R-:W-:Y:S01]  /*2d00*/  FADD.FTZ R96, R3, R92 ;  /* 0x0000005c03607221 */ /* 0x000fe20000010000 */
[----:B------:R-:W-:-:S04]  /*2d10*/  MOV R3, R66 ;  /* 0x0000004200037202 */ /* 0x000fc80000000f00 */
[----:B------:R-:W-:Y:S02]  /*2d20*/  MOV R101, R96 ;  /* 0x0000006000657202 */ /* 0x000fe40000000f00 */
[----:B------:R-:W-:-:S07]  /*2d30*/  MOV R92, R99 ;  /* 0x00000063005c7202 */ /* 0x000fce0000000f00 */
[----:B------:R-:W-:Y:S05]  /*2d40*/  WARPSYNC.COLLECTIVE R100, `(.L_x_836) ;  /* 0x0000000064087348 */ /* 0x000fea0003c00000 */
[----:B------:R0:W1:Y:S02]  /*2d50*/  SHFL.BFLY P3, R99, R101, R102, R103 ;  /* 0x0c00006665637389 */ /* 0x0000640000060067 */
[----:B01----:R-:W-:Y:S05]  /*2d60*/  ENDCOLLECTIVE ;  /* 0x000000000000791b */ /* 0x003fea0003800000 */
.L_x_836:
[----:B------:R-:W-:-:S05]  /*2d70*/  FADD.FTZ R98, R95, R92 ;  /* 0x0000005c5f627221 */ /* 0x000fca0000010000 */
[----:B------:R-:W-:Y:S01]  /*2d80*/  MOV R101, R98 ;  /* 0x0000006200657202 */ /* 0x000fe20000000f00 */
[----:B------:R-:W-:Y:S01]  /*2d90*/  HFMA2 R102, -RZ, RZ, 0, 4.76837158203125e-07 ;  /* 0x00000008ff667431 */ /* 0x000fe200000001ff */
[----:B------:R-:W-:-:S07]  /*2da0*/  MOV R97, R99 ;  /* 0x0000006300617202 */ /* 0x000fce0000000f00 */
[----:B------:R-:W-:Y:S05]  /*2db0*/  WARPSYNC.COLLECTIVE R100, `(.L_x_837) ;  /* 0x0000000064087348 */ /* 0x000fea0003c00000 */
[----:B------:R0:W1:Y:S02]  /*2dc0*/  SHFL.BFLY P3, R99, R101, R102, R103 ;  /* 0x0c00006665637389 */ /* 0x0000640000060067 */
[----:B01----:R-:W-:Y:S05]  /*2dd0*/  ENDCOLLECTIVE ;  /* 0x000000000000791b */ /* 0x003fea0003800000 */
.L_x_837:
[----:B------:R-:W-:-:S05]  /*2de0*/  FADD.FTZ R97, R96, R97 ;  /* 0x0000006160617221 */ /* 0x000fca0000010000 */
[----:B------:R-:W-:Y:S01]  /*2df0*/  MOV R101, R97 ;  /* 0x0000006100657202 */ /* 0x000fe20000000f00 */
[----:B------:R-:W-:-:S07]  /*2e00*/  FADD.FTZ R92, R98, R99 ;  /* 0x00000063625c7221 */ /* 0x000fce0000010000 */
[----:B------:R-:W-:Y:S05]  /*2e10*/  WARPSYNC.COLLECTIVE R100, `(.L_x_838) ;  /* 0x0000000064087348 */ /* 0x000fea0003c00000 */
[----:B------:R0:W1:Y:S02]  /*2e20*/  SHFL.BFLY P3, R99, R101, R102, R103 ;  /* 0x0c00006665637389 */ /* 0x0000640000060067 */
[----:B01----:R-:W-:Y:S05]  /*2e30*/  ENDCOLLECTIVE ;  /* 0x000000000000791b */ /* 0x003fea0003800000 */
.L_x_838:
[----:B------:R-:W-:Y:S01]  /*2e40*/  MOV R101, R92 ;  /* 0x0000005c00657202 */ /* 0x000fe20000000f00 */
[----:B------:R-:W-:Y:S01]  /*2e50*/  HFMA2 R102, -RZ, RZ, 0, 9.5367431640625e-07 ;  /* 0x00000010ff667431 */ /* 0x000fe200000001ff */
[----:B------:R-:W-:-:S07]  /*2e60*/  MOV R94, R99 ;  /* 0x00000063005e7202 */ /* 0x000fce0000000f00 */
[----:B------:R-:W-:Y:S05]  /*2e70*/  WARPSYNC.COLLECTIVE R100, `(.L_x_839) ;  /* 0x0000000064087348 */ /* 0x000fea0003c00000 */
[----:B------:R0:W1:Y:S02]  /*2e80*/  SHFL.BFLY P3, R99, R101, R102, R103 ;  /* 0x0c00006665637389 */ /* 0x0000640000060067 */
[----:B01----:R-:W-:Y:S05]  /*2e90*/  ENDCOLLECTIVE ;  /* 0x000000000000791b */ /* 0x003fea0003800000 */
.L_x_839:
[----:B------:R-:W-:-:S05]  /*2ea0*/  FADD.FTZ R94, R97, R94 ;  /* 0x0000005e615e7221 */ /* 0x000fca0000010000 */
[----:B------:R-:W-:Y:S02]  /*2eb0*/  MOV R101, R94 ;  /* 0x0000005e00657202 */ /* 0x000fe40000000f00 */
[----:B------:R-:W-:-:S07]  /*2ec0*/  MOV R95, R99 ;  /* 0x00000063005f7202 */ /* 0x000fce0000000f00 */
[----:B------:R-:W-:Y:S05]  /*2ed0*/  WARPSYNC.COLLECTIVE R100, `(.L_x_840) ;  /* 0x0000000064087348 */ /* 0x000fea0003c00000 */
[----:B------:R0:W1:Y:S02]  /*2ee0*/  SHFL.BFLY P3, R99, R101, R102, R103 ;  /* 0x0c00006665637389 */ /* 0x0000640000060067 */
[----:B01----:R-:W-:Y:S05]  /*2ef0*/  ENDCOLLECTIVE ;  /* 0x000000000000791b */ /* 0x003fea0003800000 */
.L_x_840:
[----:B------:R-:W-:Y:S01]  /*2f00*/  MOV R97, R99 ;  /* 0x0000006300617202 */ /* 0x000fe20000000f00 */
[----:B------:R-:W-:Y:S06]  /*2f10*/  BRA `(.L_x_841) ;  /* 0xffffffdc00fc7947 */ /* 0x000fec000383ffff */
.L_x_842:
        /* <DEDUP_REMOVED lines=14> */
.L_x_2837:


//--------------------- .text._ZN10layer_norm31ln_parallel_residual_bwd_kernelINS_13Kernel_traitsI13__nv_bfloat16S2_fS2_fjLj256ELj1ELj4ELj1ELj16ENS_18Kernel_traits_baseILj256ES2_S2_fS2_fjLj128EEEEELb0ELb1ELb0EEEvNS_9BwdParamsE --------------------------
	.section	.text._ZN10layer_norm31ln_parallel_residual_bwd_kernelINS_13Kernel_traitsI13__nv_bfloat16S2_fS2_fjLj256ELj1ELj4ELj1ELj16ENS_18Kernel_traits_baseILj256ES2_S2_fS2_fjLj128EEEEELb0ELb1ELb0EEEvNS_9BwdParamsE,"ax",@progbits
	.align	128
        .global         _ZN10layer_norm31ln_parallel_residual_bwd_kernelINS_13Kernel_traitsI13__nv_bfloat16S2_fS2_fjLj256ELj1ELj4ELj1ELj16ENS_18Kernel_traits_baseILj256ES2_S2_fS2_fjLj128EEEEELb0ELb1ELb0EEEvNS_9BwdParamsE
        .type           _ZN10layer_norm31ln_parallel_residual_bwd_kernelINS_13Kernel_traitsI13__nv_bfloat16S2_fS2_fjLj256ELj1ELj4ELj1ELj16ENS_18Kernel_traits_baseILj256ES2_S2_fS2_fjLj128EEEEELb0ELb1ELb0EEEvNS_9BwdParamsE,@function
        .size           _ZN10layer_norm31ln_parallel_residual_bwd_kernelINS_13Kernel_traitsI13__nv_bfloat16S2_fS2_fjLj256ELj1ELj4ELj1ELj16ENS_18Kernel_traits_baseILj256ES2_S2_fS2_fjLj128EEEEELb0ELb1ELb0EEEvNS_9BwdParamsE,(.L_x_2838 - _ZN10layer_norm31ln_parallel_residual_bwd_kernelINS_13Kernel_traitsI13__nv_bfloat16S2_fS2_fjLj256ELj1ELj4ELj1ELj16ENS_18Kernel_traits_baseILj256ES2_S2_fS2_fjLj128EEEEELb0ELb1ELb0EEEvNS_9BwdParamsE)
        .other          _ZN10layer_norm31ln_parallel_residual_bwd_kernelINS_13Kernel_traitsI13__nv_bfloat16S2_fS2_fjLj256ELj1ELj4ELj1ELj16ENS_18Kernel_traits_baseILj256ES2_S2_fS2_fjLj128EEEEELb0ELb1ELb0EEEvNS_9BwdParamsE,@"STO_CUDA_ENTRY STV_DEFAULT"
_ZN10layer_norm31ln_parallel_residual_bwd_kernelINS_13Kernel_traitsI13__nv_bfloat16S2_fS2_fjLj256ELj1ELj4ELj1ELj16ENS_18Kernel_traits_baseILj256ES2_S2_fS2_fjLj128EEEEELb0ELb1ELb0EEEvNS_9BwdParamsE:
.text._ZN10layer_norm31ln_parallel_residual_bwd_kernelINS_13Kernel_traitsI13__nv_bfloat16S2_fS2_fjLj256ELj1ELj4ELj1ELj16ENS_18Kernel_traits_baseILj256ES2_S2_fS2_fjLj128EEEEELb0ELb1ELb0EEEvNS_9BwdParamsE:
        /* <DEDUP_REMOVED lines=19> */
[----:B------:R-:W0:Y:S02]  /*0130*/  @P2 LDC.64 R2, c[0x0][0x3d0] ;  /* 0x0000f400ff022b82 */ /* 0x000e240000000a00 */
[----:B0-----:R-:W-:-:S05]  /*0140*/  @P2 IMAD.WIDE.U32 R2, R6, 0x10, R2 ;  /* 0x0000001006022825 */ /* 0x001fca00078e0002 */
[----:B--2---:R0:W5:Y:S01]  /*0150*/  @P2 LDG.E.128 R16, desc[UR10][R2.64] ;  /* 0x0000000a02102981 */ /* 0x004162000c1e1d00 */
        /* <DEDUP_REMOVED lines=12> */
[----:B01----:R-:W-:Y:S05]  /*0220*/  @P0 BRA `(.L_x_844) ;  /* 0x0000001800b40947 */ /* 0x003fea0003800000 */
[----:B------:R-:W0:Y:S01]  /*0230*/  LDC.U8 R2, c[0x0][0x410] ;  /* 0x00010400ff027b82 */ /* 0x000e220000000000 */
[----:B------:R-:W-:-:S07]  /*0240*/  HFMA2 R36, -RZ, RZ, 0, 0 ;  /* 0x00000000ff247431 */ /* 0x000fce00000001ff */
.L_x_858:
[----:B------:R-:W1:Y:S02]  /*0250*/  LDC.64 R48, c[0x0][0x3c8] ;  /* 0x0000f200ff307b82 */ /* 0x000e640000000a00 */
[----:B-1----:R-:W-:-:S06]  /*0260*/  IMAD.WIDE R50, R4, 0x4, R48 ;  /* 0x0000000404327825 */ /* 0x002fcc00078e0230 */
[----:B------:R-:W1:Y:S01]  /*0270*/  LDC.64 R48, c[0x0][0x3c0] ;  /* 0x0000f000ff307b82 */ /* 0x000e620000000a00 */
[----:B-----5:R2:W5:Y:S01]  /*0280*/  LDG.E R61, desc[UR10][R50.64] ;  /* 0x0000000a323d7981 */ /* 0x020562000c1e1900 */
[----:B------:R-:W-:Y:S01]  /*0290*/  MOV R7, UR20 ;  /* 0x0000001400077c02 */ /* 0x000fe20008000f00 */
[----:B------:R-:W-:Y:S01]  /*02a0*/  BSSY.RECONVERGENT B1, `(.L_x_845) ;  /* 0x0000069000017945 */ /* 0x000fe20003800200 */
[----:B------:R-:W-:Y:S02]  /*02b0*/  MOV R60, RZ ;  /* 0x000000ff003c7202 */ /* 0x000fe40000000f00 */
[----:B------:R-:W-:Y:S01]  /*02c0*/  MOV R62, RZ ;  /* 0x000000ff003e7202 */ /* 0x000fe20000000f00 */
[----:B------:R-:W-:-:S05]  /*02d0*/  IMAD R0, R4, R7, RZ ;  /* 0x0000000704007224 */ /* 0x000fca00078e02ff */
[----:B------:R-:W-:-:S04]  /*02e0*/  SHF.R.S32.HI R63, RZ, 0x1f, R0 ;  /* 0x0000001fff3f7819 */ /* 0x000fc80000011400 */
[----:B------:R-:W-:-:S04]  /*02f0*/  LEA.HI R63, R63, R0, RZ, 0x3 ;  /* 0x000000003f3f7211 */ /* 0x000fc800078f18ff */
[----:B------:R-:W-:Y:S01]  /*0300*/  LEA.HI.SX32 R0, R63, R6, 0x1d ;  /* 0x000000063f007211 */ /* 0x000fe200078feaff */
[----:B--2---:R-:W-:Y:S06]  /*0310*/  @!P2 BRA `(.L_x_846) ;  /* 0x000000040084a947 */ /* 0x004fec0003800000 */
[----:B------:R-:W2:Y:S01]  /*0320*/  LDC.64 R64, c[0x0][0x3a8] ;  /* 0x0000ea00ff407b82 */ /* 0x000ea20000000a00 */
[----:B-1----:R-:W-:-:S06]  /*0330*/  IMAD.WIDE R62, R4, 0x4, R48 ;  /* 0x00000004043e7825 */ /* 0x002fcc00078e0230 */
[----:B------:R-:W3:Y:S01]  /*0340*/  LDG.E R62, desc[UR10][R62.64] ;  /* 0x0000000a3e3e7981 */ /* 0x000ee2000c1e1900 */
[----:B------:R-:W1:Y:S01]  /*0350*/  LDC.64 R56, c[0x0][0x428] ;  /* 0x00010a00ff387b82 */ /* 0x000e620000000a00 */
[----:B--2---:R-:W-:-:S05]  /*0360*/  IMAD.WIDE.U32 R64, R0, 0x20, R64 ;  /* 0x0000002000407825 */ /* 0x004fca00078e0040 */
[----:B------:R-:W2:Y:S01]  /*0370*/  LDG.E.128 R48, desc[UR10][R64.64] ;  /* 0x0000000a40307981 */ /* 0x000ea2000c1e1d00 */
[----:B-1----:R-:W-:-:S03]  /*0380*/  IMAD.WIDE.U32 R56, R0, 0x10, R56 ;  /* 0x0000001000387825 */ /* 0x002fc600078e0038 */
[----:B------:R-:W4:Y:S04]  /*0390*/  LDG.E.128 R52, desc[UR10][R64.64+0x10] ;  /* 0x0000100a40347981 */ /* 0x000f28000c1e1d00 */
[----:B------:R-:W4:Y:S01]  /*03a0*/  LDG.E.128 R56, desc[UR10][R56.64] ;  /* 0x0000000a38387981 */ /* 0x000f22000c1e1d00 */
[----:B------:R-:W-:-:S04]  /*03b0*/  ISETP.NE.U32.AND P0, PT, RZ, UR14, PT ;  /* 0x0000000eff007c0c */ /* 0x000fc8000bf05070 */
[----:B------:R-:W-:-:S13]  /*03c0*/  ISETP.NE.AND.EX P0, PT, RZ, UR15, PT, P0 ;  /* 0x0000000fff007c0c */ /* 0x000fda000bf05300 */
[----:B------:R-:W1:Y:S01]  /*03d0*/  @P0 LDC.64 R70, c[0x0][0x438] ;  /* 0x00010e00ff460b82 */ /* 0x000e620000000a00 */
[----:B------:R-:W-:Y:S01]  /*03e0*/  PRMT R3, R16, 0x7632, R3 ;  /* 0x0000763210037816 */ /* 0x000fe20000000003 */
[----:B-1----:R-:W-:-:S05]  /*03f0*/  @P0 IMAD.WIDE.U32 R70, R0, 0x20, R70 ;  /* 0x0000002000460825 */ /* 0x002fca00078e0046 */
[----:B------:R-:W5:Y:S04]  /*0400*/  @P0 LDG.E.128 R12, desc[UR10][R70.64] ;  /* 0x0000000a460c0981 */ /* 0x000f68000c1e1d00 */
[----:B------:R1:W5:Y:S01]  /*0410*/  @P0 LDG.E.128 R8, desc[UR10][R70.64+0x10] ;  /* 0x0000100a46080981 */ /* 0x000362000c1e1d00 */
[----:B0-----:R-:W-:Y:S02]  /*0420*/  ISETP.NE.AND P0, PT, R2, RZ, PT ;  /* 0x000000ff0200720c */ /* 0x001fe40003f05270 */
[----:B------:R-:W-:-:S04]  /*0430*/  PRMT R67, R18, 0x7632, R67 ;  /* 0x0000763212437816 */ /* 0x000fc80000000043 */
[----:B------:R-:W-:Y:S02]  /*0440*/  SHF.L.U32 R67, R67, 0x10, RZ ;  /* 0x0000001043437819 */ /* 0x000fe400000006ff */
[C---:B-1----:R-:W-:Y:S02]  /*0450*/  SHF.L.U32 R70, R19.reuse, 0x10, RZ ;  /* 0x0000001013467819 */ /* 0x042fe400000006ff */
[----:B------:R-:W-:-:S04]  /*0460*/  PRMT R71, R19, 0x7632, R71 ;  /* 0x0000763213477816 */ /* 0x000fc80000000047 */
[----:B------:R-:W-:Y:S02]  /*0470*/  SHF.L.U32 R71, R71, 0x10, RZ ;  /* 0x0000001047477819 */ /* 0x000fe400000006ff */
[----:B---3--:R-:W-:-:S05]  /*0480*/  FSEL R72, R62, RZ, !P0 ;  /* 0x000000ff3e487208 */ /* 0x008fca0004000000 */
[--C-:B--2---:R-:W-:Y:S01]  /*0490*/  FADD.FTZ R66, R48, -R72.reuse ;  /* 0x8000004830427221 */ /* 0x104fe20000010000 */
[--C-:B------:R-:W-:Y:S01]  /*04a0*/  FADD.FTZ R62, R50, -R72.reuse ;  /* 0x80000048323e7221 */ /* 0x100fe20000010000 */
[--C-:B------:R-:W-:Y:S01]  /*04b0*/  FADD.FTZ R64, R49, -R72.reuse ;  /* 0x8000004831407221 */ /* 0x100fe20000010000 */
[--C-:B------:R-:W-:Y:S01]  /*04c0*/  FADD.FTZ R60, R51, -R72.reuse ;  /* 0x80000048333c7221 */ /* 0x100fe20000010000 */
[--C-:B----4-:R-:W-:Y:S01]  /*04d0*/  FADD.FTZ R50, R52, -R72.reuse ;  /* 0x8000004834327221 */ /* 0x110fe20000010000 */
[--C-:B------:R-:W-:Y:S01]  /*04e0*/  FADD.FTZ R68, R53, -R72.reuse ;  /* 0x8000004835447221 */ /* 0x100fe20000010000 */
[--C-:B------:R-:W-:Y:S01]  /*04f0*/  FADD.FTZ R48, R54, -R72.reuse ;  /* 0x8000004836307221 */ /* 0x100fe20000010000 */
[----:B------:R-:W-:Y:S01]  /*0500*/  FADD.FTZ R72, R55, -R72 ;  /* 0x8000004837487221 */ /* 0x000fe20000010000 */
[----:B------:R-:W-:Y:S02]  /*0510*/  SHF.L.U32 R52, R16, 0x10, RZ ;  /* 0x0000001010347819 */ /* 0x000fe400000006ff */
[----:B------:R-:W-:-:S02]  /*0520*/  PRMT R65, R58, 0x7632, R65 ;  /* 0x000076323a417816 */ /* 0x000fc40000000041 */
[----:B------:R-:W-:Y:S02]  /*0530*/  SHF.L.U32 R63, R58, 0x10, RZ ;  /* 0x000000103a3f7819 */ /* 0x000fe400000006ff */
[C---:B------:R-:W-:Y:S02]  /*0540*/  PRMT R53, R56.reuse, 0x7632, R53 ;  /* 0x0000763238357816 */ /* 0x040fe40000000035 */
[----:B------:R-:W-:Y:S02]  /*0550*/  SHF.L.U32 R55, R56, 0x10, RZ ;  /* 0x0000001038377819 */ /* 0x000fe400000006ff */
[----:B------:R-:W-:Y:S01]  /*0560*/  SHF.L.U32 R58, R3, 0x10, RZ ;  /* 0x00000010033a7819 */ /* 0x000fe200000006ff */
[----:B-----5:R-:W-:Y:S01]  /*0570*/  FMUL.FTZ R3, R61, R66 ;  /* 0x000000423d037220 */ /* 0x020fe20000410000 */
[C---:B------:R-:W-:Y:S02]  /*0580*/  PRMT R49, R59.reuse, 0x7632, R49 ;  /* 0x000076323b317816 */ /* 0x040fe40000000031 */
[----:B------:R-:W-:Y:S01]  /*0590*/  SHF.L.U32 R51, R59, 0x10, RZ ;  /* 0x000000103b337819 */ /* 0x000fe200000006ff */
[-C--:B------:R-:W-:Y:S01]  /*05a0*/  FMUL.FTZ R52, R52, R55.reuse ;  /* 0x0000003734347220 */ /* 0x080fe20000410000 */
[----:B------:R-:W-:Y:S01]  /*05b0*/  SHF.L.U32 R59, R53, 0x10, RZ ;  /* 0x00000010353b7819 */ /* 0x000fe200000006ff */
[--C-:B------:R-:W-:Y:S01]  /*05c0*/  FADD.FTZ R32, R32, R55.reuse ;  /* 0x0000003720207221 */ /* 0x100fe20000010000 */
[----:B------:R-:W-:Y:S01]  /*05d0*/  FFMA.FTZ R24, R3, R55, R24 ;  /* 0x0000003703187223 */ /* 0x000fe20000010018 */
[----:B------:R-:W-:Y:S01]  /*05e0*/  FMUL.FTZ R54, R61, R64 ;  /* 0x000000403d367220 */ /* 0x000fe20000410000 */
[----:B------:R-:W-:Y:S01]  /*05f0*/  PRMT R55, R17, 0x7632, R55 ;  /* 0x0000763211377816 */ /* 0x000fe20000000037 */
[-C--:B------:R-:W-:Y:S01]  /*0600*/  FMUL.FTZ R53, R58, R59.reuse ;  /* 0x0000003b3a357220 */ /* 0x080fe20000410000 */
[----:B------:R-:W-:Y:S01]  /*0610*/  PRMT R56, R57, 0x7632, R56 ;  /* 0x0000763239387816 */ /* 0x000fe20000000038 */
[----:B------:R-:W-:Y:S01]  /*0620*/  FFMA.FTZ R25, R54, R59, R25 ;  /* 0x0000003b36197223 */ /* 0x000fe20000010019 */
[----:B------:R-:W-:Y:S01]  /*0630*/  FADD.FTZ R33, R33, R59 ;  /* 0x0000003b21217221 */ /* 0x000fe20000010000 */
[----:B------:R-:W-:Y:S01]  /*0640*/  SHF.L.U32 R59, R55, 0x10, RZ ;  /* 0x00000010373b7819 */ /* 0x000fe200000006ff */
[----:B------:R-:W-:Y:S01]  /*0650*/  FMUL.FTZ R55, R61, R62 ;  /* 0x0000003e3d377220 */ /* 0x000fe20000410000 */
[----:B------:R-:W-:-:S02]  /*0660*/  SHF.L.U32 R57, R57, 0x10, RZ ;  /* 0x0000001039397819 */ /* 0x000fc400000006ff */
[----:B------:R-:W-:Y:S02]  /*0670*/  SHF.L.U32 R64, R17, 0x10, RZ ;  /* 0x0000001011407819 */ /* 0x000fe400000006ff */
[----:B------:R-:W-:Y:S01]  /*0680*/  SHF.L.U32 R62, R56, 0x10, RZ ;  /* 0x00000010383e7819 */ /* 0x000fe200000006ff */
[----:B------:R-:W-:Y:S01]  /*0690*/  FADD.FTZ R34, R34, R57 ;  /* 0x0000003922227221 */ /* 0x000fe20000010000 */
[-C--:B------:R-:W-:Y:S01]  /*06a0*/  FFMA.FTZ R26, R55, R57.reuse, R26 ;  /* 0x00000039371a7223 */ /* 0x080fe2000001001a */
[----:B------:R-:W-:Y:S01]  /*06b0*/  FMUL.FTZ R56, R64, R57 ;  /* 0x0000003940387220 */ /* 0x000fe20000410000 */
[----:B------:R-:W-:Y:S01]  /*06c0*/  SHF.L.U32 R66, R18, 0x10, RZ ;  /* 0x0000001012427819 */ /* 0x000fe200000006ff */
[----:B------:R-:W-:Y:S01]  /*06d0*/  FMUL.FTZ R57, R59, R62 ;  /* 0x0000003e3b397220 */ /* 0x000fe20000410000 */
[----:B------:R-:W-:Y:S01]  /*06e0*/  FMUL.FTZ R59, R61, R50 ;  /* 0x000000323d3b7220 */ /* 0x000fe20000410000 */
[----:B------:R-:W-:Y:S01]  /*06f0*/  FADD.FTZ R36, R36, R63 ;  /* 0x0000003f24247221 */ /* 0x000fe20000010000 */
[----:B------:R-:W-:Y:S01]  /*0700*/  FADD.FTZ R50, RZ, R52 ;  /* 0x00000034ff327221 */ /* 0x000fe20000010000 */
[-C--:B------:R-:W-:Y:S01]  /*0710*/  FMUL.FTZ R66, R66, R63.reuse ;  /* 0x0000003f42427220 */ /* 0x080fe20000410000 */
[----:B------:R-:W-:Y:S01]  /*0720*/  FFMA.FTZ R20, R59, R63, R20 ;  /* 0x0000003f3b147223 */ /* 0x000fe20000010014 */
[----:B------:R-:W-:Y:S01]  /*0730*/  FFMA.FTZ R63, R3, R52, RZ ;  /* 0x00000034033f7223 */ /* 0x000fe200000100ff */
[----:B------:R-:W-:Y:S01]  /*0740*/  FMUL.FTZ R58, R61, R60 ;  /* 0x0000003c3d3a7220 */ /* 0x000fe20000410000 */
[----:B------:R-:W-:Y:S01]  /*0750*/  SHF.L.U32 R60, R65, 0x10, RZ ;  /* 0x00000010413c7819 */ /* 0x000fe200000006ff */
[----:B------:R-:W-:Y:S01]  /*0760*/  FMUL.FTZ R68, R61, R68 ;  /* 0x000000443d447220 */ /* 0x000fe20000410000 */
[----:B------:R-:W-:Y:S01]  /*0770*/  FADD.FTZ R65, R50, R53 ;  /* 0x0000003532417221 */ /* 0x000fe20000010000 */
[----:B------:R-:W-:-:S02]  /*0780*/  FFMA.FTZ R50, R54, R53, R63 ;  /* 0x0000003536327223 */ /* 0x000fc4000001003f */
[-C--:B------:R-:W-:Y:S01]  /*0790*/  FMUL.FTZ R67, R67, R60.reuse ;  /* 0x0000003c43437220 */ /* 0x080fe20000410000 */
[----:B------:R-:W-:Y:S01]  /*07a0*/  FFMA.FTZ R21, R68, R60, R21 ;  /* 0x0000003c44157223 */ /* 0x000fe20000010015 */
[----:B------:R-:W-:Y:S01]  /*07b0*/  FADD.FTZ R37, R37, R60 ;  /* 0x0000003c25257221 */ /* 0x000fe20000010000 */
[----:B------:R-:W-:Y:S01]  /*07c0*/  FADD.FTZ R60, R65, R56 ;  /* 0x00000038413c7221 */ /* 0x000fe20000010000 */
[----:B------:R-:W-:Y:S01]  /*07d0*/  FFMA.FTZ R63, R55, R56, R50 ;  /* 0x00000038373f7223 */ /* 0x000fe20000010032 */
[----:B------:R-:W-:Y:S02]  /*07e0*/  FMUL.FTZ R69, R61, R48 ;  /* 0x000000303d457220 */ /* 0x000fe40000410000 */
[----:B------:R-:W-:Y:S01]  /*07f0*/  FADD.FTZ R65, R60, R57 ;  /* 0x000000393c417221 */ /* 0x000fe20000010000 */
[C---:B------:R-:W-:Y:S01]  /*0800*/  FFMA.FTZ R48, R58.reuse, R57, R63 ;  /* 0x000000393a307223 */ /* 0x040fe2000001003f */
[----:B------:R-:W-:Y:S01]  /*0810*/  FFMA.FTZ R27, R58, R62, R27 ;  /* 0x0000003e3a1b7223 */ /* 0x000fe2000001001b */
[----:B------:R-:W-:Y:S01]  /*0820*/  FADD.FTZ R35, R35, R62 ;  /* 0x0000003e23237221 */ /* 0x000fe20000010000 */
[----:B------:R-:W-:Y:S01]  /*0830*/  SHF.L.U32 R62, R49, 0x10, RZ ;  /* 0x00000010313e7819 */ /* 0x000fe200000006ff */
[----:B------:R-:W-:Y:S01]  /*0840*/  FADD.FTZ R50, R65, R66 ;  /* 0x0000004241327221 */ /* 0x000fe20000010000 */
[----:B------:R-:W-:Y:S01]  /*0850*/  FFMA.FTZ R49, R59, R66, R48 ;  /* 0x000000423b317223 */ /* 0x000fe20000010030 */
[-C--:B------:R-:W-:Y:S01]  /*0860*/  FMUL.FTZ R70, R70, R51.reuse ;  /* 0x0000003346467220 */ /* 0x080fe20000410000 */
        /* <DEDUP_REMOVED lines=8> */
[----:B------:R-:W-:Y:S01]  /*08f0*/  FFMA.FTZ R23, R72, R62, R23 ;  /* 0x0000003e48177223 */ /* 0x000fe20000010017 */
[----:B------:R-:W-:Y:S01]  /*0900*/  FADD.FTZ R39, R39, R62 ;  /* 0x0000003e27277221 */ /* 0x000fe20000010000 */
[----:B------:R-:W-:Y:S01]  /*0910*/  FADD.FTZ R60, R60, R71 ;  /* 0x000000473c3c7221 */ /* 0x000fe20000010000 */
[----:B------:R-:W-:-:S07]  /*0920*/  FFMA.FTZ R62, R72, R71, R48 ;  /* 0x00000047483e7223 */ /* 0x000fce0000010030 */
.L_x_846:
[----:B------:R-:W-:Y:S05]  /*0930*/  BSYNC.RECONVERGENT B1 ;  /* 0x0000000000017941 */ /* 0x000fea0003800200 */
.L_x_845:
[----:B------:R-:W-:Y:S01]  /*0940*/  UMOV UR8, 0xffffffff ;  /* 0xffffffff00087882 */ /* 0x000fe20000000000 */
[----:B------:R-:W-:Y:S02]  /*0950*/  ISETP.GE.U32.AND P2, PT, R5, 0x20, PT ;  /* 0x000000200500780c */ /* 0x000fe40003f46070 */
[----:B------:R-:W-:Y:S11]  /*0960*/  BRA.DIV UR8, `(.L_x_847) ;  /* 0x0000001a08287947 */ /* 0x000ff6000b800000 */
[----:B-1----:R-:W1:Y:S04]  /*0970*/  SHFL.BFLY PT, R49, R60, 0x1, 0x1f ;  /* 0x0c201f003c317f89 */ /* 0x002e6800000e0000 */
        /* <DEDUP_REMOVED lines=17> */
.L_x_870:
[----:B------:R-:W-:Y:S01]  /*0a90*/  BSSY.RECONVERGENT B1, `(.L_x_848) ;  /* 0x0000122000017945 */ /* 0x000fe20003800200 */
[----:B--2---:R-:W-:Y:S01]  /*0aa0*/  FADD.FTZ R51, R60, R51 ;  /* 0x000000333c337221 */ /* 0x004fe20000010000 */
[----:B-1-3--:R-:W-:Y:S02]  /*0ab0*/  FADD.FTZ R62, R62, R63 ;  /* 0x0000003f3e3e7221 */ /* 0x00afe40000010000 */
        /* <DEDUP_REMOVED lines=43> */
.L_x_852:
        /* <DEDUP_REMOVED lines=33> */
.L_x_851:
        /* <DEDUP_REMOVED lines=32> */
.L_x_854:
        /* <DEDUP_REMOVED lines=33> */
.L_x_850:
        /* <DEDUP_REMOVED lines=35> */
.L_x_856:
        /* <DEDUP_REMOVED lines=33> */
.L_x_855:
        /* <DEDUP_REMOVED lines=32> */
.L_x_857:
        /* <DEDUP_REMOVED lines=32> */
.L_x_853:
        /* <DEDUP_REMOVED lines=11> */
[----:B------:R1:W-:Y:S04]  /*1c80*/  @P0 STG.E.128 desc[UR10][R64.64+0x10], R28 ;  /* 0x0000101c40000986 */ /* 0x0003e8000c101d0a */
[----:B------:R1:W-:Y:S04]  /*1c90*/  STG.E.128 desc[UR10][R62.64], R48 ;  /* 0x000000303e007986 */ /* 0x0003e8000c101d0a */
[----:B------:R1:W-:Y:S02]  /*1ca0*/  @P1 STG.E.128 desc[UR10][R60.64], R40 ;  /* 0x000000283c001986 */ /* 0x0003e4000c101d0a */
.L_x_849:
[----:B------:R-:W-:Y:S05]  /*1cb0*/  BSYNC.RECONVERGENT B1 ;  /* 0x0000000000017941 */ /* 0x000fea0003800200 */
.L_x_848:
[----:B-1----:R-:W1:Y:S02]  /*1cc0*/  LDC.64 R48, c[0x0][0x380] ;  /* 0x0000e000ff307b82 */ /* 0x002e640000000a00 */
[----:B-1----:R-:W-:-:S04]  /*1cd0*/  LEA R4, R48, R4, 0x2 ;  /* 0x0000000430047211 */ /* 0x002fc800078e10ff */
[----:B------:R-:W-:-:S13]  /*1ce0*/  ISETP.GE.AND P0, PT, R4, R49, PT ;  /* 0x000000310400720c */ /* 0x000fda0003f06270 */
[----:B------:R-:W-:Y:S05]  /*1cf0*/  @!P0 BRA `(.L_x_858) ;  /* 0xffffffe400548947 */ /* 0x000fea000383ffff */
.L_x_844:
[----:B------:R-:W-:Y:S05]  /*1d00*/  BSYNC B0 ;  /* 0x0000000000007941 */ /* 0x000fea0003800000 */
.L_x_843:
[----:B------:R-:W1:Y:S01]  /*1d10*/  S2R R12, SR_TID.X ;  /* 0x00000000000c7919 */ /* 0x000e620000002100 */
[----:B0-----:R-:W-:Y:S01]  /*1d20*/  MOV R2, 0x400 ;  /* 0x0000040000027802 */ /* 0x001fe20000000f00 */
[----:B------:R-:W-:Y:S05]  /*1d30*/  WARPSYNC.ALL ;  /* 0x0000000000007948 */ /* 0x000fea0003800000 */
[----:B------:R-:W0:Y:S01]  /*1d40*/  S2R R3, SR_CgaCtaId ;  /* 0x0000000000037919 */ /* 0x000e220000008800 */
[----:B------:R-:W2:Y:S01]  /*1d50*/  LDCU.128 UR16, c[0x0][0x440] ;  /* 0x00008800ff1077ac */ /* 0x000ea20008000c00 */
[----:B-1----:R-:W-:-:S04]  /*1d60*/  LOP3.LUT R0, R12, 0x60, RZ, 0xc0, !PT ;  /* 0x000000600c007812 */ /* 0x002fc800078ec0ff */
[----:B------:R-:W-:Y:S02]  /*1d70*/  LOP3.LUT R0, R0, 0x1f, R12, 0xf8, !PT ;  /* 0x0000001f00007812 */ /* 0x000fe400078ef80c */
[----:B0-----:R-:W-:-:S04]  /*1d80*/  LEA R3, R3, R2, 0x18 ;  /* 0x0000000203037211 */ /* 0x001fc800078ec0ff */
[-C--:B------:R-:W-:Y:S02]  /*1d90*/  LEA R0, R0, R3.reuse, 0x5 ;  /* 0x0000000300007211 */ /* 0x080fe400078e28ff */
[----:B------:R-:W-:-:S03]  /*1da0*/  LEA R3, R12, R3, 0x2 ;  /* 0x000000030c037211 */ /* 0x000fc600078e10ff */
[----:B------:R-:W-:Y:S04]  /*1db0*/  STS.128 [R0], R32 ;  /* 0x0000002000007388 */ /* 0x000fe80000000c00 */
[----:B------:R-:W-:Y:S01]  /*1dc0*/  STS.128 [R0+0x10], R36 ;  /* 0x0000102400007388 */ /* 0x000fe20000000c00 */
[----:B------:R-:W-:Y:S06]  /*1dd0*/  BAR.SYNC.DEFER_BLOCKING 0x0 ;  /* 0x0000000000007b1d */ /* 0x000fec0000010000 */
[----:B------:R-:W0:Y:S04]  /*1de0*/  LDS R2, [R3] ;  /* 0x0000000003027984 */ /* 0x000e280000000800 */
[----:B------:R-:W1:Y:S04]  /*1df0*/  LDS R5, [R3+0x400] ;  /* 0x0004000003057984 */ /* 0x000e680000000800 */
[----:B------:R-:W3:Y:S04]  /*1e00*/  LDS R4, [R3+0x200] ;  /* 0x0002000003047984 */ /* 0x000ee80000000800 */
[----:B------:R-:W4:Y:S04]  /*1e10*/  LDS R9, [R3+0x600] ;  /* 0x0006000003097984 */ /* 0x000f280000000800 */
[----:B------:R-:W2:Y:S04]  /*1e20*/  LDS R11, [R3+0x800] ;  /* 0x00080000030b7984 */ /* 0x000ea80000000800 */
[----:B------:R-:W2:Y:S04]  /*1e30*/  LDS R13, [R3+0xa00] ;  /* 0x000a0000030d7984 */ /* 0x000ea80000000800 */
[----:B------:R-:W2:Y:S04]  /*1e40*/  LDS R15, [R3+0xc00] ;  /* 0x000c0000030f7984 */ /* 0x000ea80000000800 */
[----:B------:R-:W2:Y:S01]  /*1e50*/  LDS R6, [R3+0xe00] ;  /* 0x000e000003067984 */ /* 0x000ea20000000800 */
[----:B------:R-:W-:Y:S01]  /*1e60*/  BAR.SYNC.DEFER_BLOCKING 0x0 ;  /* 0x0000000000007b1d */ /* 0x000fe20000010000 */
[----:B0-----:R-:W-:-:S04]  /*1e70*/  FADD.FTZ R2, RZ, R2 ;  /* 0x00000002ff027221 */ /* 0x001fc80000010000 */
[----:B-1----:R-:W-:Y:S01]  /*1e80*/  FADD.FTZ R2, R2, R5 ;  /* 0x0000000502027221 */ /* 0x002fe20000010000 */
[----:B---3--:R-:W-:-:S04]  /*1e90*/  FADD.FTZ R4, RZ, R4 ;  /* 0x00000004ff047221 */ /* 0x008fc80000010000 */
[----:B----4-:R-:W-:Y:S01]  /*1ea0*/  FADD.FTZ R4, R4, R9 ;  /* 0x0000000904047221 */ /* 0x010fe20000010000 */
[----:B------:R0:W-:Y:S01]  /*1eb0*/  STS.128 [R0], R24 ;  /* 0x0000001800007388 */ /* 0x0001e20000000c00 */
[----:B--2---:R-:W-:-:S03]  /*1ec0*/  FADD.FTZ R2, R2, R11 ;  /* 0x0000000b02027221 */ /* 0x004fc60000010000 */
        /* <DEDUP_REMOVED lines=15> */
[----:B-----5:R-:W1:Y:S01]  /*1fc0*/  LDS R17, [R3+0x400] ;  /* 0x0004000003117984 */ /* 0x020e620000000800 */
[C---:B------:R-:W-:Y:S02]  /*1fd0*/  IADD3 R12, P2, PT, R0.reuse, UR18, RZ ;  /* 0x00000012000c7c10 */ /* 0x040fe4000ff5e0ff */
[----:B------:R-:W-:Y:S01]  /*1fe0*/  IADD3 R0, P3, PT, R0, UR16, RZ ;  /* 0x0000001000007c10 */ /* 0x000fe2000ff7e0ff */
[----:B------:R-:W2:Y:S02]  /*1ff0*/  LDS R29, [R3+0x800] ;  /* 0x00080000031d7984 */ /* 0x000ea40000000800 */
[----:B------:R-:W-:Y:S02]  /*2000*/  @P1 MOV R2, R12 ;  /* 0x0000000c00021202 */ /* 0x000fe40000000f00 */
[----:B------:R-:W-:Y:S01]  /*2010*/  @P1 MOV R4, R0 ;  /* 0x0000000000041202 */ /* 0x000fe20000000f00 */
[----:B------:R-:W3:Y:S04]  /*2020*/  LDS R10, [R3+0x200] ;  /* 0x00020000030a7984 */ /* 0x000ee80000000800 */
[----:B------:R-:W4:Y:S04]  /*2030*/  LDS R33, [R3+0xc00] ;  /* 0x000c000003217984 */ /* 0x000f280000000800 */
[----:B------:R-:W4:Y:S04]  /*2040*/  LDS R19, [R3+0x600] ;  /* 0x0006000003137984 */ /* 0x000f280000000800 */
[----:B------:R-:W4:Y:S04]  /*2050*/  LDS R31, [R3+0xa00] ;  /* 0x000a0000031f7984 */ /* 0x000f280000000800 */
[----:B------:R2:W4:Y:S01]  /*2060*/  LDS R21, [R3+0xe00] ;  /* 0x000e000003157984 */ /* 0x0005220000000800 */
[----:B0-----:R-:W-:-:S04]  /*2070*/  FADD.FTZ R8, RZ, R8 ;  /* 0x00000008ff087221 */ /* 0x001fc80000010000 */
[----:B-1----:R-:W-:Y:S01]  /*2080*/  FADD.FTZ R8, R8, R17 ;  /* 0x0000001108087221 */ /* 0x002fe20000010000 */
[C---:B------:R-:W-:Y:S02]  /*2090*/  IADD3.X R17, PT, PT, R7.reuse, UR19, RZ, P2, !PT ;  /* 0x0000001307117c10 */ /* 0x040fe400097fe4ff */
[----:B------:R-:W-:Y:S01]  /*20a0*/  IADD3.X R7, PT, PT, R7, UR17, RZ, P3, !PT ;  /* 0x0000001107077c10 */ /* 0x000fe20009ffe4ff */
[----:B--2---:R-:W-:Y:S01]  /*20b0*/  FADD.FTZ R8, R8, R29 ;  /* 0x0000001d08087221 */ /* 0x004fe20000010000 */
[----:B------:R-:W-:Y:S02]  /*20c0*/  @P1 MOV R3, R17 ;  /* 0x0000001100031202 */ /* 0x000fe40000000f00 */
[----:B------:R-:W-:Y:S01]  /*20d0*/  @P1 MOV R5, R7 ;  /* 0x0000000700051202 */ /* 0x000fe20000000f00 */
[----:B---3--:R-:W-:Y:S01]  /*20e0*/  FADD.FTZ R10, RZ, R10 ;  /* 0x0000000aff0a7221 */ /* 0x008fe20000010000 */
[----:B------:R-:W-:Y:S02]  /*20f0*/  @P1 IADD3 R12, P2, PT, R12, 0x200, RZ ;  /* 0x000002000c0c1810 */ /* 0x000fe40007f5e0ff */
[----:B------:R-:W-:Y:S01]  /*2100*/  @P1 IADD3 R0, P3, PT, R0, 0x200, RZ ;  /* 0x0000020000001810 */ /* 0x000fe20007f7e0ff */
[----:B----4-:R-:W-:Y:S01]  /*2110*/  FADD.FTZ R33, R8, R33 ;  /* 0x0000002108217221 */ /* 0x010fe20000010000 */
[----:B------:R-:W-:-:S02]  /*2120*/  @P1 IADD3.X R17, PT, PT, RZ, R17, RZ, P2, !PT ;  /* 0x00000011ff111210 */ /* 0x000fc400017fe4ff */
[----:B------:R-:W-:Y:S01]  /*2130*/  @P1 IADD3.X R7, PT, PT, RZ, R7, RZ, P3, !PT ;  /* 0x00000007ff071210 */ /* 0x000fe20001ffe4ff */
[----:B------:R-:W-:Y:S01]  /*2140*/  FADD.FTZ R10, R10, R19 ;  /* 0x000000130a0a7221 */ /* 0x000fe20000010000 */
[----:B------:R0:W-:Y:S03]  /*2150*/  @P1 STG.E desc[UR10][R2.64], R33 ;  /* 0x0000002102001986 */ /* 0x0001e6000c10190a */
[----:B------:R-:W-:Y:S01]  /*2160*/  FADD.FTZ R10, R10, R31 ;  /* 0x0000001f0a0a7221 */ /* 0x000fe20000010000 */
[----:B------:R1:W-:Y:S03]  /*2170*/  @P1 STG.E desc[UR10][R4.64], R15 ;  /* 0x0000000f04001986 */ /* 0x0003e6000c10190a */
[----:B------:R-:W-:Y:S01]  /*2180*/  FADD.FTZ R21, R10, R21 ;  /* 0x000000150a157221 */ /* 0x000fe20000010000 */
[----:B0-----:R-:W-:-:S02]  /*2190*/  MOV R2, R12 ;  /* 0x0000000c00027202 */ /* 0x001fc40000000f00 */
[----:B------:R-:W-:Y:S02]  /*21a0*/  MOV R3, R17 ;  /* 0x0000001100037202 */ /* 0x000fe40000000f00 */
[----:B-1----:R-:W-:Y:S02]  /*21b0*/  MOV R4, R0 ;  /* 0x0000000000047202 */ /* 0x002fe40000000f00 */
[----:B------:R-:W-:Y:S01]  /*21c0*/  MOV R5, R7 ;  /* 0x0000000700057202 */ /* 0x000fe20000000f00 */
[----:B------:R-:W-:Y:S06]  /*21d0*/  @!P0 EXIT ;  /* 0x000000000000894d */ /* 0x000fec0003800000 */
[----:B------:R-:W-:Y:S04]  /*21e0*/  STG.E desc[UR10][R2.64], R21 ;  /* 0x0000001502007986 */ /* 0x000fe8000c10190a */
[----:B------:R-:W-:Y:S01]  /*21f0*/  STG.E desc[UR10][R4.64], R13 ;  /* 0x0000000d04007986 */ /* 0x000fe2000c10190a */
[----:B------:R-:W-:Y:S05]  /*2200*/  EXIT ;  /* 0x000000000000794d */ /* 0x000fea0003800000 */
.L_x_847:
[----:B-1----:R-:W-:Y:S01]  /*2210*/  HFMA2 R48, -RZ, RZ, 0, 5.9604644775390625e-08 ;  /* 0x00000001ff307431 */ /* 0x002fe200000001ff */
[----:B------:R-:W-:Y:S01]  /*2220*/  BSSY B1, `(.L_x_859) ;  /* 0x0000007000017945 */ /* 0x000fe20003800000 */
[----:B------:R-:W-:Y:S02]  /*2230*/  MOV R77, R60 ;  /* 0x0000003c004d7202 */ /* 0x000fe40000000f00 */
[----:B------:R-:W-:Y:S02]  /*2240*/  MOV R49, 0x1f ;  /* 0x0000001f00317802 */ /* 0x000fe40000000f00 */
[----:B------:R-:W-:-:S07]  /*2250*/  MOV R50, 0xffffffff ;  /* 0xffffffff00327802 */ /* 0x000fce0000000f00 */
[----:B0----5:R-:W-:Y:S05]  /*2260*/  WARPSYNC.COLLECTIVE R50, `(.L_x_860) ;  /* 0x0000000032087348 */ /* 0x021fea0003c00000 */
[----:B------:R1:W2:Y:S02]  /*2270*/  SHFL.BFLY P0, R75, R77, R48, R49 ;  /* 0x0c0000304d4b7389 */ /* 0x0002a40000000031 */
[----:B012--5:R-:W-:Y:S05]  /*2280*/  ENDCOLLECTIVE ;  /* 0x000000000000791b */ /* 0x027fea0003800000 */
.L_x_860:
[----:B------:R-:W-:Y:S05]  /*2290*/  BSYNC B1 ;  /* 0x0000000000017941 */ /* 0x000fea0003800000 */
.L_x_859:
[----:B------:R-:W-:Y:S01]  /*22a0*/  MOV R49, R75 ;  /* 0x0000004b00317202 */ /* 0x000fe20000000f00 */
[----:B------:R-:W-:Y:S01]  /*22b0*/  HFMA2 R48, -RZ, RZ, 0, 5.9604644775390625e-08 ;  /* 0x00000001ff307431 */ /* 0x000fe200000001ff */
[----:B------:R-:W-:Y:S02]  /*22c0*/  MOV R77, R62 ;  /* 0x0000003e004d7202 */ /* 0x000fe40000000f00 */
[----:B------:R-:W-:Y:S01]  /*22d0*/  MOV R50, 0xffffffff ;  /* 0xffffffff00327802 */ /* 0x000fe20000000f00 */
[----:B------:R-:W-:Y:S01]  /*22e0*/  FADD.FTZ R63, R49, R60 ;  /* 0x0000003c313f7221 */ /* 0x000fe20000010000 */
[----:B------:R-:W-:-:S07]  /*22f0*/  MOV R49, 0x1f ;  /* 0x0000001f00317802 */ /* 0x000fce0000000f00 */
[----:B------:R-:W-:Y:S05]  /*2300*/  WARPSYNC.COLLECTIVE R50, `(.L_x_861) ;  /* 0x0000000032087348 */ /* 0x000fea0003c00000 */
[----:B------:R0:W1:Y:S02]  /*2310*/  SHFL.BFLY P0, R75, R77, R48, R49 ;  /* 0x0c0000304d4b7389 */ /* 0x0000640000000031 */
[----:B01----:R-:W-:Y:S05]  /*2320*/  ENDCOLLECTIVE ;  /* 0x000000000000791b */ /* 0x003fea0003800000 */
.L_x_861:
[----:B------:R-:W-:Y:S01]  /*2330*/  MOV R77, R63 ;  /* 0x0000003f004d7202 */ /* 0x000fe20000000f00 */
[----:B------:R-:W-:Y:S01]  /*2340*/  HFMA2 R48, -RZ, RZ, 0, 1.1920928955078125e-07 ;  /* 0x00000002ff307431 */ /* 0x000fe200000001ff */
[----:B------:R-:W-:-:S07]  /*2350*/  MOV R51, R75 ;  /* 0x0000004b00337202 */ /* 0x000fce0000000f00 */
[----:B------:R-:W-:Y:S05]  /*2360*/  WARPSYNC.COLLECTIVE R50, `(.L_x_862) ;  /* 0x0000000032087348 */ /* 0x000fea0003c00000 */
[----:B------:R0:W1:Y:S02]  /*2370*/  SHFL.BFLY P0, R75, R77, R48, R49 ;  /* 0x0c0000304d4b7389 */ /* 0x0000640000000031 */
[----:B01----:R-:W-:Y:S05]  /*2380*/  ENDCOLLECTIVE ;  /* 0x000000000000791b */ /* 0x003fea0003800000 */
.L_x_862:
[----:B------:R-:W-:-:S05]  /*2390*/  FADD.FTZ R51, R51, R62 ;  /* 0x0000003e33337221 */ /* 0x000fca0000010000 */
[----:B------:R-:W-:Y:S02]  /*23a0*/  MOV R77, R51 ;  /* 0x00000033004d7202 */ /* 0x000fe40000000f00 */
[----:B------:R-:W-:-:S07]  /*23b0*/  MOV R64, R75 ;  /* 0x0000004b00407202 */ /* 0x000fce0000000f00 */
[----:B------:R-:W-:Y:S05]  /*23c0*/  WARPSYNC.COLLECTIVE R50, `(.L_x_863) ;  /* 0x0000000032087348 */ /* 0x000fea0003c00000 */
[----:B------:R0:W1:Y:S02]  /*23d0*/  SHFL.BFLY P0, R75, R77, R48, R49 ;  /* 0x0c0000304d4b7389 */ /* 0x0000640000000031 */
[----:B01----:R-:W-:Y:S05]  /*23e0*/  ENDCOLLECTIVE ;  /* 0x000000000000791b */ /* 0x003fea0003800000 */
.L_x_863:
[----:B------:R-:W-:-:S05]  /*23f0*/  FADD.FTZ R64, R63, R64 ;  /* 0x000000403f407221 */ /* 0x000fca0000010000 */
[----:B------:R-:W-:Y:S01]  /*2400*/  MOV R77, R64 ;  /* 0x00000040004d7202 */ /* 0x000fe20000000f00 */
[----:B------:R-:W-:Y:S01]  /*2410*/  HFMA2 R48, -RZ, RZ, 0, 2.384185791015625e-07 ;  /* 0x00000004ff307431 */ /* 0x000fe200000001ff */
[----:B------:R-:W-:-:S07]  /*2420*/  MOV R74, R75 ;  /* 0x0000004b004a7202 */ /* 0x000fce0000000f00 */
[----:B------:R-:W-:Y:S05]  /*2430*/  WARPSYNC.COLLECTIVE R50, `(.L_x_864) ;  /* 0x0000000032087348 */ /* 0x000fea0003c00000 */
[----:B------:R0:W1:Y:S02]  /*2440*/  SHFL.BFLY P0, R75, R77, R48, R49 ;  /* 0x0c0000304d4b7389 */ /* 0x0000640000000031 */
[----:B01----:R-:W-:Y:S05]  /*2450*/  ENDCOLLECTIVE ;  /* 0x000000000000791b */ /* 0x003fea0003800000 */
.L_x_864:
[----:B------:R-:W-:-:S05]  /*2460*/  FADD.FTZ R74, R51, R74 ;  /* 0x0000004a334a7221 */ /* 0x000fca0000010000 */
[----:B------:R-:W-:Y:S02]  /*2470*/  MOV R77, R74 ;  /* 0x0000004a004d7202 */ /* 0x000fe40000000f00 */
[----:B------:R-:W-:-:S07]  /*2480*/  MOV R65, R75 ;  /* 0x0000004b00417202 */ /* 0x000fce0000000f00 */
[----:B------:R-:W-:Y:S05]  /*2490*/  WARPSYNC.COLLECTIVE R50, `(.L_x_865) ;  /* 0x0000000032087348 */ /* 0x000fea0003c00000 */
[----:B------:R0:W1:Y:S02]  /*24a0*/  SHFL.BFLY P0, R75, R77, R48, R49 ;  /* 0x0c0000304d4b7389 */ /* 0x0000640000000031 */
[----:B01----:R-:W-:Y:S05]  /*24b0*/  ENDCOLLECTIVE ;  /* 0x000000000000791b */ /* 0x003fea0003800000 */
.L_x_865:
[----:B------:R-:W-:-:S05]  /*24c0*/  FADD.FTZ R65, R64, R65 ;  /* 0x0000004140417221 */ /* 0x000fca0000010000 */
[----:B------:R-:W-:Y:S01]  /*24d0*/  MOV R77, R65 ;  /* 0x00000041004d7202 */ /* 0x000fe20000000f00 */
[----:B------:R-:W-:Y:S01]  /*24e0*/  HFMA2 R48, -RZ, RZ, 0, 4.76837158203125e-07 ;  /* 0x00000008ff307431 */ /* 0x000fe200000001ff */
[----:B------:R-:W-:-:S07]  /*24f0*/  MOV R73, R75 ;  /* 0x0000004b00497202 */ /* 0x000fce0000000f00 */
[----:B------:R-:W-:Y:S05]  /*2500*/  WARPSYNC.COLLECTIVE R50, `(.L_x_866) ;  /* 0x0000000032087348 */ /* 0x000fea0003c00000 */
[----:B------:R0:W1:Y:S02]  /*2510*/  SHFL.BFLY P0, R75, R77, R48, R49 ;  /* 0x0c0000304d4b7389 */ /* 0x0000640000000031 */
[----:B01----:R-:W-:Y:S05]  /*2520*/  ENDCOLLECTIVE ;  /* 0x000000000000791b */ /* 0x003fea0003800000 */
.L_x_866:
[----:B------:R-:W-:-:S05]  /*2530*/  FADD.FTZ R73, R74, R73 ;  /* 0x000000494a497221 */ /* 0x000fca0000010000 */
[----:B------:R-:W-:Y:S02]  /*2540*/  MOV R77, R73 ;  /* 0x00000049004d7202 */ /* 0x000fe40000000f00 */
[----:B------:R-:W-:-:S07]  /*2550*/  MOV R60, R75 ;  /* 0x0000004b003c7202 */ /* 0x000fce0000000f00 */
[----:B------:R-:W-:Y:S05]  /*2560*/  WARPSYNC.COLLECTIVE R50, `(.L_x_867) ;  /* 0x0000000032087348 */ /* 0x000fea0003c00000 */
[----:B------:R0:W1:Y:S02]  /*2570*/  SHFL.BFLY P0, R75, R77, R48, R49 ;  /* 0x0c0000304d4b7389 */ /* 0x0000640000000031 */
[----:B01----:R-:W-:Y:S05]  /*2580*/  ENDCOLLECTIVE ;  /* 0x000000000000791b */ /* 0x003fea0003800000 */
.L_x_867:
[----:B------:R-:W-:-:S05]  /*2590*/  FADD.FTZ R60, R65, R60 ;  /* 0x0000003c413c7221 */ /* 0x000fca0000010000 */
[----:B------:R-:W-:Y:S01]  /*25a0*/  MOV R77, R60 ;  /* 0x0000003c004d7202 */ /* 0x000fe20000000f00 */
[----:B------:R-:W-:Y:S01]  /*25b0*/  HFMA2 R48, -RZ, RZ, 0, 9.5367431640625e-07 ;  /* 0x00000010ff307431 */ /* 0x000fe200000001ff */
[----:B------:R-:W-:-:S07]  /*25c0*/  MOV R62, R75 ;  /* 0x0000004b003e7202 */ /* 0x000fce0000000f00 */
[----:B------:R-:W-:Y:S05]  /*25d0*/  WARPSYNC.COLLECTIVE R50, `(.L_x_868) ;  /* 0x0000000032087348 */ /* 0x000fea0003c00000 */
[----:B------:R0:W1:Y:S02]  /*25e0*/  SHFL.BFLY P0, R75, R77, R48, R49 ;  /* 0x0c0000304d4b7389 */ /* 0x0000640000000031 */
[----:B01----:R-:W-:Y:S05]  /*25f0*/  ENDCOLLECTIVE ;  /* 0x000000000000791b */ /* 0x003fea0003800000 */
.L_x_868:
[----:B------:R-:W-:-:S05]  /*2600*/  FADD.FTZ R62, R73, R62 ;  /* 0x0000003e493e7221 */ /* 0x000fca0000010000 */
[----:B------:R-:W-:Y:S02]  /*2610*/  MOV R77, R62 ;  /* 0x0000003e004d7202 */ /* 0x000fe40000000f00 */
[----:B------:R-:W-:-:S07]  /*2620*/  MOV R51, R75 ;  /* 0x0000004b00337202 */ /* 0x000fce0000000f00 */
[----:B------:R-:W-:Y:S05]  /*2630*/  WARPSYNC.COLLECTIVE R50, `(.L_x_869) ;  /* 0x0000000032087348 */ /* 0x000fea0003c00000 */
[----:B------:R0:W1:Y:S02]  /*2640*/  SHFL.BFLY P0, R75, R77, R48, R49 ;  /* 0x0c0000304d4b7389 */ /* 0x0000640000000031 */
[----:B01----:R-:W-:Y:S05]  /*2650*/  ENDCOLLECTIVE ;  /* 0x000000000000791b */ /* 0x003fea0003800000 */
.L_x_869:
[----:B------:R-:W-:Y:S01]  /*2660*/  MOV R63, R75 ;  /* 0x0000004b003f7202 */ /* 0x000fe20000000f00 */
[----:B------:R-:W-:Y:S06]  /*2670*/  BRA `(.L_x_870) ;  /* 0xffffffe400047947 */ /* 0x000fec000383ffff */
.L_x_871:
        /* <DEDUP_REMOVED lines=16> */
.L_x_2838:


//--------------------- .text._ZN10layer_norm31ln_parallel_residual_bwd_kernelINS_13Kernel_traitsI13__nv_bfloat16S2_fS2_fjLj256ELj1ELj4ELj1ELj16ENS_18Kernel_traits_baseILj256ES2_S2_fS2_fjLj128EEEEELb0ELb1ELb1EEEvNS_9BwdParamsE --------------------------
	.section	.text._ZN10layer_norm31ln_parallel_residual_bwd_kernelINS_13Kernel_traitsI13__nv_bfloat16S2_fS2_fjLj256ELj1ELj4ELj1ELj16ENS_18Kernel_traits_baseILj256ES2_S2_fS2_fjLj128EEEEELb0ELb1ELb1EEEvNS_9BwdParamsE,"ax",@progbits
	.align	128
        .global         _ZN10layer_norm31ln_parallel_residual_bwd_kernelINS_13Kernel_traitsI13__nv_bfloat16S2_fS2_fjLj256ELj1ELj4ELj1ELj16ENS_18Kernel_traits_baseILj256ES2_S2_fS2_fjLj128EEEEELb0ELb1ELb1EEEvNS_9BwdParamsE
        .type           _ZN10layer_norm31ln_parallel_residual_bwd_kernelINS_13Kernel_traitsI13__nv_bfloat16S2_fS2_fjLj256ELj1ELj4ELj1ELj16ENS_18Kernel_traits_baseILj256ES2_S2_fS2_fjLj128EEEEELb0ELb1ELb1EEEvNS_9BwdParamsE,@function
        .size           _ZN10layer_norm31ln_parallel_residual_bwd_kernelINS_13Kernel_traitsI13__nv_bfloat16S2_fS2_fjLj256ELj1ELj4ELj1ELj16ENS_18Kernel_traits_baseILj256ES2_S2_fS2_fjLj128EEEEELb0ELb1ELb1EEEvNS_9BwdParamsE,(.L_x_2839 - _ZN10layer_norm31ln_parallel_residual_bwd_kernelINS_13Kernel_traitsI13__nv_bfloat16S2_fS2_fjLj256ELj1ELj4ELj1ELj16ENS_18Kernel_traits_baseILj256ES2_S2_fS2_fjLj128EEEEELb0ELb1ELb1EEEvNS_9BwdParamsE)
        .other          _ZN10layer_norm31ln_parallel_residual_bwd_kernelINS_13Kernel_traitsI13__nv_bfloat16S2_fS2_fjLj256ELj1ELj4ELj1ELj16ENS_18Kernel_traits_baseILj256ES2_S2_fS2_fjLj128EEEEELb0ELb1ELb1EEEvNS_9BwdParamsE,@"STO_CUDA_ENTRY STV_DEFAULT"
_ZN10layer_norm31ln_parallel_residual_bwd_kernelINS_13Kernel_traitsI13__nv_bfloat16S2_fS2_fjLj256ELj1ELj4ELj1ELj16ENS_18Kernel_traits_baseILj256ES2_S2_fS2_fjLj128EEEEELb0ELb1ELb1EEEvNS_9BwdParamsE:
.text._ZN10layer_norm31ln_parallel_residual_bwd_kernelINS_13Kernel_traitsI13__nv_bfloat16S2_fS2_fjLj256ELj1ELj4ELj1ELj16ENS_18Kernel_traits_baseILj256ES2_S2_fS2_fjLj128EEEEELb0ELb1ELb1EEEvNS_9BwdParamsE:
        /* <DEDUP_REMOVED lines=16> */
[----:B------:R-:W3:Y:S01]  /*0100*/  LDCU.64 UR6, c[0x0][0x470] ;  /* 0x00008e00ff0677ac */ /* 0x000ee20008000a00 */
[----:B------:R-:W3:Y:S01]  /*0110*/  LDCU.64 UR20, c[0x0][0x438] ;  /* 0x00008700ff1477ac */ /* 0x000ee20008000a00 */
        /* <DEDUP_REMOVED lines=23> */
[C---:B---3--:R-:W-:Y:S02]  /*0290*/  PRMT R0, R4.reuse, 0x7632, R0 ;  /* 0x0000763204007816 */ /* 0x048fe40000000000 */
        /* <DEDUP_REMOVED lines=11> */
[----:B--2---:R-:W-:-:S07]  /*0350*/  SHF.L.U32 R3, R13, 0x10, RZ ;  /* 0x000000100d037819 */ /* 0x004fce00000006ff */
.L_x_884:
[----:B01----:R-:W0:Y:S01]  /*0360*/  LDC.64 R68, c[0x0][0x3c0] ;  /* 0x0000f000ff447b82 */ /* 0x003e220000000a00 */
[----:B------:R-:W-:-:S05]  /*0370*/  IMAD R0, R56, UR14, RZ ;  /* 0x0000000e38007c24 */ /* 0x000fca000f8e02ff */
[----:B------:R-:W-:Y:S02]  /*0380*/  SHF.R.S32.HI R33, RZ, 0x1f, R0 ;  /* 0x0000001fff217819 */ /* 0x000fe40000011400 */
[----:B------:R-:W1:Y:S02]  /*0390*/  LDC.64 R66, c[0x0][0x3a8] ;  /* 0x0000ea00ff427b82 */ /* 0x000e640000000a00 */
[----:B------:R-:W-:-:S04]  /*03a0*/  LEA.HI R2, R33, R0, RZ, 0x3 ;  /* 0x0000000021027211 */ /* 0x000fc800078f18ff */
[----:B------:R-:W-:Y:S02]  /*03b0*/  LEA.HI.SX32 R2, R2, R61, 0x1d ;  /* 0x0000003d02027211 */ /* 0x000fe400078feaff */
[----:B------:R-:W2:Y:S08]  /*03c0*/  LDC.64 R40, c[0x0][0x428] ;  /* 0x00010a00ff287b82 */ /* 0x000eb00000000a00 */
[----:B------:R-:W3:Y:S01]  /*03d0*/  LDC.64 R62, c[0x0][0x3c8] ;  /* 0x0000f200ff3e7b82 */ /* 0x000ee20000000a00 */
[----:B0-----:R-:W-:-:S05]  /*03e0*/  IMAD.WIDE R68, R56, 0x4, R68 ;  /* 0x0000000438447825 */ /* 0x001fca00078e0244 */
[----:B------:R-:W4:Y:S01]  /*03f0*/  LDG.E R0, desc[UR10][R68.64] ;  /* 0x0000000a44007981 */ /* 0x000f22000c1e1900 */
[C---:B-1----:R-:W-:Y:S01]  /*0400*/  IMAD.WIDE.U32 R66, R2.reuse, 0x20, R66 ;  /* 0x0000002002427825 */ /* 0x042fe200078e0042 */
[----:B------:R-:W0:Y:S04]  /*0410*/  @P0 LDC.64 R64, c[0x0][0x438] ;  /* 0x00010e00ff400b82 */ /* 0x000e280000000a00 */
[----:B------:R-:W4:Y:S01]  /*0420*/  LDG.E.128 R32, desc[UR10][R66.64] ;  /* 0x0000000a42207981 */ /* 0x000f22000c1e1d00 */
[----:B--2---:R-:W-:-:S03]  /*0430*/  IMAD.WIDE.U32 R40, R2, 0x10, R40 ;  /* 0x0000001002287825 */ /* 0x004fc600078e0028 */
[----:B------:R-:W2:Y:S04]  /*0440*/  LDG.E.128 R36, desc[UR10][R66.64+0x10] ;  /* 0x0000100a42247981 */ /* 0x000ea8000c1e1d00 */
[----:B------:R-:W2:Y:S01]  /*0450*/  LDG.E.128 R40, desc[UR10][R40.64] ;  /* 0x0000000a28287981 */ /* 0x000ea2000c1e1d00 */
[----:B---3--:R-:W-:-:S06]  /*0460*/  IMAD.WIDE R62, R56, 0x4, R62 ;  /* 0x00000004383e7825 */ /* 0x008fcc00078e023e */
[----:B------:R-:W3:Y:S01]  /*0470*/  LDG.E R63, desc[UR10][R62.64] ;  /* 0x0000000a3e3f7981 */ /* 0x000ee2000c1e1900 */
[----:B------:R-:W-:Y:S01]  /*0480*/  ISETP.NE.AND P2, PT, R55, RZ, PT ;  /* 0x000000ff3700720c */ /* 0x000fe20003f45270 */
[----:B0-----:R-:W-:-:S05]  /*0490*/  @P0 IMAD.WIDE.U32 R64, R2, 0x20, R64 ;  /* 0x0000002002400825 */ /* 0x001fca00078e0040 */
[----:B-----5:R-:W5:Y:S04]  /*04a0*/  @P0 LDG.E.128 R16, desc[UR10][R64.64] ;  /* 0x0000000a40100981 */ /* 0x020f68000c1e1d00 */
[----:B------:R0:W5:Y:S01]  /*04b0*/  @P0 LDG.E.128 R12, desc[UR10][R64.64+0x10] ;  /* 0x0000100a400c0981 */ /* 0x000162000c1e1d00 */
[----:B------:R-:W-:Y:S01]  /*04c0*/  UMOV UR8, 0xffffffff ;  /* 0xffffffff00087882 */ /* 0x000fe20000000000 */
[----:B------:R-:W-:-:S04]  /*04d0*/  ISETP.NE.U32.AND P1, PT, RZ, UR20, PT ;  /* 0x00000014ff007c0c */ /* 0x000fc8000bf25070 */
[----:B------:R-:W-:Y:S02]  /*04e0*/  ISETP.NE.AND.EX P1, PT, RZ, UR21, PT, P1 ;  /* 0x00000015ff007c0c */ /* 0x000fe4000bf25310 */
[----:B----4-:R-:W-:-:S05]  /*04f0*/  FSEL R0, R0, RZ, !P2 ;  /* 0x000000ff00007208 */ /* 0x010fca0005000000 */
[--C-:B------:R-:W-:Y:S01]  /*0500*/  FADD.FTZ R68, R32, -R0.reuse ;  /* 0x8000000020447221 */ /* 0x100fe20000010000 */
[--C-:B------:R-:W-:Y:S01]  /*0510*/  FADD.FTZ R70, R33, -R0.reuse ;  /* 0x8000000021467221 */ /* 0x100fe20000010000 */
[--C-:B------:R-:W-:Y:S01]  /*0520*/  FADD.FTZ R74, R35, -R0.reuse ;  /* 0x80000000234a7221 */ /* 0x100fe20000010000 */
[--C-:B------:R-:W-:Y:S01]  /*0530*/  FADD.FTZ R72, R34, -R0.reuse ;  /* 0x8000000022487221 */ /* 0x100fe20000010000 */
[--C-:B--2---:R-:W-:Y:S01]  /*0540*/  FADD.FTZ R76, R37, -R0.reuse ;  /* 0x80000000254c7221 */ /* 0x104fe20000010000 */
[--C-:B------:R-:W-:Y:S01]  /*0550*/  FADD.FTZ R36, R36, -R0.reuse ;  /* 0x8000000024247221 */ /* 0x100fe20000010000 */
[--C-:B------:R-:W-:Y:S01]  /*0560*/  FADD.FTZ R35, R38, -R0.reuse ;  /* 0x8000000026237221 */ /* 0x100fe20000010000 */
[----:B------:R-:W-:Y:S01]  /*0570*/  FADD.FTZ R39, R39, -R0 ;  /* 0x8000000027277221 */ /* 0x000fe20000010000 */
[C---:B------:R-:W-:Y:S02]  /*0580*/  PRMT R33, R40.reuse, 0x7632, R33 ;  /* 0x0000763228217816 */ /* 0x040fe40000000021 */
[----:B------:R-:W-:-:S02]  /*0590*/  SHF.L.U32 R37, R40, 0x10, RZ ;  /* 0x0000001028257819 */ /* 0x000fc400000006ff */
[----:B------:R-:W-:Y:S02]  /*05a0*/  SHF.L.U32 R33, R33, 0x10, RZ ;  /* 0x0000001021217819 */ /* 0x000fe400000006ff */
[----:B------:R-:W-:Y:S01]  /*05b0*/  SHF.L.U32 R66, R41, 0x10, RZ ;  /* 0x0000001029427819 */ /* 0x000fe200000006ff */
[----:B------:R-:W-:Y:S01]  /*05c0*/  FADD.FTZ R47, R37, R47 ;  /* 0x0000002f252f7221 */ /* 0x000fe20000010000 */
[C---:B---3--:R-:W-:Y:S01]  /*05d0*/  FMUL.FTZ R0, R63.reuse, R68 ;  /* 0x000000443f007220 */ /* 0x048fe20000410000 */
[C---:B0-----:R-:W-:Y:S01]  /*05e0*/  FMUL.FTZ R65, R63.reuse, R70 ;  /* 0x000000463f417220 */ /* 0x041fe20000410000 */
[C---:B------:R-:W-:Y:S01]  /*05f0*/  FMUL.FTZ R40, R63.reuse, R72 ;  /* 0x000000483f287220 */ /* 0x040fe20000410000 */
[----:B------:R-:W-:Y:S01]  /*0600*/  FMUL.FTZ R38, R63, R36 ;  /* 0x000000243f267220 */ /* 0x000fe20000410000 */
[-C--:B------:R-:W-:Y:S01]  /*0610*/  FFMA.FTZ R7, R0, R37.reuse, R7 ;  /* 0x0000002500077223 */ /* 0x080fe20000010007 */
[----:B------:R-:W-:Y:S01]  /*0620*/  FMUL.FTZ R37, R60, R37 ;  /* 0x000000253c257220 */ /* 0x000fe20000410000 */
[----:B------:R-:W-:Y:S01]  /*0630*/  PRMT R32, R41, 0x7632, R32 ;  /* 0x0000763229207816 */ /* 0x000fe20000000020 */
[----:B------:R-:W-:Y:S01]  /*0640*/  FMUL.FTZ R36, R63, R35 ;  /* 0x000000233f247220 */ /* 0x000fe20000410000 */
[C---:B------:R-:W-:Y:S01]  /*0650*/  PRMT R67, R42.reuse, 0x7632, R67 ;  /* 0x000076322a437816 */ /* 0x040fe20000000043 */
[-C--:B------:R-:W-:Y:S01]  /*0660*/  FFMA.FTZ R8, R65, R33.reuse, R8 ;  /* 0x0000002141087223 */ /* 0x080fe20000010008 */
[----:B------:R-:W-:Y:S01]  /*0670*/  SHF.L.U32 R34, R42, 0x10, RZ ;  /* 0x000000102a227819 */ /* 0x000fe200000006ff */
[----:B------:R-:W-:Y:S01]  /*0680*/  FADD.FTZ R48, R33, R48 ;  /* 0x0000003021307221 */ /* 0x000fe20000010000 */
[----:B------:R-:W-:Y:S01]  /*0690*/  FADD.FTZ R49, R66, R49 ;  /* 0x0000003142317221 */ /* 0x000fe20000010000 */
[-C--:B------:R-:W-:Y:S01]  /*06a0*/  FFMA.FTZ R9, R40, R66.reuse, R9 ;  /* 0x0000004228097223 */ /* 0x080fe20000010009 */
[----:B------:R-:W-:Y:S01]  /*06b0*/  FMUL.FTZ R35, R59, R66 ;  /* 0x000000423b237220 */ /* 0x000fe20000410000 */
[----:B------:R-:W-:Y:S01]  /*06c0*/  FMUL.FTZ R33, R6, R33 ;  /* 0x0000002106217220 */ /* 0x000fe20000410000 */
[----:B------:R-:W-:Y:S01]  /*06d0*/  FADD.FTZ R42, RZ, R37 ;  /* 0x00000025ff2a7221 */ /* 0x000fe20000010000 */
[----:B------:R-:W-:Y:S01]  /*06e0*/  FFMA.FTZ R66, R0, R37, RZ ;  /* 0x0000002500427223 */ /* 0x000fe200000100ff */
[C---:B------:R-:W-:Y:S01]  /*06f0*/  PRMT R64, R43.reuse, 0x7632, R64 ;  /* 0x000076322b407816 */ /* 0x040fe20000000040 */
[----:B------:R-:W-:Y:S01]  /*0700*/  FADD.FTZ R51, R34, R51 ;  /* 0x0000003322337221 */ /* 0x000fe20000010000 */
[----:B------:R-:W-:Y:S01]  /*0710*/  SHF.L.U32 R62, R43, 0x10, RZ ;  /* 0x000000102b3e7819 */ /* 0x000fe200000006ff */
[----:B------:R-:W-:Y:S01]  /*0720*/  FMUL.FTZ R43, R63, R74 ;  /* 0x0000004a3f2b7220 */ /* 0x000fe20000410000 */
[----:B------:R-:W-:Y:S01]  /*0730*/  SHF.L.U32 R32, R32, 0x10, RZ ;  /* 0x0000001020207819 */ /* 0x000fe200000006ff */
[----:B------:R-:W-:Y:S01]  /*0740*/  FADD.FTZ R42, R42, R33 ;  /* 0x000000212a2a7221 */ /* 0x000fe20000010000 */
[----:B------:R-:W-:Y:S01]  /*0750*/  FFMA.FTZ R69, R65, R33, R66 ;  /* 0x0000002141457223 */ /* 0x000fe20000010042 */
[----:B------:R-:W-:Y:S01]  /*0760*/  SHF.L.U32 R67, R67, 0x10, RZ ;  /* 0x0000001043437819 */ /* 0x000fe200000006ff */
[----:B------:R-:W-:Y:S01]  /*0770*/  FFMA.FTZ R11, R38, R34, R11 ;  /* 0x00000022260b7223 */ /* 0x000fe2000001000b */
[-C--:B------:R-:W-:Y:S01]  /*0780*/  FFMA.FTZ R10, R43, R32.reuse, R10 ;  /* 0x000000202b0a7223 */ /* 0x080fe2000001000a */
[----:B------:R-:W-:Y:S01]  /*0790*/  FADD.FTZ R50, R32, R50 ;  /* 0x0000003220327221 */ /* 0x000fe20000010000 */
[----:B------:R-:W-:Y:S01]  /*07a0*/  FADD.FTZ R71, R42, R35 ;  /* 0x000000232a477221 */ /* 0x000fe20000010000 */
[----:B------:R-:W-:Y:S01]  /*07b0*/  FMUL.FTZ R32, R5, R32 ;  /* 0x0000002005207220 */ /* 0x000fe20000410000 */
[----:B------:R-:W-:Y:S01]  /*07c0*/  FFMA.FTZ R42, R40, R35, R69 ;  /* 0x00000023282a7223 */ /* 0x000fe20000010045 */
[----:B------:R-:W-:Y:S01]  /*07d0*/  FMUL.FTZ R34, R58, R34 ;  /* 0x000000223a227220 */ /* 0x000fe20000410000 */
[----:B------:R-:W-:Y:S01]  /*07e0*/  FMUL.FTZ R41, R63, R76 ;  /* 0x0000004c3f297220 */ /* 0x000fe20000410000 */
[----:B------:R-:W-:Y:S01]  /*07f0*/  FADD.FTZ R71, R71, R32 ;  /* 0x0000002047477221 */ /* 0x000fe20000010000 */
[----:B------:R-:W-:Y:S01]  /*0800*/  FFMA.FTZ R69, R43, R32, R42 ;  /* 0x000000202b457223 */ /* 0x000fe2000001002a */
[----:B------:R-:W-:Y:S01]  /*0810*/  FMUL.FTZ R42, R4, R67 ;  /* 0x00000043042a7220 */ /* 0x000fe20000410000 */
[----:B------:R-:W-:Y:S01]  /*0820*/  SHF.L.U32 R64, R64, 0x10, RZ ;  /* 0x0000001040407819 */ /* 0x000fe200000006ff */
[----:B------:R-:W-:Y:S01]  /*0830*/  FADD.FTZ R71, R71, R34 ;  /* 0x0000002247477221 */ /* 0x000fe20000010000 */
[----:B------:R-:W-:Y:S01]  /*0840*/  FFMA.FTZ R66, R38, R34, R69 ;  /* 0x0000002226427223 */ /* 0x000fe20000010045 */
[----:B------:R-:W-:Y:S01]  /*0850*/  FMUL.FTZ R39, R63, R39 ;  /* 0x000000273f277220 */ /* 0x000fe20000410000 */
[----:B------:R-:W-:Y:S01]  /*0860*/  FFMA.FTZ R44, R41, R67, R44 ;  /* 0x00000043292c7223 */ /* 0x000fe2000001002c */
[----:B------:R-:W-:Y:S01]  /*0870*/  FADD.FTZ R52, R67, R52 ;  /* 0x0000003443347221 */ /* 0x000fe20000010000 */
[----:B------:R-:W-:Y:S01]  /*0880*/  FMUL.FTZ R67, R57, R62 ;  /* 0x0000003e39437220 */ /* 0x000fe20000410000 */
[----:B------:R-:W-:Y:S01]  /*0890*/  FADD.FTZ R68, R71, R42 ;  /* 0x0000002a47447221 */ /* 0x000fe20000010000 */
[----:B------:R-:W-:Y:S01]  /*08a0*/  FFMA.FTZ R69, R41, R42, R66 ;  /* 0x0000002a29457223 */ /* 0x000fe20000010042 */
[----:B------:R-:W-:Y:S01]  /*08b0*/  FADD.FTZ R53, R62, R53 ;  /* 0x000000353e357221 */ /* 0x000fe20000010000 */
[----:B------:R-:W-:Y:S01]  /*08c0*/  FFMA.FTZ R45, R36, R62, R45 ;  /* 0x0000003e242d7223 */ /* 0x000fe2000001002d */
[-C--:B------:R-:W-:Y:S01]  /*08d0*/  FFMA.FTZ R46, R39, R64.reuse, R46 ;  /* 0x00000040272e7223 */ /* 0x080fe2000001002e */
[----:B------:R-:W-:Y:S01]  /*08e0*/  FADD.FTZ R54, R64, R54 ;  /* 0x0000003640367221 */ /* 0x000fe20000010000 */
[----:B------:R-:W-:Y:S01]  /*08f0*/  FMUL.FTZ R62, R3, R64 ;  /* 0x00000040033e7220 */ /* 0x000fe20000410000 */
[----:B------:R-:W-:Y:S01]  /*0900*/  FADD.FTZ R71, R68, R67 ;  /* 0x0000004344477221 */ /* 0x000fe20000010000 */
[----:B------:R-:W-:-:S03]  /*0910*/  FFMA.FTZ R64, R36, R67, R69 ;  /* 0x0000004324407223 */ /* 0x000fc60000010045 */
[----:B------:R-:W-:Y:S01]  /*0920*/  FADD.FTZ R68, R71, R62 ;  /* 0x0000003e47447221 */ /* 0x000fe20000010000 */
[----:B------:R-:W-:Y:S01]  /*0930*/  FFMA.FTZ R70, R39, R62, R64 ;  /* 0x0000003e27467223 */ /* 0x000fe20000010040 */
[----:B------:R-:W-:Y:S06]  /*0940*/  BRA.DIV UR8, `(.L_x_875) ;  /* 0x0000001a08147947 */ /* 0x000fec000b800000 */
        /* <DEDUP_REMOVED lines=14> */
[----:B------:R-:W0:Y:S04]  /*0a30*/  SHFL.BFLY PT, R72, R76, 0x8, 0x1f ;  /* 0x0d001f004c487f89 */ /* 0x000e2800000e0000 */
[----:B------:R1:W2:Y:S01]  /*0a40*/  SHFL.BFLY PT, R73, R68, 0x10, 0x1f ;  /* 0x0e001f0044497f89 */ /* 0x0002a200000e0000 */
[----:B0-----:R-:W-:-:S05]  /*0a50*/  FADD.FTZ R70, R76, R72 ;  /* 0x000000484c467221 */ /* 0x001fca0000010000 */
[----:B--2---:R1:W0:Y:S02]  /*0a60*/  SHFL.BFLY PT, R72, R70, 0x10, 0x1f ;  /* 0x0e001f0046487f89 */ /* 0x00422400000e0000 */
.L_x_896:
[----:B------:R-:W-:Y:S01]  /*0a70*/  FADD.FTZ R73, R68, R73 ;  /* 0x0000004944497221 */ /* 0x000fe20000010000 */
[----:B0-----:R-:W-:-:S03]  /*0a80*/  FADD.FTZ R64, R70, R72 ;  /* 0x0000004846407221 */ /* 0x001fc60000010000 */
        /* <DEDUP_REMOVED lines=39> */
.L_x_878:
        /* <DEDUP_REMOVED lines=33> */
.L_x_877:
        /* <DEDUP_REMOVED lines=32> */
.L_x_880:
        /* <DEDUP_REMOVED lines=33> */
.L_x_876:
        /* <DEDUP_REMOVED lines=35> */
.L_x_882:
        /* <DEDUP_REMOVED lines=33> */
.L_x_881:
        /* <DEDUP_REMOVED lines=32> */
.L_x_883:
        /* <DEDUP_REMOVED lines=32> */
.L_x_879:
[----:B------:R-:W-:Y:S01]  /*1b60*/  ISETP.NE.U32.AND P1, PT, RZ, UR4, PT ;  /* 0x00000004ff007c0c */ /* 0x000fe2000bf25070 */
[----:B------:R-:W0:Y:S01]  /*1b70*/  LDC.64 R40, c[0x0][0x468] ;  /* 0x00011a00ff287b82 */ /* 0x000e220000000a00 */
[----:B------:R-:W-:Y:S02]  /*1b80*/  ISETP.NE.U32.AND P2, PT, RZ, UR6, PT ;  /* 0x00000006ff007c0c */ /* 0x000fe4000bf45070 */
[----:B------:R-:W-:Y:S02]  /*1b90*/  ISETP.NE.AND.EX P1, PT, RZ, UR5, PT, P1 ;  /* 0x00000005ff007c0c */ /* 0x000fe4000bf25310 */
[----:B------:R-:W-:-:S03]  /*1ba0*/  ISETP.NE.AND.EX P2, PT, RZ, UR7, PT, P2 ;  /* 0x00000007ff007c0c */ /* 0x000fc6000bf45320 */
[----:B------:R-:W2:Y:S08]  /*1bb0*/  LDC.64 R36, c[0x0][0x380] ;  /* 0x0000e000ff247b82 */ /* 0x000eb00000000a00 */
[----:B------:R-:W3:Y:S08]  /*1bc0*/  @P1 LDC.64 R42, c[0x0][0x478] ;  /* 0x00011e00ff2a1b82 */ /* 0x000ef00000000a00 */
[----:B------:R-:W4:Y:S01]  /*1bd0*/  @P2 LDC.64 R38, c[0x0][0x470] ;  /* 0x00011c00ff262b82 */ /* 0x000f220000000a00 */
[----:B0-----:R-:W-:Y:S01]  /*1be0*/  IMAD.WIDE.U32 R40, R2, 0x10, R40 ;  /* 0x0000001002287825 */ /* 0x001fe200078e0028 */
        /* <DEDUP_REMOVED lines=10> */
.L_x_874:
        /* <DEDUP_REMOVED lines=16> */
.L_x_873:
[----:B------:R-:W-:Y:S05]  /*1d90*/  BSYNC B0 ;  /* 0x0000000000007941 */ /* 0x000fea0003800000 */
.L_x_872:
[----:B0-----:R-:W0:Y:S01]  /*1da0*/  S2R R22, SR_TID.X ;  /* 0x0000000000167919 */ /* 0x001e220000002100 */
[----:B------:R-:W-:Y:S01]  /*1db0*/  MOV R2, 0x400 ;  /* 0x0000040000027802 */ /* 0x000fe20000000f00 */
[----:B------:R-:W-:Y:S05]  /*1dc0*/  WARPSYNC.ALL ;  /* 0x0000000000007948 */ /* 0x000fea0003800000 */
[----:B------:R-:W2:Y:S01]  /*1dd0*/  S2R R3, SR_CgaCtaId ;  /* 0x0000000000037919 */ /* 0x000ea20000008800 */
[----:B------:R-:W3:Y:S01]  /*1de0*/  LDCU.128 UR16, c[0x0][0x440] ;  /* 0x00008800ff1077ac */ /* 0x000ee20008000c00 */
[----:B0-----:R-:W-:-:S04]  /*1df0*/  LOP3.LUT R0, R22, 0x60, RZ, 0xc0, !PT ;  /* 0x0000006016007812 */ /* 0x001fc800078ec0ff */
[----:B------:R-:W-:Y:S02]  /*1e00*/  LOP3.LUT R0, R0, 0x1f, R22, 0xf8, !PT ;  /* 0x0000001f00007812 */ /* 0x000fe400078ef816 */
[----:B--2---:R-:W-:-:S04]  /*1e10*/  LEA R3, R3, R2, 0x18 ;  /* 0x0000000203037211 */ /* 0x004fc800078ec0ff */
[-C--:B------:R-:W-:Y:S02]  /*1e20*/  LEA R0, R0, R3.reuse, 0x5 ;  /* 0x0000000300007211 */ /* 0x080fe400078e28ff */
[----:B------:R-:W-:-:S03]  /*1e30*/  LEA R3, R22, R3, 0x2 ;  /* 0x0000000316037211 */ /* 0x000fc600078e10ff */
[----:B------:R-:W-:Y:S04]  /*1e40*/  STS.128 [R0], R12 ;  /* 0x0000000c00007388 */ /* 0x000fe80000000c00 */
[----:B------:R0:W-:Y:S01]  /*1e50*/  STS.128 [R0+0x10], R16 ;  /* 0x0000101000007388 */ /* 0x0001e20000000c00 */
[----:B------:R-:W-:Y:S08]  /*1e60*/  BAR.SYNC.DEFER_BLOCKING 0x0 ;  /* 0x0000000000007b1d */ /* 0x000ff00000010000 */
[----:B0-----:R-:W0:Y:S01]  /*1e70*/  LDC R16, c[0x0][0x388] ;  /* 0x0000e200ff107b82 */ /* 0x001e220000000800 */
[----:B------:R-:W2:Y:S04]  /*1e80*/  LDS R2, [R3] ;  /* 0x0000000003027984 */ /* 0x000ea80000000800 */
[----:B------:R-:W4:Y:S04]  /*1e90*/  LDS R20, [R3+0x200] ;  /* 0x0002000003147984 */ /* 0x000f280000000800 */
[----:B------:R-:W5:Y:S04]  /*1ea0*/  LDS R21, [R3+0x400] ;  /* 0x0004000003157984 */ /* 0x000f680000000800 */
[----:B------:R-:W1:Y:S04]  /*1eb0*/  LDS R23, [R3+0x600] ;  /* 0x0006000003177984 */ /* 0x000e680000000800 */
[----:B------:R-:W3:Y:S04]  /*1ec0*/  LDS R25, [R3+0x800] ;  /* 0x0008000003197984 */ /* 0x000ee80000000800 */
[----:B------:R-:W0:Y:S04]  /*1ed0*/  LDS R27, [R3+0xa00] ;  /* 0x000a0000031b7984 */ /* 0x000e280000000800 */
[----:B------:R-:W0:Y:S04]  /*1ee0*/  LDS R29, [R3+0xc00] ;  /* 0x000c0000031d7984 */ /* 0x000e280000000800 */
[----:B------:R-:W0:Y:S01]  /*1ef0*/  LDS R13, [R3+0xe00] ;  /* 0x000e0000030d7984 */ /* 0x000e220000000800 */
[----:B------:R-:W-:Y:S01]  /*1f00*/  BAR.SYNC.DEFER_BLOCKING 0x0 ;  /* 0x0000000000007b1d */ /* 0x000fe20000010000 */
[----:B--2---:R-:W-:Y:S01]  /*1f10*/  FADD.FTZ R2, RZ, R2 ;  /* 0x00000002ff027221 */ /* 0x004fe20000010000 */
[----:B----4-:R-:W-:-:S03]  /*1f20*/  FADD.FTZ R20, RZ, R20 ;  /* 0x00000014ff147221 */ /* 0x010fc60000010000 */
[----:B-----5:R-:W-:Y:S01]  /*1f30*/  FADD.FTZ R2, R2, R21 ;  /* 0x0000001502027221 */ /* 0x020fe20000010000 */
[----:B-1----:R-:W-:Y:S01]  /*1f40*/  FADD.FTZ R20, R20, R23 ;  /* 0x0000001714147221 */ /* 0x002fe20000010000 */
[----:B------:R1:W-:Y:S02]  /*1f50*/  STS.128 [R0], R4 ;  /* 0x0000000400007388 */ /* 0x0003e40000000c00 */
[----:B---3--:R-:W-:Y:S02]  /*1f60*/  FADD.FTZ R2, R2, R25 ;  /* 0x0000001902027221 */ /* 0x008fe40000010000 */
        /* <DEDUP_REMOVED lines=35> */
.L_x_875:
        /* <DEDUP_REMOVED lines=8> */
.L_x_886:
[----:B------:R-:W-:Y:S05]  /*2220*/  BSYNC B2 ;  /* 0x0000000000027941 */ /* 0x000fea0003800000 */
.L_x_885:
[----:B------:R-:W-:Y:S01]  /*2230*/  MOV R64, R70 ;  /* 0x0000004600407202 */ /* 0x000fe20000000f00 */
[----:B------:R-:W-:Y:S01]  /*2240*/  HFMA2 R69, -RZ, RZ, 0, 5.9604644775390625e-08 ;  /* 0x00000001ff457431 */ /* 0x000fe200000001ff */
[----:B------:R-:W-:Y:S01]  /*2250*/  MOV R66, 0x1f ;  /* 0x0000001f00427802 */ /* 0x000fe20000000f00 */
[----:B------:R-:W-:Y:S01]  /*2260*/  FADD.FTZ R73, R68, R72 ;  /* 0x0000004844497221 */ /* 0x000fe20000010000 */
[----:B------:R-:W-:-:S07]  /*2270*/  MOV R71, 0xffffffff ;  /* 0xffffffff00477802 */ /* 0x000fce0000000f00 */
[----:B------:R-:W-:Y:S05]  /*2280*/  WARPSYNC.COLLECTIVE R71, `(.L_x_887) ;  /* 0x0000000047087348 */ /* 0x000fea0003c00000 */
[----:B------:R0:W1:Y:S02]  /*2290*/  SHFL.BFLY P3, R72, R64, R69, R66 ;  /* 0x0c00004540487389 */ /* 0x0000640000060042 */
[----:B01----:R-:W-:Y:S05]  /*22a0*/  ENDCOLLECTIVE ;  /* 0x000000000000791b */ /* 0x003fea0003800000 */
.L_x_887:
[----:B------:R-:W-:Y:S01]  /*22b0*/  MOV R64, R73 ;  /* 0x0000004900407202 */ /* 0x000fe20000000f00 */
[----:B------:R-:W-:Y:S02]  /*22c0*/  HFMA2 R69, -RZ, RZ, 0, 1.1920928955078125e-07 ;  /* 0x00000002ff457431 */ /* 0x000fe400000001ff */
[----:B------:R-:W-:-:S07]  /*22d0*/  FADD.FTZ R74, R70, R72 ;  /* 0x00000048464a7221 */ /* 0x000fce0000010000 */
[----:B------:R-:W-:Y:S05]  /*22e0*/  WARPSYNC.COLLECTIVE R71, `(.L_x_888) ;  /* 0x0000000047087348 */ /* 0x000fea0003c00000 */
[----:B------:R0:W1:Y:S02]  /*22f0*/  SHFL.BFLY P3, R72, R64, R69, R66 ;  /* 0x0c00004540487389 */ /* 0x0000640000060042 */
[----:B01----:R-:W-:Y:S05]  /*2300*/  ENDCOLLECTIVE ;  /* 0x000000000000791b */ /* 0x003fea0003800000 */
.L_x_888:
[----:B------:R-:W-:Y:S01]  /*2310*/  MOV R64, R74 ;  /* 0x0000004a00407202 */ /* 0x000fe20000000f00 */
[----:B------:R-:W-:-:S07]  /*2320*/  FADD.FTZ R75, R73, R72 ;  /* 0x00000048494b7221 */ /* 0x000fce0000010000 */
[----:B------:R-:W-:Y:S05]  /*2330*/  WARPSYNC.COLLECTIVE R71, `(.L_x_889) ;  /* 0x0000000047087348 */ /* 0x000fea0003c00000 */
[----:B------:R0:W1:Y:S02]  /*2340*/  SHFL.BFLY P3, R72, R64, R69, R66 ;  /* 0x0c00004540487389 */ /* 0x0000640000060042 */
[----:B01----:R-:W-:Y:S05]  /*2350*/  ENDCOLLECTIVE ;  /* 0x000000000000791b */ /* 0x003fea0003800000 */
.L_x_889:
[----:B------:R-:W-:Y:S01]  /*2360*/  MOV R64, R75 ;  /* 0x0000004b00407202 */ /* 0x000fe20000000f00 */
[----:B------:R-:W-:Y:S02]  /*2370*/  HFMA2 R69, -RZ, RZ, 0, 2.384185791015625e-07 ;  /* 0x00000004ff457431 */ /* 0x000fe400000001ff */
[----:B------:R-:W-:-:S07]  /*2380*/  FADD.FTZ R76, R74, R72 ;  /* 0x000000484a4c7221 */ /* 0x000fce0000010000 */
[----:B------:R-:W-:Y:S05]  /*2390*/  WARPSYNC.COLLECTIVE R71, `(.L_x_890) ;  /* 0x0000000047087348 */ /* 0x000fea0003c00000 */
[----:B------:R0:W1:Y:S02]  /*23a0*/  SHFL.BFLY P3, R72, R64, R69, R66 ;  /* 0x0c00004540487389 */ /* 0x0000640000060042 */
[----:B01----:R-:W-:Y:S05]  /*23b0*/  ENDCOLLECTIVE ;  /* 0x000000000000791b */ /* 0x003fea0003800000 */
.L_x_890:
[----:B------:R-:W-:Y:S01]  /*23c0*/  MOV R64, R76 ;  /* 0x0000004c00407202 */ /* 0x000fe20000000f00 */
[----:B------:R-:W-:-:S07]  /*23d0*/  FADD.FTZ R77, R75, R72 ;  /* 0x000000484b4d7221 */ /* 0x000fce0000010000 */
[----:B------:R-:W-:Y:S05]  /*23e0*/  WARPSYNC.COLLECTIVE R71, `(.L_x_891) ;  /* 0x0000000047087348 */ /* 0x000fea0003c00000 */
[----:B------:R0:W1:Y:S02]  /*23f0*/  SHFL.BFLY P3, R72, R64, R69, R66 ;  /* 0x0c00004540487389 */ /* 0x0000640000060042 */
[----:B01----:R-:W-:Y:S05]  /*2400*/  ENDCOLLECTIVE ;  /* 0x000000000000791b */ /* 0x003fea0003800000 */
.L_x_891:
[----:B------:R-:W-:Y:S01]  /*2410*/  MOV R64, R77 ;  /* 0x0000004d00407202 */ /* 0x000fe20000000f00 */
[----:B------:R-:W-:Y:S02]  /*2420*/  HFMA2 R69, -RZ, RZ, 0, 4.76837158203125e-07 ;  /* 0x00000008ff457431 */ /* 0x000fe400000001ff */
[----:B------:R-:W-:-:S07]  /*2430*/  FADD.FTZ R76, R76, R72 ;  /* 0x000000484c4c7221 */ /* 0x000fce0000010000 */
[----:B------:R-:W-:Y:S05]  /*2440*/  WARPSYNC.COLLECTIVE R71, `(.L_x_892) ;  /* 0x0000000047087348 */ /* 0x000fea0003c00000 */
[----:B------:R0:W1:Y:S02]  /*2450*/  SHFL.BFLY P3, R72, R64, R69, R66 ;  /* 0x0c00004540487389 */ /* 0x0000640000060042 */
[----:B01----:R-:W-:Y:S05]  /*2460*/  ENDCOLLECTIVE ;  /* 0x000000000000791b */ /* 0x003fea0003800000 */
.L_x_892:
[----:B------:R-:W-:Y:S01]  /*2470*/  MOV R64, R76 ;  /* 0x0000004c00407202 */ /* 0x000fe20000000f00 */
[----:B------:R-:W-:-:S07]  /*2480*/  FADD.FTZ R68, R77, R72 ;  /* 0x000000484d447221 */ /* 0x000fce0000010000 */
[----:B------:R-:W-:Y:S05]  /*2490*/  WARPSYNC.COLLECTIVE R71, `(.L_x_893) ;  /* 0x0000000047087348 */ /* 0x000fea0003c00000 */
[----:B------:R0:W1:Y:S02]  /*24a0*/  SHFL.BFLY P3, R72, R64, R69, R66 ;  /* 0x0c00004540487389 */ /* 0x0000640000060042 */
[----:B01----:R-:W-:Y:S05]  /*24b0*/  ENDCOLLECTIVE ;  /* 0x000000000000791b */ /* 0x003fea0003800000 */
.L_x_893:
[----:B------:R-:W-:Y:S01]  /*24c0*/  MOV R64, R68 ;  /* 0x0000004400407202 */ /* 0x000fe20000000f00 */
[----:B------:R-:W-:Y:S02]  /*24d0*/  HFMA2 R69, -RZ, RZ, 0, 9.5367431640625e-07 ;  /* 0x00000010ff457431 */ /* 0x000fe400000001ff */
[----:B------:R-:W-:-:S07]  /*24e0*/  FADD.FTZ R70, R76, R72 ;  /* 0x000000484c467221 */ /* 0x000fce0000010000 */
[----:B------:R-:W-:Y:S05]  /*24f0*/  WARPSYNC.COLLECTIVE R71, `(.L_x_894) ;  /* 0x0000000047087348 */ /* 0x000fea0003c00000 */
[----:B------:R0:W1:Y:S02]  /*2500*/  SHFL.BFLY P3, R72, R64, R69, R66 ;  /* 0x0c00004540487389 */ /* 0x0000640000060042 */
[----:B01----:R-:W-:Y:S05]  /*2510*/  ENDCOLLECTIVE ;  /* 0x000000000000791b */ /* 0x003fea0003800000 */
.L_x_894:
[----:B------:R-:W-:Y:S02]  /*2520*/  MOV R64, R70 ;  /* 0x0000004600407202 */ /* 0x000fe40000000f00 */
[----:B------:R-:W-:-:S07]  /*2530*/  MOV R73, R72 ;  /* 0x0000004800497202 */ /* 0x000fce0000000f00 */
[----:B------:R-:W-:Y:S05]  /*2540*/  WARPSYNC.COLLECTIVE R71, `(.L_x_895) ;  /* 0x0000000047087348 */ /* 0x000fea0003c00000 */
[----:B------:R0:W1:Y:S02]  /*2550*/  SHFL.BFLY P3, R72, R64, R69, R66 ;  /* 0x0c00004540487389 */ /* 0x0000640000060042 */
[----:B01----:R-:W-:Y:S05]  /*2560*/  ENDCOLLECTIVE ;  /* 0x000000000000791b */ /* 0x003fea0003800000 */
.L_x_895:
[----:B------:R-:W-:Y:S05]  /*2570*/  BRA `(.L_x_896) ;  /* 0xffffffe4003c7947 */ /* 0x000fea000383ffff */
.L_x_897:
        /* <DEDUP_REMOVED lines=16> */
.L_x_2839:


//--------------------- .text._ZN10layer_norm31ln_parallel_residual_bwd_kernelINS_13Kernel_traitsI13__nv_bfloat16S2_fS2_fjLj256ELj1ELj4ELj1ELj16ENS_18Kernel_traits_baseILj256ES2_S2_fS2_fjLj128EEEEELb1ELb0ELb0EEEvNS_9BwdParamsE --------------------------
	.section	.text._ZN10layer_norm31ln_parallel_residual_bwd_kernelINS_13Kernel_traitsI13__nv_bfloat16S2_fS2_fjLj256ELj1ELj4ELj1ELj16ENS_18Kernel_traits_baseILj256ES2_S2_fS2_fjLj128EEEEELb1ELb0ELb0EEEvNS_9BwdParamsE,"ax",@progbits
	.align	128
        .global         _ZN10layer_norm31ln_parallel_residual_bwd_kernelINS_13Kernel_traitsI13__nv_bfloat16S2_fS2_fjLj256ELj1ELj4ELj1ELj16ENS_18Kernel_traits_baseILj256ES2_S2_fS2_fjLj128EEEEELb1ELb0ELb0EEEvNS_9BwdParamsE
        .type           _ZN10layer_norm31ln_parallel_residual_bwd_kernelINS_13Kernel_traitsI13__nv_bfloat16S2_fS2_fjLj256ELj1ELj4ELj1ELj16ENS_18Kernel_traits_baseILj256ES2_S2_fS2_fjLj128EEEEELb1ELb0ELb0EEEvNS_9BwdParamsE,@function
        .size           _ZN10layer_norm31ln_parallel_residual_bwd_kernelINS_13Kernel_traitsI13__nv_bfloat16S2_fS2_fjLj256ELj1ELj4ELj1ELj16ENS_18Kernel_traits_baseILj256ES2_S2_fS2_fjLj128EEEEELb1ELb0ELb0EEEvNS_9BwdParamsE,(.L_x_2840 - _ZN10layer_norm31ln_parallel_residual_bwd_kernelINS_13Kernel_traitsI13__nv_bfloat16S2_fS2_fjLj256ELj1ELj4ELj1ELj16ENS_18Kernel_traits_baseILj256ES2_S2_fS2_fjLj128EEEEELb1ELb0ELb0EEEvNS_9BwdParamsE)
        .other          _ZN10layer_norm31ln_parallel_residual_bwd_kernelINS_13Kernel_traitsI13__nv_bfloat16S2_fS2_fjLj256ELj1ELj4ELj1ELj16ENS_18Kernel_traits_baseILj256ES2_S2_fS2_fjLj128EEEEELb1ELb0ELb0EEEvNS_9BwdParamsE,@"STO_CUDA_ENTRY STV_DEFAULT"
_ZN10layer_norm31ln_parallel_residual_bwd_kernelINS_13Kernel_traitsI13__nv_bfloat16S2_fS2_fjLj256ELj1ELj4ELj1ELj16ENS_18Kernel_traits_baseILj256ES2_S2_fS2_fjLj128EEEEELb1ELb0ELb0EEEvNS_9BwdParamsE:
.text._ZN10layer_norm31ln_parallel_residual_bwd_kernelINS_13Kernel_traitsI13__nv_bfloat16S2_fS2_fjLj256ELj1ELj4ELj1ELj16ENS_18Kernel_traits_baseILj256ES2_S2_fS2_fjLj128EEEEELb1ELb0ELb0EEEvNS_9BwdParamsE:
[----:B------:R-:W-:Y:S01]  /*0000*/  LDC R1, c[0x0][0x37c] ;  /* 0x0000df00ff017b82 */ /* 0x000fe20000000800 */
[----:B------:R-:W0:Y:S01]  /*0010*/  S2R R79, SR_TID.X ;  /* 0x00000000004f7919 */ /* 0x000e220000002100 */
[----:B------:R-:W1:Y:S06]  /*0020*/  LDCU UR4, c[0x0][0x388] ;  /* 0x00007100ff0477ac */ /* 0x000e6c0008000800 */
[----:B------:R-:W2:Y:S01]  /*0030*/  LDC.64 R10, c[0x0][0x3d8] ;  /* 0x0000f600ff0a7b82 */ /* 0x000ea20000000a00 */
[----:B------:R-:W3:Y:S01]  /*0040*/  LDCU.64 UR8, c[0x0][0x358] ;  /* 0x00006b00ff0877ac */ /* 0x000ee20008000a00 */
[----:B------:R-:W4:Y:S06]  /*0050*/  LDCU UR10, c[0x0][0x384] ;  /* 0x00007080ff0a77ac */ /* 0x000f2c0008000800 */
[----:B------:R-:W3:Y:S01]  /*0060*/  S2UR UR7, SR_CTAID.X ;  /* 0x00000000000779c3 */ /* 0x000ee20000002500 */
[----:B------:R-:W2:Y:S01]  /*0070*/  LDCU UR14, c[0x0][0x408] ;  /* 0x00008100ff0e77ac */ /* 0x000ea20008000800 */
[----:B------:R-:W2:Y:S01]  /*0080*/  LDCU UR15, c[0x0][0x388] ;  /* 0x00007100ff0f77ac */ /* 0x000ea20008000800 */
[----:B-1----:R-:W-:Y:S01]  /*0090*/  MOV R82, UR4 ;  /* 0x0000000400527c02 */ /* 0x002fe20008000f00 */
[----:B------:R-:W-:Y:S01]  /*00a0*/  BSSY B0, `(.L_x_898) ;  /* 0x00002fc000007945 */ /* 0x000fe20003800000 */
[----:B------:R-:W1:Y:S02]  /*00b0*/  LDCU UR11, c[0x0][0x400] ;  /* 0x00008000ff0b77ac */ /* 0x000e640008000800 */
[----:B------:R-:W-:Y:S01]  /*00c0*/  SHF.R.S32.HI R3, RZ, 0x1f, R82 ;  /* 0x0000001fff037819 */ /* 0x000fe20000011452 */
[----:B------:R-:W1:Y:S03]  /*00d0*/  LDCU.64 UR4, c[0x0][0x478] ;  /* 0x00008f00ff0477ac */ /* 0x000e660008000a00 */
[----:B------:R-:W-:-:S02]  /*00e0*/  LEA.HI R0, R3, R82, RZ, 0x3 ;  /* 0x0000005203007211 */ /* 0x000fc400078f18ff */
[----:B------:R-:W4:Y:S01]  /*00f0*/  LDC.64 R2, c[0x0][0x3d0] ;  /* 0x0000f400ff027b82 */ /* 0x000f220000000a00 */
[----:B------:R-:W1:Y:S01]  /*0100*/  LDCU.64 UR24, c[0x0][0x438] ;  /* 0x00008700ff1877ac */ /* 0x000e620008000a00 */
[----:B------:R-:W-:Y:S02]  /*0110*/  SHF.R.S32.HI R9, RZ, 0x3, R0 ;  /* 0x00000003ff097819 */ /* 0x000fe40000011400 */
[----:B0-----:R-:W-:Y:S01]  /*0120*/  LOP3.LUT R80, R79, 0x1f, RZ, 0xc0, !PT ;  /* 0x0000001f4f507812 */ /* 0x001fe200078ec0ff */
[----:B------:R-:W0:Y:S03]  /*0130*/  LDCU.64 UR12, c[0x0][0x470] ;  /* 0x00008e00ff0c77ac */ /* 0x000e260008000a00 */
[----:B------:R-:W-:-:S04]  /*0140*/  IADD3 R78, PT, PT, R80, -R9, RZ ;  /* 0x80000009504e7210 */ /* 0x000fc80007ffe0ff */
[----:B------:R-:W-:-:S13]  /*0150*/  ISETP.GE.U32.AND P2, PT, R78, 0x20, PT ;  /* 0x000000204e00780c */ /* 0x000fda0003f46070 */
[C---:B----4-:R-:W-:Y:S01]  /*0160*/  @P2 IMAD.WIDE.U32 R2, R80.reuse, 0x10, R2 ;  /* 0x0000001050022825 */ /* 0x050fe200078e0002 */
[----:B---3--:R-:W-:Y:S01]  /*0170*/  USHF.L.U32 UR6, UR7, 0x2, URZ ;  /* 0x0000000207067899 */ /* 0x008fe200080006ff */
[----:B------:R-:W-:Y:S02]  /*0180*/  SHF.R.U32.HI R79, RZ, 0x5, R79 ;  /* 0x00000005ff4f7819 */ /* 0x000fe4000001164f */
[----:B--2---:R-:W-:Y:S01]  /*0190*/  @P2 IMAD.WIDE.U32 R10, R80, 0x10, R10 ;  /* 0x00000010500a2825 */ /* 0x004fe200078e000a */
        /* <DEDUP_REMOVED lines=17> */
[----:B------:R-:W-:Y:S02]  /*02b0*/  CS2R R32, SRZ ;  /* 0x0000000000207805 */ /* 0x000fe4000001ff00 */
[----:B------:R-:W-:Y:S02]  /*02c0*/  CS2R R38, SRZ ;  /* 0x0000000000267805 */ /* 0x000fe4000001ff00 */
[----:B------:R-:W-:Y:S01]  /*02d0*/  CS2R R36, SRZ ;  /* 0x0000000000247805 */ /* 0x000fe2000001ff00 */
[----:B01----:R-:W-:Y:S06]  /*02e0*/  @P0 BRA `(.L_x_899) ;  /* 0x0000002c005c0947 */ /* 0x003fec0003800000 */
[----:B------:R-:W0:Y:S01]  /*02f0*/  LDC.U8 R102, c[0x0][0x410] ;  /* 0x00010400ff667b82 */ /* 0x000e220000000000 */
[----:B------:R-:W-:-:S07]  /*0300*/  IMAD.MOV.U32 R8, RZ, RZ, RZ ;  /* 0x000000ffff087224 */ /* 0x000fce00078e00ff */
.L_x_912:
[----:B-1----:R-:W1:Y:S01]  /*0310*/  LDC.64 R60, c[0x0][0x3c8] ;  /* 0x0000f200ff3c7b82 */ /* 0x002e620000000a00 */
[----:B------:R-:W-:-:S07]  /*0320*/  MOV R82, UR15 ;  /* 0x0000000f00527c02 */ /* 0x000fce0008000f00 */
[----:B------:R-:W2:Y:S01]  /*0330*/  LDC.64 R68, c[0x0][0x3c0] ;  /* 0x0000f000ff447b82 */ /* 0x000ea20000000a00 */
[----:B-1----:R-:W-:-:S05]  /*0340*/  IMAD.WIDE R60, R79, 0x4, R60 ;  /* 0x000000044f3c7825 */ /* 0x002fca00078e023c */
[----:B-----5:R1:W5:Y:S01]  /*0350*/  LDG.E R95, desc[UR8][R60.64] ;  /* 0x000000083c5f7981 */ /* 0x020362000c1e1900 */
[----:B------:R-:W-:Y:S01]  /*0360*/  IMAD R62, R79, R82, RZ ;  /* 0x000000524f3e7224 */ /* 0x000fe200078e02ff */
[----:B------:R-:W-:Y:S01]  /*0370*/  BSSY.RECONVERGENT B1, `(.L_x_900) ;  /* 0x00000c0000017945 */ /* 0x000fe20003800200 */
[----:B------:R-:W-:-:S03]  /*0380*/  IMAD.MOV.U32 R64, RZ, RZ, RZ ;  /* 0x000000ffff407224 */ /* 0x000fc600078e00ff */
[----:B------:R-:W-:-:S04]  /*0390*/  SHF.R.S32.HI R63, RZ, 0x1f, R62 ;  /* 0x0000001fff3f7819 */ /* 0x000fc8000001143e */
[----:B------:R-:W-:Y:S01]  /*03a0*/  LEA.HI R63, R63, R62, RZ, 0x3 ;  /* 0x0000003e3f3f7211 */ /* 0x000fe200078f18ff */
[----:B------:R-:W-:-:S03]  /*03b0*/  HFMA2 R62, -RZ, RZ, 0, 0 ;  /* 0x00000000ff3e7431 */ /* 0x000fc600000001ff */
[----:B------:R-:W-:Y:S01]  /*03c0*/  LEA.HI.SX32 R93, R63, R80, 0x1d ;  /* 0x000000503f5d7211 */ /* 0x000fe200078feaff */
[----:B-12---:R-:W-:Y:S06]  /*03d0*/  @!P2 BRA `(.L_x_901) ;  /* 0x0000000800e4a947 */ /* 0x006fec0003800000 */
        /* <DEDUP_REMOVED lines=11> */
[----:B------:R-:W-:-:S04]  /*0490*/  IMAD.WIDE R90, R79, 0x4, R68 ;  /* 0x000000044f5a7825 */ /* 0x000fc800078e0244 */
[C---:B---3--:R-:W-:Y:S02]  /*04a0*/  IMAD.WIDE.U32 R104, R93.reuse, 0x20, R104 ;  /* 0x000000205d687825 */ /* 0x048fe400078e0068 */
[----:B------:R-:W3:Y:S04]  /*04b0*/  LDG.E R90, desc[UR8][R90.64] ;  /* 0x000000085a5a7981 */ /* 0x000ee8000c1e1900 */
[----:B------:R-:W3:Y:S04]  /*04c0*/  LDG.E.128 R68, desc[UR8][R104.64] ;  /* 0x0000000868447981 */ /* 0x000ee8000c1e1d00 */
[----:B------:R0:W3:Y:S01]  /*04d0*/  LDG.E.128 R72, desc[UR8][R104.64+0x10] ;  /* 0x0000100868487981 */ /* 0x0000e2000c1e1d00 */
[----:B--2---:R-:W-:-:S06]  /*04e0*/  @P1 IMAD.WIDE.U32 R2, R93, 0x8, R2 ;  /* 0x000000085d021825 */ /* 0x004fcc00078e0002 */
[----:B------:R-:W2:Y:S01]  /*04f0*/  @P1 LDG.E.64 R2, desc[UR8][R2.64] ;  /* 0x0000000802021981 */ /* 0x000ea2000c1e1b00 */
[----:B-1----:R-:W-:-:S06]  /*0500*/  IMAD.WIDE.U32 R76, R93, 0x8, R76 ;  /* 0x000000085d4c7825 */ /* 0x002fcc00078e004c */
[----:B------:R-:W2:Y:S01]  /*0510*/  LDG.E.64 R76, desc[UR8][R76.64] ;  /* 0x000000084c4c7981 */ /* 0x000ea2000c1e1b00 */
[----:B------:R-:W-:-:S04]  /*0520*/  ISETP.NE.U32.AND P0, PT, RZ, UR24, PT ;  /* 0x00000018ff007c0c */ /* 0x000fc8000bf05070 */
[----:B------:R-:W-:-:S13]  /*0530*/  ISETP.NE.AND.EX P0, PT, RZ, UR25, PT, P0 ;  /* 0x00000019ff007c0c */ /* 0x000fda000bf05300 */
[----:B------:R-:W1:Y:S01]  /*0540*/  @P0 LDC.64 R88, c[0x0][0x438] ;  /* 0x00010e00ff580b82 */ /* 0x000e620000000a00 */
[----:B0-----:R-:W-:Y:S01]  /*0550*/  SHF.L.U32 R104, R4, 0x10, RZ ;  /* 0x0000001004687819 */ /* 0x001fe200000006ff */
[----:B------:R-:W-:Y:S01]  /*0560*/  IMAD.U32 R0, R84, 0x10000, RZ ;  /* 0x0001000054007824 */ /* 0x000fe200078e00ff */
[C---:B------:R-:W-:Y:S02]  /*0570*/  PRMT R111, R5.reuse, 0x7632, R111 ;  /* 0x00007632056f7816 */ /* 0x040fe4000000006f */
[----:B------:R-:W-:Y:S02]  /*0580*/  SHF.L.U32 R112, R5, 0x10, RZ ;  /* 0x0000001005707819 */ /* 0x000fe400000006ff */
[----:B------:R-:W-:Y:S02]  /*0590*/  SHF.L.U32 R114, R6, 0x10, RZ ;  /* 0x0000001006727819 */ /* 0x000fe400000006ff */
[----:B------:R-:W-:Y:S02]  /*05a0*/  PRMT R91, R84, 0x7632, R91 ;  /* 0x00007632545b7816 */ /* 0x000fe4000000005b */
[----:B------:R-:W-:Y:S01]  /*05b0*/  SHF.L.U32 R111, R111, 0x10, RZ ;  /* 0x000000106f6f7819 */ /* 0x000fe200000006ff */
[----:B------:R-:W-:Y:S01]  /*05c0*/  IMAD.U32 R106, R85, 0x10000, RZ ;  /* 0x00010000556a7824 */ /* 0x000fe200078e00ff */
[----:B------:R-:W-:Y:S01]  /*05d0*/  SHF.L.U32 R91, R91, 0x10, RZ ;  /* 0x000000105b5b7819 */ /* 0x000fe200000006ff */
[----:B-1----:R-:W-:-:S05]  /*05e0*/  @P0 IMAD.WIDE.U32 R88, R93, 0x20, R88 ;  /* 0x000000205d580825 */ /* 0x002fca00078e0058 */
[----:B------:R-:W5:Y:S04]  /*05f0*/  @P0 LDG.E.128 R40, desc[UR8][R88.64] ;  /* 0x0000000858280981 */ /* 0x000f68000c1e1d00 */
[----:B------:R0:W5:Y:S01]  /*0600*/  @P0 LDG.E.128 R44, desc[UR8][R88.64+0x10] ;  /* 0x00001008582c0981 */ /* 0x000162000c1e1d00 */
[----:B------:R-:W-:Y:S02]  /*0610*/  ISETP.NE.AND P0, PT, R102, RZ, PT ;  /* 0x000000ff6600720c */ /* 0x000fe40003f05270 */
[----:B------:R-:W-:Y:S02]  /*0620*/  PRMT R115, R7, 0x7632, R115 ;  /* 0x0000763207737816 */ /* 0x000fe40000000073 */
[----:B0-----:R-:W-:Y:S02]  /*0630*/  SHF.L.U32 R88, R86, 0x10, RZ ;  /* 0x0000001056587819 */ /* 0x001fe400000006ff */
[----:B------:R-:W-:-:S02]  /*0640*/  PRMT R89, R85, 0x7632, R89 ;  /* 0x0000763255597816 */ /* 0x000fc40000000059 */
[----:B------:R-:W-:-:S03]  /*0650*/  SHF.L.U32 R115, R115, 0x10, RZ ;  /* 0x0000001073737819 */ /* 0x000fc600000006ff */
[----:B------:R-:W-:Y:S01]  /*0660*/  IMAD.U32 R89, R89, 0x10000, RZ ;  /* 0x0001000059597824 */ /* 0x000fe200078e00ff */
[----:B----4-:R-:W-:-:S05]  /*0670*/  SHF.L.U32 R107, R60, 0x10, RZ ;  /* 0x000000103c6b7819 */ /* 0x010fca00000006ff */
[----:B------:R-:W-:Y:S01]  /*0680*/  FMUL.FTZ R81, R104, R107 ;  /* 0x0000006b68517220 */ /* 0x000fe20000410000 */
[C---:B------:R-:W-:Y:S02]  /*0690*/  SHF.L.U32 R109, R64.reuse, 0x10, RZ ;  /* 0x00000010406d7819 */ /* 0x040fe400000006ff */
[----:B------:R-:W-:Y:S02]  /*06a0*/  PRMT R110, R64, 0x7632, R110 ;  /* 0x00007632406e7816 */ /* 0x000fe4000000006e */
[----:B------:R-:W-:Y:S01]  /*06b0*/  PRMT R108, R60, 0x7632, R108 ;  /* 0x000076323c6c7816 */ /* 0x000fe2000000006c */
[--C-:B------:R-:W-:Y:S01]  /*06c0*/  FFMA.FTZ R0, R0, R109, R81.reuse ;  /* 0x0000006d00007223 */ /* 0x100fe20000010051 */
[----:B------:R-:W-:Y:S02]  /*06d0*/  PRMT R81, R4, 0x7632, R81 ;  /* 0x0000763204517816 */ /* 0x000fe40000000051 */
[C---:B------:R-:W-:Y:S02]  /*06e0*/  PRMT R64, R61.reuse, 0x7632, R64 ;  /* 0x000076323d407816 */ /* 0x040fe40000000040 */
[----:B------:R-:W-:-:S02]  /*06f0*/  SHF.L.U32 R105, R61, 0x10, RZ ;  /* 0x000000103d697819 */ /* 0x000fc400000006ff */
[----:B------:R-:W-:Y:S01]  /*0700*/  SHF.L.U32 R61, R62, 0x10, RZ ;  /* 0x000000103e3d7819 */ /* 0x000fe200000006ff */
[----:B------:R-:W-:Y:S01]  /*0710*/  IMAD.U32 R81, R81, 0x10000, RZ ;  /* 0x0001000051517824 */ /* 0x000fe200078e00ff */
[----:B------:R-:W-:Y:S01]  /*0720*/  SHF.L.U32 R64, R64, 0x10, RZ ;  /* 0x0000001040407819 */ /* 0x000fe200000006ff */
[----:B------:R-:W-:Y:S01]  /*0730*/  IMAD.U32 R108, R108, 0x10000, RZ ;  /* 0x000100006c6c7824 */ /* 0x000fe200078e00ff */
[C---:B------:R-:W-:Y:S01]  /*0740*/  SHF.L.U32 R103, R65.reuse, 0x10, RZ ;  /* 0x0000001041677819 */ /* 0x040fe200000006ff */
[----:B------:R-:W-:Y:S01]  /*0750*/  FMUL.FTZ R83, R112, R105 ;  /* 0x0000006970537220 */ /* 0x000fe20000410000 */
[----:B------:R-:W-:Y:S01]  /*0760*/  PRMT R104, R65, 0x7632, R104 ;  /* 0x0000763241687816 */ /* 0x000fe20000000068 */
[----:B------:R-:W-:Y:S01]  /*0770*/  IMAD.U32 R65, R66, 0x10000, RZ ;  /* 0x0001000042417824 */ /* 0x000fe200078e00ff */
[----:B------:R-:W-:Y:S01]  /*0780*/  SHF.L.U32 R110, R110, 0x10, RZ ;  /* 0x000000106e6e7819 */ /* 0x000fe200000006ff */
[----:B------:R-:W-:Y:S01]  /*0790*/  FMUL.FTZ R113, R114, R61 ;  /* 0x0000003d72717220 */ /* 0x000fe20000410000 */
[----:B------:R-:W-:Y:S01]  /*07a0*/  FMUL.FTZ R60, R81, R108 ;  /* 0x0000006c513c7220 */ /* 0x000fe20000410000 */
[----:B------:R-:W-:Y:S01]  /*07b0*/  FMUL.FTZ R112, R111, R64 ;  /* 0x000000406f707220 */ /* 0x000fe20000410000 */
[----:B------:R-:W-:Y:S01]  /*07c0*/  PRMT R66, R62, 0x7632, R66 ;  /* 0x000076323e427816 */ /* 0x000fe20000000042 */
[----:B------:R-:W-:Y:S01]  /*07d0*/  FFMA.FTZ R81, R106, R103, R83 ;  /* 0x000000676a517223 */ /* 0x000fe20000010053 */
[----:B------:R-:W-:Y:S01]  /*07e0*/  PRMT R111, R6, 0x7632, R111 ;  /* 0x00007632066f7816 */ /* 0x000fe2000000006f */
[----:B------:R-:W-:Y:S01]  /*07f0*/  FFMA.FTZ R83, R88, R65, R113 ;  /* 0x0000004158537223 */ /* 0x000fe20000010071 */
[----:B------:R-:W-:Y:S01]  /*0800*/  PRMT R62, R63, 0x7632, R62 ;  /* 0x000076323f3e7816 */ /* 0x000fe2000000003e */
[----:B------:R-:W-:Y:S01]  /*0810*/  FFMA.FTZ R88, R91, R110, R60 ;  /* 0x0000006e5b587223 */ /* 0x000fe2000001003c */
[----:B------:R-:W-:Y:S01]  /*0820*/  PRMT R106, R66, 0x7632, R106 ;  /* 0x00007632426a7816 */ /* 0x000fe2000000006a */
[----:B------:R-:W-:Y:S01]  /*0830*/  IMAD.U32 R111, R111, 0x10000, RZ ;  /* 0x000100006f6f7824 */ /* 0x000fe200078e00ff */
[----:B------:R-:W-:-:S02]  /*0840*/  SHF.L.U32 R104, R104, 0x10, RZ ;  /* 0x0000001068687819 */ /* 0x000fc400000006ff */
[----:B------:R-:W-:Y:S02]  /*0850*/  PRMT R91, R86, 0x7632, R91 ;  /* 0x00007632565b7816 */ /* 0x000fe4000000005b */
[----:B------:R-:W-:Y:S02]  /*0860*/  SHF.L.U32 R66, R66, 0x10, RZ ;  /* 0x0000001042427819 */ /* 0x000fe400000006ff */
[----:B------:R-:W-:Y:S02]  /*0870*/  PRMT R113, R87, 0x7632, R113 ;  /* 0x0000763257717816 */ /* 0x000fe40000000071 */
[----:B------:R-:W-:Y:S02]  /*0880*/  PRMT R60, R67, 0x7632, R60 ;  /* 0x00007632433c7816 */ /* 0x000fe4000000003c */
[----:B------:R-:W-:Y:S02]  /*0890*/  SHF.L.U32 R62, R62, 0x10, RZ ;  /* 0x000000103e3e7819 */ /* 0x000fe400000006ff */
[----:B---3--:R-:W-:Y:S01]  /*08a0*/  FSEL R122, R90, RZ, !P0 ;  /* 0x000000ff5a7a7208 */ /* 0x008fe20004000000 */
[----:B------:R-:W-:Y:S01]  /*08b0*/  FFMA.FTZ R89, R89, R104, R112 ;  /* 0x0000006859597223 */ /* 0x000fe20000010070 */
[----:B------:R-:W-:Y:S01]  /*08c0*/  SHF.L.U32 R91, R91, 0x10, RZ ;  /* 0x000000105b5b7819 */ /* 0x000fe200000006ff */
[----:B------:R-:W-:Y:S01]  /*08d0*/  IMAD.U32 R106, R106, 0x10000, RZ ;  /* 0x000100006a6a7824 */ /* 0x000fe200078e00ff */
[----:B------:R-:W-:Y:S01]  /*08e0*/  SHF.L.U32 R60, R60, 0x10, RZ ;  /* 0x000000103c3c7819 */ /* 0x000fe200000006ff */
[----:B------:R-:W-:Y:S01]  /*08f0*/  FMUL.FTZ R90, R111, R66 ;  /* 0x000000426f5a7220 */ /* 0x000fe20000410000 */
[----:B------:R-:W-:-:S02]  /*0900*/  IMAD.U32 R113, R113, 0x10000, RZ ;  /* 0x0001000071717824 */ /* 0x000fc400078e00ff */
[----:B------:R-:W-:Y:S01]  /*0910*/  FMUL.FTZ R112, R115, R62 ;  /* 0x0000003e73707220 */ /* 0x000fe20000410000 */
[--C-:B------:R-:W-:Y:S01]  /*0920*/  FADD.FTZ R124, R68, -R122.reuse ;  /* 0x8000007a447c7221 */ /* 0x100fe20000010000 */
[----:B------:R-:W-:Y:S01]  /*0930*/  FADD.FTZ R68, R69, -R122 ;  /* 0x8000007a45447221 */ /* 0x000fe20000010000 */
[----:B------:R-:W-:Y:S01]  /*0940*/  SHF.L.U32 R69, R7, 0x10, RZ ;  /* 0x0000001007457819 */ /* 0x000fe200000006ff */
[----:B------:R-:W-:Y:S02]  /*0950*/  IMAD.U32 R63, R63, 0x10000, RZ ;  /* 0x000100003f3f7824 */ /* 0x000fe400078e00ff */
[----:B------:R-:W-:Y:S01]  /*0960*/  FFMA.FTZ R91, R91, R106, R90 ;  /* 0x0000006a5b5b7223 */ /* 0x000fe2000001005a */
[----:B------:R-:W-:Y:S01]  /*0970*/  FFMA.FTZ R90, R113, R60, R112 ;  /* 0x0000003c715a7223 */ /* 0x000fe20000010070 */
[--C-:B------:R-:W-:Y:S01]  /*0980*/  FADD.FTZ R112, R70, -R122.reuse ;  /* 0x8000007a46707221 */ /* 0x100fe20000010000 */
[----:B------:R-:W-:Y:S01]  /*0990*/  SHF.L.U32 R67, R67, 0x10, RZ ;  /* 0x0000001043437819 */ /* 0x000fe200000006ff */
[--C-:B------:R-:W-:Y:S01]  /*09a0*/  FADD.FTZ R114, R71, -R122.reuse ;  /* 0x8000007a47727221 */ /* 0x100fe20000010000 */
[--C-:B------:R-:W-:Y:S01]  /*09b0*/  FADD.FTZ R118, R73, -R122.reuse ;  /* 0x8000007a49767221 */ /* 0x100fe20000010000 */
[----:B------:R-:W-:Y:S01]  /*09c0*/  SHF.L.U32 R70, R87, 0x10, RZ ;  /* 0x0000001057467819 */ /* 0x000fe200000006ff */
[----:B------:R-:W-:Y:S01]  /*09d0*/  FMUL.FTZ R69, R69, R63 ;  /* 0x0000003f45457220 */ /* 0x000fe20000410000 */
[--C-:B--2---:R-:W-:Y:S01]  /*09e0*/  @P1 SHF.R.U64 R73, R2, 0x10, R3.reuse ;  /* 0x0000001002491819 */ /* 0x104fe20000001203 */
[----:B------:R-:W-:Y:S01]  /*09f0*/  FADD.FTZ R116, R72, -R122 ;  /* 0x8000007a48747221 */ /* 0x000fe20000010000 */
[----:B------:R-:W-:-:S02]  /*0a00*/  @P1 SHF.R.U64 R71, R2, 0x18, R3 ;  /* 0x0000001802471819 */ /* 0x000fc40000001203 */
[C---:B------:R-:W-:Y:S02]  /*0a10*/  @P1 PRMT R101, R2.reuse, 0x7610, R101 ;  /* 0x0000761002651816 */ /* 0x040fe40000000065 */
[----:B------:R-:W-:Y:S01]  /*0a20*/  @P1 SHF.R.U64 R72, R2, 0x8, R3 ;  /* 0x0000000802481819 */ /* 0x000fe20000001203 */
[----:B------:R-:W-:Y:S01]  /*0a30*/  FFMA.FTZ R2, R70, R67, R69 ;  /* 0x0000004346027223 */ /* 0x000fe20000010045 */
[----:B------:R-:W-:Y:S01]  /*0a40*/  @P1 PRMT R99, R73, 0x7610, R99 ;  /* 0x0000761049631816 */ /* 0x000fe20000000063 */
[----:B-----5:R-:W-:Y:S01]  /*0a50*/  FMUL.FTZ R73, R95, R116 ;  /* 0x000000745f497220 */ /* 0x020fe20000410000 */
[----:B------:R-:W-:Y:S02]  /*0a60*/  @P1 PRMT R98, R71, 0x7610, R98 ;  /* 0x0000761047621816 */ /* 0x000fe40000000062 */
[----:B------:R-:W-:Y:S02]  /*0a70*/  @P1 SHF.R.U32.HI R70, RZ, 0x8, R3 ;  /* 0x00000008ff461819 */ /* 0x000fe40000011603 */
[----:B------:R-:W-:-:S02]  /*0a80*/  @P1 PRMT R97, R3, 0x7610, R97 ;  /* 0x0000761003611816 */ /* 0x000fc40000000061 */
[--C-:B------:R-:W-:Y:S02]  /*0a90*/  @P1 SHF.R.U32.HI R71, RZ, 0x10, R3.reuse ;  /* 0x00000010ff471819 */ /* 0x100fe40000011603 */
[----:B------:R-:W-:Y:S01]  /*0aa0*/  @P1 SHF.R.U32.HI R69, RZ, 0x18, R3 ;  /* 0x00000018ff451819 */ /* 0x000fe20000011603 */
[C---:B------:R-:W-:Y:S01]  /*0ab0*/  FMUL.FTZ R3, R95.reuse, R124 ;  /* 0x0000007c5f037220 */ /* 0x040fe20000410000 */
[----:B------:R-:W-:Y:S01]  /*0ac0*/  FADD.FTZ R120, R74, -R122 ;  /* 0x8000007a4a787221 */ /* 0x000fe20000010000 */
[----:B------:R-:W-:Y:S01]  /*0ad0*/  @P1 PRMT R100, R72, 0x7610, R100 ;  /* 0x0000761048641816 */ /* 0x000fe20000000064 */
[----:B------:R-:W-:Y:S01]  /*0ae0*/  FMUL.FTZ R72, R95, R114 ;  /* 0x000000725f487220 */ /* 0x000fe20000410000 */
[----:B------:R-:W-:Y:S01]  /*0af0*/  @P1 PRMT R96, R70, 0x7610, R96 ;  /* 0x0000761046601816 */ /* 0x000fe20000000060 */
[----:B------:R-:W-:Y:S01]  /*0b00*/  FADD.FTZ R24, R24, R65 ;  /* 0x0000004118187221 */ /* 0x000fe20000010000 */
[----:B------:R-:W-:Y:S01]  /*0b10*/  FFMA.FTZ R32, R73, R65, R32 ;  /* 0x0000004149207223 */ /* 0x000fe20000010020 */
[----:B------:R-:W-:Y:S01]  /*0b20*/  FMUL.FTZ R74, R95, R118 ;  /* 0x000000765f4a7220 */ /* 0x000fe20000410000 */
[----:B------:R-:W-:Y:S01]  /*0b30*/  FADD.FTZ R20, R20, R61 ;  /* 0x0000003d14147221 */ /* 0x000fe20000010000 */
[----:B------:R-:W-:Y:S01]  /*0b40*/  FFMA.FTZ R12, R73, R61, R12 ;  /* 0x0000003d490c7223 */ /* 0x000fe2000001000c */
[----:B------:R-:W-:Y:S01]  /*0b50*/  FMUL.FTZ R70, R95, R68 ;  /* 0x000000445f467220 */ /* 0x000fe20000410000 */
[----:B------:R-:W-:Y:S01]  /*0b60*/  FADD.FTZ R61, RZ, R0 ;  /* 0x00000000ff3d7221 */ /* 0x000fe20000010000 */
[----:B------:R-:W-:Y:S01]  /*0b70*/  FFMA.FTZ R65, R3, R0, RZ ;  /* 0x0000000003417223 */ /* 0x000fe200000100ff */
[----:B------:R-:W-:Y:S01]  /*0b80*/  FADD.FTZ R122, R75, -R122 ;  /* 0x8000007a4b7a7221 */ /* 0x000fe20000010000 */
[----:B------:R-:W-:Y:S01]  /*0b90*/  @P1 PRMT R94, R71, 0x7610, R94 ;  /* 0x00007610475e1816 */ /* 0x000fe2000000005e */
[----:B------:R-:W-:Y:S01]  /*0ba0*/  FADD.FTZ R19, R19, R64 ;  /* 0x0000004013137221 */ /* 0x000fe20000010000 */
[----:B------:R-:W-:Y:S01]  /*0bb0*/  FFMA.FTZ R11, R72, R64, R11 ;  /* 0x00000040480b7223 */ /* 0x000fe2000001000b */
[----:B------:R-:W-:Y:S01]  /*0bc0*/  FADD.FTZ R21, R21, R66 ;  /* 0x0000004215157221 */ /* 0x000fe20000010000 */
[----:B------:R-:W-:Y:S01]  /*0bd0*/  FFMA.FTZ R13, R74, R66, R13 ;  /* 0x000000424a0d7223 */ /* 0x000fe2000001000d */
        /* <DEDUP_REMOVED lines=17> */
[----:B------:R-:W-:Y:S01]  /*0cf0*/  FADD.FTZ R64, R64, R89 ;  /* 0x0000005940407221 */ /* 0x000fe20000010000 */
[----:B------:R-:W-:Y:S01]  /*0d00*/  FFMA.FTZ R60, R72, R89, R61 ;  /* 0x00000059483c7223 */ /* 0x000fe2000001003d */
[----:B------:R-:W-:-:S02]  /*0d10*/  FMUL.FTZ R75, R95, R120 ;  /* 0x000000785f4b7220 */ /* 0x000fc40000410000 */
[----:B------:R-:W-:Y:S01]  /*0d20*/  FADD.FTZ R64, R64, R83 ;  /* 0x0000005340407221 */ /* 0x000fe20000010000 */
[----:B------:R-:W-:Y:S01]  /*0d30*/  FFMA.FTZ R61, R73, R83, R60 ;  /* 0x00000053493d7223 */ /* 0x000fe2000001003c */
[----:B------:R-:W-:Y:S01]  /*0d40*/  FADD.FTZ R22, R22, R63 ;  /* 0x0000003f16167221 */ /* 0x000fe20000010000 */
[----:B------:R-:W-:Y:S01]  /*0d50*/  FFMA.FTZ R14, R75, R63, R14 ;  /* 0x0000003f4b0e7223 */ /* 0x000fe2000001000e */
[----:B------:R-:W-:Y:S01]  /*0d60*/  FADD.FTZ R63, R64, R91 ;  /* 0x0000005b403f7221 */ /* 0x000fe20000010000 */
[C---:B------:R-:W-:Y:S01]  /*0d70*/  FFMA.FTZ R60, R74.reuse, R91, R61 ;  /* 0x0000005b4a3c7223 */ /* 0x040fe2000001003d */
[--C-:B------:R-:W-:Y:S01]  /*0d80*/  IMAD.MOV.U32 R111, RZ, RZ, R77.reuse ;  /* 0x000000ffff6f7224 */ /* 0x100fe200078e004d */
[--C-:B------:R-:W-:Y:S01]  /*0d90*/  SHF.R.U32.HI R117, RZ, 0x18, R77.reuse ;  /* 0x00000018ff757819 */ /* 0x100fe2000001164d */
[----:B------:R-:W-:Y:S01]  /*0da0*/  FADD.FTZ R63, R63, R2 ;  /* 0x000000023f3f7221 */ /* 0x000fe20000010000 */
[--C-:B------:R-:W-:Y:S01]  /*0db0*/  SHF.R.U32.HI R115, RZ, 0x10, R77.reuse ;  /* 0x00000010ff737819 */ /* 0x100fe2000001164d */
[----:B------:R-:W-:Y:S01]  /*0dc0*/  FFMA.FTZ R61, R75, R2, R60 ;  /* 0x000000024b3d7223 */ /* 0x000fe2000001003c */
[----:B------:R-:W-:Y:S01]  /*0dd0*/  SHF.R.U32.HI R113, RZ, 0x8, R77 ;  /* 0x00000008ff717819 */ /* 0x000fe2000001164d */
        /* <DEDUP_REMOVED lines=23> */
[----:B------:R-:W-:Y:S02]  /*0f50*/  PRMT R108, R69, 0x7610, R108 ;  /* 0x00007610456c7816 */ /* 0x000fe4000000006c */
[----:B------:R-:W-:-:S07]  /*0f60*/  PRMT R109, R68, 0x7610, R109 ;  /* 0x00007610446d7816 */ /* 0x000fce000000006d */
.L_x_901:
[----:B------:R-:W-:Y:S05]  /*0f70*/  BSYNC.RECONVERGENT B1 ;  /* 0x0000000000017941 */ /* 0x000fea0003800200 */
.L_x_900:
        /* <DEDUP_REMOVED lines=21> */
.L_x_926:
        /* <DEDUP_REMOVED lines=70> */
.L_x_907:
[-CC-:B------:R-:W-:Y:S01]  /*1530*/  FFMA.FTZ R51, R70, R60.reuse, R61.reuse ;  /* 0x0000003c46337223 */ /* 0x180fe2000001003d */
[-CC-:B------:R-:W-:Y:S01]  /*1540*/  FFMA.FTZ R48, R71, R60.reuse, R61.reuse ;  /* 0x0000003c47307223 */ /* 0x180fe2000001003d */
[-CC-:B------:R-:W-:Y:S01]  /*1550*/  FFMA.FTZ R49, R3, R60.reuse, R61.reuse ;  /* 0x0000003c03317223 */ /* 0x180fe2000001003d */
[-CC-:B------:R-:W-:Y:S01]  /*1560*/  FFMA.FTZ R54, R72, R60.reuse, R61.reuse ;  /* 0x0000003c48367223 */ /* 0x180fe2000001003d */
[-C--:B------:R-:W-:Y:S01]  /*1570*/  FFMA.FTZ R53, R75, R60.reuse, R61 ;  /* 0x0000003c4b357223 */ /* 0x080fe2000001003d */
[----:B------:R-:W-:Y:S01]  /*1580*/  FADD.FTZ R50, R88, -R51 ;  /* 0x8000003358327221 */ /* 0x000fe20000010000 */
[----:B------:R-:W-:Y:S01]  /*1590*/  FADD.FTZ R52, R81, -R48 ;  /* 0x8000003051347221 */ /* 0x000fe20000010000 */
[-C--:B-1----:R-:W-:Y:S01]  /*15a0*/  FFMA.FTZ R62, R73, R60.reuse, R61 ;  /* 0x0000003c493e7223 */ /* 0x082fe2000001003d */
[----:B------:R-:W-:Y:S01]  /*15b0*/  FADD.FTZ R48, R0, -R49 ;  /* 0x8000003100307221 */ /* 0x000fe20000010000 */
[-CC-:B------:R-:W-:Y:S01]  /*15c0*/  FFMA.FTZ R64, R74, R60.reuse, R61.reuse ;  /* 0x0000003c4a407223 */ /* 0x180fe2000001003d */
[----:B------:R-:W-:Y:S01]  /*15d0*/  FFMA.FTZ R61, R76, R60, R61 ;  /* 0x0000003c4c3d7223 */ /* 0x000fe2000001003d */
[----:B------:R-:W-:Y:S01]  /*15e0*/  FADD.FTZ R54, R89, -R54 ;  /* 0x8000003659367221 */ /* 0x000fe20000010000 */
[----:B------:R-:W-:Y:S01]  /*15f0*/  FADD.FTZ R60, R2, -R53 ;  /* 0x80000035023c7221 */ /* 0x000fe20000010000 */
[----:B-----5:R-:W-:Y:S01]  /*1600*/  FMUL.FTZ R49, R95, R50 ;  /* 0x000000325f317220 */ /* 0x020fe20000410000 */
[----:B------:R-:W-:Y:S01]  /*1610*/  FADD.FTZ R62, R83, -R62 ;  /* 0x8000003e533e7221 */ /* 0x000fe20000010000 */
[C---:B------:R-:W-:Y:S01]  /*1620*/  FMUL.FTZ R50, R95.reuse, R52 ;  /* 0x000000345f327220 */ /* 0x040fe20000410000 */
[----:B------:R-:W-:Y:S01]  /*1630*/  FMUL.FTZ R48, R95, R48 ;  /* 0x000000305f307220 */ /* 0x000fe20000410000 */
[----:B------:R-:W-:Y:S01]  /*1640*/  FADD.FTZ R64, R91, -R64 ;  /* 0x800000405b407221 */ /* 0x000fe20000010000 */
[----:B------:R-:W-:Y:S01]  /*1650*/  FADD.FTZ R66, R90, -R61 ;  /* 0x8000003d5a427221 */ /* 0x000fe20000010000 */
[C---:B------:R-:W-:Y:S01]  /*1660*/  FMUL.FTZ R51, R95.reuse, R54 ;  /* 0x000000365f337220 */ /* 0x040fe20000410000 */
[C---:B------:R-:W-:Y:S01]  /*1670*/  FMUL.FTZ R54, R95.reuse, R60 ;  /* 0x0000003c5f367220 */ /* 0x040fe20000410000 */
[C---:B------:R-:W-:Y:S01]  /*1680*/  FMUL.FTZ R52, R95.reuse, R62 ;  /* 0x0000003e5f347220 */ /* 0x040fe20000410000 */
[----:B------:R-:W-:Y:S01]  /*1690*/  FMUL.FTZ R60, R48, UR14 ;  /* 0x0000000e303c7c20 */ /* 0x000fe20008410000 */
[----:B------:R-:W-:Y:S01]  /*16a0*/  FMUL.FTZ R61, R50, UR14 ;  /* 0x0000000e323d7c20 */ /* 0x000fe20008410000 */
[----:B------:R-:W-:Y:S01]  /*16b0*/  FMUL.FTZ R53, R95, R64 ;  /* 0x000000405f357220 */ /* 0x000fe20000410000 */
        /* <DEDUP_REMOVED lines=12> */
[----:B------:R-:W-:Y:S01]  /*1780*/  LOP3.LUT P6, RZ, R103, 0xff, RZ, 0xc0, !PT ;  /* 0x000000ff67ff7812 */ /* 0x000fe200078cc0ff */
        /* <DEDUP_REMOVED lines=15> */
.L_x_906:
        /* <DEDUP_REMOVED lines=13> */
[----:B------:R-:W-:Y:S01]  /*1950*/  ISETP.NE.U32.AND P0, PT, RZ, UR4, PT ;  /* 0x00000004ff007c0c */ /* 0x000fe2000bf05070 */
[----:B------:R-:W-:Y:S01]  /*1960*/  FADD.FTZ R60, R88, -R65 ;  /* 0x80000041583c7221 */ /* 0x000fe20000010000 */
[C---:B-----5:R-:W-:Y:S01]  /*1970*/  FFMA.FTZ R67, R95.reuse, R67, R46 ;  /* 0x000000435f437223 */ /* 0x060fe2000001002e */
[----:B------:R-:W-:Y:S01]  /*1980*/  FFMA.FTZ R64, R95, R64, R47 ;  /* 0x000000405f407223 */ /* 0x000fe2000001002f */
[----:B------:R-:W-:Y:S01]  /*1990*/  ISETP.NE.AND.EX P0, PT, RZ, UR5, PT, P0 ;  /* 0x00000005ff007c0c */ /* 0x000fe2000bf05300 */
[----:B------:R-:W-:Y:S01]  /*19a0*/  FADD.FTZ R65, R83, -R66 ;  /* 0x8000004253417221 */ /* 0x000fe20000010000 */
[----:B------:R-:W-:Y:S01]  /*19b0*/  FADD.FTZ R66, R91, -R68 ;  /* 0x800000445b427221 */ /* 0x000fe20000010000 */
[----:B------:R-:W-:Y:S01]  /*19c0*/  LOP3.LUT P1, RZ, R103, 0xff, RZ, 0xc0, !PT ;  /* 0x000000ff67ff7812 */ /* 0x000fe2000782c0ff */
[----:B------:R-:W-:Y:S01]  /*19d0*/  FFMA.FTZ R61, R95, R61, R40 ;  /* 0x0000003d5f3d7223 */ /* 0x000fe20000010028 */
[----:B------:R-:W-:Y:S01]  /*19e0*/  SEL R54, R54, R67, !P0 ;  /* 0x0000004336367207 */ /* 0x000fe20004000000 */
[----:B------:R-:W-:Y:S01]  /*19f0*/  FMUL.FTZ R67, R67, UR14 ;  /* 0x0000000e43437c20 */ /* 0x000fe20008410000 */
[----:B------:R-:W-:Y:S01]  /*1a00*/  SEL R55, R55, R64, !P0 ;  /* 0x0000004037377207 */ /* 0x000fe20004000000 */
[----:B------:R-:W-:Y:S01]  /*1a10*/  FMUL.FTZ R64, R64, UR14 ;  /* 0x0000000e40407c20 */ /* 0x000fe20008410000 */
[----:B------:R-:W-:Y:S01]  /*1a20*/  FFMA.FTZ R65, R95, R65, R44 ;  /* 0x000000415f417223 */ /* 0x000fe2000001002c */
[----:B------:R-:W-:Y:S01]  /*1a30*/  LOP3.LUT P4, RZ, R77, 0xff, RZ, 0xc0, !PT ;  /* 0x000000ff4dff7812 */ /* 0x000fe2000788c0ff */
[C---:B------:R-:W-:Y:S01]  /*1a40*/  FFMA.FTZ R60, R95.reuse, R60, R41 ;  /* 0x0000003c5f3c7223 */ /* 0x040fe20000010029 */
[C---:B------:R-:W-:Y:S01]  /*1a50*/  FFMA.FTZ R63, R95.reuse, R63, R42 ;  /* 0x0000003f5f3f7223 */ /* 0x040fe2000001002a */
[C---:B------:R-:W-:Y:S01]  /*1a60*/  FFMA.FTZ R62, R95.reuse, R62, R43 ;  /* 0x0000003e5f3e7223 */ /* 0x040fe2000001002b */
[----:B------:R-:W-:Y:S01]  /*1a70*/  FFMA.FTZ R66, R95, R66, R45 ;  /* 0x000000425f427223 */ /* 0x000fe2000001002d */
[----:B------:R-:W-:-:S02]  /*1a80*/  FSEL R68, R67, RZ, P1 ;  /* 0x000000ff43447208 */ /* 0x000fc40000800000 */
[----:B------:R-:W-:Y:S01]  /*1a90*/  FSEL R95, R64, RZ, P4 ;  /* 0x000000ff405f7208 */ /* 0x000fe20002000000 */
[----:B------:R-:W-:Y:S01]  /*1aa0*/  FMUL.FTZ R64, R65, UR14 ;  /* 0x0000000e41407c20 */ /* 0x000fe20008410000 */
[----:B------:R-:W-:Y:S01]  /*1ab0*/  SEL R52, R52, R65, !P0 ;  /* 0x0000004134347207 */ /* 0x000fe20004000000 */
[----:B------:R-:W-:Y:S01]  /*1ac0*/  FMUL.FTZ R67, R66, UR14 ;  /* 0x0000000e42437c20 */ /* 0x000fe20008410000 */
[----:B------:R-:W-:Y:S01]  /*1ad0*/  LOP3.LUT P5, RZ, R104, 0xff, RZ, 0xc0, !PT ;  /* 0x000000ff68ff7812 */ /* 0x000fe200078ac0ff */
[----:B------:R-:W-:Y:S01]  /*1ae0*/  FMUL.FTZ R65, R62, UR14 ;  /* 0x0000000e3e417c20 */ /* 0x000fe20008410000 */
[----:B------:R-:W-:Y:S01]  /*1af0*/  SEL R48, R48, R61, !P0 ;  /* 0x0000003d30307207 */ /* 0x000fe20004000000 */
[----:B------:R-:W-:Y:S01]  /*1b00*/  FMUL.FTZ R61, R61, UR14 ;  /* 0x0000000e3d3d7c20 */ /* 0x000fe20008410000 */
[----:B------:R-:W-:Y:S02]  /*1b10*/  SEL R49, R49, R60, !P0 ;  /* 0x0000003c31317207 */ /* 0x000fe40004000000 */
[----:B------:R-:W-:Y:S01]  /*1b20*/  SEL R50, R50, R63, !P0 ;  /* 0x0000003f32327207 */ /* 0x000fe20004000000 */
[----:B------:R-:W-:Y:S01]  /*1b30*/  FMUL.FTZ R63, R63, UR14 ;  /* 0x0000000e3f3f7c20 */ /* 0x000fe20008410000 */
[----:B------:R-:W-:Y:S01]  /*1b40*/  SEL R51, R51, R62, !P0 ;  /* 0x0000003e33337207 */ /* 0x000fe20004000000 */
[----:B------:R-:W-:Y:S01]  /*1b50*/  FMUL.FTZ R62, R60, UR14 ;  /* 0x0000000e3c3e7c20 */ /* 0x000fe20008410000 */
[----:B------:R-:W-:-:S02]  /*1b60*/  SEL R53, R53, R66, !P0 ;  /* 0x0000004235357207 */ /* 0x000fc40004000000 */
        /* <DEDUP_REMOVED lines=16> */
.L_x_905:
        /* <DEDUP_REMOVED lines=25> */
[----:B------:R-:W-:Y:S01]  /*1e00*/  FMUL.FTZ R66, R95, R66 ;  /* 0x000000425f427220 */ /* 0x000fe20000410000 */
[----:B------:R-:W-:Y:S01]  /*1e10*/  LOP3.LUT P0, RZ, R105, 0xff, RZ, 0xc0, !PT ;  /* 0x000000ff69ff7812 */ /* 0x000fe2000780c0ff */
[----:B------:R-:W-:Y:S01]  /*1e20*/  FADD.FTZ R68, R2, -R63 ;  /* 0x8000003f02447221 */ /* 0x000fe20000010000 */
[----:B------:R-:W-:Y:S01]  /*1e30*/  FMUL.FTZ R63, R95, R58 ;  /* 0x0000003a5f3f7220 */ /* 0x000fe20000410000 */
[----:B------:R-:W-:Y:S01]  /*1e40*/  FMUL.FTZ R57, R57, UR14 ;  /* 0x0000000e39397c20 */ /* 0x000fe20008410000 */
[----:B------:R-:W-:Y:S01]  /*1e50*/  LOP3.LUT P3, RZ, R108, 0xff, RZ, 0xc0, !PT ;  /* 0x000000ff6cff7812 */ /* 0x000fe2000786c0ff */
[----:B------:R-:W-:Y:S01]  /*1e60*/  FMUL.FTZ R62, R62, UR14 ;  /* 0x0000000e3e3e7c20 */ /* 0x000fe20008410000 */
[----:B------:R-:W-:Y:S01]  /*1e70*/  FSEL R58, R64, RZ, P6 ;  /* 0x000000ff403a7208 */ /* 0x000fe20003000000 */
[----:B------:R-:W-:Y:S01]  /*1e80*/  FMUL.FTZ R60, R95, R56 ;  /* 0x000000385f3c7220 */ /* 0x000fe20000410000 */
[----:B------:R-:W-:Y:S01]  /*1e90*/  LOP3.LUT P1, RZ, R99, 0xff, RZ, 0xc0, !PT ;  /* 0x000000ff63ff7812 */ /* 0x000fe2000782c0ff */
[----:B------:R-:W-:Y:S01]  /*1ea0*/  FMUL.FTZ R66, R66, UR14 ;  /* 0x0000000e42427c20 */ /* 0x000fe20008410000 */
[----:B------:R-:W-:Y:S01]  /*1eb0*/  FSEL R65, R64, RZ, P0 ;  /* 0x000000ff40417208 */ /* 0x000fe20000000000 */
[----:B------:R-:W-:Y:S01]  /*1ec0*/  FADD.FTZ R110, R90, -R61 ;  /* 0x8000003d5a6e7221 */ /* 0x000fe20000010000 */
[----:B------:R-:W-:Y:S01]  /*1ed0*/  LOP3.LUT P6, RZ, R98, 0xff, RZ, 0xc0, !PT ;  /* 0x000000ff62ff7812 */ /* 0x000fe200078cc0ff */
[C---:B------:R-:W-:Y:S01]  /*1ee0*/  FMUL.FTZ R67, R95.reuse, R68 ;  /* 0x000000445f437220 */ /* 0x040fe20000410000 */
        /* <DEDUP_REMOVED lines=16> */
[----:B------:R-:W-:-:S02]  /*1ff0*/  F2FP.BF16.F32.PACK_AB R57, R56, R57 ;  /* 0x000000393839723e */ /* 0x000fc400000010ff */
[----:B------:R-:W-:Y:S02]  /*2000*/  F2FP.BF16.F32.PACK_AB R62, R68, R65 ;  /* 0x00000041443e723e */ /* 0x000fe400000010ff */
        /* <DEDUP_REMOVED lines=8> */
[----:B------:R-:W-:Y:S02]  /*2090*/  F2FP.BF16.F32.PACK_AB R58, R59, R58 ;  /* 0x0000003a3b3a723e */ /* 0x000fe400000010ff */
[----:B------:R-:W-:Y:S02]  /*20a0*/  F2FP.BF16.F32.PACK_AB R61, R64, R61 ;  /* 0x0000003d403d723e */ /* 0x000fe400000010ff */
[----:B------:R-:W-:-:S02]  /*20b0*/  FSEL R60, R63, RZ, P5 ;  /* 0x000000ff3f3c7208 */ /* 0x000fc40002800000 */
        /* <DEDUP_REMOVED lines=10> */
.L_x_910:
[-CC-:B------:R-:W-:Y:S01]  /*2160*/  FFMA.FTZ R50, R73, R60.reuse, R61.reuse ;  /* 0x0000003c49327223 */ /* 0x180fe2000001003d */
[-CC-:B------:R-:W-:Y:S01]  /*2170*/  FFMA.FTZ R52, R72, R60.reuse, R61.reuse ;  /* 0x0000003c48347223 */ /* 0x180fe2000001003d */
[-CC-:B------:R-:W-:Y:S01]  /*2180*/  FFMA.FTZ R48, R71, R60.reuse, R61.reuse ;  /* 0x0000003c47307223 */ /* 0x180fe2000001003d */
[-CC-:B------:R-:W-:Y:S01]  /*2190*/  FFMA.FTZ R54, R74, R60.reuse, R61.reuse ;  /* 0x0000003c4a367223 */ /* 0x180fe2000001003d */
[----:B------:R-:W-:Y:S01]  /*21a0*/  FADD.FTZ R58, R83, -R50 ;  /* 0x80000032533a7221 */ /* 0x000fe20000010000 */
[-CC-:B------:R-:W-:Y:S01]  /*21b0*/  FFMA.FTZ R51, R70, R60.reuse, R61.reuse ;  /* 0x0000003c46337223 */ /* 0x180fe2000001003d */
[----:B------:R-:W-:Y:S01]  /*21c0*/  FADD.FTZ R56, R89, -R52 ;  /* 0x8000003459387221 */ /* 0x000fe20000010000 */
[-CC-:B------:R-:W-:Y:S01]  /*21d0*/  FFMA.FTZ R53, R75, R60.reuse, R61.reuse ;  /* 0x0000003c4b357223 */ /* 0x180fe2000001003d */
[--C-:B------:R-:W-:Y:S01]  /*21e0*/  FFMA.FTZ R49, R3, R60, R61.reuse ;  /* 0x0000003c03317223 */ /* 0x100fe2000001003d */
[----:B------:R-:W-:Y:S01]  /*21f0*/  FADD.FTZ R50, R81, -R48 ;  /* 0x8000003051327221 */ /* 0x000fe20000010000 */
[----:B-----5:R-:W-:Y:S01]  /*2200*/  FMUL.FTZ R52, R95, R58 ;  /* 0x0000003a5f347220 */ /* 0x020fe20000410000 */
[----:B------:R-:W-:Y:S01]  /*2210*/  FFMA.FTZ R61, R76, R60, R61 ;  /* 0x0000003c4c3d7223 */ /* 0x000fe2000001003d */
[----:B------:R-:W-:Y:S01]  /*2220*/  FADD.FTZ R60, R91, -R54 ;  /* 0x800000365b3c7221 */ /* 0x000fe20000010000 */
[----:B------:R-:W-:Y:S01]  /*2230*/  FADD.FTZ R54, R88, -R51 ;  /* 0x8000003358367221 */ /* 0x000fe20000010000 */
[----:B-1----:R-:W-:Y:S01]  /*2240*/  FADD.FTZ R62, R2, -R53 ;  /* 0x80000035023e7221 */ /* 0x002fe20000010000 */
[C---:B------:R-:W-:Y:S01]  /*2250*/  FMUL.FTZ R50, R95.reuse, R50 ;  /* 0x000000325f327220 */ /* 0x040fe20000410000 */
[----:B------:R-:W-:Y:S01]  /*2260*/  FMUL.FTZ R57, R52, UR14 ;  /* 0x0000000e34397c20 */ /* 0x000fe20008410000 */
[----:B------:R-:W-:Y:S01]  /*2270*/  FMUL.FTZ R51, R95, R56 ;  /* 0x000000385f337220 */ /* 0x000fe20000410000 */
[----:B------:R-:W-:Y:S01]  /*2280*/  LOP3.LUT P0, RZ, R105, 0xff, RZ, 0xc0, !PT ;  /* 0x000000ff69ff7812 */ /* 0x000fe2000780c0ff */
[----:B------:R-:W-:Y:S01]  /*2290*/  FADD.FTZ R48, R0, -R49 ;  /* 0x8000003100307221 */ /* 0x000fe20000010000 */
[C---:B------:R-:W-:Y:S01]  /*22a0*/  FMUL.FTZ R49, R95.reuse, R54 ;  /* 0x000000365f317220 */ /* 0x040fe20000410000 */
[----:B------:R-:W-:Y:S01]  /*22b0*/  FMUL.FTZ R54, R95, R62 ;  /* 0x0000003e5f367220 */ /* 0x000fe20000410000 */
[----:B------:R-:W-:Y:S01]  /*22c0*/  LOP3.LUT P6, RZ, R97, 0xff, RZ, 0xc0, !PT ;  /* 0x000000ff61ff7812 */ /* 0x000fe200078cc0ff */
[----:B------:R-:W-:Y:S01]  /*22d0*/  FMUL.FTZ R56, R50, UR14 ;  /* 0x0000000e32387c20 */ /* 0x000fe20008410000 */
[----:B------:R-:W-:Y:S01]  /*22e0*/  FMUL.FTZ R53, R95, R60 ;  /* 0x0000003c5f357220 */ /* 0x000fe20000410000 */
[----:B------:R-:W-:Y:S01]  /*22f0*/  LOP3.LUT P3, RZ, R108, 0xff, RZ, 0xc0, !PT ;  /* 0x000000ff6cff7812 */ /* 0x000fe2000786c0ff */
[----:B------:R-:W-:Y:S01]  /*2300*/  FMUL.FTZ R58, R51, UR14 ;  /* 0x0000000e333a7c20 */ /* 0x000fe20008410000 */
[----:B------:R-:W-:Y:S01]  /*2310*/  LOP3.LUT P1, RZ, R99, 0xff, RZ, 0xc0, !PT ;  /* 0x000000ff63ff7812 */ /* 0x000fe2000782c0ff */
[----:B------:R-:W-:Y:S01]  /*2320*/  FADD.FTZ R64, R90, -R61 ;  /* 0x8000003d5a407221 */ /* 0x000fe20000010000 */
[----:B------:R-:W-:Y:S01]  /*2330*/  FSEL R62, R57, RZ, P0 ;  /* 0x000000ff393e7208 */ /* 0x000fe20000000000 */
[----:B------:R-:W-:Y:S01]  /*2340*/  FMUL.FTZ R60, R53, UR14 ;  /* 0x0000000e353c7c20 */ /* 0x000fe20008410000 */
[----:B------:R-:W-:Y:S01]  /*2350*/  LOP3.LUT P0, RZ, R106, 0xff, RZ, 0xc0, !PT ;  /* 0x000000ff6aff7812 */ /* 0x000fe2000780c0ff */
[----:B------:R-:W-:Y:S01]  /*2360*/  FMUL.FTZ R48, R95, R48 ;  /* 0x000000305f307220 */ /* 0x000fe20000410000 */
[----:B------:R-:W-:Y:S01]  /*2370*/  FSEL R59, R57, RZ, P6 ;  /* 0x000000ff393b7208 */ /* 0x000fe20003000000 */
[----:B------:R-:W-:Y:S01]  /*2380*/  FMUL.FTZ R55, R95, R64 ;  /* 0x000000405f377220 */ /* 0x000fe20000410000 */
[----:B------:R-:W-:-:S02]  /*2390*/  FSEL R61, R56, RZ, P3 ;  /* 0x000000ff383d7208 */ /* 0x000fc40001800000 */
[----:B------:R-:W-:Y:S01]  /*23a0*/  FSEL R57, R56, RZ, P1 ;  /* 0x000000ff38397208 */ /* 0x000fe20000800000 */
[----:B------:R-:W-:Y:S01]  /*23b0*/  FMUL.FTZ R66, R55, UR14 ;  /* 0x0000000e37427c20 */ /* 0x000fe20008410000 */
[----:B------:R-:W-:Y:S02]  /*23c0*/  LOP3.LUT P5, RZ, R104, 0xff, RZ, 0xc0, !PT ;  /* 0x000000ff68ff7812 */ /* 0x000fe400078ac0ff */
[----:B------:R-:W-:Y:S02]  /*23d0*/  LOP3.LUT P4, RZ, R96, 0xff, RZ, 0xc0, !PT ;  /* 0x000000ff60ff7812 */ /* 0x000fe4000788c0ff */
[----:B------:R-:W-:Y:S02]  /*23e0*/  FSEL R56, R58, RZ, P0 ;  /* 0x000000ff3a387208 */ /* 0x000fe40000000000 */
[----:B------:R-:W-:Y:S02]  /*23f0*/  LOP3.LUT P6, RZ, R98, 0xff, RZ, 0xc0, !PT ;  /* 0x000000ff62ff7812 */ /* 0x000fe400078cc0ff */
[----:B------:R-:W-:-:S02]  /*2400*/  FSEL R63, R60, RZ, P5 ;  /* 0x000000ff3c3f7208 */ /* 0x000fc40002800000 */
[----:B------:R-:W-:Y:S02]  /*2410*/  FSEL R64, R60, RZ, P4 ;  /* 0x000000ff3c407208 */ /* 0x000fe40002000000 */
[----:B------:R-:W-:Y:S01]  /*2420*/  F2FP.BF16.F32.PACK_AB R61, R56, R61 ;  /* 0x0000003d383d723e */ /* 0x000fe200000010ff */
[----:B------:R-:W-:Y:S01]  /*2430*/  FMUL.FTZ R56, R48, UR14 ;  /* 0x0000000e30387c20 */ /* 0x000fe20008410000 */
        /* <DEDUP_REMOVED lines=27> */
.L_x_909:
        /* <DEDUP_REMOVED lines=13> */
[----:B-----5:R-:W-:Y:S01]  /*26c0*/  FFMA.FTZ R62, R95, R62, R44 ;  /* 0x0000003e5f3e7223 */ /* 0x020fe2000001002c */
[----:B------:R-:W-:Y:S01]  /*26d0*/  FADD.FTZ R61, R81, -R56 ;  /* 0x80000038513d7221 */ /* 0x000fe20000010000 */
[----:B------:R-:W-:Y:S01]  /*26e0*/  FADD.FTZ R58, R89, -R58 ;  /* 0x8000003a593a7221 */ /* 0x000fe20000010000 */
[----:B------:R-:W-:Y:S01]  /*26f0*/  FADD.FTZ R65, R2, -R63 ;  /* 0x8000003f02417221 */ /* 0x000fe20000010000 */
[C---:B------:R-:W-:Y:S01]  /*2700*/  FFMA.FTZ R64, R95.reuse, R64, R45 ;  /* 0x000000405f407223 */ /* 0x040fe2000001002d */
[----:B------:R-:W-:Y:S01]  /*2710*/  FMUL.FTZ R62, R62, UR14 ;  /* 0x0000000e3e3e7c20 */ /* 0x000fe20008410000 */
[----:B------:R-:W-:Y:S01]  /*2720*/  FADD.FTZ R56, R88, -R59 ;  /* 0x8000003b58387221 */ /* 0x000fe20000010000 */
[----:B------:R-:W-:Y:S01]  /*2730*/  FFMA.FTZ R61, R95, R61, R42 ;  /* 0x0000003d5f3d7223 */ /* 0x000fe2000001002a */
[----:B------:R-:W-:Y:S01]  /*2740*/  LOP3.LUT P0, RZ, R105, 0xff, RZ, 0xc0, !PT ;  /* 0x000000ff69ff7812 */ /* 0x000fe2000780c0ff */
[----:B------:R-:W-:Y:S01]  /*2750*/  FFMA.FTZ R59, R95, R58, R43 ;  /* 0x0000003a5f3b7223 */ /* 0x000fe2000001002b */
[----:B------:R-:W-:Y:S01]  /*2760*/  LOP3.LUT P6, RZ, R97, 0xff, RZ, 0xc0, !PT ;  /* 0x000000ff61ff7812 */ /* 0x000fe200078cc0ff */
[----:B------:R-:W-:Y:S01]  /*2770*/  FADD.FTZ R57, R0, -R57 ;  /* 0x8000003900397221 */ /* 0x000fe20000010000 */
[----:B------:R-:W-:Y:S01]  /*2780*/  FADD.FTZ R66, R90, -R67 ;  /* 0x800000435a427221 */ /* 0x000fe20000010000 */
[----:B------:R-:W-:Y:S01]  /*2790*/  FFMA.FTZ R67, R95, R65, R46 ;  /* 0x000000415f437223 */ /* 0x000fe2000001002e */
[----:B------:R-:W-:Y:S01]  /*27a0*/  FMUL.FTZ R64, R64, UR14 ;  /* 0x0000000e40407c20 */ /* 0x000fe20008410000 */
[----:B------:R-:W-:Y:S01]  /*27b0*/  LOP3.LUT P5, RZ, R104, 0xff, RZ, 0xc0, !PT ;  /* 0x000000ff68ff7812 */ /* 0x000fe200078ac0ff */
[----:B------:R-:W-:Y:S01]  /*27c0*/  FMUL.FTZ R61, R61, UR14 ;  /* 0x0000000e3d3d7c20 */ /* 0x000fe20008410000 */
[----:B------:R-:W-:Y:S01]  /*27d0*/  LOP3.LUT P4, RZ, R96, 0xff, RZ, 0xc0, !PT ;  /* 0x000000ff60ff7812 */ /* 0x000fe2000788c0ff */
[C---:B------:R-:W-:Y:S01]  /*27e0*/  FFMA.FTZ R63, R95.reuse, R56, R41 ;  /* 0x000000385f3f7223 */ /* 0x040fe20000010029 */
[C---:B------:R-:W-:Y:S01]  /*27f0*/  FSEL R65, R62.reuse, RZ, P0 ;  /* 0x000000ff3e417208 */ /* 0x040fe20000000000 */
[----:B------:R-:W-:Y:S01]  /*2800*/  FFMA.FTZ R60, R95, R57, R40 ;  /* 0x000000395f3c7223 */ /* 0x000fe20000010028 */
[----:B------:R-:W-:Y:S01]  /*2810*/  FSEL R58, R62, RZ, P6 ;  /* 0x000000ff3e3a7208 */ /* 0x000fe20003000000 */
        /* <DEDUP_REMOVED lines=9> */
[C---:B------:R-:W-:Y:S01]  /*28b0*/  FSEL R66, R64.reuse, RZ, P5 ;  /* 0x000000ff40427208 */ /* 0x040fe20002800000 */
[----:B------:R-:W-:Y:S01]  /*28c0*/  FMUL.FTZ R95, R95, UR14 ;  /* 0x0000000e5f5f7c20 */ /* 0x000fe20008410000 */
[----:B------:R-:W-:-:S02]  /*28d0*/  FSEL R59, R64, RZ, P4 ;  /* 0x000000ff403b7208 */ /* 0x000fc40002000000 */
[C---:B------:R-:W-:Y:S02]  /*28e0*/  FSEL R64, R61.reuse, RZ, P3 ;  /* 0x000000ff3d407208 */ /* 0x040fe40001800000 */
[----:B------:R-:W-:Y:S02]  /*28f0*/  FSEL R57, R61, RZ, P1 ;  /* 0x000000ff3d397208 */ /* 0x000fe40000800000 */
[C---:B------:R-:W-:Y:S02]  /*2900*/  FSEL R56, R62.reuse, RZ, P6 ;  /* 0x000000ff3e387208 */ /* 0x040fe40003000000 */
[----:B------:R-:W-:Y:S02]  /*2910*/  FSEL R61, R62, RZ, P0 ;  /* 0x000000ff3e3d7208 */ /* 0x000fe40000000000 */
[----:B------:R-:W-:Y:S02]  /*2920*/  LOP3.LUT P0, RZ, R101, 0xff, RZ, 0xc0, !PT ;  /* 0x000000ff65ff7812 */ /* 0x000fe4000780c0ff */
[----:B------:R-:W-:-:S02]  /*2930*/  LOP3.LUT P6, RZ, R107, 0xff, RZ, 0xc0, !PT ;  /* 0x000000ff6bff7812 */ /* 0x000fc400078cc0ff */
[----:B------:R-:W-:Y:S02]  /*2940*/  F2FP.BF16.F32.PACK_AB R57, R56, R57 ;  /* 0x000000393839723e */ /* 0x000fe400000010ff */
[----:B------:R-:W-:Y:S02]  /*2950*/  F2FP.BF16.F32.PACK_AB R62, R66, R65 ;  /* 0x00000041423e723e */ /* 0x000fe400000010ff */
[----:B------:R-:W-:Y:S02]  /*2960*/  LOP3.LUT P1, RZ, R109, 0xff, RZ, 0xc0, !PT ;  /* 0x000000ff6dff7812 */ /* 0x000fe4000782c0ff */
[----:B------:R-:W-:Y:S02]  /*2970*/  LOP3.LUT P3, RZ, R100, 0xff, RZ, 0xc0, !PT ;  /* 0x000000ff64ff7812 */ /* 0x000fe4000786c0ff */
[----:B------:R-:W-:Y:S02]  /*2980*/  FSEL R56, R60, RZ, P0 ;  /* 0x000000ff3c387208 */ /* 0x000fe40000000000 */
[----:B------:R-:W-:-:S02]  /*2990*/  LOP3.LUT P5, RZ, R94, 0xff, RZ, 0xc0, !PT ;  /* 0x000000ff5eff7812 */ /* 0x000fc400078ac0ff */
[----:B------:R-:W-:Y:S02]  /*29a0*/  FSEL R65, R60, RZ, P6 ;  /* 0x000000ff3c417208 */ /* 0x000fe40003000000 */
[----:B------:R-:W-:Y:S02]  /*29b0*/  LOP3.LUT P0, RZ, R92, 0xff, RZ, 0xc0, !PT ;  /* 0x000000ff5cff7812 */ /* 0x000fe4000780c0ff */
[----:B------:R-:W-:Y:S02]  /*29c0*/  LOP3.LUT P4, RZ, R103, 0xff, RZ, 0xc0, !PT ;  /* 0x000000ff67ff7812 */ /* 0x000fe4000788c0ff */
[----:B------:R-:W-:Y:S02]  /*29d0*/  LOP3.LUT P6, RZ, R77, 0xff, RZ, 0xc0, !PT ;  /* 0x000000ff4dff7812 */ /* 0x000fe400078cc0ff */
[----:B------:R-:W-:Y:S02]  /*29e0*/  F2FP.BF16.F32.PACK_AB R58, R59, R58 ;  /* 0x0000003a3b3a723e */ /* 0x000fe400000010ff */
        /* <DEDUP_REMOVED lines=12> */
.L_x_911:
        /* <DEDUP_REMOVED lines=9> */
[----:B------:R-:W-:Y:S01]  /*2b40*/  FFMA.FTZ R61, R76, R60, R61 ;  /* 0x0000003c4c3d7223 */ /* 0x000fe2000001003d */
[----:B------:R-:W-:Y:S01]  /*2b50*/  FADD.FTZ R56, R91, -R54 ;  /* 0x800000365b387221 */ /* 0x000fe20000010000 */
[----:B-----5:R-:W-:Y:S01]  /*2b60*/  FFMA.FTZ R52, R95, R52, R44 ;  /* 0x000000345f347223 */ /* 0x020fe2000001002c */
[----:B------:R-:W-:Y:S01]  /*2b70*/  FADD.FTZ R54, R89, -R50 ;  /* 0x8000003259367221 */ /* 0x000fe20000010000 */
[----:B------:R-:W-:Y:S01]  /*2b80*/  FADD.FTZ R48, R88, -R51 ;  /* 0x8000003358307221 */ /* 0x000fe20000010000 */
[----:B------:R-:W-:Y:S01]  /*2b90*/  FADD.FTZ R55, R0, -R49 ;  /* 0x8000003100377221 */ /* 0x000fe20000010000 */
[C---:B------:R-:W-:Y:S01]  /*2ba0*/  FFMA.FTZ R50, R95.reuse, R57, R42 ;  /* 0x000000395f327223 */ /* 0x040fe2000001002a */
[----:B------:R-:W-:Y:S01]  /*2bb0*/  FADD.FTZ R58, R90, -R61 ;  /* 0x8000003d5a3a7221 */ /* 0x000fe20000010000 */
[----:B------:R-:W-:Y:S01]  /*2bc0*/  FMUL.FTZ R57, R52, UR14 ;  /* 0x0000000e34397c20 */ /* 0x000fe20008410000 */
[----:B------:R-:W-:Y:S01]  /*2bd0*/  FFMA.FTZ R51, R95, R54, R43 ;  /* 0x000000365f337223 */ /* 0x000fe2000001002b */
[----:B------:R-:W-:Y:S01]  /*2be0*/  LOP3.LUT P0, RZ, R105, 0xff, RZ, 0xc0, !PT ;  /* 0x000000ff69ff7812 */ /* 0x000fe2000780c0ff */
[----:B------:R-:W-:Y:S01]  /*2bf0*/  FADD.FTZ R59, R2, -R53 ;  /* 0x80000035023b7221 */ /* 0x000fe20000010000 */
[C---:B------:R-:W-:Y:S01]  /*2c00*/  FFMA.FTZ R49, R95.reuse, R48, R41 ;  /* 0x000000305f317223 */ /* 0x040fe20000010029 */
[C---:B------:R-:W-:Y:S01]  /*2c10*/  FFMA.FTZ R53, R95.reuse, R56, R45 ;  /* 0x000000385f357223 */ /* 0x040fe2000001002d */
[C---:B------:R-:W-:Y:S01]  /*2c20*/  FFMA.FTZ R48, R95.reuse, R55, R40 ;  /* 0x000000375f307223 */ /* 0x040fe20000010028 */
[----:B------:R-:W-:Y:S01]  /*2c30*/  FFMA.FTZ R55, R95, R58, R47 ;  /* 0x0000003a5f377223 */ /* 0x000fe2000001002f */
[----:B------:R-:W-:Y:S01]  /*2c40*/  LOP3.LUT P6, RZ, R97, 0xff, RZ, 0xc0, !PT ;  /* 0x000000ff61ff7812 */ /* 0x000fe200078cc0ff */
[----:B------:R-:W-:Y:S01]  /*2c50*/  FMUL.FTZ R56, R50, UR14 ;  /* 0x0000000e32387c20 */ /* 0x000fe20008410000 */
[----:B------:R-:W-:Y:S01]  /*2c60*/  LOP3.LUT P3, RZ, R108, 0xff, RZ, 0xc0, !PT ;  /* 0x000000ff6cff7812 */ /* 0x000fe2000786c0ff */
[----:B------:R-:W-:Y:S01]  /*2c70*/  FMUL.FTZ R58, R51, UR14 ;  /* 0x0000000e333a7c20 */ /* 0x000fe20008410000 */
[----:B------:R-:W-:Y:S01]  /*2c80*/  LOP3.LUT P1, RZ, R99, 0xff, RZ, 0xc0, !PT ;  /* 0x000000ff63ff7812 */ /* 0x000fe2000782c0ff */
[----:B------:R-:W-:Y:S01]  /*2c90*/  FFMA.FTZ R54, R95, R59, R46 ;  /* 0x0000003b5f367223 */ /* 0x000fe2000001002e */
[----:B-1----:R-:W-:Y:S01]  /*2ca0*/  FSEL R62, R57, RZ, P0 ;  /* 0x000000ff393e7208 */ /* 0x002fe20000000000 */
[----:B------:R-:W-:Y:S01]  /*2cb0*/  FMUL.FTZ R60, R53, UR14 ;  /* 0x0000000e353c7c20 */ /* 0x000fe20008410000 */
[----:B------:R-:W-:Y:S01]  /*2cc0*/  LOP3.LUT P0, RZ, R106, 0xff, RZ, 0xc0, !PT ;  /* 0x000000ff6aff7812 */ /* 0x000fe2000780c0ff */
[----:B------:R-:W-:Y:S01]  /*2cd0*/  FMUL.FTZ R66, R55, UR14 ;  /* 0x0000000e37427c20 */ /* 0x000fe20008410000 */
[----:B------:R-:W-:-:S02]  /*2ce0*/  FSEL R59, R57, RZ, P6 ;  /* 0x000000ff393b7208 */ /* 0x000fc40003000000 */
[C---:B------:R-:W-:Y:S02]  /*2cf0*/  FSEL R61, R56.reuse, RZ, P3 ;  /* 0x000000ff383d7208 */ /* 0x040fe40001800000 */
[----:B------:R-:W-:Y:S02]  /*2d00*/  FSEL R57, R56, RZ, P1 ;  /* 0x000000ff38397208 */ /* 0x000fe40000800000 */
[----:B------:R-:W-:Y:S02]  /*2d10*/  LOP3.LUT P5, RZ, R104, 0xff, RZ, 0xc0, !PT ;  /* 0x000000ff68ff7812 */ /* 0x000fe400078ac0ff */
[----:B------:R-:W-:Y:S02]  /*2d20*/  LOP3.LUT P4, RZ, R96, 0xff, RZ, 0xc0, !PT ;  /* 0x000000ff60ff7812 */ /* 0x000fe4000788c0ff */
[----:B------:R-:W-:Y:S02]  /*2d30*/  FSEL R56, R58, RZ, P0 ;  /* 0x000000ff3a387208 */ /* 0x000fe40000000000 */
[----:B------:R-:W-:-:S02]  /*2d40*/  LOP3.LUT P6, RZ, R98, 0xff, RZ, 0xc0, !PT ;  /* 0x000000ff62ff7812 */ /* 0x000fc400078cc0ff */
[C---:B------:R-:W-:Y:S02]  /*2d50*/  FSEL R63, R60.reuse, RZ, P5 ;  /* 0x000000ff3c3f7208 */ /* 0x040fe40002800000 */
[----:B------:R-:W-:Y:S02]  /*2d60*/  FSEL R64, R60, RZ, P4 ;  /* 0x000000ff3c407208 */ /* 0x000fe40002000000 */
        /* <DEDUP_REMOVED lines=9> */
[C---:B------:R-:W-:Y:S02]  /*2e00*/  FSEL R60, R56.reuse, RZ, P6 ;  /* 0x000000ff383c7208 */ /* 0x040fe40003000000 */
[----:B------:R-:W-:Y:S02]  /*2e10*/  LOP3.LUT P1, RZ, R109, 0xff, RZ, 0xc0, !PT ;  /* 0x000000ff6dff7812 */ /* 0x000fe4000782c0ff */
[----:B------:R-:W-:Y:S02]  /*2e20*/  FSEL R56, R56, RZ, P0 ;  /* 0x000000ff38387208 */ /* 0x000fe40000000000 */
[----:B------:R-:W-:-:S02]  /*2e30*/  LOP3.LUT P3, RZ, R100, 0xff, RZ, 0xc0, !PT ;  /* 0x000000ff64ff7812 */ /* 0x000fc4000786c0ff */
[----:B------:R-:W-:Y:S02]  /*2e40*/  LOP3.LUT P4, RZ, R103, 0xff, RZ, 0xc0, !PT ;  /* 0x000000ff67ff7812 */ /* 0x000fe4000788c0ff */
[----:B------:R-:W-:Y:S02]  /*2e50*/  LOP3.LUT P0, RZ, R92, 0xff, RZ, 0xc0, !PT ;  /* 0x000000ff5cff7812 */ /* 0x000fe4000780c0ff */
[----:B------:R-:W-:Y:S02]  /*2e60*/  LOP3.LUT P5, RZ, R94, 0xff, RZ, 0xc0, !PT ;  /* 0x000000ff5eff7812 */ /* 0x000fe400078ac0ff */
[----:B------:R-:W-:Y:S02]  /*2e70*/  LOP3.LUT P6, RZ, R77, 0xff, RZ, 0xc0, !PT ;  /* 0x000000ff4dff7812 */ /* 0x000fe400078cc0ff */
[----:B------:R-:W-:Y:S02]  /*2e80*/  F2FP.BF16.F32.PACK_AB R62, R63, R62 ;  /* 0x0000003e3f3e723e */ /* 0x000fe400000010ff */
        /* <DEDUP_REMOVED lines=9> */
[----:B------:R-:W-:-:S07]  /*2f20*/  F2FP.BF16.F32.PACK_AB R63, R66, R65 ;  /* 0x00000041423f723e */ /* 0x000fce00000010ff */
.L_x_908:
        /* <DEDUP_REMOVED lines=14> */
.L_x_904:
[----:B------:R-:W-:Y:S05]  /*3010*/  BSYNC.RECONVERGENT B1 ;  /* 0x0000000000017941 */ /* 0x000fea0003800200 */
.L_x_903:
[----:B---3--:R-:W2:Y:S02]  /*3020*/  LDC.64 R60, c[0x0][0x380] ;  /* 0x0000e000ff3c7b82 */ /* 0x008ea40000000a00 */
[----:B--2---:R-:W-:-:S04]  /*3030*/  LEA R79, R60, R79, 0x2 ;  /* 0x0000004f3c4f7211 */ /* 0x004fc800078e10ff */
[----:B------:R-:W-:-:S13]  /*3040*/  ISETP.GE.AND P0, PT, R79, R61, PT ;  /* 0x0000003d4f00720c */ /* 0x000fda0003f06270 */
[----:B------:R-:W-:Y:S05]  /*3050*/  @!P0 BRA `(.L_x_912) ;  /* 0xffffffd000ac8947 */ /* 0x000fea000383ffff */
.L_x_899:
[----:B------:R-:W-:Y:S05]  /*3060*/  BSYNC B0 ;  /* 0x0000000000007941 */ /* 0x000fea0003800000 */
.L_x_898:
[----:B------:R-:W2:Y:S01]  /*3070*/  S2R R42, SR_TID.X ;  /* 0x00000000002a7919 */ /* 0x000ea20000002100 */
[----:B------:R-:W-:Y:S01]  /*3080*/  MOV R2, 0x400 ;  /* 0x0000040000027802 */ /* 0x000fe20000000f00 */
[----:B------:R-:W-:Y:S05]  /*3090*/  WARPSYNC.ALL ;  /* 0x0000000000007948 */ /* 0x000fea0003800000 */
[----:B------:R-:W3:Y:S01]  /*30a0*/  S2R R3, SR_CgaCtaId ;  /* 0x0000000000037919 */ /* 0x000ee20000008800 */
[----:B-----5:R-:W-:Y:S01]  /*30b0*/  IMAD R5, R82, UR7, RZ ;  /* 0x0000000752057c24 */ /* 0x020fe2000f8e02ff */
[----:B------:R-:W4:Y:S01]  /*30c0*/  LDCU.128 UR16, c[0x0][0x440] ;  /* 0x00008800ff1077ac */ /* 0x000f220008000c00 */
[----:B------:R-:W-:Y:S01]  /*30d0*/  BSSY.RECONVERGENT B0, `(.L_x_913) ;  /* 0x000007a000007945 */ /* 0x000fe20003800200 */
[----:B------:R-:W0:Y:S01]  /*30e0*/  LDCU.128 UR20, c[0x0][0x450] ;  /* 0x00008a00ff1477ac */ /* 0x000e220008000c00 */
[----:B--2---:R-:W-:-:S02]  /*30f0*/  LOP3.LUT R0, R42, 0x60, RZ, 0xc0, !PT ;  /* 0x000000602a007812 */ /* 0x004fc400078ec0ff */
[----:B------:R-:W-:Y:S02]  /*3100*/  IADD3 R40, P0, PT, R5, R42, RZ ;  /* 0x0000002a05287210 */ /* 0x000fe40007f1e0ff */
[----:B------:R-:W-:Y:S02]  /*3110*/  LOP3.LUT R0, R0, 0x1f, R42, 0xf8, !PT ;  /* 0x0000001f00007812 */ /* 0x000fe400078ef82a */
[----:B---3--:R-:W-:-:S05]  /*3120*/  LEA R3, R3, R2, 0x18 ;  /* 0x0000000203037211 */ /* 0x008fca00078ec0ff */
[----:B------:R-:W-:Y:S01]  /*3130*/  IMAD R0, R0, 0x20, R3 ;  /* 0x0000002000007824 */ /* 0x000fe200078e0203 */
[----:B------:R-:W-:-:S04]  /*3140*/  LEA R3, R42, R3, 0x2 ;  /* 0x000000032a037211 */ /* 0x000fc800078e10ff */
[----:B------:R-:W-:Y:S04]  /*3150*/  STS.128 [R0], R28 ;  /* 0x0000001c00007388 */ /* 0x000fe80000000c00 */
[----:B------:R-:W-:Y:S01]  /*3160*/  STS.128 [R0+0x10], R24 ;  /* 0x0000101800007388 */ /* 0x000fe20000000c00 */
[----:B------:R-:W-:Y:S06]  /*3170*/  BAR.SYNC.DEFER_BLOCKING 0x0 ;  /* 0x0000000000007b1d */ /* 0x000fec0000010000 */
[----:B------:R-:W2:Y:S04]  /*3180*/  LDS R2, [R3] ;  /* 0x0000000003027984 */ /* 0x000ea80000000800 */
[----:B------:R-:W3:Y:S04]  /*3190*/  LDS R5, [R3+0x400] ;  /* 0x0004000003057984 */ /* 0x000ee80000000800 */
[----:B------:R-:W1:Y:S04]  /*31a0*/  LDS R4, [R3+0x200] ;  /* 0x0002000003047984 */ /* 0x000e680000000800 */
[----:B------:R-:W4:Y:S04]  /*31b0*/  LDS R7, [R3+0x600] ;  /* 0x0006000003077984 */ /* 0x000f280000000800 */
[----:B------:R-:W0:Y:S04]  /*31c0*/  LDS R41, [R3+0x800] ;  /* 0x0008000003297984 */ /* 0x000e280000000800 */
[----:B------:R-:W0:Y:S04]  /*31d0*/  LDS R29, [R3+0xa00] ;  /* 0x000a0000031d7984 */ /* 0x000e280000000800 */
[----:B------:R-:W0:Y:S04]  /*31e0*/  LDS R25, [R3+0xc00] ;  /* 0x000c000003197984 */ /* 0x000e280000000800 */
[----:B------:R-:W0:Y:S01]  /*31f0*/  LDS R27, [R3+0xe00] ;  /* 0x000e0000031b7984 */ /* 0x000e220000000800 */
[----:B------:R-:W-:Y:S01]  /*3200*/  BAR.SYNC.DEFER_BLOCKING 0x0 ;  /* 0x0000000000007b1d */ /* 0x000fe20000010000 */
[----:B--2---:R-:W-:-:S04]  /*3210*/  FADD.FTZ R2, RZ, R2 ;  /* 0x00000002ff027221 */ /* 0x004fc80000010000 */
[----:B---3--:R-:W-:Y:S01]  /*3220*/  FADD.FTZ R2, R2, R5 ;  /* 0x0000000502027221 */ /* 0x008fe20000010000 */
[----:B-1----:R-:W-:-:S04]  /*3230*/  FADD.FTZ R4, RZ, R4 ;  /* 0x00000004ff047221 */ /* 0x002fc80000010000 */
[----:B----4-:R-:W-:Y:S01]  /*3240*/  FADD.FTZ R4, R4, R7 ;  /* 0x0000000704047221 */ /* 0x010fe20000010000 */
[----:B------:R-:W-:Y:S01]  /*3250*/  STS.128 [R0], R36 ;  /* 0x0000002400007388 */ /* 0x000fe20000000c00 */
[----:B0-----:R-:W-:-:S03]  /*3260*/  FADD.FTZ R2, R2, R41 ;  /* 0x0000002902027221 */ /* 0x001fc60000010000 */
        /* <DEDUP_REMOVED lines=26> */
[----:B------:R-:W-:Y:S01]  /*3410*/  IADD3 R82, PT, PT, R19, R82, RZ ;  /* 0x0000005213527210 */ /* 0x000fe20007ffe0ff */
[----:B-1----:R-:W-:Y:S01]  /*3420*/  IMAD.X R23, RZ, RZ, RZ, P0 ;  /* 0x000000ffff177224 */ /* 0x002fe200000e06ff */
[----:B------:R-:W-:Y:S02]  /*3430*/  SHF.L.U32 R21, R40, 0x2, RZ ;  /* 0x0000000228157819 */ /* 0x000fe400000006ff */
[----:B------:R-:W-:Y:S02]  /*3440*/  ISETP.GE.U32.AND P1, PT, R82, 0x80, PT ;  /* 0x000000805200780c */ /* 0x000fe40003f26070 */
[----:B------:R-:W-:Y:S02]  /*3450*/  SHF.L.U64.HI R22, R40, 0x2, R23 ;  /* 0x0000000228167819 */ /* 0x000fe40000010217 */
[----:B------:R-:W-:Y:S02]  /*3460*/  IADD3 R20, P2, PT, R21, UR18, RZ ;  /* 0x0000001215147c10 */ /* 0x000fe4000ff5e0ff */
[----:B------:R-:W-:Y:S01]  /*3470*/  ISETP.GE.U32.AND P0, PT, R82, 0x100, PT ;  /* 0x000001005200780c */ /* 0x000fe20003f06070 */
        /* <DEDUP_REMOVED lines=25> */
[C---:B------:R-:W-:Y:S02]  /*3610*/  IADD3.X R21, PT, PT, R22.reuse, UR23, RZ, P4, !PT ;  /* 0x0000001716157c10 */ /* 0x040fe4000a7fe4ff */
[----:B------:R-:W-:Y:S01]  /*3620*/  IADD3.X R15, PT, PT, R22, UR21, RZ, P2, !PT ;  /* 0x00000015160f7c10 */ /* 0x000fe200097fe4ff */
        /* <DEDUP_REMOVED lines=20> */
[----:B------:R-:W-:Y:S02]  /*3770*/  MOV R5, R23 ;  /* 0x0000001700057202 */ /* 0x000fe40000000f00 */
[----:B------:R-:W-:Y:S01]  /*3780*/  MOV R7, R21 ;  /* 0x0000001500077202 */ /* 0x000fe20000000f00 */
        /* <DEDUP_REMOVED lines=13> */
[----:B------:R-:W-:-:S08]  /*3860*/  IADD3.X R15, PT, PT, RZ, R15, RZ, P4, !PT ;  /* 0x0000000fff0f7210 */ /* 0x000fd000027fe4ff */
.L_x_914:
[----:B------:R-:W-:Y:S05]  /*3870*/  BSYNC.RECONVERGENT B0 ;  /* 0x0000000000007941 */ /* 0x000fea0003800200 */
.L_x_913:
[----:B-1----:R-:W-:Y:S01]  /*3880*/  MOV R2, R20 ;  /* 0x0000001400027202 */ /* 0x002fe20000000f00 */
[----:B------:R-:W-:Y:S01]  /*3890*/  IMAD.MOV.U32 R3, RZ, RZ, R55 ;  /* 0x000000ffff037224 */ /* 0x000fe200078e0037 */
[----:B------:R-:W-:Y:S06]  /*38a0*/  @!P0 EXIT ;  /* 0x000000000000894d */ /* 0x000fec0003800000 */
[----:B------:R0:W-:Y:S01]  /*38b0*/  STG.E desc[UR8][R2.64], R51 ;  /* 0x0000003302007986 */ /* 0x0001e2000c101908 */
[----:B------:R-:W-:Y:S01]  /*38c0*/  FADD.FTZ R13, R0, R13 ;  /* 0x0000000d000d7221 */ /* 0x000fe20000010000 */
[----:B------:R-:W-:Y:S01]  /*38d0*/  MOV R4, R10 ;  /* 0x0000000a00047202 */ /* 0x000fe20000000f00 */
[----:B------:R-:W-:Y:S01]  /*38e0*/  IMAD.MOV.U32 R5, RZ, RZ, R15 ;  /* 0x000000ffff057224 */ /* 0x000fe200078e000f */
[----:B0-----:R-:W-:Y:S02]  /*38f0*/  MOV R2, R14 ;  /* 0x0000000e00027202 */ /* 0x001fe40000000f00 */
[----:B------:R-:W-:-:S05]  /*3900*/  MOV R3, R23 ;  /* 0x0000001700037202 */ /* 0x000fca0000000f00 */
[----:B------:R0:W-:Y:S02]  /*3910*/  STG.E desc[UR8][R2.64], R27 ;  /* 0x0000001b02007986 */ /* 0x0001e4000c101908 */
[----:B0-----:R-:W-:Y:S01]  /*3920*/  IMAD.MOV.U32 R2, RZ, RZ, R12 ;  /* 0x000000ffff027224 */ /* 0x001fe200078e000c */
[----:B------:R-:W-:-:S05]  /*3930*/  MOV R3, R21 ;  /* 0x0000001500037202 */ /* 0x000fca0000000f00 */
[----:B------:R-:W-:Y:S04]  /*3940*/  STG.E desc[UR8][R2.64], R13 ;  /* 0x0000000d02007986 */ /* 0x000fe8000c101908 */
[----:B------:R-:W-:Y:S01]  /*3950*/  STG.E desc[UR8][R4.64], R17 ;  /* 0x0000001104007986 */ /* 0x000fe2000c101908 */
[----:B------:R-:W-:Y:S05]  /*3960*/  EXIT ;  /* 0x000000000000794d */ /* 0x000fea0003800000 */
.L_x_902:
[----:B------:R-:W-:Y:S01]  /*3970*/  HFMA2 R110, -RZ, RZ, 0, 5.9604644775390625e-08 ;  /* 0x00000001ff6e7431 */ /* 0x000fe200000001ff */
[----:B------:R-:W-:Y:S01]  /*3980*/  BSSY B1, `(.L_x_915) ;  /* 0x0000007000017945 */ /* 0x000fe20003800000 */
[----:B------:R-:W-:Y:S01]  /*3990*/  MOV R111, R62 ;  /* 0x0000003e006f7202 */ /* 0x000fe20000000f00 */
[----:B------:R-:W-:Y:S01]  /*39a0*/  IMAD.MOV.U32 R113, RZ, RZ, 0x1f ;  /* 0x0000001fff717424 */ /* 0x000fe200078e00ff */
[----:B------:R-:W-:-:S07]  /*39b0*/  MOV R68, 0xffffffff ;  /* 0xffffffff00447802 */ /* 0x000fce0000000f00 */
[----:B0----5:R-:W-:Y:S05]  /*39c0*/  WARPSYNC.COLLECTIVE R68, `(.L_x_916) ;  /* 0x0000000044087348 */ /* 0x021fea0003c00000 */
[----:B------:R1:W2:Y:S02]  /*39d0*/  SHFL.BFLY P0, R69, R111, R110, R113 ;  /* 0x0c00006e6f457389 */ /* 0x0002a40000000071 */
[----:B012--5:R-:W-:Y:S05]  /*39e0*/  ENDCOLLECTIVE ;  /* 0x000000000000791b */ /* 0x027fea0003800000 */
.L_x_916:
[----:B------:R-:W-:Y:S05]  /*39f0*/  BSYNC B1 ;  /* 0x0000000000017941 */ /* 0x000fea0003800000 */
.L_x_915:
[----:B------:R-:W-:Y:S02]  /*3a00*/  IMAD.MOV.U32 R111, RZ, RZ, R64 ;  /* 0x000000ffff6f7224 */ /* 0x000fe400078e0040 */
[----:B------:R-:W-:Y:S01]  /*3a10*/  HFMA2 R110, -RZ, RZ, 0, 5.9604644775390625e-08 ;  /* 0x00000001ff6e7431 */ /* 0x000fe200000001ff */
[----:B------:R-:W-:Y:S01]  /*3a20*/  MOV R113, 0x1f ;  /* 0x0000001f00717802 */ /* 0x000fe20000000f00 */
[----:B------:R-:W-:Y:S01]  /*3a30*/  IMAD.MOV.U32 R68, RZ, RZ, -0x1 ;  /* 0xffffffffff447424 */ /* 0x000fe200078e00ff */
[----:B------:R-:W-:-:S07]  /*3a40*/  MOV R61, R69 ;  /* 0x00000045003d7202 */ /* 0x000fce0000000f00 */
[----:B------:R-:W-:Y:S05]  /*3a50*/  WARPSYNC.COLLECTIVE R68, `(.L_x_917) ;  /* 0x0000000044087348 */ /* 0x000fea0003c00000 */
[----:B------:R0:W1:Y:S02]  /*3a60*/  SHFL.BFLY P0, R69, R111, R110, R113 ;  /* 0x0c00006e6f457389 */ /* 0x0000640000000071 */
[----:B01----:R-:W-:Y:S05]  /*3a70*/  ENDCOLLECTIVE ;  /* 0x000000000000791b */ /* 0x003fea0003800000 */
.L_x_917:
[----:B------:R-:W-:-:S05]  /*3a80*/  FADD.FTZ R61, R61, R62 ;  /* 0x0000003e3d3d7221 */ /* 0x000fca0000010000 */
[----:B------:R-:W-:Y:S01]  /*3a90*/  MOV R111, R61 ;  /* 0x0000003d006f7202 */ /* 0x000fe20000000f00 */
[----:B------:R-:W-:Y:S01]  /*3aa0*/  IMAD.MOV.U32 R110, RZ, RZ, 0x2 ;  /* 0x00000002ff6e7424 */ /* 0x000fe200078e00ff */
[----:B------:R-:W-:-:S07]  /*3ab0*/  MOV R63, R69 ;  /* 0x00000045003f7202 */ /* 0x000fce0000000f00 */
[----:B------:R-:W-:Y:S05]  /*3ac0*/  WARPSYNC.COLLECTIVE R68, `(.L_x_918) ;  /* 0x0000000044087348 */ /* 0x000fea0003c00000 */
[----:B------:R0:W1:Y:S02]  /*3ad0*/  SHFL.BFLY P0, R69, R111, R110, R113 ;  /* 0x0c00006e6f457389 */ /* 0x0000640000000071 */
[----:B01----:R-:W-:Y:S05]  /*3ae0*/  ENDCOLLECTIVE ;  /* 0x000000000000791b */ /* 0x003fea0003800000 */
.L_x_918:
[----:B------:R-:W-:-:S05]  /*3af0*/  FADD.FTZ R63, R63, R64 ;  /* 0x000000403f3f7221 */ /* 0x000fca0000010000 */
[----:B------:R-:W-:Y:S02]  /*3b00*/  MOV R111, R63 ;  /* 0x0000003f006f7202 */ /* 0x000fe40000000f00 */
[----:B------:R-:W-:-:S07]  /*3b10*/  MOV R60, R69 ;  /* 0x00000045003c7202 */ /* 0x000fce0000000f00 */
[----:B------:R-:W-:Y:S05]  /*3b20*/  WARPSYNC.COLLECTIVE R68, `(.L_x_919) ;  /* 0x0000000044087348 */ /* 0x000fea0003c00000 */
[----:B------:R0:W1:Y:S02]  /*3b30*/  SHFL.BFLY P0, R69, R111, R110, R113 ;  /* 0x0c00006e6f457389 */ /* 0x0000640000000071 */
[----:B01----:R-:W-:Y:S05]  /*3b40*/  ENDCOLLECTIVE ;  /* 0x000000000000791b */ /* 0x003fea0003800000 */
.L_x_919:
[----:B------:R-:W-:-:S05]  /*3b50*/  FADD.FTZ R60, R61, R60 ;  /* 0x0000003c3d3c7221 */ /* 0x000fca0000010000 */
[----:B------:R-:W-:Y:S01]  /*3b60*/  MOV R111, R60 ;  /* 0x0000003c006f7202 */ /* 0x000fe20000000f00 */
[----:B------:R-:W-:Y:S02]  /*3b70*/  HFMA2 R110, -RZ, RZ, 0, 2.384185791015625e-07 ;  /* 0x00000004ff6e7431 */ /* 0x000fe400000001ff */
[----:B------:R-:W-:-:S07]  /*3b80*/  IMAD.MOV.U32 R66, RZ, RZ, R69 ;  /* 0x000000ffff427224 */ /* 0x000fce00078e0045 */
[----:B------:R-:W-:Y:S05]  /*3b90*/  WARPSYNC.COLLECTIVE R68, `(.L_x_920) ;  /* 0x0000000044087348 */ /* 0x000fea0003c00000 */
[----:B------:R0:W1:Y:S02]  /*3ba0*/  SHFL.BFLY P0, R69, R111, R110, R113 ;  /* 0x0c00006e6f457389 */ /* 0x0000640000000071 */
[----:B01----:R-:W-:Y:S05]  /*3bb0*/  ENDCOLLECTIVE ;  /* 0x000000000000791b */ /* 0x003fea0003800000 */
.L_x_920:
[----:B------:R-:W-:-:S04]  /*3bc0*/  FADD.FTZ R66, R63, R66 ;  /* 0x000000423f427221 */ /* 0x000fc80000010000 */
[----:B------:R-:W-:Y:S01]  /*3bd0*/  IMAD.MOV.U32 R111, RZ, RZ, R66 ;  /* 0x000000ffff6f7224 */ /* 0x000fe200078e0042 */
[----:B------:R-:W-:-:S07]  /*3be0*/  MOV R65, R69 ;  /* 0x0000004500417202 */ /* 0x000fce0000000f00 */
[----:B------:R-:W-:Y:S05]  /*3bf0*/  WARPSYNC.COLLECTIVE R68, `(.L_x_921) ;  /* 0x0000000044087348 */ /* 0x000fea0003c00000 */
[----:B------:R0:W1:Y:S02]  /*3c00*/  SHFL.BFLY P0, R69, R111, R110, R113 ;  /* 0x0c00006e6f457389 */ /* 0x0000640000000071 */
[----:B01----:R-:W-:Y:S05]  /*3c10*/  ENDCOLLECTIVE ;  /* 0x000000000000791b */ /* 0x003fea0003800000 */
.L_x_921:
[----:B------:R-:W-:-:S05]  /*3c20*/  FADD.FTZ R65, R60, R65 ;  /* 0x000000413c417221 */ /* 0x000fca0000010000 */
[----:B------:R-:W-:Y:S01]  /*3c30*/  MOV R111, R65 ;  /* 0x00000041006f7202 */ /* 0x000fe20000000f00 */
[----:B------:R-:W-:Y:S01]  /*3c40*/  HFMA2 R110, -RZ, RZ, 0, 4.76837158203125e-07 ;  /* 0x00000008ff6e7431 */ /* 0x000fe200000001ff */
[----:B------:R-:W-:-:S07]  /*3c50*/  MOV R67, R69 ;  /* 0x0000004500437202 */ /* 0x000fce0000000f00 */
[----:B------:R-:W-:Y:S05]  /*3c60*/  WARPSYNC.COLLECTIVE R68, `(.L_x_922) ;  /* 0x0000000044087348 */ /* 0x000fea0003c00000 */
[----:B------:R0:W1:Y:S02]  /*3c70*/  SHFL.BFLY P0, R69, R111, R110, R113 ;  /* 0x0c00006e6f457389 */ /* 0x0000640000000071 */
[----:B01----:R-:W-:Y:S05]  /*3c80*/  ENDCOLLECTIVE ;  /* 0x000000000000791b */ /* 0x003fea0003800000 */
.L_x_922:
[----:B------:R-:W-:-:S05]  /*3c90*/  FADD.FTZ R67, R66, R67 ;  /* 0x0000004342437221 */ /* 0x000fca0000010000 */
[----:B------:R-:W-:Y:S01]  /*3ca0*/  MOV R111, R67 ;  /* 0x00000043006f7202 */ /* 0x000fe20000000f00 */
[----:B------:R-:W-:-:S07]  /*3cb0*/  IMAD.MOV.U32 R62, RZ, RZ, R69 ;  /* 0x000000ffff3e7224 */ /* 0x000fce00078e0045 */
[----:B------:R-:W-:Y:S05]  /*3cc0*/  WARPSYNC.COLLECTIVE R68, `(.L_x_923) ;  /* 0x0000000044087348 */ /* 0x000fea0003c00000 */
[----:B------:R0:W1:Y:S02]  /*3cd0*/  SHFL.BFLY P0, R69, R111, R110, R113 ;  /* 0x0c00006e6f457389 */ /* 0x0000640000000071 */
[----:B01----:R-:W-:Y:S05]  /*3ce0*/  ENDCOLLECTIVE ;  /* 0x000000000000791b */ /* 0x003fea0003800000 */
.L_x_923:
[----:B------:R-:W-:-:S05]  /*3cf0*/  FADD.FTZ R62, R65, R62 ;  /* 0x0000003e413e7221 */ /* 0x000fca0000010000 */
[----:B------:R-:W-:Y:S01]  /*3d00*/  MOV R111, R62 ;  /* 0x0000003e006f7202 */ /* 0x000fe20000000f00 */
[----:B------:R-:W-:Y:S01]  /*3d10*/  IMAD.MOV.U32 R110, RZ, RZ, 0x10 ;  /* 0x00000010ff6e7424 */ /* 0x000fe200078e00ff */
[----:B------:R-:W-:-:S07]  /*3d20*/  MOV R64, R69 ;  /* 0x0000004500407202 */ /* 0x000fce0000000f00 */
[----:B------:R-:W-:Y:S05]  /*3d30*/  WARPSYNC.COLLECTIVE R68, `(.L_x_924) ;  /* 0x0000000044087348 */ /* 0x000fea0003c00000 */
[----:B------:R0:W1:Y:S02]  /*3d40*/  SHFL.BFLY P0, R69, R111, R110, R113 ;  /* 0x0c00006e6f457389 */ /* 0x0000640000000071 */
[----:B01----:R-:W-:Y:S05]  /*3d50*/  ENDCOLLECTIVE ;  /* 0x000000000000791b */ /* 0x003fea0003800000 */
.L_x_924:
[----:B------:R-:W-:-:S05]  /*3d60*/  FADD.FTZ R64, R67, R64 ;  /* 0x0000004043407221 */ /* 0x000fca0000010000 */
[----:B------:R-:W-:Y:S02]  /*3d70*/  MOV R111, R64 ;  /* 0x00000040006f7202 */ /* 0x000fe40000000f00 */
[----:B------:R-:W-:-:S07]  /*3d80*/  MOV R61, R69 ;  /* 0x00000045003d7202 */ /* 0x000fce0000000f00 */
[----:B------:R-:W-:Y:S05]  /*3d90*/  WARPSYNC.COLLECTIVE R68, `(.L_x_925) ;  /* 0x0000000044087348 */ /* 0x000fea0003c00000 */
[----:B------:R0:W1:Y:S02]  /*3da0*/  SHFL.BFLY P0, R69, R111, R110, R113 ;  /* 0x0c00006e6f457389 */ /* 0x0000640000000071 */
[----:B01----:R-:W-:Y:S05]  /*3db0*/  ENDCOLLECTIVE ;  /* 0x000000000000791b */ /* 0x003fea0003800000 */
.L_x_925:
[----:B------:R-:W-:Y:S01]  /*3dc0*/  MOV R63, R69 ;  /* 0x00000045003f7202 */ /* 0x000fe20000000f00 */
[----:B------:R-:W-:Y:S06]  /*3dd0*/  BRA `(.L_x_926) ;  /* 0xffffffd000bc7947 */ /* 0x000fec000383ffff */
.L_x_927:
        /* <DEDUP_REMOVED lines=10> */
.L_x_2840:


//--------------------- .text._ZN10layer_norm31ln_parallel_residual_bwd_kernelINS_13Kernel_traitsI13__nv_bfloat16S2_fS2_fjLj256ELj1ELj4ELj1ELj16ENS_18Kernel_traits_baseILj256ES2_S2_fS2_fjLj128EEEEELb1ELb0ELb1EEEvNS_9BwdParamsE --------------------------
	.section	.text._ZN10layer_norm31ln_parallel_residual_bwd_kernelINS_13Kernel_traitsI13__nv_bfloat16S2_fS2_fjLj256ELj1ELj4ELj1ELj16ENS_18Kernel_traits_baseILj256ES2_S2_fS2_fjLj128EEEEELb1ELb0ELb1EEEvNS_9BwdParamsE,"ax",@progbits
	.align	128
        .global         _ZN10layer_norm31ln_parallel_residual_bwd_kernelINS_13Kernel_traitsI13__nv_bfloat16S2_fS2_fjLj256ELj1ELj4ELj1ELj16ENS_18Kernel_traits_baseILj256ES2_S2_fS2_fjLj128EEEEELb1ELb0ELb1EEEvNS_9BwdParamsE
        .type           _ZN10layer_norm31ln_parallel_residual_bwd_kernelINS_13Kernel_traitsI13__nv_bfloat16S2_fS2_fjLj256ELj1ELj4ELj1ELj16ENS_18Kernel_traits_baseILj256ES2_S2_fS2_fjLj128EEEEELb1ELb0ELb1EEEvNS_9BwdParamsE,@function
        .size           _ZN10layer_norm31ln_parallel_residual_bwd_kernelINS_13Kernel_traitsI13__nv_bfloat16S2_fS2_fjLj256ELj1ELj4ELj1ELj16ENS_18Kernel_traits_baseILj256ES2_S2_fS2_fjLj128EEEEELb1ELb0ELb1EEEvNS_9BwdParamsE,(.L_x_2841 - _ZN10layer_norm31ln_parallel_residual_bwd_kernelINS_13Kernel_traitsI13__nv_bfloat16S2_fS2_fjLj256ELj1ELj4ELj1ELj16ENS_18Kernel_traits_baseILj256ES2_S2_fS2_fjLj128EEEEELb1ELb0ELb1EEEvNS_9BwdParamsE)
        .other          _ZN10layer_norm31ln_parallel_residual_bwd_kernelINS_13Kernel_traitsI13__nv_bfloat16S2_fS2_fjLj256ELj1ELj4ELj1ELj16ENS_18Kernel_traits_baseILj256ES2_S2_fS2_fjLj128EEEEELb1ELb0ELb1EEEvNS_9BwdParamsE,@"STO_CUDA_ENTRY STV_DEFAULT"
_ZN10layer_norm31ln_parallel_residual_bwd_kernelINS_13Kernel_traitsI13__nv_bfloat16S2_fS2_fjLj256ELj1ELj4ELj1ELj16ENS_18Kernel_traits_baseILj256ES2_S2_fS2_fjLj128EEEEELb1ELb0ELb1EEEvNS_9BwdParamsE:
.text._ZN10layer_norm31ln_parallel_residual_bwd_kernelINS_13Kernel_traitsI13__nv_bfloat16S2_fS2_fjLj256ELj1ELj4ELj1ELj16ENS_18Kernel_traits_baseILj256ES2_S2_fS2_fjLj128EEEEELb1ELb0ELb1EEEvNS_9BwdParamsE:
        /* <DEDUP_REMOVED lines=56> */
[----:B0-----:R-:W-:Y:S02]  /*0380*/  CS2R R2, SRZ ;  /* 0x0000000000027805 */ /* 0x001fe4000001ff00 */
[----:B------:R-:W-:Y:S02]  /*0390*/  MOV R99, RZ ;  /* 0x000000ff00637202 */ /* 0x000fe40000000f00 */
[----:B----4-:R-:W-:Y:S01]  /*03a0*/  PRMT R77, R4, 0x7632, R77 ;  /* 0x00007632044d7816 */ /* 0x010fe2000000004d */
[----:B------:R-:W-:Y:S01]  /*03b0*/  IMAD.U32 R88, R5, 0x10000, RZ ;  /* 0x0001000005587824 */ /* 0x000fe200078e00ff */
[C---:B------:R-:W-:Y:S01]  /*03c0*/  PRMT R74, R7.reuse, 0x7632, R74 ;  /* 0x00007632074a7816 */ /* 0x040fe2000000004a */
[----:B------:R-:W-:Y:S01]  /*03d0*/  IMAD.U32 R86, R7, 0x10000, RZ ;  /* 0x0001000007567824 */ /* 0x000fe200078e00ff */
[----:B------:R-:W-:Y:S01]  /*03e0*/  PRMT R76, R5, 0x7632, R76 ;  /* 0x00007632054c7816 */ /* 0x000fe2000000004c */
[----:B------:R-:W-:Y:S01]  /*03f0*/  IMAD.U32 R77, R77, 0x10000, RZ ;  /* 0x000100004d4d7824 */ /* 0x000fe200078e00ff */
[----:B------:R-:W-:Y:S01]  /*0400*/  PRMT R75, R6, 0x7632, R75 ;  /* 0x00007632064b7816 */ /* 0x000fe2000000004b */
[----:B--2---:R-:W-:Y:S01]  /*0410*/  IMAD.U32 R84, R9, 0x10000, RZ ;  /* 0x0001000009547824 */ /* 0x004fe200078e00ff */
[----:B------:R-:W-:Y:S01]  /*0420*/  PRMT R71, R10, 0x7632, R71 ;  /* 0x000076320a477816 */ /* 0x000fe20000000047 */
[----:B------:R-:W-:Y:S01]  /*0430*/  IMAD.U32 R82, R11, 0x10000, RZ ;  /* 0x000100000b527824 */ /* 0x000fe200078e00ff */
[----:B------:R-:W-:Y:S01]  /*0440*/  PRMT R73, R8, 0x7632, R73 ;  /* 0x0000763208497816 */ /* 0x000fe20000000049 */
[----:B------:R-:W-:Y:S01]  /*0450*/  IMAD.U32 R74, R74, 0x10000, RZ ;  /* 0x000100004a4a7824 */ /* 0x000fe200078e00ff */
[----:B------:R-:W-:Y:S01]  /*0460*/  PRMT R72, R9, 0x7632, R72 ;  /* 0x0000763209487816 */ /* 0x000fe20000000048 */
[----:B------:R-:W-:Y:S01]  /*0470*/  IMAD.U32 R71, R71, 0x10000, RZ ;  /* 0x0001000047477824 */ /* 0x000fe200078e00ff */
[----:B------:R-:W-:-:S02]  /*0480*/  PRMT R70, R11, 0x7632, R70 ;  /* 0x000076320b467816 */ /* 0x000fc40000000046 */
[----:B------:R-:W-:Y:S02]  /*0490*/  SHF.L.U32 R89, R4, 0x10, RZ ;  /* 0x0000001004597819 */ /* 0x000fe400000006ff */
[----:B------:R-:W-:Y:S02]  /*04a0*/  CS2R R4, SRZ ;  /* 0x0000000000047805 */ /* 0x000fe4000001ff00 */
[----:B------:R-:W-:Y:S02]  /*04b0*/  SHF.L.U32 R87, R6, 0x10, RZ ;  /* 0x0000001006577819 */ /* 0x000fe400000006ff */
[----:B------:R-:W-:Y:S02]  /*04c0*/  CS2R R6, SRZ ;  /* 0x0000000000067805 */ /* 0x000fe4000001ff00 */
[----:B------:R-:W-:Y:S02]  /*04d0*/  SHF.L.U32 R85, R8, 0x10, RZ ;  /* 0x0000001008557819 */ /* 0x000fe400000006ff */
[----:B------:R-:W-:-:S02]  /*04e0*/  CS2R R8, SRZ ;  /* 0x0000000000087805 */ /* 0x000fc4000001ff00 */
[----:B------:R-:W-:Y:S02]  /*04f0*/  SHF.L.U32 R83, R10, 0x10, RZ ;  /* 0x000000100a537819 */ /* 0x000fe400000006ff */
[----:B------:R-:W-:Y:S02]  /*0500*/  CS2R R10, SRZ ;  /* 0x00000000000a7805 */ /* 0x000fe4000001ff00 */
[----:B------:R-:W-:Y:S02]  /*0510*/  SHF.L.U32 R76, R76, 0x10, RZ ;  /* 0x000000104c4c7819 */ /* 0x000fe400000006ff */
[----:B------:R-:W-:Y:S02]  /*0520*/  SHF.L.U32 R75, R75, 0x10, RZ ;  /* 0x000000104b4b7819 */ /* 0x000fe400000006ff */
[----:B------:R-:W-:Y:S02]  /*0530*/  SHF.L.U32 R73, R73, 0x10, RZ ;  /* 0x0000001049497819 */ /* 0x000fe400000006ff */
[----:B------:R-:W-:-:S02]  /*0540*/  SHF.L.U32 R72, R72, 0x10, RZ ;  /* 0x0000001048487819 */ /* 0x000fc400000006ff */
[----:B---3--:R-:W-:-:S07]  /*0550*/  SHF.L.U32 R70, R70, 0x10, RZ ;  /* 0x0000001046467819 */ /* 0x008fce00000006ff */
.L_x_939:
[----:B0-----:R-:W0:Y:S01]  /*0560*/  LDC.64 R50, c[0x0][0x3c0] ;  /* 0x0000f000ff327b82 */ /* 0x001e220000000a00 */
[----:B------:R-:W-:-:S05]  /*0570*/  IMAD R0, R79, UR12, RZ ;  /* 0x0000000c4f007c24 */ /* 0x000fca000f8e02ff */
[----:B------:R-:W-:Y:S02]  /*0580*/  SHF.R.S32.HI R47, RZ, 0x1f, R0 ;  /* 0x0000001fff2f7819 */ /* 0x000fe40000011400 */
[----:B------:R-:W1:Y:S02]  /*0590*/  LDC.64 R106, c[0x0][0x3a8] ;  /* 0x0000ea00ff6a7b82 */ /* 0x000e640000000a00 */
[----:B------:R-:W-:-:S06]  /*05a0*/  LEA.HI R47, R47, R0, RZ, 0x3 ;  /* 0x000000002f2f7211 */ /* 0x000fcc00078f18ff */
[----:B------:R-:W2:Y:S01]  /*05b0*/  LDC.64 R44, c[0x0][0x430] ;  /* 0x00010c00ff2c7b82 */ /* 0x000ea20000000a00 */
[----:B------:R-:W-:-:S07]  /*05c0*/  LEA.HI.SX32 R69, R47, R90, 0x1d ;  /* 0x0000005a2f457211 */ /* 0x000fce00078feaff */
[----:B------:R-:W3:Y:S01]  /*05d0*/  LDC.64 R48, c[0x0][0x3c8] ;  /* 0x0000f200ff307b82 */ /* 0x000ee20000000a00 */
[----:B0-----:R-:W-:-:S07]  /*05e0*/  IMAD.WIDE R50, R79, 0x4, R50 ;  /* 0x000000044f327825 */ /* 0x001fce00078e0232 */
[----:B------:R-:W0:Y:S01]  /*05f0*/  LDC.64 R56, c[0x0][0x428] ;  /* 0x00010a00ff387b82 */ /* 0x000e220000000a00 */
[----:B------:R-:W-:Y:S01]  /*0600*/  ISETP.NE.U32.AND P1, PT, RZ, UR14, PT ;  /* 0x0000000eff007c0c */ /* 0x000fe2000bf25070 */
[----:B------:R-:W4:Y:S01]  /*0610*/  LDG.E R0, desc[UR8][R50.64] ;  /* 0x0000000832007981 */ /* 0x000f22000c1e1900 */
[C---:B-1----:R-:W-:Y:S02]  /*0620*/  IMAD.WIDE.U32 R106, R69.reuse, 0x20, R106 ;  /* 0x00000020456a7825 */ /* 0x042fe400078e006a */
[----:B------:R-:W-:Y:S02]  /*0630*/  ISETP.NE.AND.EX P1, PT, RZ, UR15, PT, P1 ;  /* 0x0000000fff007c0c */ /* 0x000fe4000bf25310 */
[----:B--2---:R-:W-:Y:S01]  /*0640*/  IMAD.WIDE.U32 R44, R69, 0x10, R44 ;  /* 0x00000010452c7825 */ /* 0x004fe200078e002c */
[----:B------:R-:W2:Y:S01]  /*0650*/  LDG.E.128 R52, desc[UR8][R106.64] ;  /* 0x000000086a347981 */ /* 0x000ea2000c1e1d00 */
[----:B------:R-:W1:Y:S04]  /*0660*/  LDC.64 R102, c[0x0][0x3b0] ;  /* 0x0000ec00ff667b82 */ /* 0x000e680000000a00 */
[----:B------:R-:W2:Y:S01]  /*0670*/  LDG.E.128 R44, desc[UR8][R44.64] ;  /* 0x000000082c2c7981 */ /* 0x000ea2000c1e1d00 */
[----:B---3--:R-:W-:-:S04]  /*0680*/  IMAD.WIDE R100, R79, 0x4, R48 ;  /* 0x000000044f647825 */ /* 0x008fc800078e0230 */
[----:B------:R-:W3:Y:S01]  /*0690*/  @P1 LDC.64 R80, c[0x0][0x3b8] ;  /* 0x0000ee00ff501b82 */ /* 0x000ee20000000a00 */
[----:B------:R-:W2:Y:S04]  /*06a0*/  LDG.E.128 R48, desc[UR8][R106.64+0x10] ;  /* 0x000010086a307981 */ /* 0x000ea8000c1e1d00 */
[----:B------:R2:W2:Y:S01]  /*06b0*/  LDG.E R100, desc[UR8][R100.64] ;  /* 0x0000000864647981 */ /* 0x0004a2000c1e1900 */
[----:B0-----:R-:W-:-:S06]  /*06c0*/  IMAD.WIDE.U32 R56, R69, 0x10, R56 ;  /* 0x0000001045387825 */ /* 0x001fcc00078e0038 */
[----:B------:R-:W2:Y:S01]  /*06d0*/  LDG.E.128 R56, desc[UR8][R56.64] ;  /* 0x0000000838387981 */ /* 0x000ea2000c1e1d00 */
[----:B---3--:R-:W-:-:S06]  /*06e0*/  @P1 IMAD.WIDE.U32 R80, R69, 0x8, R80 ;  /* 0x0000000845501825 */ /* 0x008fcc00078e0050 */
[----:B------:R-:W3:Y:S01]  /*06f0*/  @P1 LDG.E.64 R80, desc[UR8][R80.64] ;  /* 0x0000000850501981 */ /* 0x000ee2000c1e1b00 */
[C---:B-1----:R-:W-:Y:S02]  /*0700*/  IMAD.WIDE.U32 R108, R69.reuse, 0x8, R102 ;  /* 0x00000008456c7825 */ /* 0x042fe400078e0066 */
[----:B------:R-:W0:Y:S04]  /*0710*/  @P0 LDC.64 R102, c[0x0][0x438] ;  /* 0x00010e00ff660b82 */ /* 0x000e280000000a00 */
[----:B------:R-:W3:Y:S01]  /*0720*/  LDG.E.64 R108, desc[UR8][R108.64] ;  /* 0x000000086c6c7981 */ /* 0x000ee2000c1e1b00 */
        /* <DEDUP_REMOVED lines=8> */
[--C-:B--2---:R-:W-:Y:S01]  /*07b0*/  FADD.FTZ R101, R52, -R102.reuse ;  /* 0x8000006634657221 */ /* 0x104fe20000010000 */
[--C-:B------:R-:W-:Y:S01]  /*07c0*/  FADD.FTZ R53, R53, -R102.reuse ;  /* 0x8000006635357221 */ /* 0x100fe20000010000 */
[----:B------:R-:W-:Y:S01]  /*07d0*/  FADD.FTZ R55, R55, -R102 ;  /* 0x8000006637377221 */ /* 0x000fe20000010000 */
[C---:B0-----:R-:W-:Y:S01]  /*07e0*/  PRMT R105, R44.reuse, 0x7632, R105 ;  /* 0x000076322c697816 */ /* 0x041fe20000000069 */
[----:B------:R-:W-:Y:S01]  /*07f0*/  IMAD.U32 R44, R44, 0x10000, RZ ;  /* 0x000100002c2c7824 */ /* 0x000fe200078e00ff */
[C---:B------:R-:W-:Y:S02]  /*0800*/  PRMT R107, R45.reuse, 0x7632, R107 ;  /* 0x000076322d6b7816 */ /* 0x040fe4000000006b */
[----:B------:R-:W-:Y:S01]  /*0810*/  PRMT R104, R46, 0x7632, R104 ;  /* 0x000076322e687816 */ /* 0x000fe20000000068 */
[----:B------:R-:W-:Y:S01]  /*0820*/  FADD.FTZ R66, R44, R66 ;  /* 0x000000422c427221 */ /* 0x000fe20000010000 */
[----:B------:R-:W-:Y:S01]  /*0830*/  FMUL.FTZ R0, R100, R101 ;  /* 0x0000006564007220 */ /* 0x000fe20000410000 */
[----:B------:R-:W-:Y:S01]  /*0840*/  SHF.L.U32 R112, R45, 0x10, RZ ;  /* 0x000000102d707819 */ /* 0x000fe200000006ff */
[----:B------:R-:W-:Y:S01]  /*0850*/  FADD.FTZ R113, R54, -R102 ;  /* 0x8000006636717221 */ /* 0x000fe20000010000 */
[----:B------:R-:W-:Y:S01]  /*0860*/  SHF.L.U32 R107, R107, 0x10, RZ ;  /* 0x000000106b6b7819 */ /* 0x000fe200000006ff */
[----:B------:R-:W-:Y:S01]  /*0870*/  FFMA.FTZ R67, R0, R44, R67 ;  /* 0x0000002c00437223 */ /* 0x000fe20000010043 */
[----:B------:R-:W-:Y:S01]  /*0880*/  PRMT R52, R56, 0x7632, R52 ;  /* 0x0000763238347816 */ /* 0x000fe20000000034 */
[C---:B------:R-:W-:Y:S01]  /*0890*/  IMAD.U32 R110, R57.reuse, 0x10000, RZ ;  /* 0x00010000396e7824 */ /* 0x040fe200078e00ff */
[----:B------:R-:W-:-:S02]  /*08a0*/  PRMT R106, R57, 0x7632, R106 ;  /* 0x00007632396a7816 */ /* 0x000fc4000000006a */
[----:B------:R-:W-:Y:S01]  /*08b0*/  SHF.L.U32 R57, R46, 0x10, RZ ;  /* 0x000000102e397819 */ /* 0x000fe200000006ff */
[----:B------:R-:W-:Y:S01]  /*08c0*/  FMUL.FTZ R46, R100, R53 ;  /* 0x00000035642e7220 */ /* 0x000fe20000410000 */
[----:B------:R-:W-:Y:S01]  /*08d0*/  SHF.L.U32 R111, R56, 0x10, RZ ;  /* 0x00000010386f7819 */ /* 0x000fe200000006ff */
[----:B------:R-:W-:Y:S01]  /*08e0*/  FMUL.FTZ R44, R85, R44 ;  /* 0x0000002c552c7220 */ /* 0x000fe20000410000 */
[----:B------:R-:W-:Y:S01]  /*08f0*/  SHF.L.U32 R53, R52, 0x10, RZ ;  /* 0x0000001034357819 */ /* 0x000fe200000006ff */
[----:B------:R-:W-:Y:S01]  /*0900*/  FMUL.FTZ R52, R100, R55 ;  /* 0x0000003764347220 */ /* 0x000fe20000410000 */
[C---:B------:R-:W-:Y:S01]  /*0910*/  PRMT R56, R47.reuse, 0x7632, R56 ;  /* 0x000076322f387816 */ /* 0x040fe20000000038 */
[----:B------:R-:W-:Y:S02]  /*0920*/  IMAD.U32 R101, R47, 0x10000, RZ ;  /* 0x000100002f657824 */ /* 0x000fe400078e00ff */
[----:B------:R-:W-:Y:S01]  /*0930*/  FADD.FTZ R68, R111, R68 ;  /* 0x000000446f447221 */ /* 0x000fe20000010000 */
[-C--:B------:R-:W-:Y:S01]  /*0940*/  FFMA.FTZ R99, R0, R111.reuse, R99 ;  /* 0x0000006f00637223 */ /* 0x080fe20000010063 */
[----:B------:R-:W-:Y:S01]  /*0950*/  FFMA.FTZ R47, R89, R111, R44 ;  /* 0x0000006f592f7223 */ /* 0x000fe2000001002c */
[----:B------:R-:W-:Y:S01]  /*0960*/  FMUL.FTZ R45, R100, R113 ;  /* 0x00000071642d7220 */ /* 0x000fe20000410000 */
[----:B------:R-:W-:Y:S01]  /*0970*/  FMUL.FTZ R111, R84, R112 ;  /* 0x00000070546f7220 */ /* 0x000fe20000410000 */
[----:B------:R-:W-:-:S02]  /*0980*/  IMAD.U32 R55, R106, 0x10000, RZ ;  /* 0x000100006a377824 */ /* 0x000fc400078e00ff */
[-C--:B------:R-:W-:Y:S01]  /*0990*/  FFMA.FTZ R19, R52, R107.reuse, R19 ;  /* 0x0000006b34137223 */ /* 0x080fe20000010013 */
[----:B------:R-:W-:Y:S01]  /*09a0*/  FADD.FTZ R18, R107, R18 ;  /* 0x000000126b127221 */ /* 0x000fe20000010000 */
[----:B------:R-:W-:Y:S01]  /*09b0*/  FMUL.FTZ R107, R72, R107 ;  /* 0x0000006b486b7220 */ /* 0x000fe20000410000 */
[----:B------:R-:W-:Y:S01]  /*09c0*/  PRMT R103, R58, 0x7632, R103 ;  /* 0x000076323a677816 */ /* 0x000fe20000000067 */
[----:B------:R-:W-:Y:S01]  /*09d0*/  FADD.FTZ R60, R110, R60 ;  /* 0x0000003c6e3c7221 */ /* 0x000fe20000010000 */
[-C--:B------:R-:W-:Y:S01]  /*09e0*/  FFMA.FTZ R61, R45, R110.reuse, R61 ;  /* 0x0000006e2d3d7223 */ /* 0x080fe2000001003d */
[----:B------:R-:W-:Y:S01]  /*09f0*/  FFMA.FTZ R44, R88, R110, R111 ;  /* 0x0000006e582c7223 */ /* 0x000fe2000001006f */
[-C--:B------:R-:W-:Y:S01]  /*0a00*/  FFMA.FTZ R21, R52, R55.reuse, R21 ;  /* 0x0000003734157223 */ /* 0x080fe20000010015 */
[----:B------:R-:W-:Y:S01]  /*0a10*/  FADD.FTZ R20, R55, R20 ;  /* 0x0000001437147221 */ /* 0x000fe20000010000 */
[--C-:B------:R-:W-:Y:S01]  /*0a20*/  FADD.FTZ R113, R49, -R102.reuse ;  /* 0x8000006631717221 */ /* 0x100fe20000010000 */
[----:B------:R-:W-:Y:S01]  /*0a30*/  IMAD.U32 R104, R104, 0x10000, RZ ;  /* 0x0001000068687824 */ /* 0x000fe200078e00ff */
[----:B------:R-:W-:Y:S01]  /*0a40*/  SHF.L.U32 R110, R105, 0x10, RZ ;  /* 0x00000010696e7819 */ /* 0x000fe200000006ff */
[----:B------:R-:W-:Y:S01]  /*0a50*/  FFMA.FTZ R55, R76, R55, R107 ;  /* 0x000000374c377223 */ /* 0x000fe2000001006b */
[--C-:B------:R-:W-:Y:S01]  /*0a60*/  FADD.FTZ R111, R48, -R102.reuse ;  /* 0x80000066306f7221 */ /* 0x100fe20000010000 */
[--C-:B------:R-:W-:Y:S01]  /*0a70*/  FADD.FTZ R105, R50, -R102.reuse ;  /* 0x8000006632697221 */ /* 0x100fe20000010000 */
[----:B------:R-:W-:Y:S01]  /*0a80*/  FADD.FTZ R107, R51, -R102 ;  /* 0x80000066336b7221 */ /* 0x000fe20000010000 */
[----:B------:R-:W-:Y:S01]  /*0a90*/  SHF.L.U32 R102, R103, 0x10, RZ ;  /* 0x0000001067667819 */ /* 0x000fe200000006ff */
        /* <DEDUP_REMOVED lines=8> */
[----:B------:R-:W-:-:S02]  /*0b20*/  PRMT R54, R59, 0x7632, R54 ;  /* 0x000076323b367816 */ /* 0x000fc40000000036 */
[----:B------:R-:W-:Y:S01]  /*0b30*/  SHF.L.U32 R102, R56, 0x10, RZ ;  /* 0x0000001038667819 */ /* 0x000fe200000006ff */
[----:B------:R-:W-:Y:S01]  /*0b40*/  FADD.FTZ R6, R58, R6 ;  /* 0x000000063a067221 */ /* 0x000fe20000010000 */
[----:B------:R-:W-:Y:S01]  /*0b50*/  SHF.L.U32 R59, R59, 0x10, RZ ;  /* 0x000000103b3b7819 */ /* 0x000fe200000006ff */
[-C--:B------:R-:W-:Y:S01]  /*0b60*/  FFMA.FTZ R50, R87, R58.reuse, R50 ;  /* 0x0000003a57327223 */ /* 0x080fe20000010032 */
[----:B------:R-:W-:Y:S01]  /*0b70*/  FFMA.FTZ R2, R49, R58, R2 ;  /* 0x0000003a31027223 */ /* 0x000fe20000010002 */
[----:B------:R-:W-:Y:S01]  /*0b80*/  FADD.FTZ R14, R57, R14 ;  /* 0x0000000e390e7221 */ /* 0x000fe20000010000 */
[----:B------:R-:W-:Y:S01]  /*0b90*/  FFMA.FTZ R10, R49, R57, R10 ;  /* 0x00000039310a7223 */ /* 0x000fe2000001000a */
[----:B------:R-:W-:Y:S01]  /*0ba0*/  SHF.L.U32 R58, R54, 0x10, RZ ;  /* 0x00000010363a7819 */ /* 0x000fe200000006ff */
[----:B------:R-:W-:Y:S01]  /*0bb0*/  FMUL.FTZ R103, R82, R101 ;  /* 0x0000006552677220 */ /* 0x000fe20000410000 */
[C---:B------:R-:W-:Y:S01]  /*0bc0*/  FMUL.FTZ R57, R100.reuse, R105 ;  /* 0x0000006964397220 */ /* 0x040fe20000410000 */
[----:B------:R-:W-:Y:S01]  /*0bd0*/  FMUL.FTZ R54, R100, R107 ;  /* 0x0000006b64367220 */ /* 0x000fe20000410000 */
[----:B------:R-:W-:Y:S01]  /*0be0*/  FMUL.FTZ R105, R70, R102 ;  /* 0x0000006646697220 */ /* 0x000fe20000410000 */
[----:B------:R-:W-:Y:S01]  /*0bf0*/  FADD.FTZ R8, R59, R8 ;  /* 0x000000083b087221 */ /* 0x000fe20000010000 */
[-C--:B------:R-:W-:Y:S01]  /*0c00*/  FFMA.FTZ R56, R86, R59.reuse, R103 ;  /* 0x0000003b56387223 */ /* 0x080fe20000010067 */
[----:B------:R-:W-:Y:S01]  /*0c10*/  FFMA.FTZ R4, R57, R59, R4 ;  /* 0x0000003b39047223 */ /* 0x000fe20000010004 */
[----:B------:R-:W-:Y:S01]  /*0c20*/  FADD.FTZ R9, R58, R9 ;  /* 0x000000093a097221 */ /* 0x000fe20000010000 */
[-C--:B------:R-:W-:Y:S01]  /*0c30*/  FFMA.FTZ R59, R74, R58.reuse, R105 ;  /* 0x0000003a4a3b7223 */ /* 0x080fe20000010069 */
[----:B------:R-:W-:Y:S01]  /*0c40*/  FFMA.FTZ R5, R54, R58, R5 ;  /* 0x0000003a36057223 */ /* 0x000fe20000010005 */
[----:B---3--:R-:W-:Y:S01]  /*0c50*/  @P1 SHF.R.U64 R58, R80, 0x8, R81 ;  /* 0x00000008503a1819 */ /* 0x008fe20000001251 */
[----:B------:R-:W-:Y:S01]  /*0c60*/  FADD.FTZ R16, R101, R16 ;  /* 0x0000001065107221 */ /* 0x000fe20000010000 */
[----:B------:R-:W-:Y:S01]  /*0c70*/  FFMA.FTZ R12, R57, R101, R12 ;  /* 0x00000065390c7223 */ /* 0x000fe2000001000c */
[----:B------:R-:W-:Y:S01]  /*0c80*/  FADD.FTZ R17, R102, R17 ;  /* 0x0000001166117221 */ /* 0x000fe20000010000 */
[----:B------:R-:W-:Y:S01]  /*0c90*/  FFMA.FTZ R13, R54, R102, R13 ;  /* 0x00000066360d7223 */ /* 0x000fe2000001000d */
[----:B------:R-:W-:Y:S01]  /*0ca0*/  @P1 SHF.R.U64 R101, R80, 0x10, R81 ;  /* 0x0000001050651819 */ /* 0x000fe20000001251 */
[----:B------:R-:W-:Y:S01]  /*0cb0*/  FFMA.FTZ R63, R46, R110, R63 ;  /* 0x0000006e2e3f7223 */ /* 0x000fe2000001003f */
[----:B------:R-:W-:Y:S01]  /*0cc0*/  @P1 SHF.R.U64 R102, R80, 0x18, R81 ;  /* 0x0000001850661819 */ /* 0x000fe20000001251 */
[----:B------:R-:W-:Y:S01]  /*0cd0*/  FADD.FTZ R62, R110, R62 ;  /* 0x0000003e6e3e7221 */ /* 0x000fe20000010000 */
[----:B------:R-:W-:-:S02]  /*0ce0*/  @P1 PRMT R91, R80, 0x7610, R91 ;  /* 0x00007610505b1816 */ /* 0x000fc4000000005b */
[----:B------:R-:W-:Y:S01]  /*0cf0*/  @P1 PRMT R92, R58, 0x7610, R92 ;  /* 0x000076103a5c1816 */ /* 0x000fe2000000005c */
[----:B------:R-:W-:Y:S01]  /*0d00*/  FMUL.FTZ R110, R73, R110 ;  /* 0x0000006e496e7220 */ /* 0x000fe20000410000 */
[----:B------:R-:W-:Y:S02]  /*0d10*/  @P1 PRMT R95, R81, 0x7610, R95 ;  /* 0x00007610515f1816 */ /* 0x000fe4000000005f */
[--C-:B------:R-:W-:Y:S02]  /*0d20*/  @P1 SHF.R.U32.HI R58, RZ, 0x8, R81.reuse ;  /* 0x00000008ff3a1819 */ /* 0x100fe40000011651 */
[--C-:B------:R-:W-:Y:S02]  /*0d30*/  @P1 SHF.R.U32.HI R80, RZ, 0x10, R81.reuse ;  /* 0x00000010ff501819 */ /* 0x100fe40000011651 */
[----:B------:R-:W-:Y:S01]  /*0d40*/  @P1 SHF.R.U32.HI R81, RZ, 0x18, R81 ;  /* 0x00000018ff511819 */ /* 0x000fe20000011651 */
[-C--:B------:R-:W-:Y:S01]  /*0d50*/  FFMA.FTZ R65, R46, R53.reuse, R65 ;  /* 0x000000352e417223 */ /* 0x080fe20000010041 */
[----:B------:R-:W-:Y:S01]  /*0d60*/  FADD.FTZ R64, R53, R64 ;  /* 0x0000004035407221 */ /* 0x000fe20000010000 */
[----:B------:R-:W-:Y:S01]  /*0d70*/  @P1 PRMT R96, R58, 0x7610, R96 ;  /* 0x000076103a601816 */ /* 0x000fe20000000060 */
[----:B------:R-:W-:Y:S01]  /*0d80*/  FFMA.FTZ R53, R77, R53, R110 ;  /* 0x000000354d357223 */ /* 0x000fe2000001006e */
[----:B------:R-:W-:Y:S01]  /*0d90*/  @P1 PRMT R98, R81, 0x7610, R98 ;  /* 0x0000761051621816 */ /* 0x000fe20000000062 */
[----:B------:R-:W-:Y:S01]  /*0da0*/  FADD.FTZ R58, RZ, R47 ;  /* 0x0000002fff3a7221 */ /* 0x000fe20000010000 */
[----:B------:R-:W-:Y:S01]  /*0db0*/  FFMA.FTZ R81, R0, R47, RZ ;  /* 0x0000002f00517223 */ /* 0x000fe200000100ff */
[----:B------:R-:W-:-:S02]  /*0dc0*/  @P1 PRMT R93, R101, 0x7610, R93 ;  /* 0x00007610655d1816 */ /* 0x000fc4000000005d */
[----:B------:R-:W-:Y:S01]  /*0dd0*/  FADD.FTZ R101, R58, R53 ;  /* 0x000000353a657221 */ /* 0x000fe20000010000 */
[----:B------:R-:W-:Y:S01]  /*0de0*/  FFMA.FTZ R58, R46, R53, R81 ;  /* 0x000000352e3a7223 */ /* 0x000fe20000010051 */
[----:B------:R-:W-:Y:S02]  /*0df0*/  @P1 PRMT R97, R80, 0x7610, R97 ;  /* 0x0000761050611816 */ /* 0x000fe40000000061 */
[----:B------:R-:W-:Y:S01]  /*0e00*/  FADD.FTZ R80, R101, R44 ;  /* 0x0000002c65507221 */ /* 0x000fe20000010000 */
[----:B------:R-:W-:Y:S01]  /*0e10*/  @P1 PRMT R94, R102, 0x7610, R94 ;  /* 0x00007610665e1816 */ /* 0x000fe2000000005e */
[----:B------:R-:W-:Y:S01]  /*0e20*/  FFMA.FTZ R81, R45, R44, R58 ;  /* 0x0000002c2d517223 */ /* 0x000fe2000001003a */
[----:B------:R-:W-:Y:S02]  /*0e30*/  IMAD.MOV.U32 R102, RZ, RZ, R108 ;  /* 0x000000ffff667224 */ /* 0x000fe400078e006c */
[----:B------:R-:W-:Y:S01]  /*0e40*/  FADD.FTZ R101, R80, R55 ;  /* 0x0000003750657221 */ /* 0x000fe20000010000 */
[----:B------:R-:W-:Y:S01]  /*0e50*/  FADD.FTZ R15, R104, R15 ;  /* 0x0000000f680f7221 */ /* 0x000fe20000010000 */
[----:B------:R-:W-:Y:S01]  /*0e60*/  FFMA.FTZ R58, R52, R55, R81 ;  /* 0x00000037343a7223 */ /* 0x000fe20000010051 */
[----:B------:R-:W-:Y:S01]  /*0e70*/  FFMA.FTZ R11, R48, R104, R11 ;  /* 0x00000068300b7223 */ /* 0x000fe2000001000b */
[----:B------:R-:W-:-:S02]  /*0e80*/  SHF.R.U64 R103, R108, 0x8, R109 ;  /* 0x000000086c677819 */ /* 0x000fc4000000126d */
[----:B------:R-:W-:Y:S01]  /*0e90*/  PRMT R104, R102, 0x7610, R104 ;  /* 0x0000761066687816 */ /* 0x000fe20000000068 */
[----:B------:R-:W-:Y:S01]  /*0ea0*/  FADD.FTZ R102, R101, R50 ;  /* 0x0000003265667221 */ /* 0x000fe20000010000 */
[--C-:B------:R-:W-:Y:S01]  /*0eb0*/  FFMA.FTZ R81, R49, R50, R58.reuse ;  /* 0x0000003231517223 */ /* 0x100fe2000001003a */
[----:B------:R-:W-:Y:S02]  /*0ec0*/  PRMT R58, R103, 0x7610, R58 ;  /* 0x00007610673a7816 */ /* 0x000fe4000000003a */
[----:B------:R-:W-:Y:S01]  /*0ed0*/  SHF.R.U64 R105, R108, 0x10, R109 ;  /* 0x000000106c697819 */ /* 0x000fe2000000126d */
[----:B------:R-:W-:Y:S01]  /*0ee0*/  FADD.FTZ R103, R102, R51 ;  /* 0x0000003366677221 */ /* 0x000fe20000010000 */
[----:B------:R-:W-:Y:S01]  /*0ef0*/  SHF.R.U64 R106, R108, 0x18, R109 ;  /* 0x000000186c6a7819 */ /* 0x000fe2000000126d */
[--C-:B------:R-:W-:Y:S01]  /*0f00*/  FFMA.FTZ R102, R48, R51, R81.reuse ;  /* 0x0000003330667223 */ /* 0x100fe20000010051 */
[----:B------:R-:W-:Y:S02]  /*0f10*/  PRMT R80, R105, 0x7610, R80 ;  /* 0x0000761069507816 */ /* 0x000fe40000000050 */
[----:B------:R-:W-:Y:S01]  /*0f20*/  PRMT R81, R106, 0x7610, R81 ;  /* 0x000076106a517816 */ /* 0x000fe20000000051 */
[----:B------:R-:W-:Y:S01]  /*0f30*/  FADD.FTZ R106, R103, R56 ;  /* 0x00000038676a7221 */ /* 0x000fe20000010000 */
[----:B------:R-:W-:Y:S01]  /*0f40*/  MOV R107, R109 ;  /* 0x0000006d006b7202 */ /* 0x000fe20000000f00 */
[----:B------:R-:W-:Y:S01]  /*0f50*/  FFMA.FTZ R105, R57, R56, R102 ;  /* 0x0000003839697223 */ /* 0x000fe20000010066 */
[----:B------:R-:W-:-:S02]  /*0f60*/  SHF.R.U32.HI R110, RZ, 0x8, R109 ;  /* 0x00000008ff6e7819 */ /* 0x000fc4000001166d */
[----:B------:R-:W-:Y:S01]  /*0f70*/  SHF.R.U32.HI R111, RZ, 0x10, R109 ;  /* 0x00000010ff6f7819 */ /* 0x000fe2000001166d */
[----:B------:R-:W-:Y:S01]  /*0f80*/  FADD.FTZ R23, R112, R23 ;  /* 0x0000001770177221 */ /* 0x000fe20000010000 */
[----:B------:R-:W-:Y:S01]  /*0f90*/  FFMA.FTZ R22, R45, R112, R22 ;  /* 0x000000702d167223 */ /* 0x000fe20000010016 */
[----:B------:R-:W-:Y:S01]  /*0fa0*/  PRMT R101, R107, 0x7610, R101 ;  /* 0x000076106b657816 */ /* 0x000fe20000000065 */
        /* <DEDUP_REMOVED lines=23> */
.L_x_951:
        /* <DEDUP_REMOVED lines=66> */
.L_x_934:
[-CC-:B------:R-:W-:Y:S01]  /*1540*/  FFMA.FTZ R49, R49, R105.reuse, R106.reuse ;  /* 0x0000006931317223 */ /* 0x180fe2000001006a */
[-CC-:B------:R-:W-:Y:S01]  /*1550*/  FFMA.FTZ R54, R54, R105.reuse, R106.reuse ;  /* 0x0000006936367223 */ /* 0x180fe2000001006a */
[----:B------:R-:W-:Y:S01]  /*1560*/  FFMA.FTZ R57, R57, R105, R106 ;  /* 0x0000006939397223 */ /* 0x000fe2000001006a */
[----:B------:R-:W-:Y:S01]  /*1570*/  ISETP.GE.U32.AND P2, PT, R108, RZ, PT ;  /* 0x000000ff6c00720c */ /* 0x000fe20003f46070 */
[----:B------:R-:W-:Y:S01]  /*1580*/  FADD.FTZ R49, R50, -R49 ;  /* 0x8000003132317221 */ /* 0x000fe20000010000 */
[----:B------:R-:W-:Y:S01]  /*1590*/  FADD.FTZ R35, R59, -R54 ;  /* 0x800000363b237221 */ /* 0x000fe20000010000 */
[----:B------:R-:W-:Y:S01]  /*15a0*/  FADD.FTZ R57, R56, -R57 ;  /* 0x8000003938397221 */ /* 0x000fe20000010000 */
[----:B------:R-:W-:Y:S01]  /*15b0*/  LOP3.LUT P5, RZ, R101, 0xff, RZ, 0xc0, !PT ;  /* 0x000000ff65ff7812 */ /* 0x000fe200078ac0ff */
[C---:B------:R-:W-:Y:S01]  /*15c0*/  FMUL.FTZ R32, R100.reuse, R49 ;  /* 0x0000003164207220 */ /* 0x040fe20000410000 */
[C---:B------:R-:W-:Y:S01]  /*15d0*/  FMUL.FTZ R35, R100.reuse, R35 ;  /* 0x0000002364237220 */ /* 0x040fe20000410000 */
[----:B------:R-:W-:Y:S01]  /*15e0*/  FMUL.FTZ R34, R100, R57 ;  /* 0x0000003964227220 */ /* 0x000fe20000410000 */
[----:B------:R-:W-:Y:S01]  /*15f0*/  ISETP.GE.U32.AND.EX P2, PT, R109, 0x1000000, PT, P2 ;  /* 0x010000006d00780c */ /* 0x000fe20003f46120 */
[----:B------:R-:W-:Y:S01]  /*1600*/  FMUL.FTZ R33, R32, UR16 ;  /* 0x0000001020217c20 */ /* 0x000fe20008410000 */
[----:B------:R-:W-:Y:S01]  /*1610*/  FMUL.FTZ R41, R35, UR16 ;  /* 0x0000001023297c20 */ /* 0x000fe20008410000 */
[-CC-:B------:R-:W-:Y:S01]  /*1620*/  FFMA.FTZ R46, R46, R105.reuse, R106.reuse ;  /* 0x000000692e2e7223 */ /* 0x180fe2000001006a */
[-CC-:B------:R-:W-:Y:S01]  /*1630*/  FFMA.FTZ R45, R45, R105.reuse, R106.reuse ;  /* 0x000000692d2d7223 */ /* 0x180fe2000001006a */
[-CC-:B------:R-:W-:Y:S01]  /*1640*/  FFMA.FTZ R52, R52, R105.reuse, R106.reuse ;  /* 0x0000006934347223 */ /* 0x180fe2000001006a */
[-CC-:B------:R-:W-:Y:S01]  /*1650*/  FFMA.FTZ R48, R48, R105.reuse, R106.reuse ;  /* 0x0000006930307223 */ /* 0x180fe2000001006a */
[----:B------:R-:W-:Y:S01]  /*1660*/  FFMA.FTZ R0, R0, R105, R106 ;  /* 0x0000006900007223 */ /* 0x000fe2000001006a */
[----:B------:R-:W-:Y:S01]  /*1670*/  FMUL.FTZ R40, R34, UR16 ;  /* 0x0000001022287c20 */ /* 0x000fe20008410000 */
[----:B------:R-:W-:Y:S01]  /*1680*/  LOP3.LUT P6, RZ, R103, 0xff, RZ, 0xc0, !PT ;  /* 0x000000ff67ff7812 */ /* 0x000fe200078cc0ff */
[----:B------:R-:W-:Y:S01]  /*1690*/  FADD.FTZ R45, R44, -R45 ;  /* 0x8000002d2c2d7221 */ /* 0x000fe20000010000 */
[----:B------:R-:W-:Y:S01]  /*16a0*/  FSEL R57, R41, RZ, P2 ;  /* 0x000000ff29397208 */ /* 0x000fe20001000000 */
[----:B------:R-:W-:Y:S01]  /*16b0*/  FADD.FTZ R41, R53, -R46 ;  /* 0x8000002e35297221 */ /* 0x000fe20000010000 */
[----:B------:R-:W-:Y:S01]  /*16c0*/  FSEL R50, R33, RZ, P5 ;  /* 0x000000ff21327208 */ /* 0x000fe20002800000 */
[----:B------:R-:W-:Y:S01]  /*16d0*/  FADD.FTZ R33, R51, -R48 ;  /* 0x8000003033217221 */ /* 0x000fe20000010000 */
[----:B------:R-:W-:Y:S01]  /*16e0*/  FADD.FTZ R43, R55, -R52 ;  /* 0x80000034372b7221 */ /* 0x000fe20000010000 */
[----:B------:R-:W-:Y:S01]  /*16f0*/  FADD.FTZ R47, R47, -R0 ;  /* 0x800000002f2f7221 */ /* 0x000fe20000010000 */
[----:B------:R-:W-:Y:S01]  /*1700*/  FSEL R54, R40, RZ, P6 ;  /* 0x000000ff28367208 */ /* 0x000fe20003000000 */
[C---:B------:R-:W-:Y:S01]  /*1710*/  FMUL.FTZ R41, R100.reuse, R41 ;  /* 0x0000002964297220 */ /* 0x040fe20000410000 */
[C---:B------:R-:W-:Y:S01]  /*1720*/  FMUL.FTZ R33, R100.reuse, R33 ;  /* 0x0000002164217220 */ /* 0x040fe20000410000 */
[C---:B------:R-:W-:Y:S01]  /*1730*/  FMUL.FTZ R42, R100.reuse, R45 ;  /* 0x0000002d642a7220 */ /* 0x040fe20000410000 */
[C---:B------:R-:W-:Y:S01]  /*1740*/  FMUL.FTZ R43, R100.reuse, R43 ;  /* 0x0000002b642b7220 */ /* 0x040fe20000410000 */
[----:B------:R-:W-:Y:S01]  /*1750*/  FMUL.FTZ R40, R100, R47 ;  /* 0x0000002f64287220 */ /* 0x000fe20000410000 */
[----:B------:R-:W-:Y:S01]  /*1760*/  FMUL.FTZ R47, R33, UR16 ;  /* 0x00000010212f7c20 */ /* 0x000fe20008410000 */
[----:B------:R-:W-:Y:S01]  /*1770*/  FMUL.FTZ R45, R42, UR16 ;  /* 0x000000102a2d7c20 */ /* 0x000fe20008410000 */
        /* <DEDUP_REMOVED lines=18> */
.L_x_933:
[-CC-:B------:R-:W-:Y:S01]  /*18a0*/  FFMA.FTZ R0, R0, R105.reuse, R106.reuse ;  /* 0x0000006900007223 */ /* 0x180fe2000001006a */
[-CC-:B------:R-:W-:Y:S01]  /*18b0*/  FFMA.FTZ R107, R45, R105.reuse, R106.reuse ;  /* 0x000000692d6b7223 */ /* 0x180fe2000001006a */
[-CC-:B------:R-:W-:Y:S01]  /*18c0*/  FFMA.FTZ R49, R49, R105.reuse, R106.reuse ;  /* 0x0000006931317223 */ /* 0x180fe2000001006a */
[-C--:B------:R-:W-:Y:S01]  /*18d0*/  FFMA.FTZ R57, R57, R105.reuse, R106 ;  /* 0x0000006939397223 */ /* 0x080fe2000001006a */
[----:B------:R-:W-:Y:S01]  /*18e0*/  FADD.FTZ R45, R47, -R0 ;  /* 0x800000002f2d7221 */ /* 0x000fe20000010000 */
[----:B------:R-:W-:Y:S01]  /*18f0*/  FADD.FTZ R47, R44, -R107 ;  /* 0x8000006b2c2f7221 */ /* 0x000fe20000010000 */
[----:B------:R-:W-:Y:S01]  /*1900*/  FADD.FTZ R49, R50, -R49 ;  /* 0x8000003132317221 */ /* 0x000fe20000010000 */
[----:B------:R-:W-:Y:S01]  /*1910*/  FADD.FTZ R57, R56, -R57 ;  /* 0x8000003938397221 */ /* 0x000fe20000010000 */
[----:B------:R-:W-:Y:S01]  /*1920*/  FFMA.FTZ R46, R46, R105, R106 ;  /* 0x000000692e2e7223 */ /* 0x000fe2000001006a */
[C---:B-----5:R-:W-:Y:S01]  /*1930*/  FFMA.FTZ R47, R100.reuse, R47, R30 ;  /* 0x0000002f642f7223 */ /* 0x060fe2000001001e */
[----:B------:R-:W-:Y:S01]  /*1940*/  FFMA.FTZ R49, R100, R49, R24 ;  /* 0x0000003164317223 */ /* 0x000fe20000010018 */
[-CC-:B------:R-:W-:Y:S01]  /*1950*/  FFMA.FTZ R52, R52, R105.reuse, R106.reuse ;  /* 0x0000006934347223 */ /* 0x180fe2000001006a */
[-CC-:B------:R-:W-:Y:S01]  /*1960*/  FFMA.FTZ R48, R48, R105.reuse, R106.reuse ;  /* 0x0000006930307223 */ /* 0x180fe2000001006a */
[----:B------:R-:W-:Y:S01]  /*1970*/  FFMA.FTZ R106, R54, R105, R106 ;  /* 0x00000069366a7223 */ /* 0x000fe2000001006a */
[----:B------:R-:W-:Y:S01]  /*1980*/  FMUL.FTZ R44, R47, UR16 ;  /* 0x000000102f2c7c20 */ /* 0x000fe20008410000 */
[----:B------:R-:W-:Y:S01]  /*1990*/  LOP3.LUT P2, RZ, R80, 0xff, RZ, 0xc0, !PT ;  /* 0x000000ff50ff7812 */ /* 0x000fe2000784c0ff */
[----:B------:R-:W-:Y:S01]  /*19a0*/  FMUL.FTZ R54, R49, UR16 ;  /* 0x0000001031367c20 */ /* 0x000fe20008410000 */
[----:B------:R-:W-:Y:S01]  /*19b0*/  LOP3.LUT P6, RZ, R101, 0xff, RZ, 0xc0, !PT ;  /* 0x000000ff65ff7812 */ /* 0x000fe200078cc0ff */
[----:B------:R-:W-:Y:S01]  /*19c0*/  FFMA.FTZ R57, R100, R57, R26 ;  /* 0x0000003964397223 */ /* 0x000fe2000001001a */
[----:B------:R-:W-:Y:S01]  /*19d0*/  FSEL R50, R44, RZ, P2 ;  /* 0x000000ff2c327208 */ /* 0x000fe20001000000 */
[----:B------:R-:W-:Y:S01]  /*19e0*/  FADD.FTZ R56, R55, -R52 ;  /* 0x8000003437387221 */ /* 0x000fe20000010000 */
[----:B------:R-:W-:Y:S01]  /*19f0*/  FSEL R54, R54, RZ, P6 ;  /* 0x000000ff36367208 */ /* 0x000fe20003000000 */
[----:B------:R-:W-:Y:S01]  /*1a00*/  FMUL.FTZ R44, R57, UR16 ;  /* 0x00000010392c7c20 */ /* 0x000fe20008410000 */
[----:B------:R-:W-:Y:S01]  /*1a10*/  LOP3.LUT P6, RZ, R103, 0xff, RZ, 0xc0, !PT ;  /* 0x000000ff67ff7812 */ /* 0x000fe200078cc0ff */
[----:B------:R-:W-:Y:S01]  /*1a20*/  FADD.FTZ R46, R53, -R46 ;  /* 0x8000002e352e7221 */ /* 0x000fe20000010000 */
[----:B------:R-:W-:Y:S01]  /*1a30*/  FADD.FTZ R48, R51, -R48 ;  /* 0x8000003033307221 */ /* 0x000fe20000010000 */
[----:B------:R-:W-:Y:S01]  /*1a40*/  FFMA.FTZ R45, R100, R45, R28 ;  /* 0x0000002d642d7223 */ /* 0x000fe2000001001c */
[----:B------:R-:W-:Y:S01]  /*1a50*/  FSEL R52, R44, RZ, P6 ;  /* 0x000000ff2c347208 */ /* 0x000fe20003000000 */
[----:B------:R-:W-:Y:S01]  /*1a60*/  FADD.FTZ R106, R59, -R106 ;  /* 0x8000006a3b6a7221 */ /* 0x000fe20000010000 */
[----:B------:R-:W-:Y:S01]  /*1a70*/  ISETP.NE.U32.AND P6, PT, RZ, UR4, PT ;  /* 0x00000004ff007c0c */ /* 0x000fe2000bfc5070 */
[C---:B------:R-:W-:Y:S01]  /*1a80*/  FFMA.FTZ R44, R100.reuse, R46, R29 ;  /* 0x0000002e642c7223 */ /* 0x040fe2000001001d */
[C---:B------:R-:W-:Y:S01]  /*1a90*/  FFMA.FTZ R46, R100.reuse, R56, R31 ;  /* 0x00000038642e7223 */ /* 0x040fe2000001001f */
[C---:B------:R-:W-:Y:S01]  /*1aa0*/  FFMA.FTZ R48, R100.reuse, R48, R25 ;  /* 0x0000003064307223 */ /* 0x040fe20000010019 */
[----:B------:R-:W-:Y:S01]  /*1ab0*/  ISETP.NE.AND.EX P6, PT, RZ, UR5, PT, P6 ;  /* 0x00000005ff007c0c */ /* 0x000fe2000bfc5360 */
[----:B------:R-:W-:Y:S01]  /*1ac0*/  FMUL.FTZ R0, R45, UR16 ;  /* 0x000000102d007c20 */ /* 0x000fe20008410000 */
[----:B------:R-:W-:Y:S01]  /*1ad0*/  FFMA.FTZ R100, R100, R106, R27 ;  /* 0x0000006a64647223 */ /* 0x000fe2000001001b */
[----:B------:R-:W-:-:S02]  /*1ae0*/  LOP3.LUT P5, RZ, R104, 0xff, RZ, 0xc0, !PT ;  /* 0x000000ff68ff7812 */ /* 0x000fc400078ac0ff */
[----:B------:R-:W-:Y:S02]  /*1af0*/  ISETP.GE.U32.AND P2, PT, R108, RZ, PT ;  /* 0x000000ff6c00720c */ /* 0x000fe40003f46070 */
[----:B------:R-:W-:Y:S01]  /*1b00*/  SEL R40, R40, R45, !P6 ;  /* 0x0000002d28287207 */ /* 0x000fe20007000000 */
[----:B------:R-:W-:Y:S01]  /*1b10*/  FMUL.FTZ R45, R100, UR16 ;  /* 0x00000010642d7c20 */ /* 0x000fe20008410000 */
[----:B------:R-:W-:Y:S01]  /*1b20*/  SEL R43, R43, R46, !P6 ;  /* 0x0000002e2b2b7207 */ /* 0x000fe20007000000 */
[----:B------:R-:W-:Y:S01]  /*1b30*/  FMUL.FTZ R46, R46, UR16 ;  /* 0x000000102e2e7c20 */ /* 0x000fe20008410000 */
[----:B------:R-:W-:Y:S01]  /*1b40*/  SEL R33, R33, R48, !P6 ;  /* 0x0000003021217207 */ /* 0x000fe20007000000 */
[----:B------:R-:W-:Y:S01]  /*1b50*/  FMUL.FTZ R48, R48, UR16 ;  /* 0x0000001030307c20 */ /* 0x000fe20008410000 */
[----:B------:R-:W-:Y:S01]  /*1b60*/  SEL R41, R41, R44, !P6 ;  /* 0x0000002c29297207 */ /* 0x000fe20007000000 */
[----:B------:R-:W-:Y:S01]  /*1b70*/  FMUL.FTZ R44, R44, UR16 ;  /* 0x000000102c2c7c20 */ /* 0x000fe20008410000 */
[----:B------:R-:W-:-:S02]  /*1b80*/  FSEL R0, R0, RZ, P5 ;  /* 0x000000ff00007208 */ /* 0x000fc40002800000 */
[----:B------:R-:W-:Y:S02]  /*1b90*/  ISETP.GE.U32.AND.EX P2, PT, R109, 0x1000000, PT, P2 ;  /* 0x010000006d00780c */ /* 0x000fe40003f46120 */
[----:B------:R-:W-:Y:S02]  /*1ba0*/  LOP3.LUT P3, RZ, R58, 0xff, RZ, 0xc0, !PT ;  /* 0x000000ff3aff7812 */ /* 0x000fe4000786c0ff */
[----:B------:R-:W-:Y:S02]  /*1bb0*/  LOP3.LUT P4, RZ, R81, 0xff, RZ, 0xc0, !PT ;  /* 0x000000ff51ff7812 */ /* 0x000fe4000788c0ff */
[----:B------:R-:W-:Y:S02]  /*1bc0*/  LOP3.LUT P5, RZ, R102, 0xff, RZ, 0xc0, !PT ;  /* 0x000000ff66ff7812 */ /* 0x000fe400078ac0ff */
[----:B------:R-:W-:Y:S02]  /*1bd0*/  SEL R42, R42, R47, !P6 ;  /* 0x0000002f2a2a7207 */ /* 0x000fe40007000000 */
[----:B------:R-:W-:-:S02]  /*1be0*/  SEL R32, R32, R49, !P6 ;  /* 0x0000003120207207 */ /* 0x000fc40007000000 */
[----:B------:R-:W-:Y:S02]  /*1bf0*/  FSEL R47, R45, RZ, P2 ;  /* 0x000000ff2d2f7208 */ /* 0x000fe40001000000 */
[----:B------:R-:W-:Y:S02]  /*1c00*/  FSEL R51, R48, RZ, P5 ;  /* 0x000000ff30337208 */ /* 0x000fe40002800000 */
[----:B------:R-:W-:Y:S02]  /*1c10*/  FSEL R45, R46, RZ, P4 ;  /* 0x000000ff2e2d7208 */ /* 0x000fe40002000000 */
[----:B------:R-:W-:Y:S02]  /*1c20*/  FSEL R49, R44, RZ, P3 ;  /* 0x000000ff2c317208 */ /* 0x000fe40001800000 */
[----:B------:R-:W-:Y:S02]  /*1c30*/  SEL R34, R34, R57, !P6 ;  /* 0x0000003922227207 */ /* 0x000fe40007000000 */
[----:B------:R-:W-:-:S02]  /*1c40*/  SEL R35, R35, R100, !P6 ;  /* 0x0000006423237207 */ /* 0x000fc40007000000 */
[----:B------:R-:W-:Y:S02]  /*1c50*/  F2FP.BF16.F32.PACK_AB R47, R47, R52 ;  /* 0x000000342f2f723e */ /* 0x000fe400000010ff */
[----:B------:R-:W-:Y:S02]  /*1c60*/  F2FP.BF16.F32.PACK_AB R46, R51, R54 ;  /* 0x00000036332e723e */ /* 0x000fe400000010ff */
[----:B------:R-:W-:Y:S02]  /*1c70*/  F2FP.BF16.F32.PACK_AB R45, R45, R50 ;  /* 0x000000322d2d723e */ /* 0x000fe400000010ff */
[----:B------:R-:W-:Y:S01]  /*1c80*/  F2FP.BF16.F32.PACK_AB R44, R49, R0 ;  /* 0x00000000312c723e */ /* 0x000fe200000010ff */
[----:B------:R-:W-:Y:S06]  /*1c90*/  BRA `(.L_x_935) ;  /* 0x0000001000c07947 */ /* 0x000fec0003800000 */
.L_x_932:
        /* <DEDUP_REMOVED lines=13> */
[----:B------:R-:W-:Y:S01]  /*1d70*/  FFMA.FTZ R57, R57, R105, R106 ;  /* 0x0000006939397223 */ /* 0x000fe2000001006a */
[C---:B------:R-:W-:Y:S01]  /*1d80*/  FMUL.FTZ R59, R100.reuse, R59 ;  /* 0x0000003b643b7220 */ /* 0x040fe20000410000 */
[----:B------:R-:W-:Y:S01]  /*1d90*/  FADD.FTZ R51, R51, -R48 ;  /* 0x8000003033337221 */ /* 0x000fe20000010000 */
[----:B------:R-:W-:Y:S01]  /*1da0*/  LOP3.LUT P6, RZ, R101, 0xff, RZ, 0xc0, !PT ;  /* 0x000000ff65ff7812 */ /* 0x000fe200078cc0ff */
[----:B------:R-:W-:Y:S01]  /*1db0*/  FMUL.FTZ R49, R100, R49 ;  /* 0x0000003164317220 */ /* 0x000fe20000410000 */
[----:B------:R-:W-:Y:S01]  /*1dc0*/  FMUL.FTZ R59, R59, UR16 ;  /* 0x000000103b3b7c20 */ /* 0x000fe20008410000 */
[----:B------:R-:W-:Y:S01]  /*1dd0*/  FADD.FTZ R57, R56, -R57 ;  /* 0x8000003938397221 */ /* 0x000fe20000010000 */
[----:B------:R-:W-:Y:S01]  /*1de0*/  FMUL.FTZ R51, R100, R51 ;  /* 0x0000003364337220 */ /* 0x000fe20000410000 */
[-CC-:B------:R-:W-:Y:S01]  /*1df0*/  FFMA.FTZ R45, R45, R105.reuse, R106.reuse ;  /* 0x000000692d2d7223 */ /* 0x180fe2000001006a */
[--C-:B------:R-:W-:Y:S01]  /*1e00*/  FFMA.FTZ R52, R52, R105, R106.reuse ;  /* 0x0000006934347223 */ /* 0x100fe2000001006a */
[----:B------:R-:W-:Y:S01]  /*1e10*/  FSEL R101, R59, RZ, P2 ;  /* 0x000000ff3b657208 */ /* 0x000fe20001000000 */
[----:B------:R-:W-:Y:S01]  /*1e20*/  FMUL.FTZ R49, R49, UR16 ;  /* 0x0000001031317c20 */ /* 0x000fe20008410000 */
[----:B------:R-:W-:Y:S01]  /*1e30*/  LOP3.LUT P2, RZ, R98, 0xff, RZ, 0xc0, !PT ;  /* 0x000000ff62ff7812 */ /* 0x000fe2000784c0ff */
[----:B------:R-:W-:Y:S01]  /*1e40*/  FMUL.FTZ R57, R100, R57 ;  /* 0x0000003964397220 */ /* 0x000fe20000410000 */
[----:B------:R-:W-:Y:S01]  /*1e50*/  FMUL.FTZ R51, R51, UR16 ;  /* 0x0000001033337c20 */ /* 0x000fe20008410000 */
[----:B------:R-:W-:Y:S01]  /*1e60*/  LOP3.LUT P4, RZ, R102, 0xff, RZ, 0xc0, !PT ;  /* 0x000000ff66ff7812 */ /* 0x000fe2000788c0ff */
[-C--:B------:R-:W-:Y:S01]  /*1e70*/  FFMA.FTZ R46, R46, R105.reuse, R106 ;  /* 0x000000692e2e7223 */ /* 0x080fe2000001006a */
[----:B------:R-:W-:Y:S01]  /*1e80*/  FSEL R36, R59, RZ, P2 ;  /* 0x000000ff3b247208 */ /* 0x000fe20001000000 */
[----:B------:R-:W-:Y:S01]  /*1e90*/  FADD.FTZ R45, R44, -R45 ;  /* 0x8000002d2c2d7221 */ /* 0x000fe20000010000 */
[----:B------:R-:W-:Y:S01]  /*1ea0*/  LOP3.LUT P2, RZ, R95, 0xff, RZ, 0xc0, !PT ;  /* 0x000000ff5fff7812 */ /* 0x000fe2000784c0ff */
[----:B------:R-:W-:Y:S01]  /*1eb0*/  FADD.FTZ R55, R55, -R52 ;  /* 0x8000003437377221 */ /* 0x000fe20000010000 */
[----:B------:R-:W-:Y:S01]  /*1ec0*/  FFMA.FTZ R0, R0, R105, R106 ;  /* 0x0000006900007223 */ /* 0x000fe2000001006a */
[----:B------:R-:W-:Y:S01]  /*1ed0*/  FSEL R48, R49, RZ, P6 ;  /* 0x000000ff31307208 */ /* 0x000fe20003000000 */
[----:B------:R-:W-:Y:S01]  /*1ee0*/  FMUL.FTZ R39, R57, UR16 ;  /* 0x0000001039277c20 */ /* 0x000fe20008410000 */
[----:B------:R-:W-:Y:S01]  /*1ef0*/  LOP3.LUT P6, RZ, R103, 0xff, RZ, 0xc0, !PT ;  /* 0x000000ff67ff7812 */ /* 0x000fe200078cc0ff */
[----:B------:R-:W-:Y:S01]  /*1f00*/  FADD.FTZ R53, R53, -R46 ;  /* 0x8000002e35357221 */ /* 0x000fe20000010000 */
[----:B------:R-:W-:Y:S01]  /*1f10*/  FSEL R57, R51, RZ, P4 ;  /* 0x000000ff33397208 */ /* 0x000fe20002000000 */
[C---:B------:R-:W-:Y:S01]  /*1f20*/  FMUL.FTZ R45, R100.reuse, R45 ;  /* 0x0000002d642d7220 */ /* 0x040fe20000410000 */
[----:B------:R-:W-:Y:S01]  /*1f30*/  FSEL R38, R49, RZ, P2 ;  /* 0x000000ff31267208 */ /* 0x000fe20001000000 */
[----:B------:R-:W-:Y:S01]  /*1f40*/  FMUL.FTZ R55, R100, R55 ;  /* 0x0000003764377220 */ /* 0x000fe20000410000 */
[----:B------:R-:W-:Y:S01]  /*1f50*/  LOP3.LUT P4, RZ, R97, 0xff, RZ, 0xc0, !PT ;  /* 0x000000ff61ff7812 */ /* 0x000fe2000788c0ff */
[----:B------:R-:W-:Y:S01]  /*1f60*/  FADD.FTZ R47, R47, -R0 ;  /* 0x800000002f2f7221 */ /* 0x000fe20000010000 */
[----:B------:R-:W-:Y:S01]  /*1f70*/  LOP3.LUT P2, RZ, R96, 0xff, RZ, 0xc0, !PT ;  /* 0x000000ff60ff7812 */ /* 0x000fe2000784c0ff */
[C---:B------:R-:W-:Y:S01]  /*1f80*/  FMUL.FTZ R53, R100.reuse, R53 ;  /* 0x0000003564357220 */ /* 0x040fe20000410000 */
[----:B------:R-:W-:Y:S01]  /*1f90*/  FSEL R50, R39, RZ, P6 ;  /* 0x000000ff27327208 */ /* 0x000fe20003000000 */
[----:B------:R-:W-:Y:S01]  /*1fa0*/  FMUL.FTZ R45, R45, UR16 ;  /* 0x000000102d2d7c20 */ /* 0x000fe20008410000 */
[----:B------:R-:W-:Y:S01]  /*1fb0*/  FSEL R39, R39, RZ, P4 ;  /* 0x000000ff27277208 */ /* 0x000fe20002000000 */
[----:B------:R-:W-:Y:S01]  /*1fc0*/  FMUL.FTZ R55, R55, UR16 ;  /* 0x0000001037377c20 */ /* 0x000fe20008410000 */
        /* <DEDUP_REMOVED lines=8> */
[----:B------:R-:W-:Y:S02]  /*2050*/  F2FP.BF16.F32.PACK_AB R46, R57, R48 ;  /* 0x00000030392e723e */ /* 0x000fe400000010ff */
[----:B------:R-:W-:Y:S02]  /*2060*/  FSEL R48, R45, RZ, P6 ;  /* 0x000000ff2d307208 */ /* 0x000fe40003000000 */
[----:B------:R-:W-:Y:S02]  /*2070*/  FSEL R57, R55, RZ, P4 ;  /* 0x000000ff37397208 */ /* 0x000fe40002000000 */
        /* <DEDUP_REMOVED lines=18> */
.L_x_937:
[-CC-:B------:R-:W-:Y:S01]  /*21a0*/  FFMA.FTZ R57, R57, R105.reuse, R106.reuse ;  /* 0x0000006939397223 */ /* 0x180fe2000001006a */
[-CC-:B------:R-:W-:Y:S01]  /*21b0*/  FFMA.FTZ R54, R54, R105.reuse, R106.reuse ;  /* 0x0000006936367223 */ /* 0x180fe2000001006a */
[----:B------:R-:W-:Y:S01]  /*21c0*/  FFMA.FTZ R49, R49, R105, R106 ;  /* 0x0000006931317223 */ /* 0x000fe2000001006a */
[----:B------:R-:W-:Y:S01]  /*21d0*/  LOP3.LUT P6, RZ, R103, 0xff, RZ, 0xc0, !PT ;  /* 0x000000ff67ff7812 */ /* 0x000fe200078cc0ff */
[----:B------:R-:W-:Y:S01]  /*21e0*/  FADD.FTZ R57, R56, -R57 ;  /* 0x8000003938397221 */ /* 0x000fe20000010000 */
[----:B------:R-:W-:Y:S01]  /*21f0*/  FADD.FTZ R35, R59, -R54 ;  /* 0x800000363b237221 */ /* 0x000fe20000010000 */
[----:B------:R-:W-:Y:S01]  /*2200*/  FADD.FTZ R49, R50, -R49 ;  /* 0x8000003132317221 */ /* 0x000fe20000010000 */
[----:B------:R-:W-:Y:S01]  /*2210*/  ISETP.GE.U32.AND P2, PT, R108, RZ, PT ;  /* 0x000000ff6c00720c */ /* 0x000fe20003f46070 */
[C---:B------:R-:W-:Y:S01]  /*2220*/  FMUL.FTZ R34, R100.reuse, R57 ;  /* 0x0000003964227220 */ /* 0x040fe20000410000 */
[----:B------:R-:W-:Y:S01]  /*2230*/  FMUL.FTZ R35, R100, R35 ;  /* 0x0000002364237220 */ /* 0x000fe20000410000 */
[----:B------:R-:W-:Y:S01]  /*2240*/  FFMA.FTZ R48, R48, R105, R106 ;  /* 0x0000006930307223 */ /* 0x000fe2000001006a */
[----:B------:R-:W-:Y:S01]  /*2250*/  ISETP.GE.U32.AND.EX P2, PT, R109, 0x1000000, PT, P2 ;  /* 0x010000006d00780c */ /* 0x000fe20003f46120 */
[----:B------:R-:W-:Y:S01]  /*2260*/  FMUL.FTZ R36, R34, UR16 ;  /* 0x0000001022247c20 */ /* 0x000fe20008410000 */
[----:B------:R-:W-:Y:S01]  /*2270*/  FMUL.FTZ R37, R35, UR16 ;  /* 0x0000001023257c20 */ /* 0x000fe20008410000 */
[----:B------:R-:W-:Y:S01]  /*2280*/  FMUL.FTZ R32, R100, R49 ;  /* 0x0000003164207220 */ /* 0x000fe20000410000 */
[----:B------:R-:W-:Y:S01]  /*2290*/  FADD.FTZ R33, R51, -R48 ;  /* 0x8000003033217221 */ /* 0x000fe20000010000 */
[-CC-:B------:R-:W-:Y:S01]  /*22a0*/  FFMA.FTZ R45, R45, R105.reuse, R106.reuse ;  /* 0x000000692d2d7223 */ /* 0x180fe2000001006a */
[----:B------:R-:W-:Y:S01]  /*22b0*/  FSEL R50, R36, RZ, P6 ;  /* 0x000000ff24327208 */ /* 0x000fe20003000000 */
[--C-:B------:R-:W-:Y:S01]  /*22c0*/  FFMA.FTZ R52, R52, R105, R106.reuse ;  /* 0x0000006934347223 */ /* 0x100fe2000001006a */
[----:B------:R-:W-:Y:S01]  /*22d0*/  LOP3.LUT P6, RZ, R97, 0xff, RZ, 0xc0, !PT ;  /* 0x000000ff61ff7812 */ /* 0x000fe200078cc0ff */
[----:B------:R-:W-:Y:S01]  /*22e0*/  FMUL.FTZ R33, R100, R33 ;  /* 0x0000002164217220 */ /* 0x000fe20000410000 */
[----:B------:R-:W-:Y:S01]  /*22f0*/  FSEL R49, R37, RZ, P2 ;  /* 0x000000ff25317208 */ /* 0x000fe20001000000 */
[-C--:B------:R-:W-:Y:S01]  /*2300*/  FFMA.FTZ R46, R46, R105.reuse, R106 ;  /* 0x000000692e2e7223 */ /* 0x080fe2000001006a */
[----:B------:R-:W-:Y:S01]  /*2310*/  FSEL R39, R36, RZ, P6 ;  /* 0x000000ff24277208 */ /* 0x000fe20003000000 */
[----:B------:R-:W-:Y:S01]  /*2320*/  FMUL.FTZ R36, R32, UR16 ;  /* 0x0000001020247c20 */ /* 0x000fe20008410000 */
[----:B------:R-:W-:Y:S01]  /*2330*/  LOP3.LUT P6, RZ, R98, 0xff, RZ, 0xc0, !PT ;  /* 0x000000ff62ff7812 */ /* 0x000fe200078cc0ff */
[----:B------:R-:W-:Y:S01]  /*2340*/  FADD.FTZ R45, R44, -R45 ;  /* 0x8000002d2c2d7221 */ /* 0x000fe20000010000 */
[----:B------:R-:W-:Y:S01]  /*2350*/  LOP3.LUT P2, RZ, R101, 0xff, RZ, 0xc0, !PT ;  /* 0x000000ff65ff7812 */ /* 0x000fe2000784c0ff */
[----:B------:R-:W-:Y:S01]  /*2360*/  FADD.FTZ R43, R55, -R52 ;  /* 0x80000034372b7221 */ /* 0x000fe20000010000 */
[----:B------:R-:W-:Y:S01]  /*2370*/  FSEL R48, R37, RZ, P6 ;  /* 0x000000ff25307208 */ /* 0x000fe20003000000 */
[----:B------:R-:W-:Y:S01]  /*2380*/  FFMA.FTZ R0, R0, R105, R106 ;  /* 0x0000006900007223 */ /* 0x000fe2000001006a */
[----:B------:R-:W-:Y:S01]  /*2390*/  LOP3.LUT P6, RZ, R95, 0xff, RZ, 0xc0, !PT ;  /* 0x000000ff5fff7812 */ /* 0x000fe200078cc0ff */
[----:B------:R-:W-:Y:S01]  /*23a0*/  FADD.FTZ R41, R53, -R46 ;  /* 0x8000002e35297221 */ /* 0x000fe20000010000 */
[----:B------:R-:W-:Y:S01]  /*23b0*/  FSEL R37, R36, RZ, P2 ;  /* 0x000000ff24257208 */ /* 0x000fe20001000000 */
[----:B------:R-:W-:Y:S01]  /*23c0*/  FMUL.FTZ R42, R100, R45 ;  /* 0x0000002d642a7220 */ /* 0x000fe20000410000 */
[----:B------:R-:W-:Y:S01]  /*23d0*/  FSEL R38, R36, RZ, P6 ;  /* 0x000000ff24267208 */ /* 0x000fe20003000000 */
[----:B------:R-:W-:Y:S01]  /*23e0*/  FMUL.FTZ R36, R33, UR16 ;  /* 0x0000001021247c20 */ /* 0x000fe20008410000 */
[----:B------:R-:W-:Y:S01]  /*23f0*/  LOP3.LUT P6, RZ, R102, 0xff, RZ, 0xc0, !PT ;  /* 0x000000ff66ff7812 */ /* 0x000fe200078cc0ff */
[----:B------:R-:W-:Y:S01]  /*2400*/  FMUL.FTZ R43, R100, R43 ;  /* 0x0000002b642b7220 */ /* 0x000fe20000410000 */
[----:B------:R-:W-:Y:S01]  /*2410*/  FADD.FTZ R47, R47, -R0 ;  /* 0x800000002f2f7221 */ /* 0x000fe20000010000 */
        /* <DEDUP_REMOVED lines=9> */
[----:B------:R-:W-:-:S02]  /*24b0*/  LOP3.LUT P6, RZ, R93, 0xff, RZ, 0xc0, !PT ;  /* 0x000000ff5dff7812 */ /* 0x000fc400078cc0ff */
[----:B------:R-:W-:Y:S02]  /*24c0*/  LOP3.LUT P2, RZ, R81, 0xff, RZ, 0xc0, !PT ;  /* 0x000000ff51ff7812 */ /* 0x000fe4000784c0ff */
[----:B------:R-:W-:Y:S02]  /*24d0*/  F2FP.BF16.F32.PACK_AB R38, R45, R38 ;  /* 0x000000262d26723e */ /* 0x000fe400000010ff */
[----:B------:R-:W-:Y:S02]  /*24e0*/  F2FP.BF16.F32.PACK_AB R46, R46, R37 ;  /* 0x000000252e2e723e */ /* 0x000fe400000010ff */
[----:B------:R-:W-:Y:S02]  /*24f0*/  F2FP.BF16.F32.PACK_AB R39, R48, R39 ;  /* 0x000000273027723e */ /* 0x000fe400000010ff */
[C---:B------:R-:W-:Y:S02]  /*2500*/  FSEL R45, R0.reuse, RZ, P4 ;  /* 0x000000ff002d7208 */ /* 0x040fe40002000000 */
[----:B------:R-:W-:Y:S01]  /*2510*/  FSEL R37, R0, RZ, P6 ;  /* 0x000000ff00257208 */ /* 0x000fe20003000000 */
[----:B------:R-:W-:Y:S01]  /*2520*/  FMUL.FTZ R0, R40, UR16 ;  /* 0x0000001028007c20 */ /* 0x000fe20008410000 */
        /* <DEDUP_REMOVED lines=17> */
.L_x_936:
        /* <DEDUP_REMOVED lines=11> */
[C---:B-----5:R-:W-:Y:S01]  /*26f0*/  FFMA.FTZ R54, R100.reuse, R54, R27 ;  /* 0x0000003664367223 */ /* 0x060fe2000001001b */
[----:B------:R-:W-:Y:S01]  /*2700*/  FFMA.FTZ R57, R57, R105, R106 ;  /* 0x0000006939397223 */ /* 0x000fe2000001006a */
[C---:B------:R-:W-:Y:S01]  /*2710*/  FFMA.FTZ R49, R100.reuse, R49, R24 ;  /* 0x0000003164317223 */ /* 0x040fe20000010018 */
[----:B------:R-:W-:Y:S01]  /*2720*/  FFMA.FTZ R48, R100, R48, R25 ;  /* 0x0000003064307223 */ /* 0x000fe20000010019 */
        /* <DEDUP_REMOVED lines=8> */
[----:B------:R-:W-:Y:S01]  /*27b0*/  FFMA.FTZ R57, R100, R57, R26 ;  /* 0x0000003964397223 */ /* 0x000fe2000001001a */
[----:B------:R-:W-:Y:S01]  /*27c0*/  LOP3.LUT P6, RZ, R101, 0xff, RZ, 0xc0, !PT ;  /* 0x000000ff65ff7812 */ /* 0x000fe200078cc0ff */
[-C--:B------:R-:W-:Y:S01]  /*27d0*/  FFMA.FTZ R46, R46, R105.reuse, R106 ;  /* 0x000000692e2e7223 */ /* 0x080fe2000001006a */
[----:B------:R-:W-:Y:S01]  /*27e0*/  FSEL R36, R54, RZ, P2 ;  /* 0x000000ff36247208 */ /* 0x000fe20001000000 */
[----:B------:R-:W-:Y:S01]  /*27f0*/  FADD.FTZ R45, R44, -R45 ;  /* 0x8000002d2c2d7221 */ /* 0x000fe20000010000 */
[----:B------:R-:W-:Y:S01]  /*2800*/  LOP3.LUT P4, RZ, R102, 0xff, RZ, 0xc0, !PT ;  /* 0x000000ff66ff7812 */ /* 0x000fe2000788c0ff */
[----:B------:R-:W-:Y:S01]  /*2810*/  FADD.FTZ R52, R55, -R52 ;  /* 0x8000003437347221 */ /* 0x000fe20000010000 */
[----:B------:R-:W-:Y:S01]  /*2820*/  LOP3.LUT P2, RZ, R95, 0xff, RZ, 0xc0, !PT ;  /* 0x000000ff5fff7812 */ /* 0x000fe2000784c0ff */
[----:B------:R-:W-:Y:S01]  /*2830*/  FFMA.FTZ R0, R0, R105, R106 ;  /* 0x0000006900007223 */ /* 0x000fe2000001006a */
[----:B------:R-:W-:Y:S01]  /*2840*/  FSEL R48, R49, RZ, P6 ;  /* 0x000000ff31307208 */ /* 0x000fe20003000000 */
[----:B------:R-:W-:Y:S01]  /*2850*/  FMUL.FTZ R57, R57, UR16 ;  /* 0x0000001039397c20 */ /* 0x000fe20008410000 */
[----:B------:R-:W-:Y:S01]  /*2860*/  FSEL R51, R37, RZ, P4 ;  /* 0x000000ff25337208 */ /* 0x000fe20002000000 */
[----:B------:R-:W-:Y:S01]  /*2870*/  FADD.FTZ R46, R53, -R46 ;  /* 0x8000002e352e7221 */ /* 0x000fe20000010000 */
[----:B------:R-:W-:Y:S01]  /*2880*/  FSEL R38, R49, RZ, P2 ;  /* 0x000000ff31267208 */ /* 0x000fe20001000000 */
[C---:B------:R-:W-:Y:S01]  /*2890*/  FFMA.FTZ R45, R100.reuse, R45, R30 ;  /* 0x0000002d642d7223 */ /* 0x040fe2000001001e */
[----:B------:R-:W-:Y:S01]  /*28a0*/  LOP3.LUT P6, RZ, R103, 0xff, RZ, 0xc0, !PT ;  /* 0x000000ff67ff7812 */ /* 0x000fe200078cc0ff */
[----:B------:R-:W-:Y:S01]  /*28b0*/  FFMA.FTZ R52, R100, R52, R31 ;  /* 0x0000003464347223 */ /* 0x000fe2000001001f */
[----:B------:R-:W-:Y:S01]  /*28c0*/  LOP3.LUT P4, RZ, R97, 0xff, RZ, 0xc0, !PT ;  /* 0x000000ff61ff7812 */ /* 0x000fe2000788c0ff */
[----:B------:R-:W-:Y:S01]  /*28d0*/  FADD.FTZ R47, R47, -R0 ;  /* 0x800000002f2f7221 */ /* 0x000fe20000010000 */
[----:B------:R-:W-:Y:S01]  /*28e0*/  LOP3.LUT P2, RZ, R96, 0xff, RZ, 0xc0, !PT ;  /* 0x000000ff60ff7812 */ /* 0x000fe2000784c0ff */
[----:B------:R-:W-:Y:S01]  /*28f0*/  FFMA.FTZ R0, R100, R46, R29 ;  /* 0x0000002e64007223 */ /* 0x000fe2000001001d */
[----:B------:R-:W-:Y:S01]  /*2900*/  FSEL R50, R57, RZ, P6 ;  /* 0x000000ff39327208 */ /* 0x000fe20003000000 */
[----:B------:R-:W-:Y:S01]  /*2910*/  FMUL.FTZ R45, R45, UR16 ;  /* 0x000000102d2d7c20 */ /* 0x000fe20008410000 */
[----:B------:R-:W-:Y:S01]  /*2920*/  FSEL R39, R57, RZ, P4 ;  /* 0x000000ff39277208 */ /* 0x000fe20002000000 */
[----:B------:R-:W-:Y:S01]  /*2930*/  FMUL.FTZ R52, R52, UR16 ;  /* 0x0000001034347c20 */ /* 0x000fe20008410000 */
[----:B------:R-:W-:Y:S01]  /*2940*/  FSEL R37, R37, RZ, P2 ;  /* 0x000000ff25257208 */ /* 0x000fe20001000000 */
[----:B------:R-:W-:Y:S01]  /*2950*/  FFMA.FTZ R100, R100, R47, R28 ;  /* 0x0000002f64647223 */ /* 0x000fe2000001001c */
[----:B------:R-:W-:Y:S01]  /*2960*/  LOP3.LUT P6, RZ, R80, 0xff, RZ, 0xc0, !PT ;  /* 0x000000ff50ff7812 */ /* 0x000fe200078cc0ff */
[----:B------:R-:W-:Y:S01]  /*2970*/  FMUL.FTZ R49, R0, UR16 ;  /* 0x0000001000317c20 */ /* 0x000fe20008410000 */
[----:B------:R-:W-:Y:S01]  /*2980*/  LOP3.LUT P4, RZ, R81, 0xff, RZ, 0xc0, !PT ;  /* 0x000000ff51ff7812 */ /* 0x000fe2000788c0ff */
[----:B------:R-:W-:Y:S01]  /*2990*/  FMUL.FTZ R100, R100, UR16 ;  /* 0x0000001064647c20 */ /* 0x000fe20008410000 */
[----:B------:R-:W-:-:S02]  /*29a0*/  LOP3.LUT P2, RZ, R93, 0xff, RZ, 0xc0, !PT ;  /* 0x000000ff5dff7812 */ /* 0x000fc4000784c0ff */
[----:B------:R-:W-:Y:S02]  /*29b0*/  F2FP.BF16.F32.PACK_AB R38, R37, R38 ;  /* 0x000000262526723e */ /* 0x000fe400000010ff */
[----:B------:R-:W-:Y:S02]  /*29c0*/  F2FP.BF16.F32.PACK_AB R46, R51, R48 ;  /* 0x00000030332e723e */ /* 0x000fe400000010ff */
[----:B------:R-:W-:Y:S02]  /*29d0*/  LOP3.LUT P5, RZ, R58, 0xff, RZ, 0xc0, !PT ;  /* 0x000000ff3aff7812 */ /* 0x000fe400078ac0ff */
[C---:B------:R-:W-:Y:S02]  /*29e0*/  FSEL R48, R45.reuse, RZ, P6 ;  /* 0x000000ff2d307208 */ /* 0x040fe40003000000 */
[----:B------:R-:W-:Y:S02]  /*29f0*/  FSEL R53, R52, RZ, P4 ;  /* 0x000000ff34357208 */ /* 0x000fe40002000000 */
[----:B------:R-:W-:-:S02]  /*2a00*/  FSEL R37, R45, RZ, P2 ;  /* 0x000000ff2d257208 */ /* 0x000fc40001000000 */
        /* <DEDUP_REMOVED lines=16> */
.L_x_938:
        /* <DEDUP_REMOVED lines=8> */
[C---:B-----5:R-:W-:Y:S01]  /*2b90*/  FFMA.FTZ R34, R100.reuse, R57, R26 ;  /* 0x0000003964227223 */ /* 0x060fe2000001001a */
[----:B------:R-:W-:Y:S01]  /*2ba0*/  FFMA.FTZ R35, R100, R54, R27 ;  /* 0x0000003664237223 */ /* 0x000fe2000001001b */
[----:B------:R-:W-:Y:S01]  /*2bb0*/  FFMA.FTZ R48, R48, R105, R106 ;  /* 0x0000006930307223 */ /* 0x000fe2000001006a */
[----:B------:R-:W-:Y:S01]  /*2bc0*/  ISETP.GE.U32.AND.EX P2, PT, R109, 0x1000000, PT, P2 ;  /* 0x010000006d00780c */ /* 0x000fe20003f46120 */
[----:B------:R-:W-:Y:S01]  /*2bd0*/  FMUL.FTZ R33, R34, UR16 ;  /* 0x0000001022217c20 */ /* 0x000fe20008410000 */
[----:B------:R-:W-:Y:S01]  /*2be0*/  FMUL.FTZ R37, R35, UR16 ;  /* 0x0000001023257c20 */ /* 0x000fe20008410000 */
[----:B------:R-:W-:Y:S01]  /*2bf0*/  FFMA.FTZ R32, R100, R49, R24 ;  /* 0x0000003164207223 */ /* 0x000fe20000010018 */
[----:B------:R-:W-:Y:S01]  /*2c00*/  FADD.FTZ R48, R51, -R48 ;  /* 0x8000003033307221 */ /* 0x000fe20000010000 */
[-CC-:B------:R-:W-:Y:S01]  /*2c10*/  FFMA.FTZ R45, R45, R105.reuse, R106.reuse ;  /* 0x000000692d2d7223 */ /* 0x180fe2000001006a */
[----:B------:R-:W-:Y:S01]  /*2c20*/  FSEL R50, R33, RZ, P6 ;  /* 0x000000ff21327208 */ /* 0x000fe20003000000 */
[----:B------:R-:W-:Y:S01]  /*2c30*/  FMUL.FTZ R36, R32, UR16 ;  /* 0x0000001020247c20 */ /* 0x000fe20008410000 */
[----:B------:R-:W-:Y:S01]  /*2c40*/  LOP3.LUT P6, RZ, R97, 0xff, RZ, 0xc0, !PT ;  /* 0x000000ff61ff7812 */ /* 0x000fe200078cc0ff */
[-CC-:B------:R-:W-:Y:S01]  /*2c50*/  FFMA.FTZ R52, R52, R105.reuse, R106.reuse ;  /* 0x0000006934347223 */ /* 0x180fe2000001006a */
[----:B------:R-:W-:Y:S01]  /*2c60*/  FSEL R49, R37, RZ, P2 ;  /* 0x000000ff25317208 */ /* 0x000fe20001000000 */
[-C--:B------:R-:W-:Y:S01]  /*2c70*/  FFMA.FTZ R46, R46, R105.reuse, R106 ;  /* 0x000000692e2e7223 */ /* 0x080fe2000001006a */
[----:B------:R-:W-:Y:S01]  /*2c80*/  FSEL R39, R33, RZ, P6 ;  /* 0x000000ff21277208 */ /* 0x000fe20003000000 */
[----:B------:R-:W-:Y:S01]  /*2c90*/  FFMA.FTZ R33, R100, R48, R25 ;  /* 0x0000003064217223 */ /* 0x000fe20000010019 */
        /* <DEDUP_REMOVED lines=9> */
[----:B------:R-:W-:Y:S01]  /*2d30*/  FFMA.FTZ R42, R100, R45, R30 ;  /* 0x0000002d642a7223 */ /* 0x000fe2000001001e */
[----:B------:R-:W-:Y:S01]  /*2d40*/  FSEL R38, R36, RZ, P6 ;  /* 0x000000ff24267208 */ /* 0x000fe20003000000 */
[----:B------:R-:W-:Y:S01]  /*2d50*/  FMUL.FTZ R36, R33, UR16 ;  /* 0x0000001021247c20 */ /* 0x000fe20008410000 */
[----:B------:R-:W-:Y:S01]  /*2d60*/  LOP3.LUT P6, RZ, R102, 0xff, RZ, 0xc0, !PT ;  /* 0x000000ff66ff7812 */ /* 0x000fe200078cc0ff */
[C---:B------:R-:W-:Y:S01]  /*2d70*/  FFMA.FTZ R43, R100.reuse, R52, R31 ;  /* 0x00000034642b7223 */ /* 0x040fe2000001001f */
[----:B------:R-:W-:Y:S01]  /*2d80*/  FADD.FTZ R47, R47, -R0 ;  /* 0x800000002f2f7221 */ /* 0x000fe20000010000 */
[----:B------:R-:W-:Y:S01]  /*2d90*/  FFMA.FTZ R41, R100, R46, R29 ;  /* 0x0000002e64297223 */ /* 0x000fe2000001001d */
[----:B------:R-:W-:Y:S01]  /*2da0*/  FSEL R44, R36, RZ, P6 ;  /* 0x000000ff242c7208 */ /* 0x000fe20003000000 */
[----:B------:R-:W-:Y:S01]  /*2db0*/  FMUL.FTZ R0, R42, UR16 ;  /* 0x000000102a007c20 */ /* 0x000fe20008410000 */
        /* <DEDUP_REMOVED lines=8> */
[----:B------:R-:W-:Y:S02]  /*2e40*/  LOP3.LUT P2, RZ, R81, 0xff, RZ, 0xc0, !PT ;  /* 0x000000ff51ff7812 */ /* 0x000fe4000784c0ff */
        /* <DEDUP_REMOVED lines=20> */
[----:B------:R-:W-:-:S07]  /*2f90*/  F2FP.BF16.F32.PACK_AB R44, R49, R44 ;  /* 0x0000002c312c723e */ /* 0x000fce00000010ff */
.L_x_935:
        /* <DEDUP_REMOVED lines=11> */
[----:B------:R0:W-:Y:S04]  /*3050*/  @P2 STG.E.128 desc[UR8][R54.64+0x10], R32 ;  /* 0x0000102036002986 */ /* 0x0001e8000c101d08 */
[----:B------:R0:W-:Y:S04]  /*3060*/  STG.E.128 desc[UR8][R52.64], R44 ;  /* 0x0000002c34007986 */ /* 0x0001e8000c101d08 */
[----:B------:R0:W-:Y:S01]  /*3070*/  @P1 STG.E.128 desc[UR8][R50.64], R36 ;  /* 0x0000002432001986 */ /* 0x0001e2000c101d08 */
[----:B------:R-:W-:-:S13]  /*3080*/  ISETP.GE.AND P1, PT, R79, R49, PT ;  /* 0x000000314f00720c */ /* 0x000fda0003f26270 */
[----:B------:R-:W-:Y:S05]  /*3090*/  @!P1 BRA `(.L_x_939) ;  /* 0xffffffd400309947 */ /* 0x000fea000383ffff */
[----:B------:R-:W-:Y:S05]  /*30a0*/  BSYNC B1 ;  /* 0x0000000000017941 */ /* 0x000fea0003800000 */
.L_x_930:
[----:B0-----:R-:W-:Y:S01]  /*30b0*/  MOV R34, R22 ;  /* 0x0000001600227202 */ /* 0x001fe20000000f00 */
[----:B-----5:R-:W-:Y:S01]  /*30c0*/  IMAD.MOV.U32 R27, RZ, RZ, R21 ;  /* 0x000000ffff1b7224 */ /* 0x020fe200078e0015 */
        /* <DEDUP_REMOVED lines=29> */
[----:B------:R-:W-:-:S07]  /*32a0*/  MOV R47, R17 ;  /* 0x00000011002f7202 */ /* 0x000fce0000000f00 */
.L_x_929:
[----:B------:R-:W-:Y:S05]  /*32b0*/  BSYNC B0 ;  /* 0x0000000000007941 */ /* 0x000fea0003800000 */
.L_x_928:
        /* <DEDUP_REMOVED lines=111> */
.L_x_931:
[----:B------:R-:W-:Y:S01]  /*39b0*/  HFMA2 R110, -RZ, RZ, 0, 1.847743988037109375e-06 ;  /* 0x0000001fff6e7431 */ /* 0x000fe200000001ff */
[----:B------:R-:W-:Y:S01]  /*39c0*/  BSSY B2, `(.L_x_940) ;  /* 0x0000006000027945 */ /* 0x000fe20003800000 */
[----:B------:R-:W-:Y:S01]  /*39d0*/  IMAD.MOV.U32 R111, RZ, RZ, 0x1 ;  /* 0x00000001ff6f7424 */ /* 0x000fe200078e00ff */
[----:B------:R-:W-:-:S07]  /*39e0*/  MOV R113, 0xffffffff ;  /* 0xffffffff00717802 */ /* 0x000fce0000000f00 */
[----:B-----5:R-:W-:Y:S05]  /*39f0*/  WARPSYNC.COLLECTIVE R113, `(.L_x_941) ;  /* 0x0000000071087348 */ /* 0x020fea0003c00000 */
[----:B------:R0:W1:Y:S02]  /*3a00*/  SHFL.BFLY P4, R114, R112, R111, R110 ;  /* 0x0c00006f70727389 */ /* 0x000064000008006e */
[----:B01---5:R-:W-:Y:S05]  /*3a10*/  ENDCOLLECTIVE ;  /* 0x000000000000791b */ /* 0x023fea0003800000 */
.L_x_941:
[----:B------:R-:W-:Y:S05]  /*3a20*/  BSYNC B2 ;  /* 0x0000000000027941 */ /* 0x000fea0003800000 */
.L_x_940:
[----:B------:R-:W-:Y:S01]  /*3a30*/  FADD.FTZ R107, R112, R114 ;  /* 0x00000072706b7221 */ /* 0x000fe20000010000 */
[----:B------:R-:W-:Y:S02]  /*3a40*/  IMAD.MOV.U32 R112, RZ, RZ, R105 ;  /* 0x000000ffff707224 */ /* 0x000fe400078e0069 */
[----:B------:R-:W-:Y:S01]  /*3a50*/  HFMA2 R111, -RZ, RZ, 0, 5.9604644775390625e-08 ;  /* 0x00000001ff6f7431 */ /* 0x000fe200000001ff */
[----:B------:R-:W-:Y:S01]  /*3a60*/  MOV R110, 0x1f ;  /* 0x0000001f006e7802 */ /* 0x000fe20000000f00 */
[----:B------:R-:W-:-:S07]  /*3a70*/  IMAD.MOV.U32 R113, RZ, RZ, -0x1 ;  /* 0xffffffffff717424 */ /* 0x000fce00078e00ff */
[----:B------:R-:W-:Y:S05]  /*3a80*/  WARPSYNC.COLLECTIVE R113, `(.L_x_942) ;  /* 0x0000000071087348 */ /* 0x000fea0003c00000 */
[----:B------:R0:W1:Y:S02]  /*3a90*/  SHFL.BFLY P4, R114, R112, R111, R110 ;  /* 0x0c00006f70727389 */ /* 0x000064000008006e */
[----:B01----:R-:W-:Y:S05]  /*3aa0*/  ENDCOLLECTIVE ;  /* 0x000000000000791b */ /* 0x003fea0003800000 */
.L_x_942:
[----:B------:R-:W-:Y:S01]  /*3ab0*/  MOV R112, R107 ;  /* 0x0000006b00707202 */ /* 0x000fe20000000f00 */
[----:B------:R-:W-:Y:S01]  /*3ac0*/  IMAD.MOV.U32 R111, RZ, RZ, 0x2 ;  /* 0x00000002ff6f7424 */ /* 0x000fe200078e00ff */
[----:B------:R-:W-:-:S07]  /*3ad0*/  MOV R106, R114 ;  /* 0x00000072006a7202 */ /* 0x000fce0000000f00 */
[----:B------:R-:W-:Y:S05]  /*3ae0*/  WARPSYNC.COLLECTIVE R113, `(.L_x_943) ;  /* 0x0000000071087348 */ /* 0x000fea0003c00000 */
[----:B------:R0:W1:Y:S02]  /*3af0*/  SHFL.BFLY P4, R114, R112, R111, R110 ;  /* 0x0c00006f70727389 */ /* 0x000064000008006e */
[----:B01----:R-:W-:Y:S05]  /*3b00*/  ENDCOLLECTIVE ;  /* 0x000000000000791b */ /* 0x003fea0003800000 */
.L_x_943:
[----:B------:R-:W-:-:S05]  /*3b10*/  FADD.FTZ R115, R105, R106 ;  /* 0x0000006a69737221 */ /* 0x000fca0000010000 */
[----:B------:R-:W-:Y:S01]  /*3b20*/  MOV R112, R115 ;  /* 0x0000007300707202 */ /* 0x000fe20000000f00 */
[----:B------:R-:W-:-:S07]  /*3b30*/  FADD.FTZ R116, R107, R114 ;  /* 0x000000726b747221 */ /* 0x000fce0000010000 */
[----:B------:R-:W-:Y:S05]  /*3b40*/  WARPSYNC.COLLECTIVE R113, `(.L_x_944) ;  /* 0x0000000071087348 */ /* 0x000fea0003c00000 */
[----:B------:R0:W1:Y:S02]  /*3b50*/  SHFL.BFLY P4, R114, R112, R111, R110 ;  /* 0x0c00006f70727389 */ /* 0x000064000008006e */
[----:B01----:R-:W-:Y:S05]  /*3b60*/  ENDCOLLECTIVE ;  /* 0x000000000000791b */ /* 0x003fea0003800000 */
.L_x_944:
[----:B------:R-:W-:Y:S02]  /*3b70*/  IMAD.MOV.U32 R112, RZ, RZ, R116 ;  /* 0x000000ffff707224 */ /* 0x000fe400078e0074 */
[----:B------:R-:W-:Y:S01]  /*3b80*/  HFMA2 R111, -RZ, RZ, 0, 2.384185791015625e-07 ;  /* 0x00000004ff6f7431 */ /* 0x000fe200000001ff */
[----:B------:R-:W-:-:S07]  /*3b90*/  MOV R106, R114 ;  /* 0x00000072006a7202 */ /* 0x000fce0000000f00 */
[----:B------:R-:W-:Y:S05]  /*3ba0*/  WARPSYNC.COLLECTIVE R113, `(.L_x_945) ;  /* 0x0000000071087348 */ /* 0x000fea0003c00000 */
[----:B------:R0:W1:Y:S02]  /*3bb0*/  SHFL.BFLY P4, R114, R112, R111, R110 ;  /* 0x0c00006f70727389 */ /* 0x000064000008006e */
[----:B01----:R-:W-:Y:S05]  /*3bc0*/  ENDCOLLECTIVE ;  /* 0x000000000000791b */ /* 0x003fea0003800000 */
.L_x_945:
[----:B------:R-:W-:-:S05]  /*3bd0*/  FADD.FTZ R117, R115, R106 ;  /* 0x0000006a73757221 */ /* 0x000fca0000010000 */
[----:B------:R-:W-:Y:S01]  /*3be0*/  MOV R112, R117 ;  /* 0x0000007500707202 */ /* 0x000fe20000000f00 */
[----:B------:R-:W-:-:S07]  /*3bf0*/  FADD.FTZ R118, R116, R114 ;  /* 0x0000007274767221 */ /* 0x000fce0000010000 */
[----:B------:R-:W-:Y:S05]  /*3c00*/  WARPSYNC.COLLECTIVE R113, `(.L_x_946) ;  /* 0x0000000071087348 */ /* 0x000fea0003c00000 */
[----:B------:R0:W1:Y:S02]  /*3c10*/  SHFL.BFLY P4, R114, R112, R111, R110 ;  /* 0x0c00006f70727389 */ /* 0x000064000008006e */
[----:B01----:R-:W-:Y:S05]  /*3c20*/  ENDCOLLECTIVE ;  /* 0x000000000000791b */ /* 0x003fea0003800000 */
.L_x_946:
[----:B------:R-:W-:Y:S01]  /*3c30*/  MOV R112, R118 ;  /* 0x0000007600707202 */ /* 0x000fe20000000f00 */
[----:B------:R-:W-:Y:S02]  /*3c40*/  HFMA2 R111, -RZ, RZ, 0, 4.76837158203125e-07 ;  /* 0x00000008ff6f7431 */ /* 0x000fe400000001ff */
[----:B------:R-:W-:-:S07]  /*3c50*/  IMAD.MOV.U32 R106, RZ, RZ, R114 ;  /* 0x000000ffff6a7224 */ /* 0x000fce00078e0072 */
[----:B------:R-:W-:Y:S05]  /*3c60*/  WARPSYNC.COLLECTIVE R113, `(.L_x_947) ;  /* 0x0000000071087348 */ /* 0x000fea0003c00000 */
[----:B------:R0:W1:Y:S02]  /*3c70*/  SHFL.BFLY P4, R114, R112, R111, R110 ;  /* 0x0c00006f70727389 */ /* 0x000064000008006e */
[----:B01----:R-:W-:Y:S05]  /*3c80*/  ENDCOLLECTIVE ;  /* 0x000000000000791b */ /* 0x003fea0003800000 */
.L_x_947:
[----:B------:R-:W-:-:S04]  /*3c90*/  FADD.FTZ R119, R117, R106 ;  /* 0x0000006a75777221 */ /* 0x000fc80000010000 */
[----:B------:R-:W-:Y:S02]  /*3ca0*/  IMAD.MOV.U32 R112, RZ, RZ, R119 ;  /* 0x000000ffff707224 */ /* 0x000fe400078e0077 */
[----:B------:R-:W-:-:S07]  /*3cb0*/  FADD.FTZ R106, R118, R114 ;  /* 0x00000072766a7221 */ /* 0x000fce0000010000 */
[----:B------:R-:W-:Y:S05]  /*3cc0*/  WARPSYNC.COLLECTIVE R113, `(.L_x_948) ;  /* 0x0000000071087348 */ /* 0x000fea0003c00000 */
[----:B------:R0:W1:Y:S02]  /*3cd0*/  SHFL.BFLY P4, R114, R112, R111, R110 ;  /* 0x0c00006f70727389 */ /* 0x000064000008006e */
[----:B01----:R-:W-:Y:S05]  /*3ce0*/  ENDCOLLECTIVE ;  /* 0x000000000000791b */ /* 0x003fea0003800000 */
.L_x_948:
[----:B------:R-:W-:Y:S01]  /*3cf0*/  MOV R112, R106 ;  /* 0x0000006a00707202 */ /* 0x000fe20000000f00 */
[----:B------:R-:W-:Y:S01]  /*3d00*/  IMAD.MOV.U32 R111, RZ, RZ, 0x10 ;  /* 0x00000010ff6f7424 */ /* 0x000fe200078e00ff */
[----:B------:R-:W-:-:S07]  /*3d10*/  MOV R120, R114 ;  /* 0x0000007200787202 */ /* 0x000fce0000000f00 */
[----:B------:R-:W-:Y:S05]  /*3d20*/  WARPSYNC.COLLECTIVE R113, `(.L_x_949) ;  /* 0x0000000071087348 */ /* 0x000fea0003c00000 */
[----:B------:R0:W1:Y:S02]  /*3d30*/  SHFL.BFLY P4, R114, R112, R111, R110 ;  /* 0x0c00006f70727389 */ /* 0x000064000008006e */
[----:B01----:R-:W-:Y:S05]  /*3d40*/  ENDCOLLECTIVE ;  /* 0x000000000000791b */ /* 0x003fea0003800000 */
.L_x_949:
[----:B------:R-:W-:-:S05]  /*3d50*/  FADD.FTZ R105, R119, R120 ;  /* 0x0000007877697221 */ /* 0x000fca0000010000 */
[----:B------:R-:W-:Y:S02]  /*3d60*/  MOV R112, R105 ;  /* 0x0000006900707202 */ /* 0x000fe40000000f00 */
[----:B------:R-:W-:-:S07]  /*3d70*/  MOV R107, R114 ;  /* 0x00000072006b7202 */ /* 0x000fce0000000f00 */
[----:B------:R-:W-:Y:S05]  /*3d80*/  WARPSYNC.COLLECTIVE R113, `(.L_x_950) ;  /* 0x0000000071087348 */ /* 0x000fea0003c00000 */
[----:B------:R0:W1:Y:S02]  /*3d90*/  SHFL.BFLY P4, R114, R112, R111, R110 ;  /* 0x0c00006f70727389 */ /* 0x000064000008006e */
[----:B01----:R-:W-:Y:S05]  /*3da0*/  ENDCOLLECTIVE ;  /* 0x000000000000791b */ /* 0x003fea0003800000 */
.L_x_950:
[----:B------:R-:W-:Y:S05]  /*3db0*/  BRA `(.L_x_951) ;  /* 0xffffffd000d87947 */ /* 0x000fea000383ffff */
.L_x_952:
        /* <DEDUP_REMOVED lines=12> */
.L_x_2841:


//--------------------- .text._ZN10layer_norm22ln_bwd_finalize_kernelINS_22Kernel_traits_finalizeILj256E13__nv_bfloat16S2_fS2_fjLb0ELj1024ELj4ENS_18Kernel_traits_baseILj256ES2_S2_fS2_fjLj1024EEEEELb0ELb0EEEvNS_9BwdParamsE --------------------------
	.section	.text._ZN10layer_norm22ln_bwd_finalize_kernelINS_22Kernel_traits_finalizeILj256E13__nv_bfloat16S2_fS2_fjLb0ELj1024ELj4ENS_18Kernel_traits_baseILj256ES2_S2_fS2_fjLj1024EEEEELb0ELb0EEEvNS_9BwdParamsE,"ax",@progbits
	.align	128
        .global         _ZN10layer_norm22ln_bwd_finalize_kernelINS_22Kernel_traits_finalizeILj256E13__nv_bfloat16S2_fS2_fjLb0ELj1024ELj4ENS_18Kernel_traits_baseILj256ES2_S2_fS2_fjLj1024EEEEELb0ELb0EEEvNS_9BwdParamsE
        .type           _ZN10layer_norm22ln_bwd_finalize_kernelINS_22Kernel_traits_finalizeILj256E13__nv_bfloat16S2_fS2_fjLb0ELj1024ELj4ENS_18Kernel_traits_baseILj256ES2_S2_fS2_fjLj1024EEEEELb0ELb0EEEvNS_9BwdParamsE,@function
        .size           _ZN10layer_norm22ln_bwd_finalize_kernelINS_22Kernel_traits_finalizeILj256E13__nv_bfloat16S2_fS2_fjLb0ELj1024ELj4ENS_18Kernel_traits_baseILj256ES2_S2_fS2_fjLj1024EEEEELb0ELb0EEEvNS_9BwdParamsE,(.L_x_2842 - _ZN10layer_norm22ln_bwd_finalize_kernelINS_22Kernel_traits_finalizeILj256E13__nv_bfloat16S2_fS2_fjLb0ELj1024ELj4ENS_18Kernel_traits_baseILj256ES2_S2_fS2_fjLj1024EEEEELb0ELb0EEEvNS_9BwdParamsE)
        .other          _ZN10layer_norm22ln_bwd_finalize_kernelINS_22Kernel_traits_finalizeILj256E13__nv_bfloat16S2_fS2_fjLb0ELj1024ELj4ENS_18Kernel_traits_baseILj256ES2_S2_fS2_fjLj1024EEEEELb0ELb0EEEvNS_9BwdParamsE,@"STO_CUDA_ENTRY STV_DEFAULT"
_ZN10layer_norm22ln_bwd_finalize_kernelINS_22Kernel_traits_finalizeILj256E13__nv_bfloat16S2_fS2_fjLb0ELj1024ELj4ENS_18Kernel_traits_baseILj256ES2_S2_fS2_fjLj1024EEEEELb0ELb0EEEvNS_9BwdParamsE:
.text._ZN10layer_norm22ln_bwd_finalize_kernelINS_22Kernel_traits_finalizeILj256E13__nv_bfloat16S2_fS2_fjLb0ELj1024ELj4ENS_18Kernel_traits_baseILj256ES2_S2_fS2_fjLj1024EEEEELb0ELb0EEEvNS_9BwdParamsE:
        /* <DEDUP_REMOVED lines=82> */
.L_x_957:
        /* <DEDUP_REMOVED lines=118> */
.L_x_956:
[----:B------:R-:W-:Y:S05]  /*0c80*/  BSYNC.RECONVERGENT B1 ;  /* 0x0000000000017941 */ /* 0x000fea0003800200 */
.L_x_955:
        /* <DEDUP_REMOVED lines=75> */
.L_x_959:
[----:B------:R-:W-:Y:S05]  /*1140*/  BSYNC.RECONVERGENT B1 ;  /* 0x0000000000017941 */ /* 0x000fea0003800200 */
.L_x_958:
        /* <DEDUP_REMOVED lines=37> */
.L_x_961:
[----:B------:R-:W-:Y:S05]  /*13a0*/  BSYNC.RECONVERGENT B1 ;  /* 0x0000000000017941 */ /* 0x000fea0003800200 */
.L_x_960:
[----:B------:R-:W-:Y:S05]  /*13b0*/  @!P1 BRA `(.L_x_954) ;  /* 0x0000000000409947 */ /* 0x000fea0003800000 */
[----:B------:R-:W0:Y:S01]  /*13c0*/  LDC.64 R10, c[0x0][0x440] ;  /* 0x00011000ff0a7b82 */ /* 0x000e220000000a00 */
[----:B------:R-:W-:Y:S01]  /*13d0*/  IMAD R59, R0, R56, R59 ;  /* 0x00000038003b7224 */ /* 0x000fe200078e023b */
[----:B------:R-:W-:Y:S02]  /*13e0*/  LOP3.LUT R8, R8, 0x1f, RZ, 0xc0, !PT ;  /* 0x0000001f08087812 */ /* 0x000fe400078ec0ff */
[----:B------:R-:W-:Y:S02]  /*13f0*/  IADD3 R9, PT, PT, -R9, RZ, RZ ;  /* 0x000000ff09097210 */ /* 0x000fe40007ffe1ff */
[----:B------:R-:W-:Y:S02]  /*1400*/  IADD3 R59, PT, PT, R8, R59, RZ ;  /* 0x0000003b083b7210 */ /* 0x000fe40007ffe0ff */
[----:B------:R-:W1:Y:S05]  /*1410*/  LDC.64 R12, c[0x0][0x448] ;  /* 0x00011200ff0c7b82 */ /* 0x000e6a0000000a00 */
.L_x_962:
        /* <DEDUP_REMOVED lines=10> */
.L_x_954:
[----:B------:R-:W-:Y:S05]  /*14c0*/  BSYNC.RECONVERGENT B0 ;  /* 0x0000000000007941 */ /* 0x000fea0003800200 */
.L_x_953:
        /* <DEDUP_REMOVED lines=59> */
.L_x_963:
        /* <DEDUP_REMOVED lines=16> */
.L_x_2842:


//--------------------- .text._ZN10layer_norm40ln_parallel_residual_bwd_finalize_kernelINS_22Kernel_traits_finalizeILj256E13__nv_bfloat16S2_fS2_fjLb0ELj1024ELj4ENS_18Kernel_traits_baseILj256ES2_S2_fS2_fjLj1024EEEEELb0EEEvNS_9BwdParamsE --------------------------
	.section	.text._ZN10layer_norm40ln_parallel_residual_bwd_finalize_kernelINS_22Kernel_traits_finalizeILj256E13__nv_bfloat16S2_fS2_fjLb0ELj1024ELj4ENS_18Kernel_traits_baseILj256ES2_S2_fS2_fjLj1024EEEEELb0EEEvNS_9BwdParamsE,"ax",@progbits
	.align	128
        .global         _ZN10layer_norm40ln_parallel_residual_bwd_finalize_kernelINS_22Kernel_traits_finalizeILj256E13__nv_bfloat16S2_fS2_fjLb0ELj1024ELj4ENS_18Kernel_traits_baseILj256ES2_S2_fS2_fjLj1024EEEEELb0EEEvNS_9BwdParamsE
        .type           _ZN10layer_norm40ln_parallel_residual_bwd_finalize_kernelINS_22Kernel_traits_finalizeILj256E13__nv_bfloat16S2_fS2_fjLb0ELj1024ELj4ENS_18Kernel_traits_baseILj256ES2_S2_fS2_fjLj1024EEEEELb0EEEvNS_9BwdParamsE,@function
        .size           _ZN10layer_norm40ln_parallel_residual_bwd_finalize_kernelINS_22Kernel_traits_finalizeILj256E13__nv_bfloat16S2_fS2_fjLb0ELj1024ELj4ENS_18Kernel_traits_baseILj256ES2_S2_fS2_fjLj1024EEEEELb0EEEvNS_9BwdParamsE,(.L_x_2843 - _ZN10layer_norm40ln_parallel_residual_bwd_finalize_kernelINS_22Kernel_traits_finalizeILj256E13__nv_bfloat16S2_fS2_fjLb0ELj1024ELj4ENS_18Kernel_traits_baseILj256ES2_S2_fS2_fjLj1024EEEEELb0EEEvNS_9BwdParamsE)
        .other          _ZN10layer_norm40ln_parallel_residual_bwd_finalize_kernelINS_22Kernel_traits_finalizeILj256E13__nv_bfloat16S2_fS2_fjLb0ELj1024ELj4ENS_18Kernel_traits_baseILj256ES2_S2_fS2_fjLj1024EEEEELb0EEEvNS_9BwdParamsE,@"STO_CUDA_ENTRY STV_DEFAULT"
_ZN10layer_norm40ln_parallel_residual_bwd_finalize_kernelINS_22Kernel_traits_finalizeILj256E13__nv_bfloat16S2_fS2_fjLb0ELj1024ELj4ENS_18Kernel_traits_baseILj256ES2_S2_fS2_fjLj1024EEEEELb0EEEvNS_9BwdParamsE:
.text._ZN10layer_norm40ln_parallel_residual_bwd_finalize_kernelINS_22Kernel_traits_finalizeILj256E13__nv_bfloat16S2_fS2_fjLb0ELj1024ELj4ENS_18Kernel_traits_baseILj256ES2_S2_fS2_fjLj1024EEEEELb0EEEvNS_9BwdParamsE:
        /* <DEDUP_REMOVED lines=60> */
.L_x_968:
        /* <DEDUP_REMOVED lines=112> */
.L_x_967:
[----:B------:R-:W-:Y:S05]  /*0ac0*/  BSYNC.RECONVERGENT B1 ;  /* 0x0000000000017941 */ /* 0x000fea0003800200 */
.L_x_966:
        /* <DEDUP_REMOVED lines=65> */
.L_x_970:
[----:B------:R-:W-:Y:S05]  /*0ee0*/  BSYNC.RECONVERGENT B1 ;  /* 0x0000000000017941 */ /* 0x000fea0003800200 */
.L_x_969:
        /* <DEDUP_REMOVED lines=36> */
.L_x_972:
[----:B------:R-:W-:Y:S05]  /*1130*/  BSYNC.RECONVERGENT B1 ;  /* 0x0000000000017941 */ /* 0x000fea0003800200 */
.L_x_971:
        /* <DEDUP_REMOVED lines=18> */
.L_x_965:
[----:B------:R-:W-:Y:S05]  /*1260*/  BSYNC.RECONVERGENT B0 ;  /* 0x0000000000007941 */ /* 0x000fea0003800200 */
.L_x_964:
        /* <DEDUP_REMOVED lines=94> */
.L_x_973:
        /* <DEDUP_REMOVED lines=11> */
.L_x_2843:


//--------------------- .text._ZN10layer_norm31ln_parallel_residual_bwd_kernelINS_13Kernel_traitsI13__nv_bfloat16S2_fS2_fjLj256ELj1ELj4ELj1ELj16ENS_18Kernel_traits_baseILj256ES2_S2_fS2_fjLj128EEEEELb1ELb1ELb0EEEvNS_9BwdParamsE --------------------------
	.section	.text._ZN10layer_norm31ln_parallel_residual_bwd_kernelINS_13Kernel_traitsI13__nv_bfloat16S2_fS2_fjLj256ELj1ELj4ELj1ELj16ENS_18Kernel_traits_baseILj256ES2_S2_fS2_fjLj128EEEEELb1ELb1ELb0EEEvNS_9BwdParamsE,"ax",@progbits
	.align	128
        .global         _ZN10layer_norm31ln_parallel_residual_bwd_kernelINS_13Kernel_traitsI13__nv_bfloat16S2_fS2_fjLj256ELj1ELj4ELj1ELj16ENS_18Kernel_traits_baseILj256ES2_S2_fS2_fjLj128EEEEELb1ELb1ELb0EEEvNS_9BwdParamsE
        .type           _ZN10layer_norm31ln_parallel_residual_bwd_kernelINS_13Kernel_traitsI13__nv_bfloat16S2_fS2_fjLj256ELj1ELj4ELj1ELj16ENS_18Kernel_traits_baseILj256ES2_S2_fS2_fjLj128EEEEELb1ELb1ELb0EEEvNS_9BwdParamsE,@function
        .size           _ZN10layer_norm31ln_parallel_residual_bwd_kernelINS_13Kernel_traitsI13__nv_bfloat16S2_fS2_fjLj256ELj1ELj4ELj1ELj16ENS_18Kernel_traits_baseILj256ES2_S2_fS2_fjLj128EEEEELb1ELb1ELb0EEEvNS_9BwdParamsE,(.L_x_2844 - _ZN10layer_norm31ln_parallel_residual_bwd_kernelINS_13Kernel_traitsI13__nv_bfloat16S2_fS2_fjLj256ELj1ELj4ELj1ELj16ENS_18Kernel_traits_baseILj256ES2_S2_fS2_fjLj128EEEEELb1ELb1ELb0EEEvNS_9BwdParamsE)
        .other          _ZN10layer_norm31ln_parallel_residual_bwd_kernelINS_13Kernel_traitsI13__nv_bfloat16S2_fS2_fjLj256ELj1ELj4ELj1ELj16ENS_18Kernel_traits_baseILj256ES2_S2_fS2_fjLj128EEEEELb1ELb1ELb0EEEvNS_9BwdParamsE,@"STO_CUDA_ENTRY STV_DEFAULT"
_ZN10layer_norm31ln_parallel_residual_bwd_kernelINS_13Kernel_traitsI13__nv_bfloat16S2_fS2_fjLj256ELj1ELj4ELj1ELj16ENS_18Kernel_traits_baseILj256ES2_S2_fS2_fjLj128EEEEELb1ELb1ELb0EEEvNS_9BwdParamsE:
.text._ZN10layer_norm31ln_parallel_residual_bwd_kernelINS_13Kernel_traitsI13__nv_bfloat16S2_fS2_fjLj256ELj1ELj4ELj1ELj16ENS_18Kernel_traits_baseILj256ES2_S2_fS2_fjLj128EEEEELb1ELb1ELb0EEEvNS_9BwdParamsE:
        /* <DEDUP_REMOVED lines=10> */
[----:B------:R-:W1:Y:S02]  /*00a0*/  LDCU.U8 UR11, c[0x0][0x410] ;  /* 0x00008200ff0b77ac */ /* 0x000e640008000000 */
[----:B------:R-:W-:Y:S01]  /*00b0*/  SHF.R.S32.HI R0, RZ, 0x1f, R69 ;  /* 0x0000001fff007819 */ /* 0x000fe20000011445 */
[----:B------:R-:W1:Y:S03]  /*00c0*/  LDCU UR14, c[0x0][0x400] ;  /* 0x00008000ff0e77ac */ /* 0x000e660008000800 */
[----:B------:R-:W-:Y:S01]  /*00d0*/  LEA.HI R0, R0, R69, RZ, 0x3 ;  /* 0x0000004500007211 */ /* 0x000fe200078f18ff */
[----:B------:R-:W1:Y:S03]  /*00e0*/  LDCU.64 UR4, c[0x0][0x478] ;  /* 0x00008f00ff0477ac */ /* 0x000e660008000a00 */
[----:B------:R-:W-:-:S02]  /*00f0*/  SHF.R.S32.HI R67, RZ, 0x3, R0 ;  /* 0x00000003ff437819 */ /* 0x000fc40000011400 */
[----:B0-----:R-:W-:Y:S01]  /*0100*/  LOP3.LUT R68, R66, 0x1f, RZ, 0xc0, !PT ;  /* 0x0000001f42447812 */ /* 0x001fe200078ec0ff */
[----:B------:R-:W0:Y:S03]  /*0110*/  LDCU.64 UR20, c[0x0][0x438] ;  /* 0x00008700ff1477ac */ /* 0x000e260008000a00 */
[----:B------:R-:W-:Y:S01]  /*0120*/  IADD3 R67, PT, PT, R68, -R67, RZ ;  /* 0x8000004344437210 */ /* 0x000fe20007ffe0ff */
[----:B------:R-:W0:Y:S03]  /*0130*/  LDCU.64 UR12, c[0x0][0x470] ;  /* 0x00008e00ff0c77ac */ /* 0x000e260008000a00 */
        /* <DEDUP_REMOVED lines=17> */
[----:B-----5:R-:W-:Y:S01]  /*0250*/  PRMT R65, R23, 0x7632, R65 ;  /* 0x0000763217417816 */ /* 0x020fe20000000041 */
[----:B------:R-:W-:Y:S01]  /*0260*/  IMAD.MOV.U32 R36, RZ, RZ, RZ ;  /* 0x000000ffff247224 */ /* 0x000fe200078e00ff */
[----:B------:R-:W-:Y:S02]  /*0270*/  PRMT R64, R22, 0x7632, R64 ;  /* 0x0000763216407816 */ /* 0x000fe40000000040 */
[----:B------:R-:W-:Y:S02]  /*0280*/  PRMT R11, R21, 0x7632, R11 ;  /* 0x00007632150b7816 */ /* 0x000fe4000000000b */
[----:B------:R-:W-:-:S07]  /*0290*/  PRMT R10, R20, 0x7632, R10 ;  /* 0x00007632140a7816 */ /* 0x000fce000000000a */
.L_x_988:
[----:B0-----:R-:W0:Y:S01]  /*02a0*/  LDC.64 R52, c[0x0][0x3c8] ;  /* 0x0000f200ff347b82 */ /* 0x001e220000000a00 */
[----:B------:R-:W-:Y:S01]  /*02b0*/  MOV R69, UR22 ;  /* 0x0000001600457c02 */ /* 0x000fe20008000f00 */
[----:B0-----:R-:W-:-:S04]  /*02c0*/  IMAD.WIDE R54, R66, 0x4, R52 ;  /* 0x0000000442367825 */ /* 0x001fc800078e0234 */
[----:B------:R-:W-:Y:S01]  /*02d0*/  IMAD R52, R66, R69, RZ ;  /* 0x0000004542347224 */ /* 0x000fe200078e02ff */
[----:B------:R-:W-:Y:S01]  /*02e0*/  BSSY.RECONVERGENT B1, `(.L_x_976) ;  /* 0x0000086000017945 */ /* 0x000fe20003800200 */
[----:B------:R-:W-:Y:S01]  /*02f0*/  HFMA2 R60, -RZ, RZ, 0, 0 ;  /* 0x00000000ff3c7431 */ /* 0x000fe200000001ff */
[----:B-----5:R0:W5:Y:S02]  /*0300*/  LDG.E R71, desc[UR8][R54.64] ;  /* 0x0000000836477981 */ /* 0x020164000c1e1900 */
[----:B------:R-:W-:-:S04]  /*0310*/  SHF.R.S32.HI R53, RZ, 0x1f, R52 ;  /* 0x0000001fff357819 */ /* 0x000fc80000011434 */
[----:B------:R-:W-:Y:S02]  /*0320*/  LEA.HI R61, R53, R52, RZ, 0x3 ;  /* 0x00000034353d7211 */ /* 0x000fe400078f18ff */
[----:B------:R-:W1:Y:S02]  /*0330*/  LDC.64 R52, c[0x0][0x3c0] ;  /* 0x0000f000ff347b82 */ /* 0x000e640000000a00 */
[----:B------:R-:W-:Y:S01]  /*0340*/  LEA.HI.SX32 R70, R61, R68, 0x1d ;  /* 0x000000443d467211 */ /* 0x000fe200078feaff */
[----:B0-----:R-:W-:Y:S01]  /*0350*/  IMAD.MOV.U32 R55, RZ, RZ, RZ ;  /* 0x000000ffff377224 */ /* 0x001fe200078e00ff */
[----:B------:R-:W-:Y:S06]  /*0360*/  @!P2 BRA `(.L_x_977) ;  /* 0x0000000400f4a947 */ /* 0x000fec0003800000 */
[----:B------:R-:W-:Y:S01]  /*0370*/  ISETP.NE.U32.AND P1, PT, RZ, UR12, PT ;  /* 0x0000000cff007c0c */ /* 0x000fe2000bf25070 */
[----:B------:R-:W0:Y:S03]  /*0380*/  LDC.64 R78, c[0x0][0x3a8] ;  /* 0x0000ea00ff4e7b82 */ /* 0x000e260000000a00 */
[----:B------:R-:W-:-:S05]  /*0390*/  ISETP.NE.AND.EX P1, PT, RZ, UR13, PT, P1 ;  /* 0x0000000dff007c0c */ /* 0x000fca000bf25310 */
[----:B------:R-:W2:Y:S08]  /*03a0*/  LDC.64 R56, c[0x0][0x428] ;  /* 0x00010a00ff387b82 */ /* 0x000eb00000000a00 */
[----:B------:R-:W3:Y:S01]  /*03b0*/  @P1 LDC.64 R72, c[0x0][0x3b8] ;  /* 0x0000ee00ff481b82 */ /* 0x000ee20000000a00 */
[----:B-1----:R-:W-:-:S05]  /*03c0*/  IMAD.WIDE R76, R66, 0x4, R52 ;  /* 0x00000004424c7825 */ /* 0x002fca00078e0234 */
[----:B------:R-:W4:Y:S01]  /*03d0*/  LDG.E R3, desc[UR8][R76.64] ;  /* 0x000000084c037981 */ /* 0x000f22000c1e1900 */
[C---:B0-----:R-:W-:Y:S01]  /*03e0*/  IMAD.WIDE.U32 R78, R70.reuse, 0x20, R78 ;  /* 0x00000020464e7825 */ /* 0x041fe200078e004e */
[----:B------:R-:W0:Y:S04]  /*03f0*/  LDC.64 R74, c[0x0][0x3b0] ;  /* 0x0000ec00ff4a7b82 */ /* 0x000e280000000a00 */
[----:B------:R-:W4:Y:S01]  /*0400*/  LDG.E.128 R52, desc[UR8][R78.64] ;  /* 0x000000084e347981 */ /* 0x000f22000c1e1d00 */
[----:B---3--:R-:W-:-:S06]  /*0410*/  @P1 IMAD.WIDE.U32 R72, R70, 0x8, R72 ;  /* 0x0000000846481825 */ /* 0x008fcc00078e0048 */
[----:B------:R-:W3:Y:S01]  /*0420*/  @P1 LDG.E.64 R72, desc[UR8][R72.64] ;  /* 0x0000000848481981 */ /* 0x000ee2000c1e1b00 */
[----:B--2---:R-:W-:-:S03]  /*0430*/  IMAD.WIDE.U32 R60, R70, 0x10, R56 ;  /* 0x00000010463c7825 */ /* 0x004fc600078e0038 */
[----:B------:R-:W2:Y:S04]  /*0440*/  LDG.E.128 R56, desc[UR8][R78.64+0x10] ;  /* 0x000010084e387981 */ /* 0x000ea8000c1e1d00 */
[----:B------:R-:W2:Y:S01]  /*0450*/  LDG.E.128 R60, desc[UR8][R60.64] ;  /* 0x000000083c3c7981 */ /* 0x000ea2000c1e1d00 */
[----:B0-----:R-:W-:-:S06]  /*0460*/  IMAD.WIDE.U32 R84, R70, 0x8, R74 ;  /* 0x0000000846547825 */ /* 0x001fcc00078e004a */
[----:B------:R-:W2:Y:S01]  /*0470*/  LDG.E.64 R84, desc[UR8][R84.64] ;  /* 0x0000000854547981 */ /* 0x000ea2000c1e1b00 */
[----:B------:R-:W-:-:S04]  /*0480*/  ISETP.NE.U32.AND P0, PT, RZ, UR20, PT ;  /* 0x00000014ff007c0c */ /* 0x000fc8000bf05070 */
[----:B------:R-:W-:-:S13]  /*0490*/  ISETP.NE.AND.EX P0, PT, RZ, UR21, PT, P0 ;  /* 0x00000015ff007c0c */ /* 0x000fda000bf05300 */
[----:B------:R-:W0:Y:S02]  /*04a0*/  @P0 LDC.64 R74, c[0x0][0x438] ;  /* 0x00010e00ff4a0b82 */ /* 0x000e240000000a00 */
[----:B0-----:R-:W-:-:S05]  /*04b0*/  @P0 IMAD.WIDE.U32 R74, R70, 0x20, R74 ;  /* 0x00000020464a0825 */ /* 0x001fca00078e004a */
[----:B------:R-:W5:Y:S04]  /*04c0*/  @P0 LDG.E.128 R16, desc[UR8][R74.64] ;  /* 0x000000084a100981 */ /* 0x000f68000c1e1d00 */
[----:B------:R0:W5:Y:S01]  /*04d0*/  @P0 LDG.E.128 R12, desc[UR8][R74.64+0x10] ;  /* 0x000010084a0c0981 */ /* 0x000162000c1e1d00 */
[----:B------:R-:W-:Y:S02]  /*04e0*/  ISETP.NE.AND P0, PT, RZ, UR11, PT ;  /* 0x0000000bff007c0c */ /* 0x000fe4000bf05270 */
[----:B------:R-:W-:Y:S02]  /*04f0*/  SHF.L.U32 R81, R65, 0x10, RZ ;  /* 0x0000001041517819 */ /* 0x000fe400000006ff */
[----:B----4-:R-:W-:-:S05]  /*0500*/  FSEL R3, R3, RZ, !P0 ;  /* 0x000000ff03037208 */ /* 0x010fca0004000000 */
[--C-:B0-----:R-:W-:Y:S01]  /*0510*/  FADD.FTZ R74, R54, -R3.reuse ;  /* 0x80000003364a7221 */ /* 0x101fe20000010000 */
[--C-:B------:R-:W-:Y:S01]  /*0520*/  FADD.FTZ R78, R52, -R3.reuse ;  /* 0x80000003344e7221 */ /* 0x100fe20000010000 */
[----:B------:R-:W-:Y:S01]  /*0530*/  FADD.FTZ R82, R53, -R3 ;  /* 0x8000000335527221 */ /* 0x000fe20000010000 */
[C-C-:B---3--:R-:W-:Y:S02]  /*0540*/  @P1 SHF.R.U64 R76, R72.reuse, 0x8, R73.reuse ;  /* 0x00000008484c1819 */ /* 0x148fe40000001249 */
[----:B------:R-:W-:Y:S02]  /*0550*/  @P1 SHF.R.U64 R77, R72, 0x10, R73 ;  /* 0x00000010484d1819 */ /* 0x000fe40000001249 */
[----:B------:R-:W-:Y:S02]  /*0560*/  @P1 PRMT R9, R76, 0x7610, R9 ;  /* 0x000076104c091816 */ /* 0x000fe40000000009 */
[----:B------:R-:W-:Y:S02]  /*0570*/  @P1 PRMT R7, R72, 0x7610, R7 ;  /* 0x0000761048071816 */ /* 0x000fe40000000007 */
[----:B------:R-:W-:-:S02]  /*0580*/  @P1 SHF.R.U32.HI R76, RZ, 0x8, R73 ;  /* 0x00000008ff4c1819 */ /* 0x000fc40000011649 */
[----:B------:R-:W-:Y:S01]  /*0590*/  @P1 SHF.R.U64 R72, R72, 0x18, R73 ;  /* 0x0000001848481819 */ /* 0x000fe20000001249 */
[--C-:B--2---:R-:W-:Y:S01]  /*05a0*/  FADD.FTZ R54, R56, -R3.reuse ;  /* 0x8000000338367221 */ /* 0x104fe20000010000 */
[----:B------:R-:W-:Y:S01]  /*05b0*/  @P1 PRMT R4, R76, 0x7610, R4 ;  /* 0x000076104c041816 */ /* 0x000fe20000000004 */
[----:B------:R-:W-:Y:S01]  /*05c0*/  FADD.FTZ R76, R57, -R3 ;  /* 0x80000003394c7221 */ /* 0x000fe20000010000 */
[----:B------:R-:W-:Y:S02]  /*05d0*/  PRMT R56, R60, 0x7632, R56 ;  /* 0x000076323c387816 */ /* 0x000fe40000000038 */
[----:B------:R-:W-:Y:S01]  /*05e0*/  @P1 PRMT R5, R72, 0x7610, R5 ;  /* 0x0000761048051816 */ /* 0x000fe20000000005 */
[--C-:B------:R-:W-:Y:S01]  /*05f0*/  FADD.FTZ R72, R55, -R3.reuse ;  /* 0x8000000337487221 */ /* 0x100fe20000010000 */
[----:B------:R-:W-:Y:S01]  /*0600*/  @P1 PRMT R8, R77, 0x7610, R8 ;  /* 0x000076104d081816 */ /* 0x000fe20000000008 */
[--C-:B------:R-:W-:Y:S01]  /*0610*/  FADD.FTZ R52, R58, -R3.reuse ;  /* 0x800000033a347221 */ /* 0x100fe20000010000 */
[----:B------:R-:W-:Y:S01]  /*0620*/  SHF.L.U32 R57, R60, 0x10, RZ ;  /* 0x000000103c397819 */ /* 0x000fe200000006ff */
[----:B------:R-:W-:Y:S01]  /*0630*/  FADD.FTZ R80, R59, -R3 ;  /* 0x800000033b507221 */ /* 0x000fe20000010000 */
[----:B------:R-:W-:Y:S01]  /*0640*/  @P1 PRMT R6, R73, 0x7610, R6 ;  /* 0x0000761049061816 */ /* 0x000fe20000000006 */
[----:B------:R-:W-:Y:S01]  /*0650*/  IMAD.U32 R58, R20, 0x10000, RZ ;  /* 0x00010000143a7824 */ /* 0x000fe200078e00ff */
[----:B------:R-:W-:Y:S01]  /*0660*/  @P1 SHF.R.U32.HI R77, RZ, 0x10, R73 ;  /* 0x00000010ff4d1819 */ /* 0x000fe20000011649 */
[----:B-----5:R-:W-:Y:S01]  /*0670*/  FMUL.FTZ R3, R71, R78 ;  /* 0x0000004e47037220 */ /* 0x020fe20000410000 */
[----:B------:R-:W-:-:S02]  /*0680*/  PRMT R60, R62, 0x7632, R60 ;  /* 0x000076323e3c7816 */ /* 0x000fc4000000003c */
[----:B------:R-:W-:Y:S02]  /*0690*/  SHF.L.U32 R55, R62, 0x10, RZ ;  /* 0x000000103e377819 */ /* 0x000fe400000006ff */
[----:B------:R-:W-:Y:S02]  /*06a0*/  @P1 SHF.R.U32.HI R73, RZ, 0x18, R73 ;  /* 0x00000018ff491819 */ /* 0x000fe40000011649 */
[----:B------:R-:W-:Y:S02]  /*06b0*/  SHF.L.U32 R59, R10, 0x10, RZ ;  /* 0x000000100a3b7819 */ /* 0x000fe400000006ff */
[----:B------:R-:W-:Y:S01]  /*06c0*/  SHF.L.U32 R62, R56, 0x10, RZ ;  /* 0x00000010383e7819 */ /* 0x000fe200000006ff */
[----:B------:R-:W-:Y:S01]  /*06d0*/  FMUL.FTZ R56, R71, R82 ;  /* 0x0000005247387220 */ /* 0x000fe20000410000 */
[----:B------:R-:W-:Y:S01]  /*06e0*/  @P1 PRMT R0, R73, 0x7610, R0 ;  /* 0x0000761049001816 */ /* 0x000fe20000000000 */
[-C--:B------:R-:W-:Y:S01]  /*06f0*/  FMUL.FTZ R58, R58, R57.reuse ;  /* 0x000000393a3a7220 */ /* 0x080fe20000410000 */
[----:B------:R-:W-:Y:S01]  /*0700*/  FADD.FTZ R32, R32, R57 ;  /* 0x0000003920207221 */ /* 0x000fe20000010000 */
[----:B------:R-:W-:Y:S01]  /*0710*/  FFMA.FTZ R28, R3, R57, R28 ;  /* 0x00000039031c7223 */ /* 0x000fe2000001001c */
[C---:B------:R-:W-:Y:S01]  /*0720*/  PRMT R73, R61.reuse, 0x7632, R73 ;  /* 0x000076323d497816 */ /* 0x040fe20000000049 */
[----:B------:R-:W-:-:S02]  /*0730*/  IMAD.U32 R75, R61, 0x10000, RZ ;  /* 0x000100003d4b7824 */ /* 0x000fc400078e00ff */
[----:B------:R-:W-:Y:S01]  /*0740*/  FMUL.FTZ R57, R59, R62 ;  /* 0x0000003e3b397220 */ /* 0x000fe20000410000 */
[----:B------:R-:W-:Y:S02]  /*0750*/  IMAD.U32 R61, R21, 0x10000, RZ ;  /* 0x00010000153d7824 */ /* 0x000fe400078e00ff */
[----:B------:R-:W-:Y:S01]  /*0760*/  FMUL.FTZ R59, R71, R74 ;  /* 0x0000004a473b7220 */ /* 0x000fe20000410000 */
[----:B------:R-:W-:Y:S01]  /*0770*/  @P1 PRMT R2, R77, 0x7610, R2 ;  /* 0x000076104d021816 */ /* 0x000fe20000000002 */
[----:B------:R-:W-:Y:S01]  /*0780*/  FFMA.FTZ R29, R56, R62, R29 ;  /* 0x0000003e381d7223 */ /* 0x000fe2000001001d */
[----:B------:R-:W-:Y:S01]  /*0790*/  PRMT R53, R63, 0x7632, R53 ;  /* 0x000076323f357816 */ /* 0x000fe20000000035 */
[----:B------:R-:W-:Y:S01]  /*07a0*/  FADD.FTZ R33, R33, R62 ;  /* 0x0000003e21217221 */ /* 0x000fe20000010000 */
[----:B------:R-:W-:Y:S01]  /*07b0*/  SHF.L.U32 R62, R11, 0x10, RZ ;  /* 0x000000100b3e7819 */ /* 0x000fe200000006ff */
[----:B------:R-:W-:Y:S01]  /*07c0*/  FMUL.FTZ R72, R71, R72 ;  /* 0x0000004847487220 */ /* 0x000fe20000410000 */
[----:B------:R-:W-:Y:S01]  /*07d0*/  SHF.L.U32 R77, R73, 0x10, RZ ;  /* 0x00000010494d7819 */ /* 0x000fe200000006ff */
[-C--:B------:R-:W-:Y:S01]  /*07e0*/  FMUL.FTZ R74, R61, R75.reuse ;  /* 0x0000004b3d4a7220 */ /* 0x080fe20000410000 */
[----:B------:R-:W-:Y:S01]  /*07f0*/  FADD.FTZ R34, R34, R75 ;  /* 0x0000004b22227221 */ /* 0x000fe20000010000 */
[----:B------:R-:W-:Y:S01]  /*0800*/  FFMA.FTZ R30, R59, R75, R30 ;  /* 0x0000004b3b1e7223 */ /* 0x000fe2000001001e */
[----:B------:R-:W-:-:S02]  /*0810*/  IMAD.U32 R78, R22, 0x10000, RZ ;  /* 0x00010000164e7824 */ /* 0x000fc400078e00ff */
[C---:B------:R-:W-:Y:S01]  /*0820*/  FMUL.FTZ R75, R71.reuse, R54 ;  /* 0x00000036474b7220 */ /* 0x040fe20000410000 */
[----:B------:R-:W-:Y:S01]  /*0830*/  FMUL.FTZ R79, R71, R52 ;  /* 0x00000034474f7220 */ /* 0x000fe20000410000 */
[----:B------:R-:W-:Y:S01]  /*0840*/  SHF.L.U32 R52, R53, 0x10, RZ ;  /* 0x0000001035347819 */ /* 0x000fe200000006ff */
[----:B------:R-:W-:Y:S01]  /*0850*/  FADD.FTZ R54, RZ, R58 ;  /* 0x0000003aff367221 */ /* 0x000fe20000010000 */
[----:B------:R-:W-:Y:S01]  /*0860*/  FFMA.FTZ R53, R3, R58, RZ ;  /* 0x0000003a03357223 */ /* 0x000fe200000100ff */
[-C--:B------:R-:W-:Y:S01]  /*0870*/  FMUL.FTZ R73, R62, R77.reuse ;  /* 0x0000004d3e497220 */ /* 0x080fe20000410000 */
[----:B------:R-:W-:Y:S01]  /*0880*/  FFMA.FTZ R31, R72, R77, R31 ;  /* 0x0000004d481f7223 */ /* 0x000fe2000001001f */
[----:B------:R-:W-:Y:S01]  /*0890*/  FADD.FTZ R35, R35, R77 ;  /* 0x0000004d23237221 */ /* 0x000fe20000010000 */
        /* <DEDUP_REMOVED lines=8> */
[-C--:B------:R-:W-:Y:S01]  /*0920*/  FMUL.FTZ R77, R77, R60.reuse ;  /* 0x0000003c4d4d7220 */ /* 0x080fe20000410000 */
[----:B------:R-:W-:Y:S01]  /*0930*/  FFMA.FTZ R25, R76, R60, R25 ;  /* 0x0000003c4c197223 */ /* 0x000fe20000010019 */
[----:B------:R-:W-:Y:S01]  /*0940*/  FADD.FTZ R37, R37, R60 ;  /* 0x0000003c25257221 */ /* 0x000fe20000010000 */
[----:B------:R-:W-:Y:S01]  /*0950*/  FADD.FTZ R60, R55, R74 ;  /* 0x0000004a373c7221 */ /* 0x000fe20000010000 */
[----:B------:R-:W-:Y:S01]  /*0960*/  FFMA.FTZ R53, R59, R74, R54 ;  /* 0x0000004a3b357223 */ /* 0x000fe20000010036 */
[----:B------:R-:W-:-:S02]  /*0970*/  FMUL.FTZ R80, R71, R80 ;  /* 0x0000005047507220 */ /* 0x000fc40000410000 */
[----:B------:R-:W-:Y:S01]  /*0980*/  FADD.FTZ R55, R60, R73 ;  /* 0x000000493c377221 */ /* 0x000fe20000010000 */
[----:B------:R-:W-:Y:S01]  /*0990*/  FFMA.FTZ R54, R72, R73, R53 ;  /* 0x0000004948367223 */ /* 0x000fe20000010035 */
[-C--:B------:R-:W-:Y:S01]  /*09a0*/  FMUL.FTZ R81, R81, R52.reuse ;  /* 0x0000003451517220 */ /* 0x080fe20000410000 */
[----:B------:R-:W-:Y:S01]  /*09b0*/  FFMA.FTZ R27, R80, R52, R27 ;  /* 0x00000034501b7223 */ /* 0x000fe2000001001b */
[----:B------:R-:W-:Y:S01]  /*09c0*/  FADD.FTZ R39, R39, R52 ;  /* 0x0000003427277221 */ /* 0x000fe20000010000 */
[----:B------:R-:W-:Y:S01]  /*09d0*/  SHF.L.U32 R63, R63, 0x10, RZ ;  /* 0x000000103f3f7819 */ /* 0x000fe200000006ff */
[----:B------:R-:W-:Y:S01]  /*09e0*/  IMAD.U32 R82, R23, 0x10000, RZ ;  /* 0x0001000017527824 */ /* 0x000fe200078e00ff */
[--C-:B------:R-:W-:Y:S01]  /*09f0*/  SHF.R.U32.HI R52, RZ, 0x8, R85.reuse ;  /* 0x00000008ff347819 */ /* 0x100fe20000011655 */
[----:B------:R-:W-:Y:S01]  /*0a00*/  FADD.FTZ R60, R55, R78 ;  /* 0x0000004e373c7221 */ /* 0x000fe20000010000 */
[----:B------:R-:W-:Y:S01]  /*0a10*/  FFMA.FTZ R53, R75, R78, R54 ;  /* 0x0000004e4b357223 */ /* 0x000fe20000010036 */
[--C-:B------:R-:W-:Y:S01]  /*0a20*/  SHF.R.U32.HI R83, RZ, 0x18, R85.reuse ;  /* 0x00000018ff537819 */ /* 0x100fe20000011655 */
[--C-:B------:R-:W-:Y:S01]  /*0a30*/  IMAD.MOV.U32 R86, RZ, RZ, R85.reuse ;  /* 0x000000ffff567224 */ /* 0x100fe200078e0055 */
[----:B------:R-:W-:-:S02]  /*0a40*/  SHF.R.U32.HI R61, RZ, 0x10, R85 ;  /* 0x00000010ff3d7819 */ /* 0x000fc40000011655 */
[C-C-:B------:R-:W-:Y:S02]  /*0a50*/  SHF.R.U64 R87, R84.reuse, 0x18, R85.reuse ;  /* 0x0000001854577819 */ /* 0x140fe40000001255 */
[C-C-:B------:R-:W-:Y:S02]  /*0a60*/  SHF.R.U64 R88, R84.reuse, 0x10, R85.reuse ;  /* 0x0000001054587819 */ /* 0x140fe40000001255 */
[--C-:B------:R-:W-:Y:S01]  /*0a70*/  SHF.R.U64 R89, R84, 0x8, R85.reuse ;  /* 0x0000000854597819 */ /* 0x100fe20000001255 */
[----:B------:R-:W-:Y:S01]  /*0a80*/  FMUL.FTZ R82, R82, R63 ;  /* 0x0000003f52527220 */ /* 0x000fe20000410000 */
[----:B------:R-:W-:Y:S01]  /*0a90*/  PRMT R85, R52, 0x7610, R85 ;  /* 0x0000761034557816 */ /* 0x000fe20000000055 */
[----:B------:R-:W-:Y:S01]  /*0aa0*/  FADD.FTZ R55, R60, R77 ;  /* 0x0000004d3c377221 */ /* 0x000fe20000010000 */
[----:B------:R-:W-:-:S03]  /*0ab0*/  FFMA.FTZ R52, R76, R77, R53 ;  /* 0x0000004d4c347223 */ /* 0x000fc60000010035 */
[----:B------:R-:W-:Y:S01]  /*0ac0*/  FADD.FTZ R54, R55, R82 ;  /* 0x0000005237367221 */ /* 0x000fe20000010000 */
[C---:B------:R-:W-:Y:S01]  /*0ad0*/  FFMA.FTZ R53, R79.reuse, R82, R52 ;  /* 0x000000524f357223 */ /* 0x040fe20000010034 */
[----:B------:R-:W-:Y:S01]  /*0ae0*/  MOV R90, R84 ;  /* 0x00000054005a7202 */ /* 0x000fe20000000f00 */
[----:B------:R-:W-:Y:S01]  /*0af0*/  FADD.FTZ R38, R38, R63 ;  /* 0x0000003f26267221 */ /* 0x000fe20000010000 */
[----:B------:R-:W-:Y:S01]  /*0b00*/  FFMA.FTZ R26, R79, R63, R26 ;  /* 0x0000003f4f1a7223 */ /* 0x000fe2000001001a */
[----:B------:R-:W-:Y:S01]  /*0b10*/  PRMT R84, R61, 0x7610, R84 ;  /* 0x000076103d547816 */ /* 0x000fe20000000054 */
[----:B------:R-:W-:Y:S01]  /*0b20*/  FADD.FTZ R55, R54, R81 ;  /* 0x0000005136377221 */ /* 0x000fe20000010000 */
[----:B------:R-:W-:-:S07]  /*0b30*/  FFMA.FTZ R60, R80, R81, R53 ;  /* 0x00000051503c7223 */ /* 0x000fce0000010035 */
.L_x_977:
[----:B------:R-:W-:Y:S05]  /*0b40*/  BSYNC.RECONVERGENT B1 ;  /* 0x0000000000017941 */ /* 0x000fea0003800200 */
.L_x_976:
        /* <DEDUP_REMOVED lines=21> */
.L_x_1000:
        /* <DEDUP_REMOVED lines=31> */
[C---:B------:R-:W-:Y:S01]  /*0e90*/  FMUL.FTZ R61, R71.reuse, R54 ;  /* 0x00000036473d7220 */ /* 0x040fe20000410000 */
[----:B------:R-:W-:Y:S01]  /*0ea0*/  FMUL.FTZ R63, R71, R63 ;  /* 0x0000003f473f7220 */ /* 0x000fe20000410000 */
[----:B------:R-:W-:Y:S01]  /*0eb0*/  FADD.FTZ R53, R57, -R52 ;  /* 0x8000003439357221 */ /* 0x000fe20000010000 */
[C---:B------:R-:W-:Y:S01]  /*0ec0*/  FMUL.FTZ R54, R71.reuse, R60 ;  /* 0x0000003c47367220 */ /* 0x040fe20000410000 */
[----:B------:R-:W-:Y:S01]  /*0ed0*/  FMUL.FTZ R62, R71, R62 ;  /* 0x0000003e473e7220 */ /* 0x000fe20000410000 */
[----:B------:R-:W-:Y:S01]  /*0ee0*/  FADD.FTZ R52, R74, -R93 ;  /* 0x8000005d4a347221 */ /* 0x000fe20000010000 */
[----:B------:R-:W-:Y:S01]  /*0ef0*/  FADD.FTZ R55, R58, -R55 ;  /* 0x800000373a377221 */ /* 0x000fe20000010000 */
[----:B------:R-:W-:Y:S01]  /*0f00*/  FMUL.FTZ R92, R92, UR15 ;  /* 0x0000000f5c5c7c20 */ /* 0x000fe20008410000 */
[----:B------:R-:W-:Y:S01]  /*0f10*/  LOP3.LUT P3, RZ, R84, 0xff, RZ, 0xc0, !PT ;  /* 0x000000ff54ff7812 */ /* 0x000fe2000786c0ff */
[----:B------:R-:W-:Y:S01]  /*0f20*/  FMUL.FTZ R63, R63, UR15 ;  /* 0x0000000f3f3f7c20 */ /* 0x000fe20008410000 */
[----:B------:R-:W-:Y:S01]  /*0f30*/  LOP3.LUT P4, RZ, R83, 0xff, RZ, 0xc0, !PT ;  /* 0x000000ff53ff7812 */ /* 0x000fe2000788c0ff */
[----:B------:R-:W-:Y:S01]  /*0f40*/  FMUL.FTZ R54, R54, UR15 ;  /* 0x0000000f36367c20 */ /* 0x000fe20008410000 */
[----:B------:R-:W-:Y:S01]  /*0f50*/  FMUL.FTZ R62, R62, UR15 ;  /* 0x0000000f3e3e7c20 */ /* 0x000fe20008410000 */
[C---:B------:R-:W-:Y:S01]  /*0f60*/  FMUL.FTZ R52, R71.reuse, R52 ;  /* 0x0000003447347220 */ /* 0x040fe20000410000 */
        /* <DEDUP_REMOVED lines=16> */
[----:B------:R-:W-:Y:S02]  /*1070*/  F2FP.BF16.F32.PACK_AB R54, R63, R54 ;  /* 0x000000363f36723e */ /* 0x000fe400000010ff */
[----:B------:R-:W-:Y:S02]  /*1080*/  FSEL R62, R52, RZ, P3 ;  /* 0x000000ff343e7208 */ /* 0x000fe40001800000 */
[----:B------:R-:W-:-:S02]  /*1090*/  FSEL R63, R61, RZ, P4 ;  /* 0x000000ff3d3f7208 */ /* 0x000fc40002000000 */
[----:B------:R-:W-:Y:S02]  /*10a0*/  FSEL R52, R60, RZ, P0 ;  /* 0x000000ff3c347208 */ /* 0x000fe40000000000 */
[----:B------:R-:W-:Y:S02]  /*10b0*/  FSEL R61, R53, RZ, P1 ;  /* 0x000000ff353d7208 */ /* 0x000fe40000800000 */
[----:B------:R-:W-:Y:S02]  /*10c0*/  F2FP.BF16.F32.PACK_AB R55, R92, R55 ;  /* 0x000000375c37723e */ /* 0x000fe400000010ff */
[----:B------:R-:W-:Y:S02]  /*10d0*/  F2FP.BF16.F32.PACK_AB R53, R63, R62 ;  /* 0x0000003e3f35723e */ /* 0x000fe400000010ff */
[----:B------:R-:W-:Y:S01]  /*10e0*/  F2FP.BF16.F32.PACK_AB R52, R61, R52 ;  /* 0x000000343d34723e */ /* 0x000fe200000010ff */
[----:B------:R-:W-:Y:S06]  /*10f0*/  BRA `(.L_x_984) ;  /* 0x0000001800807947 */ /* 0x000fec0003800000 */
.L_x_983:
        /* <DEDUP_REMOVED lines=22> */
[----:B------:R-:W-:Y:S01]  /*1260*/  FMUL.FTZ R45, R71, R60 ;  /* 0x0000003c472d7220 */ /* 0x000fe20000410000 */
[----:B------:R-:W-:Y:S01]  /*1270*/  FMUL.FTZ R54, R46, UR15 ;  /* 0x0000000f2e367c20 */ /* 0x000fe20008410000 */
[----:B------:R-:W-:Y:S01]  /*1280*/  FMUL.FTZ R55, R47, UR15 ;  /* 0x0000000f2f377c20 */ /* 0x000fe20008410000 */
[----:B------:R-:W-:Y:S01]  /*1290*/  LOP3.LUT P3, RZ, R84, 0xff, RZ, 0xc0, !PT ;  /* 0x000000ff54ff7812 */ /* 0x000fe2000786c0ff */
[----:B------:R-:W-:Y:S01]  /*12a0*/  FMUL.FTZ R52, R44, UR15 ;  /* 0x0000000f2c347c20 */ /* 0x000fe20008410000 */
[----:B------:R-:W-:Y:S01]  /*12b0*/  LOP3.LUT P4, RZ, R83, 0xff, RZ, 0xc0, !PT ;  /* 0x000000ff53ff7812 */ /* 0x000fe2000788c0ff */
[----:B------:R-:W-:Y:S01]  /*12c0*/  FMUL.FTZ R53, R45, UR15 ;  /* 0x0000000f2d357c20 */ /* 0x000fe20008410000 */
[----:B------:R-:W-:Y:S01]  /*12d0*/  LOP3.LUT P0, RZ, R86, 0xff, RZ, 0xc0, !PT ;  /* 0x000000ff56ff7812 */ /* 0x000fe2000780c0ff */
        /* <DEDUP_REMOVED lines=8> */
[----:B------:R-:W-:Y:S02]  /*1360*/  F2FP.BF16.F32.PACK_AB R55, R55, R54 ;  /* 0x000000363737723e */ /* 0x000fe400000010ff */
[----:B------:R-:W-:Y:S01]  /*1370*/  F2FP.BF16.F32.PACK_AB R54, R53, R52 ;  /* 0x000000343536723e */ /* 0x000fe200000010ff */
        /* <DEDUP_REMOVED lines=10> */
[----:B------:R-:W-:Y:S02]  /*1420*/  F2FP.BF16.F32.PACK_AB R53, R63, R60 ;  /* 0x0000003c3f35723e */ /* 0x000fe400000010ff */
[----:B------:R-:W-:Y:S01]  /*1430*/  F2FP.BF16.F32.PACK_AB R52, R61, R52 ;  /* 0x000000343d34723e */ /* 0x000fe200000010ff */
[----:B------:R-:W-:Y:S06]  /*1440*/  BRA `(.L_x_984) ;  /* 0x0000001400ac7947 */ /* 0x000fec0003800000 */
.L_x_982:
[-CC-:B-1----:R-:W-:Y:S01]  /*1450*/  FFMA.FTZ R53, R75, R63.reuse, R54.reuse ;  /* 0x0000003f4b357223 */ /* 0x182fe20000010036 */
[-CC-:B------:R-:W-:Y:S01]  /*1460*/  FFMA.FTZ R52, R76, R63.reuse, R54.reuse ;  /* 0x0000003f4c347223 */ /* 0x180fe20000010036 */
[-CC-:B------:R-:W-:Y:S01]  /*1470*/  FFMA.FTZ R55, R79, R63.reuse, R54.reuse ;  /* 0x0000003f4f377223 */ /* 0x180fe20000010036 */
[-C--:B------:R-:W-:Y:S01]  /*1480*/  FFMA.FTZ R61, R3, R63.reuse, R54 ;  /* 0x0000003f033d7223 */ /* 0x080fe20000010036 */
[----:B------:R-:W-:Y:S01]  /*1490*/  FADD.FTZ R53, R78, -R53 ;  /* 0x800000354e357221 */ /* 0x000fe20000010000 */
[----:B------:R-:W-:Y:S01]  /*14a0*/  FADD.FTZ R52, R77, -R52 ;  /* 0x800000344d347221 */ /* 0x000fe20000010000 */
[----:B------:R-:W-:Y:S01]  /*14b0*/  FADD.FTZ R55, R82, -R55 ;  /* 0x8000003752377221 */ /* 0x000fe20000010000 */
[----:B------:R-:W-:Y:S01]  /*14c0*/  ISETP.NE.U32.AND P0, PT, RZ, UR4, PT ;  /* 0x00000004ff007c0c */ /* 0x000fe2000bf05070 */
[-CC-:B0-----:R-:W-:Y:S01]  /*14d0*/  FFMA.FTZ R60, R56, R63.reuse, R54.reuse ;  /* 0x0000003f383c7223 */ /* 0x181fe20000010036 */
[-CC-:B------:R-:W-:Y:S01]  /*14e0*/  FFMA.FTZ R91, R59, R63.reuse, R54.reuse ;  /* 0x0000003f3b5b7223 */ /* 0x180fe20000010036 */
[-CC-:B------:R-:W-:Y:S01]  /*14f0*/  FFMA.FTZ R92, R72, R63.reuse, R54.reuse ;  /* 0x0000003f485c7223 */ /* 0x180fe20000010036 */
[----:B------:R-:W-:Y:S01]  /*1500*/  FFMA.FTZ R62, R80, R63, R54 ;  /* 0x0000003f503e7223 */ /* 0x000fe20000010036 */
[C---:B-----5:R-:W-:Y:S01]  /*1510*/  FFMA.FTZ R53, R71.reuse, R53, R12 ;  /* 0x0000003547357223 */ /* 0x060fe2000001000c */
[C---:B------:R-:W-:Y:S01]  /*1520*/  FFMA.FTZ R52, R71.reuse, R52, R13 ;  /* 0x0000003447347223 */ /* 0x040fe2000001000d */
[----:B------:R-:W-:Y:S01]  /*1530*/  FADD.FTZ R61, R58, -R61 ;  /* 0x8000003d3a3d7221 */ /* 0x000fe20000010000 */
[----:B------:R-:W-:Y:S01]  /*1540*/  FFMA.FTZ R55, R71, R55, R14 ;  /* 0x0000003747377223 */ /* 0x000fe2000001000e */
[----:B------:R-:W-:Y:S01]  /*1550*/  ISETP.NE.AND.EX P0, PT, RZ, UR5, PT, P0 ;  /* 0x00000005ff007c0c */ /* 0x000fe2000bf05300 */
[----:B------:R-:W-:Y:S01]  /*1560*/  FADD.FTZ R60, R57, -R60 ;  /* 0x8000003c393c7221 */ /* 0x000fe20000010000 */
[----:B------:R-:W-:Y:S01]  /*1570*/  FADD.FTZ R63, R74, -R91 ;  /* 0x8000005b4a3f7221 */ /* 0x000fe20000010000 */
[----:B------:R-:W-:Y:S01]  /*1580*/  FADD.FTZ R54, R73, -R92 ;  /* 0x8000005c49367221 */ /* 0x000fe20000010000 */
[----:B------:R-:W-:Y:S01]  /*1590*/  FADD.FTZ R62, R81, -R62 ;  /* 0x8000003e513e7221 */ /* 0x000fe20000010000 */
[C---:B------:R-:W-:Y:S01]  /*15a0*/  FFMA.FTZ R61, R71.reuse, R61, R16 ;  /* 0x0000003d473d7223 */ /* 0x040fe20000010010 */
[----:B------:R-:W-:Y:S01]  /*15b0*/  SEL R44, R44, R53, !P0 ;  /* 0x000000352c2c7207 */ /* 0x000fe20004000000 */
[----:B------:R-:W-:Y:S01]  /*15c0*/  FFMA.FTZ R60, R71, R60, R17 ;  /* 0x0000003c473c7223 */ /* 0x000fe20000010011 */
[----:B------:R-:W-:Y:S01]  /*15d0*/  SEL R45, R45, R52, !P0 ;  /* 0x000000342d2d7207 */ /* 0x000fe20004000000 */
[C---:B------:R-:W-:Y:S01]  /*15e0*/  FFMA.FTZ R63, R71.reuse, R63, R18 ;  /* 0x0000003f473f7223 */ /* 0x040fe20000010012 */
[C---:B------:R-:W-:Y:S01]  /*15f0*/  FFMA.FTZ R92, R71.reuse, R54, R19 ;  /* 0x00000036475c7223 */ /* 0x040fe20000010013 */
[----:B------:R-:W-:Y:S01]  /*1600*/  FFMA.FTZ R62, R71, R62, R15 ;  /* 0x0000003e473e7223 */ /* 0x000fe2000001000f */
[----:B------:R-:W-:Y:S01]  /*1610*/  FMUL.FTZ R53, R53, UR15 ;  /* 0x0000000f35357c20 */ /* 0x000fe20008410000 */
[----:B------:R-:W-:Y:S01]  /*1620*/  SEL R46, R46, R55, !P0 ;  /* 0x000000372e2e7207 */ /* 0x000fe20004000000 */
[----:B------:R-:W-:Y:S01]  /*1630*/  FMUL.FTZ R52, R52, UR15 ;  /* 0x0000000f34347c20 */ /* 0x000fe20008410000 */
[----:B------:R-:W-:Y:S01]  /*1640*/  LOP3.LUT P1, RZ, R86, 0xff, RZ, 0xc0, !PT ;  /* 0x000000ff56ff7812 */ /* 0x000fe2000782c0ff */
[----:B------:R-:W-:Y:S01]  /*1650*/  FMUL.FTZ R55, R55, UR15 ;  /* 0x0000000f37377c20 */ /* 0x000fe20008410000 */
[----:B------:R-:W-:-:S02]  /*1660*/  LOP3.LUT P3, RZ, R85, 0xff, RZ, 0xc0, !PT ;  /* 0x000000ff55ff7812 */ /* 0x000fc4000786c0ff */
[----:B------:R-:W-:Y:S02]  /*1670*/  LOP3.LUT P4, RZ, R84, 0xff, RZ, 0xc0, !PT ;  /* 0x000000ff54ff7812 */ /* 0x000fe4000788c0ff */
[----:B------:R-:W-:Y:S01]  /*1680*/  SEL R40, R40, R61, !P0 ;  /* 0x0000003d28287207 */ /* 0x000fe20004000000 */
[----:B------:R-:W-:Y:S01]  /*1690*/  FMUL.FTZ R61, R61, UR15 ;  /* 0x0000000f3d3d7c20 */ /* 0x000fe20008410000 */
[----:B------:R-:W-:Y:S01]  /*16a0*/  SEL R47, R47, R62, !P0 ;  /* 0x0000003e2f2f7207 */ /* 0x000fe20004000000 */
[----:B------:R-:W-:Y:S01]  /*16b0*/  FMUL.FTZ R62, R62, UR15 ;  /* 0x0000000f3e3e7c20 */ /* 0x000fe20008410000 */
[----:B------:R-:W-:Y:S02]  /*16c0*/  FSEL R53, R53, RZ, P1 ;  /* 0x000000ff35357208 */ /* 0x000fe40000800000 */
[----:B------:R-:W-:Y:S02]  /*16d0*/  FSEL R52, R52, RZ, P3 ;  /* 0x000000ff34347208 */ /* 0x000fe40001800000 */
[----:B------:R-:W-:Y:S01]  /*16e0*/  SEL R42, R42, R63, !P0 ;  /* 0x0000003f2a2a7207 */ /* 0x000fe20004000000 */
[----:B------:R-:W-:Y:S01]  /*16f0*/  FMUL.FTZ R63, R63, UR15 ;  /* 0x0000000f3f3f7c20 */ /* 0x000fe20008410000 */
[----:B------:R-:W-:Y:S01]  /*1700*/  SEL R43, R43, R92, !P0 ;  /* 0x0000005c2b2b7207 */ /* 0x000fe20004000000 */
[----:B------:R-:W-:Y:S01]  /*1710*/  FMUL.FTZ R92, R92, UR15 ;  /* 0x0000000f5c5c7c20 */ /* 0x000fe20008410000 */
[----:B------:R-:W-:Y:S01]  /*1720*/  SEL R41, R41, R60, !P0 ;  /* 0x0000003c29297207 */ /* 0x000fe20004000000 */
[----:B------:R-:W-:Y:S01]  /*1730*/  FMUL.FTZ R60, R60, UR15 ;  /* 0x0000000f3c3c7c20 */ /* 0x000fe20008410000 */
[----:B------:R-:W-:-:S02]  /*1740*/  FSEL R55, R55, RZ, P4 ;  /* 0x000000ff37377208 */ /* 0x000fc40002000000 */
[----:B------:R-:W-:Y:S02]  /*1750*/  LOP3.LUT P1, RZ, R90, 0xff, RZ, 0xc0, !PT ;  /* 0x000000ff5aff7812 */ /* 0x000fe4000782c0ff */
[----:B------:R-:W-:Y:S02]  /*1760*/  LOP3.LUT P5, RZ, R83, 0xff, RZ, 0xc0, !PT ;  /* 0x000000ff53ff7812 */ /* 0x000fe400078ac0ff */
[----:B------:R-:W-:Y:S02]  /*1770*/  LOP3.LUT P3, RZ, R88, 0xff, RZ, 0xc0, !PT ;  /* 0x000000ff58ff7812 */ /* 0x000fe4000786c0ff */
[----:B------:R-:W-:Y:S02]  /*1780*/  LOP3.LUT P4, RZ, R87, 0xff, RZ, 0xc0, !PT ;  /* 0x000000ff57ff7812 */ /* 0x000fe4000788c0ff */
[----:B------:R-:W-:Y:S02]  /*1790*/  LOP3.LUT P0, RZ, R89, 0xff, RZ, 0xc0, !PT ;  /* 0x000000ff59ff7812 */ /* 0x000fe4000780c0ff */
        /* <DEDUP_REMOVED lines=8> */
[----:B------:R-:W-:Y:S01]  /*1820*/  F2FP.BF16.F32.PACK_AB R52, R61, R52 ;  /* 0x000000343d34723e */ /* 0x000fe200000010ff */
[----:B------:R-:W-:Y:S06]  /*1830*/  BRA `(.L_x_984) ;  /* 0x0000001000b07947 */ /* 0x000fec0003800000 */
.L_x_981:
        /* <DEDUP_REMOVED lines=9> */
[-C--:B------:R-:W-:Y:S01]  /*18d0*/  FFMA.FTZ R52, R72, R63.reuse, R54 ;  /* 0x0000003f48347223 */ /* 0x080fe20000010036 */
[----:B0-----:R-:W-:Y:S01]  /*18e0*/  FADD.FTZ R60, R78, -R53 ;  /* 0x800000354e3c7221 */ /* 0x001fe20000010000 */
[----:B------:R-:W-:Y:S01]  /*18f0*/  FADD.FTZ R62, R77, -R50 ;  /* 0x800000324d3e7221 */ /* 0x000fe20000010000 */
[-CC-:B------:R-:W-:Y:S01]  /*1900*/  FFMA.FTZ R49, R3, R63.reuse, R54.reuse ;  /* 0x0000003f03317223 */ /* 0x180fe20000010036 */
[-CC-:B------:R-:W-:Y:S01]  /*1910*/  FFMA.FTZ R48, R56, R63.reuse, R54.reuse ;  /* 0x0000003f38307223 */ /* 0x180fe20000010036 */
[C---:B-----5:R-:W-:Y:S01]  /*1920*/  FMUL.FTZ R60, R71.reuse, R60 ;  /* 0x0000003c473c7220 */ /* 0x060fe20000410000 */
[----:B------:R-:W-:Y:S01]  /*1930*/  FMUL.FTZ R62, R71, R62 ;  /* 0x0000003e473e7220 */ /* 0x000fe20000410000 */
[-CC-:B------:R-:W-:Y:S01]  /*1940*/  FFMA.FTZ R55, R79, R63.reuse, R54.reuse ;  /* 0x0000003f4f377223 */ /* 0x180fe20000010036 */
[----:B------:R-:W-:Y:S01]  /*1950*/  FADD.FTZ R50, R74, -R51 ;  /* 0x800000334a327221 */ /* 0x000fe20000010000 */
[----:B------:R-:W-:Y:S01]  /*1960*/  FMUL.FTZ R60, R60, UR15 ;  /* 0x0000000f3c3c7c20 */ /* 0x000fe20008410000 */
[----:B------:R-:W-:Y:S01]  /*1970*/  FMUL.FTZ R62, R62, UR15 ;  /* 0x0000000f3e3e7c20 */ /* 0x000fe20008410000 */
[----:B------:R-:W-:Y:S01]  /*1980*/  FFMA.FTZ R63, R80, R63, R54 ;  /* 0x0000003f503f7223 */ /* 0x000fe20000010036 */
[----:B------:R-:W-:Y:S01]  /*1990*/  LOP3.LUT P0, RZ, R6, 0xff, RZ, 0xc0, !PT ;  /* 0x000000ff06ff7812 */ /* 0x000fe2000780c0ff */
[----:B------:R-:W-:Y:S01]  /*19a0*/  FADD.FTZ R54, R73, -R52 ;  /* 0x8000003449367221 */ /* 0x000fe20000010000 */
[----:B------:R-:W-:Y:S01]  /*19b0*/  LOP3.LUT P1, RZ, R4, 0xff, RZ, 0xc0, !PT ;  /* 0x000000ff04ff7812 */ /* 0x000fe2000782c0ff */
[----:B------:R-:W-:Y:S01]  /*19c0*/  FADD.FTZ R52, R58, -R49 ;  /* 0x800000313a347221 */ /* 0x000fe20000010000 */
[----:B------:R-:W-:Y:S01]  /*19d0*/  FADD.FTZ R92, R82, -R55 ;  /* 0x80000037525c7221 */ /* 0x000fe20000010000 */
[C---:B------:R-:W-:Y:S01]  /*19e0*/  FMUL.FTZ R49, R71.reuse, R50 ;  /* 0x0000003247317220 */ /* 0x040fe20000410000 */
[----:B------:R-:W-:Y:S01]  /*19f0*/  LOP3.LUT P3, RZ, R86, 0xff, RZ, 0xc0, !PT ;  /* 0x000000ff56ff7812 */ /* 0x000fe2000786c0ff */
[----:B------:R-:W-:Y:S01]  /*1a00*/  FMUL.FTZ R53, R71, R54 ;  /* 0x0000003647357220 */ /* 0x000fe20000410000 */
[----:B------:R-:W-:Y:S01]  /*1a10*/  FSEL R50, R60, RZ, P0 ;  /* 0x000000ff3c327208 */ /* 0x000fe20000000000 */
[----:B------:R-:W-:Y:S01]  /*1a20*/  FADD.FTZ R48, R57, -R48 ;  /* 0x8000003039307221 */ /* 0x000fe20000010000 */
[----:B------:R-:W-:Y:S01]  /*1a30*/  FSEL R55, R62, RZ, P1 ;  /* 0x000000ff3e377208 */ /* 0x000fe20000800000 */
[----:B------:R-:W-:Y:S01]  /*1a40*/  FMUL.FTZ R49, R49, UR15 ;  /* 0x0000000f31317c20 */ /* 0x000fe20008410000 */
[----:B------:R-:W-:Y:S01]  /*1a50*/  LOP3.LUT P4, RZ, R85, 0xff, RZ, 0xc0, !PT ;  /* 0x000000ff55ff7812 */ /* 0x000fe2000788c0ff */
[C---:B------:R-:W-:Y:S01]  /*1a60*/  FMUL.FTZ R48, R71.reuse, R48 ;  /* 0x0000003047307220 */ /* 0x040fe20000410000 */
[----:B------:R-:W-:Y:S01]  /*1a70*/  FSEL R54, R60, RZ, P3 ;  /* 0x000000ff3c367208 */ /* 0x000fe20001800000 */
[----:B------:R-:W-:Y:S01]  /*1a80*/  FMUL.FTZ R52, R71, R52 ;  /* 0x0000003447347220 */ /* 0x000fe20000410000 */
[----:B------:R-:W-:Y:S01]  /*1a90*/  F2FP.BF16.F32.PACK_AB R50, R55, R50 ;  /* 0x000000323732723e */ /* 0x000fe200000010ff */
[----:B------:R-:W-:Y:S01]  /*1aa0*/  FMUL.FTZ R55, R53, UR15 ;  /* 0x0000000f35377c20 */ /* 0x000fe20008410000 */
[----:B------:R-:W-:Y:S01]  /*1ab0*/  FSEL R61, R62, RZ, P4 ;  /* 0x000000ff3e3d7208 */ /* 0x000fe20002000000 */
[----:B------:R-:W-:Y:S01]  /*1ac0*/  FADD.FTZ R63, R81, -R63 ;  /* 0x8000003f513f7221 */ /* 0x000fe20000010000 */
[----:B------:R-:W-:Y:S01]  /*1ad0*/  LOP3.LUT P3, RZ, R88, 0xff, RZ, 0xc0, !PT ;  /* 0x000000ff58ff7812 */ /* 0x000fe2000786c0ff */
[----:B------:R-:W-:Y:S01]  /*1ae0*/  FMUL.FTZ R52, R52, UR15 ;  /* 0x0000000f34347c20 */ /* 0x000fe20008410000 */
[----:B------:R-:W-:Y:S01]  /*1af0*/  LOP3.LUT P0, RZ, R8, 0xff, RZ, 0xc0, !PT ;  /* 0x000000ff08ff7812 */ /* 0x000fe2000780c0ff */
[----:B------:R-:W-:Y:S01]  /*1b00*/  FMUL.FTZ R51, R71, R92 ;  /* 0x0000005c47337220 */ /* 0x000fe20000410000 */
[----:B------:R-:W-:Y:S01]  /*1b10*/  LOP3.LUT P1, RZ, R5, 0xff, RZ, 0xc0, !PT ;  /* 0x000000ff05ff7812 */ /* 0x000fe2000782c0ff */
[----:B------:R-:W-:Y:S01]  /*1b20*/  FMUL.FTZ R71, R71, R63 ;  /* 0x0000003f47477220 */ /* 0x000fe20000410000 */
[----:B------:R-:W-:Y:S01]  /*1b30*/  LOP3.LUT P4, RZ, R87, 0xff, RZ, 0xc0, !PT ;  /* 0x000000ff57ff7812 */ /* 0x000fe2000788c0ff */
[----:B------:R-:W-:Y:S01]  /*1b40*/  FMUL.FTZ R51, R51, UR15 ;  /* 0x0000000f33337c20 */ /* 0x000fe20008410000 */
[----:B------:R-:W-:Y:S01]  /*1b50*/  F2FP.BF16.F32.PACK_AB R54, R61, R54 ;  /* 0x000000363d36723e */ /* 0x000fe200000010ff */
[----:B------:R-:W-:Y:S01]  /*1b60*/  FMUL.FTZ R61, R48, UR15 ;  /* 0x0000000f303d7c20 */ /* 0x000fe20008410000 */
[----:B------:R-:W-:Y:S01]  /*1b70*/  FSEL R53, R49, RZ, P3 ;  /* 0x000000ff31357208 */ /* 0x000fe20001800000 */
[----:B------:R-:W-:Y:S01]  /*1b80*/  FMUL.FTZ R71, R71, UR15 ;  /* 0x0000000f47477c20 */ /* 0x000fe20008410000 */
[----:B------:R-:W-:-:S02]  /*1b90*/  FSEL R49, R49, RZ, P0 ;  /* 0x000000ff31317208 */ /* 0x000fc40000000000 */
[C---:B------:R-:W-:Y:S02]  /*1ba0*/  FSEL R60, R55.reuse, RZ, P1 ;  /* 0x000000ff373c7208 */ /* 0x040fe40000800000 */
[----:B------:R-:W-:Y:S02]  /*1bb0*/  FSEL R62, R55, RZ, P4 ;  /* 0x000000ff373e7208 */ /* 0x000fe40002000000 */
[----:B------:R-:W-:Y:S02]  /*1bc0*/  LOP3.LUT P3, RZ, R90, 0xff, RZ, 0xc0, !PT ;  /* 0x000000ff5aff7812 */ /* 0x000fe4000786c0ff */
[----:B------:R-:W-:Y:S02]  /*1bd0*/  LOP3.LUT P0, RZ, R7, 0xff, RZ, 0xc0, !PT ;  /* 0x000000ff07ff7812 */ /* 0x000fe4000780c0ff */
[----:B------:R-:W-:Y:S02]  /*1be0*/  LOP3.LUT P1, RZ, R9, 0xff, RZ, 0xc0, !PT ;  /* 0x000000ff09ff7812 */ /* 0x000fe4000782c0ff */
[----:B------:R-:W-:-:S02]  /*1bf0*/  LOP3.LUT P4, RZ, R89, 0xff, RZ, 0xc0, !PT ;  /* 0x000000ff59ff7812 */ /* 0x000fc4000788c0ff */
[----:B------:R-:W-:Y:S02]  /*1c00*/  F2FP.BF16.F32.PACK_AB R49, R60, R49 ;  /* 0x000000313c31723e */ /* 0x000fe400000010ff */
[C---:B------:R-:W-:Y:S02]  /*1c10*/  FSEL R60, R52.reuse, RZ, P3 ;  /* 0x000000ff343c7208 */ /* 0x040fe40001800000 */
[----:B------:R-:W-:Y:S02]  /*1c20*/  FSEL R48, R52, RZ, P0 ;  /* 0x000000ff34307208 */ /* 0x000fe40000000000 */
[C---:B------:R-:W-:Y:S02]  /*1c30*/  FSEL R55, R61.reuse, RZ, P1 ;  /* 0x000000ff3d377208 */ /* 0x040fe40000800000 */
        /* <DEDUP_REMOVED lines=8> */
[C---:B------:R-:W-:Y:S02]  /*1cc0*/  FSEL R55, R51.reuse, RZ, P3 ;  /* 0x000000ff33377208 */ /* 0x040fe40001800000 */
[----:B------:R-:W-:Y:S02]  /*1cd0*/  FSEL R51, R51, RZ, P0 ;  /* 0x000000ff33337208 */ /* 0x000fe40000000000 */
[C---:B------:R-:W-:Y:S02]  /*1ce0*/  FSEL R60, R71.reuse, RZ, P1 ;  /* 0x000000ff473c7208 */ /* 0x040fe40000800000 */
[----:B------:R-:W-:Y:S02]  /*1cf0*/  FSEL R62, R71, RZ, P4 ;  /* 0x000000ff473e7208 */ /* 0x000fe40002000000 */
[----:B------:R-:W-:Y:S02]  /*1d00*/  F2FP.BF16.F32.PACK_AB R51, R60, R51 ;  /* 0x000000333c33723e */ /* 0x000fe400000010ff */
[----:B------:R-:W-:Y:S01]  /*1d10*/  F2FP.BF16.F32.PACK_AB R55, R62, R55 ;  /* 0x000000373e37723e */ /* 0x000fe200000010ff */
[----:B------:R-:W-:Y:S06]  /*1d20*/  BRA `(.L_x_984) ;  /* 0x0000000c00747947 */ /* 0x000fec0003800000 */
.L_x_986:
[-CC-:B------:R-:W-:Y:S01]  /*1d30*/  FFMA.FTZ R45, R75, R63.reuse, R54.reuse ;  /* 0x0000003f4b2d7223 */ /* 0x180fe20000010036 */
[-CC-:B------:R-:W-:Y:S01]  /*1d40*/  FFMA.FTZ R42, R76, R63.reuse, R54.reuse ;  /* 0x0000003f4c2a7223 */ /* 0x180fe20000010036 */
[-CC-:B------:R-:W-:Y:S01]  /*1d50*/  FFMA.FTZ R44, R72, R63.reuse, R54.reuse ;  /* 0x0000003f482c7223 */ /* 0x180fe20000010036 */
[-C--:B------:R-:W-:Y:S01]  /*1d60*/  FFMA.FTZ R43, R59, R63.reuse, R54 ;  /* 0x0000003f3b2b7223 */ /* 0x080fe20000010036 */
[----:B------:R-:W-:Y:S01]  /*1d70*/  FADD.FTZ R50, R78, -R45 ;  /* 0x8000002d4e327221 */ /* 0x000fe20000010000 */
[----:B-1----:R-:W-:Y:S01]  /*1d80*/  FADD.FTZ R52, R77, -R42 ;  /* 0x8000002a4d347221 */ /* 0x002fe20000010000 */
[----:B------:R-:W-:Y:S01]  /*1d90*/  FADD.FTZ R48, R73, -R44 ;  /* 0x8000002c49307221 */ /* 0x000fe20000010000 */
[----:B------:R-:W-:Y:S01]  /*1da0*/  LOP3.LUT P0, RZ, R6, 0xff, RZ, 0xc0, !PT ;  /* 0x000000ff06ff7812 */ /* 0x000fe2000780c0ff */
[C---:B-----5:R-:W-:Y:S01]  /*1db0*/  FMUL.FTZ R44, R71.reuse, R50 ;  /* 0x00000032472c7220 */ /* 0x060fe20000410000 */
[----:B------:R-:W-:Y:S01]  /*1dc0*/  FMUL.FTZ R45, R71, R52 ;  /* 0x00000034472d7220 */ /* 0x000fe20000410000 */
[----:B------:R-:W-:Y:S01]  /*1dd0*/  LOP3.LUT P1, RZ, R4, 0xff, RZ, 0xc0, !PT ;  /* 0x000000ff04ff7812 */ /* 0x000fe2000782c0ff */
[----:B------:R-:W-:Y:S01]  /*1de0*/  FADD.FTZ R42, R74, -R43 ;  /* 0x8000002b4a2a7221 */ /* 0x000fe20000010000 */
[----:B------:R-:W-:Y:S01]  /*1df0*/  FMUL.FTZ R49, R44, UR15 ;  /* 0x0000000f2c317c20 */ /* 0x000fe20008410000 */
[----:B------:R-:W-:Y:S01]  /*1e00*/  FMUL.FTZ R52, R45, UR15 ;  /* 0x0000000f2d347c20 */ /* 0x000fe20008410000 */
[-CC-:B------:R-:W-:Y:S01]  /*1e10*/  FFMA.FTZ R40, R56, R63.reuse, R54.reuse ;  /* 0x0000003f38287223 */ /* 0x180fe20000010036 */
[-CC-:B------:R-:W-:Y:S01]  /*1e20*/  FFMA.FTZ R47, R79, R63.reuse, R54.reuse ;  /* 0x0000003f4f2f7223 */ /* 0x180fe20000010036 */
[----:B------:R-:W-:Y:S01]  /*1e30*/  FMUL.FTZ R42, R71, R42 ;  /* 0x0000002a472a7220 */ /* 0x000fe20000410000 */
[----:B------:R-:W-:Y:S01]  /*1e40*/  FSEL R50, R49, RZ, P0 ;  /* 0x000000ff31327208 */ /* 0x000fe20000000000 */
[-CC-:B------:R-:W-:Y:S01]  /*1e50*/  FFMA.FTZ R41, R3, R63.reuse, R54.reuse ;  /* 0x0000003f03297223 */ /* 0x180fe20000010036 */
[----:B------:R-:W-:Y:S01]  /*1e60*/  FSEL R51, R52, RZ, P1 ;  /* 0x000000ff34337208 */ /* 0x000fe20000800000 */
[----:B------:R-:W-:Y:S01]  /*1e70*/  FMUL.FTZ R43, R71, R48 ;  /* 0x00000030472b7220 */ /* 0x000fe20000410000 */
[----:B0-----:R-:W-:Y:S01]  /*1e80*/  FFMA.FTZ R60, R80, R63, R54 ;  /* 0x0000003f503c7223 */ /* 0x001fe20000010036 */
[----:B------:R-:W-:Y:S01]  /*1e90*/  FADD.FTZ R46, R57, -R40 ;  /* 0x80000028392e7221 */ /* 0x000fe20000010000 */
[----:B------:R-:W-:Y:S01]  /*1ea0*/  FADD.FTZ R54, R82, -R47 ;  /* 0x8000002f52367221 */ /* 0x000fe20000010000 */
[----:B------:R-:W-:Y:S01]  /*1eb0*/  F2FP.BF16.F32.PACK_AB R50, R51, R50 ;  /* 0x000000323332723e */ /* 0x000fe200000010ff */
[----:B------:R-:W-:Y:S01]  /*1ec0*/  FMUL.FTZ R48, R42, UR15 ;  /* 0x0000000f2a307c20 */ /* 0x000fe20008410000 */
[----:B------:R-:W-:Y:S01]  /*1ed0*/  LOP3.LUT P5, RZ, R86, 0xff, RZ, 0xc0, !PT ;  /* 0x000000ff56ff7812 */ /* 0x000fe200078ac0ff */
        /* <DEDUP_REMOVED lines=8> */
[----:B------:R-:W-:Y:S01]  /*1f60*/  FMUL.FTZ R40, R71, R40 ;  /* 0x0000002847287220 */ /* 0x000fe20000410000 */
[----:B------:R-:W-:Y:S01]  /*1f70*/  FSEL R54, R49, RZ, P5 ;  /* 0x000000ff31367208 */ /* 0x000fe20002800000 */
[----:B------:R-:W-:Y:S01]  /*1f80*/  FADD.FTZ R60, R81, -R60 ;  /* 0x8000003c513c7221 */ /* 0x000fe20000010000 */
[----:B------:R-:W-:-:S02]  /*1f90*/  LOP3.LUT P4, RZ, R5, 0xff, RZ, 0xc0, !PT ;  /* 0x000000ff05ff7812 */ /* 0x000fc4000788c0ff */
[C---:B------:R-:W-:Y:S01]  /*1fa0*/  FSEL R53, R48.reuse, RZ, P0 ;  /* 0x000000ff30357208 */ /* 0x040fe20000000000 */
[----:B------:R-:W-:Y:S01]  /*1fb0*/  FMUL.FTZ R47, R71, R60 ;  /* 0x0000003c472f7220 */ /* 0x000fe20000410000 */
[----:B------:R-:W-:Y:S02]  /*1fc0*/  FSEL R49, R48, RZ, P1 ;  /* 0x000000ff30317208 */ /* 0x000fe40000800000 */
[----:B------:R-:W-:Y:S01]  /*1fd0*/  FSEL R48, R51, RZ, P3 ;  /* 0x000000ff33307208 */ /* 0x000fe20001800000 */
[----:B------:R-:W-:Y:S01]  /*1fe0*/  FMUL.FTZ R60, R47, UR15 ;  /* 0x0000000f2f3c7c20 */ /* 0x000fe20008410000 */
[----:B------:R-:W-:Y:S02]  /*1ff0*/  FSEL R55, R52, RZ, P6 ;  /* 0x000000ff34377208 */ /* 0x000fe40003000000 */
[----:B------:R-:W-:Y:S01]  /*2000*/  FSEL R52, R51, RZ, P4 ;  /* 0x000000ff33347208 */ /* 0x000fe20002000000 */
[----:B------:R-:W-:Y:S01]  /*2010*/  FMUL.FTZ R51, R41, UR15 ;  /* 0x0000000f29337c20 */ /* 0x000fe20008410000 */
[----:B------:R-:W-:Y:S01]  /*2020*/  F2FP.BF16.F32.PACK_AB R53, R48, R53 ;  /* 0x000000353035723e */ /* 0x000fe200000010ff */
[----:B------:R-:W-:Y:S01]  /*2030*/  FMUL.FTZ R48, R40, UR15 ;  /* 0x0000000f28307c20 */ /* 0x000fe20008410000 */
[----:B------:R-:W-:-:S02]  /*2040*/  LOP3.LUT P4, RZ, R9, 0xff, RZ, 0xc0, !PT ;  /* 0x000000ff09ff7812 */ /* 0x000fc4000788c0ff */
[----:B------:R-:W-:Y:S02]  /*2050*/  LOP3.LUT P0, RZ, R90, 0xff, RZ, 0xc0, !PT ;  /* 0x000000ff5aff7812 */ /* 0x000fe4000780c0ff */
[----:B------:R-:W-:Y:S02]  /*2060*/  LOP3.LUT P3, RZ, R89, 0xff, RZ, 0xc0, !PT ;  /* 0x000000ff59ff7812 */ /* 0x000fe4000786c0ff */
[----:B------:R-:W-:Y:S02]  /*2070*/  F2FP.BF16.F32.PACK_AB R54, R55, R54 ;  /* 0x000000363736723e */ /* 0x000fe400000010ff */
[----:B------:R-:W-:Y:S02]  /*2080*/  F2FP.BF16.F32.PACK_AB R49, R52, R49 ;  /* 0x000000313431723e */ /* 0x000fe400000010ff */
[----:B------:R-:W-:Y:S02]  /*2090*/  FSEL R55, R51, RZ, P4 ;  /* 0x000000ff33377208 */ /* 0x000fe40002000000 */
        /* <DEDUP_REMOVED lines=15> */
[----:B------:R-:W-:Y:S02]  /*2190*/  F2FP.BF16.F32.PACK_AB R51, R62, R51 ;  /* 0x000000333e33723e */ /* 0x000fe400000010ff */
[----:B------:R-:W-:Y:S01]  /*21a0*/  F2FP.BF16.F32.PACK_AB R55, R60, R55 ;  /* 0x000000373c37723e */ /* 0x000fe200000010ff */
[----:B------:R-:W-:Y:S06]  /*21b0*/  BRA `(.L_x_984) ;  /* 0x0000000800507947 */ /* 0x000fec0003800000 */
.L_x_985:
        /* <DEDUP_REMOVED lines=15> */
[----:B0-----:R-:W-:Y:S01]  /*22b0*/  FADD.FTZ R62, R81, -R54 ;  /* 0x80000036513e7221 */ /* 0x001fe20000010000 */
[C---:B-----5:R-:W-:Y:S01]  /*22c0*/  FFMA.FTZ R54, R71.reuse, R53, R12 ;  /* 0x0000003547367223 */ /* 0x060fe2000001000c */
[C---:B------:R-:W-:Y:S01]  /*22d0*/  FFMA.FTZ R60, R71.reuse, R52, R13 ;  /* 0x00000034473c7223 */ /* 0x040fe2000001000d */
[----:B------:R-:W-:Y:S01]  /*22e0*/  FADD.FTZ R55, R58, -R49 ;  /* 0x800000313a377221 */ /* 0x000fe20000010000 */
[C---:B------:R-:W-:Y:S01]  /*22f0*/  FFMA.FTZ R49, R71.reuse, R51, R18 ;  /* 0x0000003347317223 */ /* 0x040fe20000010012 */
[----:B------:R-:W-:Y:S01]  /*2300*/  FFMA.FTZ R51, R71, R61, R14 ;  /* 0x0000003d47337223 */ /* 0x000fe2000001000e */
[----:B------:R-:W-:Y:S01]  /*2310*/  FADD.FTZ R50, R73, -R50 ;  /* 0x8000003249327221 */ /* 0x000fe20000010000 */
[----:B------:R-:W-:Y:S01]  /*2320*/  FMUL.FTZ R54, R54, UR15 ;  /* 0x0000000f36367c20 */ /* 0x000fe20008410000 */
[----:B------:R-:W-:Y:S01]  /*2330*/  FMUL.FTZ R61, R60, UR15 ;  /* 0x0000000f3c3d7c20 */ /* 0x000fe20008410000 */
[----:B------:R-:W-:Y:S01]  /*2340*/  LOP3.LUT P1, RZ, R6, 0xff, RZ, 0xc0, !PT ;  /* 0x000000ff06ff7812 */ /* 0x000fe2000782c0ff */
[C---:B------:R-:W-:Y:S01]  /*2350*/  FFMA.FTZ R53, R71.reuse, R50, R19 ;  /* 0x0000003247357223 */ /* 0x040fe20000010013 */
[----:B------:R-:W-:Y:S01]  /*2360*/  LOP3.LUT P4, RZ, R4, 0xff, RZ, 0xc0, !PT ;  /* 0x000000ff04ff7812 */ /* 0x000fe2000788c0ff */
[----:B------:R-:W-:Y:S01]  /*2370*/  FFMA.FTZ R52, R71, R55, R16 ;  /* 0x0000003747347223 */ /* 0x000fe20000010010 */
[----:B------:R-:W-:Y:S01]  /*2380*/  LOP3.LUT P0, RZ, R86, 0xff, RZ, 0xc0, !PT ;  /* 0x000000ff56ff7812 */ /* 0x000fe2000780c0ff */
[----:B------:R-:W-:Y:S01]  /*2390*/  FADD.FTZ R48, R57, -R48 ;  /* 0x8000003039307221 */ /* 0x000fe20000010000 */
[C---:B------:R-:W-:Y:S01]  /*23a0*/  FSEL R50, R54.reuse, RZ, P1 ;  /* 0x000000ff36327208 */ /* 0x040fe20000800000 */
[----:B------:R-:W-:Y:S01]  /*23b0*/  FMUL.FTZ R49, R49, UR15 ;  /* 0x0000000f31317c20 */ /* 0x000fe20008410000 */
[----:B------:R-:W-:Y:S01]  /*23c0*/  FSEL R55, R61, RZ, P4 ;  /* 0x000000ff3d377208 */ /* 0x000fe20002000000 */
[----:B------:R-:W-:Y:S01]  /*23d0*/  FFMA.FTZ R48, R71, R48, R17 ;  /* 0x0000003047307223 */ /* 0x000fe20000010011 */
[----:B------:R-:W-:Y:S01]  /*23e0*/  LOP3.LUT P3, RZ, R85, 0xff, RZ, 0xc0, !PT ;  /* 0x000000ff55ff7812 */ /* 0x000fe2000786c0ff */
[----:B------:R-:W-:Y:S01]  /*23f0*/  FFMA.FTZ R71, R71, R62, R15 ;  /* 0x0000003e47477223 */ /* 0x000fe2000001000f */
[----:B------:R-:W-:Y:S01]  /*2400*/  FSEL R60, R54, RZ, P0 ;  /* 0x000000ff363c7208 */ /* 0x000fe20000000000 */
[----:B------:R-:W-:Y:S01]  /*2410*/  FMUL.FTZ R52, R52, UR15 ;  /* 0x0000000f34347c20 */ /* 0x000fe20008410000 */
[----:B------:R-:W-:Y:S01]  /*2420*/  F2FP.BF16.F32.PACK_AB R50, R55, R50 ;  /* 0x000000323732723e */ /* 0x000fe200000010ff */
        /* <DEDUP_REMOVED lines=8> */
[----:B------:R-:W-:Y:S01]  /*24b0*/  F2FP.BF16.F32.PACK_AB R54, R61, R60 ;  /* 0x0000003c3d36723e */ /* 0x000fe200000010ff */
[----:B------:R-:W-:Y:S01]  /*24c0*/  FMUL.FTZ R61, R48, UR15 ;  /* 0x0000000f303d7c20 */ /* 0x000fe20008410000 */
[C---:B------:R-:W-:Y:S02]  /*24d0*/  FSEL R53, R49.reuse, RZ, P0 ;  /* 0x000000ff31357208 */ /* 0x040fe40000000000 */
[----:B------:R-:W-:Y:S02]  /*24e0*/  FSEL R49, R49, RZ, P1 ;  /* 0x000000ff31317208 */ /* 0x000fe40000800000 */
[----:B------:R-:W-:-:S02]  /*24f0*/  FSEL R60, R55, RZ, P4 ;  /* 0x000000ff373c7208 */ /* 0x000fc40002000000 */
[----:B------:R-:W-:Y:S02]  /*2500*/  FSEL R62, R55, RZ, P3 ;  /* 0x000000ff373e7208 */ /* 0x000fe40001800000 */
[----:B------:R-:W-:Y:S02]  /*2510*/  LOP3.LUT P0, RZ, R90, 0xff, RZ, 0xc0, !PT ;  /* 0x000000ff5aff7812 */ /* 0x000fe4000780c0ff */
        /* <DEDUP_REMOVED lines=8> */
[----:B------:R-:W-:Y:S02]  /*25a0*/  LOP3.LUT P0, RZ, R84, 0xff, RZ, 0xc0, !PT ;  /* 0x000000ff54ff7812 */ /* 0x000fe4000780c0ff */
[----:B------:R-:W-:-:S02]  /*25b0*/  LOP3.LUT P1, RZ, R2, 0xff, RZ, 0xc0, !PT ;  /* 0x000000ff02ff7812 */ /* 0x000fc4000782c0ff */
[----:B------:R-:W-:Y:S02]  /*25c0*/  LOP3.LUT P4, RZ, R0, 0xff, RZ, 0xc0, !PT ;  /* 0x000000ff00ff7812 */ /* 0x000fe4000788c0ff */
[----:B------:R-:W-:Y:S02]  /*25d0*/  LOP3.LUT P3, RZ, R83, 0xff, RZ, 0xc0, !PT ;  /* 0x000000ff53ff7812 */ /* 0x000fe4000786c0ff */
[----:B------:R-:W-:Y:S02]  /*25e0*/  F2FP.BF16.F32.PACK_AB R48, R55, R48 ;  /* 0x000000303730723e */ /* 0x000fe400000010ff */
[----:B------:R-:W-:Y:S02]  /*25f0*/  F2FP.BF16.F32.PACK_AB R53, R62, R53 ;  /* 0x000000353e35723e */ /* 0x000fe400000010ff */
[----:B------:R-:W-:Y:S02]  /*2600*/  F2FP.BF16.F32.PACK_AB R52, R61, R60 ;  /* 0x0000003c3d34723e */ /* 0x000fe400000010ff */
[----:B------:R-:W-:-:S02]  /*2610*/  FSEL R55, R51, RZ, P0 ;  /* 0x000000ff33377208 */ /* 0x000fc40000000000 */
[----:B------:R-:W-:Y:S02]  /*2620*/  FSEL R51, R51, RZ, P1 ;  /* 0x000000ff33337208 */ /* 0x000fe40000800000 */
[C---:B------:R-:W-:Y:S02]  /*2630*/  FSEL R60, R71.reuse, RZ, P4 ;  /* 0x000000ff473c7208 */ /* 0x040fe40002000000 */
[----:B------:R-:W-:Y:S02]  /*2640*/  FSEL R62, R71, RZ, P3 ;  /* 0x000000ff473e7208 */ /* 0x000fe40001800000 */
[----:B------:R-:W-:Y:S02]  /*2650*/  F2FP.BF16.F32.PACK_AB R51, R60, R51 ;  /* 0x000000333c33723e */ /* 0x000fe400000010ff */
[----:B------:R-:W-:Y:S01]  /*2660*/  F2FP.BF16.F32.PACK_AB R55, R62, R55 ;  /* 0x000000373e37723e */ /* 0x000fe200000010ff */
[----:B------:R-:W-:Y:S06]  /*2670*/  BRA `(.L_x_984) ;  /* 0x0000000400207947 */ /* 0x000fec0003800000 */
.L_x_987:
[-CC-:B------:R-:W-:Y:S01]  /*2680*/  FFMA.FTZ R45, R75, R63.reuse, R54.reuse ;  /* 0x0000003f4b2d7223 */ /* 0x180fe20000010036 */
[-CC-:B------:R-:W-:Y:S01]  /*2690*/  FFMA.FTZ R44, R76, R63.reuse, R54.reuse ;  /* 0x0000003f4c2c7223 */ /* 0x180fe20000010036 */
[-CC-:B------:R-:W-:Y:S01]  /*26a0*/  FFMA.FTZ R43, R59, R63.reuse, R54.reuse ;  /* 0x0000003f3b2b7223 */ /* 0x180fe20000010036 */
[----:B------:R-:W-:Y:S01]  /*26b0*/  FFMA.FTZ R42, R72, R63, R54 ;  /* 0x0000003f482a7223 */ /* 0x000fe20000010036 */
[----:B------:R-:W-:Y:S01]  /*26c0*/  FADD.FTZ R45, R78, -R45 ;  /* 0x8000002d4e2d7221 */ /* 0x000fe20000010000 */
[----:B------:R-:W-:Y:S01]  /*26d0*/  FADD.FTZ R48, R77, -R44 ;  /* 0x8000002c4d307221 */ /* 0x000fe20000010000 */
[----:B------:R-:W-:Y:S01]  /*26e0*/  LOP3.LUT P0, RZ, R6, 0xff, RZ, 0xc0, !PT ;  /* 0x000000ff06ff7812 */ /* 0x000fe2000780c0ff */
[----:B------:R-:W-:Y:S01]  /*26f0*/  FADD.FTZ R43, R74, -R43 ;  /* 0x8000002b4a2b7221 */ /* 0x000fe20000010000 */
[C---:B-----5:R-:W-:Y:S01]  /*2700*/  FFMA.FTZ R44, R71.reuse, R45, R12 ;  /* 0x0000002d472c7223 */ /* 0x060fe2000001000c */
[----:B------:R-:W-:Y:S01]  /*2710*/  FFMA.FTZ R45, R71, R48, R13 ;  /* 0x00000030472d7223 */ /* 0x000fe2000001000d */
[----:B------:R-:W-:Y:S01]  /*2720*/  LOP3.LUT P1, RZ, R4, 0xff, RZ, 0xc0, !PT ;  /* 0x000000ff04ff7812 */ /* 0x000fe2000782c0ff */
[-CC-:B------:R-:W-:Y:S01]  /*2730*/  FFMA.FTZ R40, R56, R63.reuse, R54.reuse ;  /* 0x0000003f38287223 */ /* 0x180fe20000010036 */
[----:B------:R-:W-:Y:S01]  /*2740*/  FMUL.FTZ R49, R44, UR15 ;  /* 0x0000000f2c317c20 */ /* 0x000fe20008410000 */
[----:B-1----:R-:W-:Y:S01]  /*2750*/  FMUL.FTZ R52, R45, UR15 ;  /* 0x0000000f2d347c20 */ /* 0x002fe20008410000 */
[-C--:B------:R-:W-:Y:S01]  /*2760*/  FFMA.FTZ R47, R79, R63.reuse, R54 ;  /* 0x0000003f4f2f7223 */ /* 0x080fe20000010036 */
[----:B------:R-:W-:Y:S01]  /*2770*/  FADD.FTZ R46, R73, -R42 ;  /* 0x8000002a492e7221 */ /* 0x000fe20000010000 */
[-CC-:B------:R-:W-:Y:S01]  /*2780*/  FFMA.FTZ R41, R3, R63.reuse, R54.reuse ;  /* 0x0000003f03297223 */ /* 0x180fe20000010036 */
[----:B------:R-:W-:Y:S01]  /*2790*/  FFMA.FTZ R54, R80, R63, R54 ;  /* 0x0000003f50367223 */ /* 0x000fe20000010036 */
[----:B------:R-:W-:Y:S01]  /*27a0*/  FFMA.FTZ R42, R71, R43, R18 ;  /* 0x0000002b472a7223 */ /* 0x000fe20000010012 */
[----:B------:R-:W-:Y:S01]  /*27b0*/  FSEL R50, R49, RZ, P0 ;  /* 0x000000ff31327208 */ /* 0x000fe20000000000 */
[----:B------:R-:W-:Y:S01]  /*27c0*/  FADD.FTZ R40, R57, -R40 ;  /* 0x8000002839287221 */ /* 0x000fe20000010000 */
[----:B------:R-:W-:Y:S01]  /*27d0*/  FSEL R51, R52, RZ, P1 ;  /* 0x000000ff34337208 */ /* 0x000fe20000800000 */
[----:B------:R-:W-:Y:S01]  /*27e0*/  FADD.FTZ R53, R82, -R47 ;  /* 0x8000002f52357221 */ /* 0x000fe20000010000 */
[----:B------:R-:W-:Y:S01]  /*27f0*/  FFMA.FTZ R43, R71, R46, R19 ;  /* 0x0000002e472b7223 */ /* 0x000fe20000010013 */
[----:B------:R-:W-:Y:S01]  /*2800*/  FADD.FTZ R47, R58, -R41 ;  /* 0x800000293a2f7221 */ /* 0x000fe20000010000 */
[----:B------:R-:W-:Y:S01]  /*2810*/  FADD.FTZ R54, R81, -R54 ;  /* 0x8000003651367221 */ /* 0x000fe20000010000 */
[----:B------:R-:W-:Y:S01]  /*2820*/  F2FP.BF16.F32.PACK_AB R50, R51, R50 ;  /* 0x000000323332723e */ /* 0x000fe200000010ff */
[----:B------:R-:W-:Y:S01]  /*2830*/  FMUL.FTZ R48, R42, UR15 ;  /* 0x0000000f2a307c20 */ /* 0x000fe20008410000 */
[----:B------:R-:W-:Y:S01]  /*2840*/  LOP3.LUT P5, RZ, R86, 0xff, RZ, 0xc0, !PT ;  /* 0x000000ff56ff7812 */ /* 0x000fe200078ac0ff */
[----:B------:R-:W-:Y:S01]  /*2850*/  FFMA.FTZ R41, R71, R40, R17 ;  /* 0x0000002847297223 */ /* 0x000fe20000010011 */
[----:B------:R-:W-:Y:S01]  /*2860*/  LOP3.LUT P0, RZ, R88, 0xff, RZ, 0xc0, !PT ;  /* 0x000000ff58ff7812 */ /* 0x000fe2000780c0ff */
[----:B------:R-:W-:Y:S01]  /*2870*/  FMUL.FTZ R51, R43, UR15 ;  /* 0x0000000f2b337c20 */ /* 0x000fe20008410000 */
[----:B------:R-:W-:Y:S01]  /*2880*/  LOP3.LUT P1, RZ, R8, 0xff, RZ, 0xc0, !PT ;  /* 0x000000ff08ff7812 */ /* 0x000fe2000782c0ff */
[----:B------:R-:W-:Y:S01]  /*2890*/  FFMA.FTZ R40, R71, R47, R16 ;  /* 0x0000002f47287223 */ /* 0x000fe20000010010 */
[----:B------:R-:W-:Y:S01]  /*28a0*/  LOP3.LUT P3, RZ, R87, 0xff, RZ, 0xc0, !PT ;  /* 0x000000ff57ff7812 */ /* 0x000fe2000786c0ff */
[C---:B------:R-:W-:Y:S01]  /*28b0*/  FFMA.FTZ R47, R71.reuse, R54, R15 ;  /* 0x00000036472f7223 */ /* 0x040fe2000001000f */
[----:B------:R-:W-:Y:S01]  /*28c0*/  FFMA.FTZ R46, R71, R53, R14 ;  /* 0x00000035472e7223 */ /* 0x000fe2000001000e */
[----:B------:R-:W-:-:S02]  /*28d0*/  LOP3.LUT P6, RZ, R85, 0xff, RZ, 0xc0, !PT ;  /* 0x000000ff55ff7812 */ /* 0x000fc400078cc0ff */
[----:B------:R-:W-:Y:S01]  /*28e0*/  FSEL R54, R49, RZ, P5 ;  /* 0x000000ff31367208 */ /* 0x000fe20002800000 */
[----:B0-----:R-:W-:Y:S01]  /*28f0*/  FMUL.FTZ R60, R47, UR15 ;  /* 0x0000000f2f3c7c20 */ /* 0x001fe20008410000 */
[----:B------:R-:W-:Y:S02]  /*2900*/  LOP3.LUT P4, RZ, R5, 0xff, RZ, 0xc0, !PT ;  /* 0x000000ff05ff7812 */ /* 0x000fe4000788c0ff */
[C---:B------:R-:W-:Y:S02]  /*2910*/  FSEL R53, R48.reuse, RZ, P0 ;  /* 0x000000ff30357208 */ /* 0x040fe40000000000 */
[----:B------:R-:W-:Y:S02]  /*2920*/  FSEL R49, R48, RZ, P1 ;  /* 0x000000ff30317208 */ /* 0x000fe40000800000 */
[----:B------:R-:W-:Y:S02]  /*2930*/  FSEL R48, R51, RZ, P3 ;  /* 0x000000ff33307208 */ /* 0x000fe40001800000 */
[----:B------:R-:W-:-:S02]  /*2940*/  FSEL R55, R52, RZ, P6 ;  /* 0x000000ff34377208 */ /* 0x000fc40003000000 */
[----:B------:R-:W-:Y:S01]  /*2950*/  FSEL R52, R51, RZ, P4 ;  /* 0x000000ff33347208 */ /* 0x000fe20002000000 */
[----:B------:R-:W-:Y:S01]  /*2960*/  FMUL.FTZ R51, R41, UR15 ;  /* 0x0000000f29337c20 */ /* 0x000fe20008410000 */
[----:B------:R-:W-:Y:S01]  /*2970*/  F2FP.BF16.F32.PACK_AB R53, R48, R53 ;  /* 0x000000353035723e */ /* 0x000fe200000010ff */
[----:B------:R-:W-:Y:S01]  /*2980*/  FMUL.FTZ R48, R40, UR15 ;  /* 0x0000000f28307c20 */ /* 0x000fe20008410000 */
[----:B------:R-:W-:Y:S02]  /*2990*/  LOP3.LUT P4, RZ, R9, 0xff, RZ, 0xc0, !PT ;  /* 0x000000ff09ff7812 */ /* 0x000fe4000788c0ff */
[----:B------:R-:W-:Y:S02]  /*29a0*/  LOP3.LUT P0, RZ, R90, 0xff, RZ, 0xc0, !PT ;  /* 0x000000ff5aff7812 */ /* 0x000fe4000780c0ff */
[----:B------:R-:W-:Y:S02]  /*29b0*/  LOP3.LUT P3, RZ, R89, 0xff, RZ, 0xc0, !PT ;  /* 0x000000ff59ff7812 */ /* 0x000fe4000786c0ff */
[----:B------:R-:W-:-:S02]  /*29c0*/  F2FP.BF16.F32.PACK_AB R54, R55, R54 ;  /* 0x000000363736723e */ /* 0x000fc400000010ff */
[----:B------:R-:W-:Y:S02]  /*29d0*/  F2FP.BF16.F32.PACK_AB R49, R52, R49 ;  /* 0x000000313431723e */ /* 0x000fe400000010ff */
        /* <DEDUP_REMOVED lines=15> */
[----:B------:R-:W-:Y:S02]  /*2ad0*/  FSEL R60, R60, RZ, P3 ;  /* 0x000000ff3c3c7208 */ /* 0x000fe40001800000 */
[----:B------:R-:W-:Y:S02]  /*2ae0*/  F2FP.BF16.F32.PACK_AB R51, R62, R51 ;  /* 0x000000333e33723e */ /* 0x000fe400000010ff */
[----:B------:R-:W-:-:S07]  /*2af0*/  F2FP.BF16.F32.PACK_AB R55, R60, R55 ;  /* 0x000000373c37723e */ /* 0x000fce00000010ff */
.L_x_984:
[----:B------:R-:W-:Y:S02]  /*2b00*/  ISETP.NE.U32.AND P0, PT, RZ, UR4, PT ;  /* 0x00000004ff007c0c */ /* 0x000fe4000bf05070 */
[----:B------:R-:W-:Y:S02]  /*2b10*/  ISETP.NE.U32.AND P1, PT, RZ, UR12, PT ;  /* 0x0000000cff007c0c */ /* 0x000fe4000bf25070 */
[----:B------:R-:W-:Y:S02]  /*2b20*/  ISETP.NE.AND.EX P0, PT, RZ, UR5, PT, P0 ;  /* 0x00000005ff007c0c */ /* 0x000fe4000bf05300 */
[----:B------:R-:W-:-:S11]  /*2b30*/  ISETP.NE.AND.EX P1, PT, RZ, UR13, PT, P1 ;  /* 0x0000000dff007c0c */ /* 0x000fd6000bf25310 */
[----:B------:R-:W0:Y:S08]  /*2b40*/  @P0 LDC.64 R60, c[0x0][0x478] ;  /* 0x00011e00ff3c0b82 */ /* 0x000e300000000a00 */
[----:B------:R-:W1:Y:S01]  /*2b50*/  @P1 LDC.64 R62, c[0x0][0x470] ;  /* 0x00011c00ff3e1b82 */ /* 0x000e620000000a00 */
[----:B0-----:R-:W-:-:S07]  /*2b60*/  @P0 IMAD.WIDE.U32 R92, R70, 0x20, R60 ;  /* 0x00000020465c0825 */ /* 0x001fce00078e003c */
[----:B------:R-:W0:Y:S01]  /*2b70*/  LDC.64 R60, c[0x0][0x468] ;  /* 0x00011a00ff3c7b82 */ /* 0x000e220000000a00 */
[----:B------:R2:W-:Y:S01]  /*2b80*/  @P0 STG.E.128 desc[UR8][R92.64], R40 ;  /* 0x000000285c000986 */ /* 0x0005e2000c101d08 */
[----:B-1----:R-:W-:-:S03]  /*2b90*/  @P1 IMAD.WIDE.U32 R62, R70, 0x10, R62 ;  /* 0x00000010463e1825 */ /* 0x002fc600078e003e */
[----:B------:R2:W-:Y:S01]  /*2ba0*/  @P0 STG.E.128 desc[UR8][R92.64+0x10], R44 ;  /* 0x0000102c5c000986 */ /* 0x0005e2000c101d08 */
[----:B0-----:R-:W-:-:S05]  /*2bb0*/  IMAD.WIDE.U32 R60, R70, 0x10, R60 ;  /* 0x00000010463c7825 */ /* 0x001fca00078e003c */
[----:B------:R2:W-:Y:S04]  /*2bc0*/  STG.E.128 desc[UR8][R60.64], R52 ;  /* 0x000000343c007986 */ /* 0x0005e8000c101d08 */
[----:B------:R2:W-:Y:S02]  /*2bd0*/  @P1 STG.E.128 desc[UR8][R62.64], R48 ;  /* 0x000000303e001986 */ /* 0x0005e4000c101d08 */
.L_x_980:
[----:B------:R-:W-:Y:S05]  /*2be0*/  BSYNC.RECONVERGENT B1 ;  /* 0x0000000000017941 */ /* 0x000fea0003800200 */
.L_x_979:
[----:B-12---:R-:W1:Y:S02]  /*2bf0*/  LDC.64 R52, c[0x0][0x380] ;  /* 0x0000e000ff347b82 */ /* 0x006e640000000a00 */
[----:B-1----:R-:W-:-:S04]  /*2c00*/  LEA R66, R52, R66, 0x2 ;  /* 0x0000004234427211 */ /* 0x002fc800078e10ff */
[----:B------:R-:W-:-:S13]  /*2c10*/  ISETP.GE.AND P0, PT, R66, R53, PT ;  /* 0x000000354200720c */ /* 0x000fda0003f06270 */
[----:B------:R-:W-:Y:S05]  /*2c20*/  @!P0 BRA `(.L_x_988) ;  /* 0xffffffd4009c8947 */ /* 0x000fea000383ffff */
.L_x_975:
[----:B------:R-:W-:Y:S05]  /*2c30*/  BSYNC B0 ;  /* 0x0000000000007941 */ /* 0x000fea0003800000 */
.L_x_974:
[----:B------:R-:W1:Y:S01]  /*2c40*/  S2R R14, SR_TID.X ;  /* 0x00000000000e7919 */ /* 0x000e620000002100 */
[----:B------:R-:W-:Y:S01]  /*2c50*/  MOV R2, 0x400 ;  /* 0x0000040000027802 */ /* 0x000fe20000000f00 */
[----:B------:R-:W-:Y:S05]  /*2c60*/  WARPSYNC.ALL ;  /* 0x0000000000007948 */ /* 0x000fea0003800000 */
[----:B------:R-:W2:Y:S01]  /*2c70*/  S2R R3, SR_CgaCtaId ;  /* 0x0000000000037919 */ /* 0x000ea20000008800 */
[----:B------:R-:W3:Y:S01]  /*2c80*/  LDCU.128 UR16, c[0x0][0x440] ;  /* 0x00008800ff1077ac */ /* 0x000ee20008000c00 */
        /* <DEDUP_REMOVED lines=31> */
[----:B------:R-:W-:-:S03]  /*2e80*/  IADD3 R0, PT, PT, R0, R69, RZ ;  /* 0x0000004500007210 */ /* 0x000fc60007ffe0ff */
[----:B------:R-:W-:Y:S01]  /*2e90*/  IMAD.X R27, RZ, RZ, RZ, P0 ;  /* 0x000000ffff1b7224 */ /* 0x000fe200000e06ff */
[C---:B------:R-:W-:Y:S02]  /*2ea0*/  ISETP.GE.U32.AND P0, PT, R0.reuse, 0x80, PT ;  /* 0x000000800000780c */ /* 0x040fe40003f06070 */
[----:B------:R-:W-:Y:S01]  /*2eb0*/  ISETP.GE.U32.AND P1, PT, R0, 0x100, PT ;  /* 0x000001000000780c */ /* 0x000fe20003f26070 */
[----:B------:R-:W0:Y:S01]  /*2ec0*/  LDS R8, [R3] ;  /* 0x0000000003087984 */ /* 0x000e220000000800 */
[C---:B------:R-:W-:Y:S02]  /*2ed0*/  SHF.L.U32 R0, R14.reuse, 0x2, RZ ;  /* 0x000000020e007819 */ /* 0x040fe400000006ff */
[----:B------:R-:W-:Y:S01]  /*2ee0*/  SHF.L.U64.HI R14, R14, 0x2, R27 ;  /* 0x000000020e0e7819 */ /* 0x000fe2000001021b */
[----:B------:R-:W1:Y:S01]  /*2ef0*/  LDS R15, [R3+0x400] ;  /* 0x00040000030f7984 */ /* 0x000e620000000800 */
[C---:B------:R-:W-:Y:S02]  /*2f00*/  IADD3 R12, P2, PT, R0.reuse, UR18, RZ ;  /* 0x00000012000c7c10 */ /* 0x040fe4000ff5e0ff */
[----:B------:R-:W-:Y:S01]  /*2f10*/  IADD3 R0, P3, PT, R0, UR16, RZ ;  /* 0x0000001000007c10 */ /* 0x000fe2000ff7e0ff */
[----:B------:R-:W2:Y:S01]  /*2f20*/  LDS R19, [R3+0x800] ;  /* 0x0008000003137984 */ /* 0x000ea20000000800 */
[----:B------:R-:W-:-:S02]  /*2f30*/  IADD3.X R27, PT, PT, R14, UR19, RZ, P2, !PT ;  /* 0x000000130e1b7c10 */ /* 0x000fc400097fe4ff */
[----:B------:R-:W-:Y:S01]  /*2f40*/  @P0 MOV R2, R12 ;  /* 0x0000000c00020202 */ /* 0x000fe20000000f00 */
[----:B------:R-:W3:Y:S01]  /*2f50*/  LDS R10, [R3+0x200] ;  /* 0x00020000030a7984 */ /* 0x000ee20000000800 */
[----:B------:R-:W-:Y:S02]  /*2f60*/  @P0 MOV R4, R0 ;  /* 0x0000000000040202 */ /* 0x000fe40000000f00 */
[----:B------:R-:W-:Y:S01]  /*2f70*/  @P0 IADD3 R12, P2, PT, R12, 0x200, RZ ;  /* 0x000002000c0c0810 */ /* 0x000fe20007f5e0ff */
[----:B-----5:R-:W4:Y:S04]  /*2f80*/  LDS R23, [R3+0xc00] ;  /* 0x000c000003177984 */ /* 0x020f280000000800 */
[----:B------:R-:W4:Y:S04]  /*2f90*/  LDS R17, [R3+0x600] ;  /* 0x0006000003117984 */ /* 0x000f280000000800 */
[----:B------:R-:W4:Y:S04]  /*2fa0*/  LDS R21, [R3+0xa00] ;  /* 0x000a000003157984 */ /* 0x000f280000000800 */
[----:B------:R0:W4:Y:S02]  /*2fb0*/  LDS R25, [R3+0xe00] ;  /* 0x000e000003197984 */ /* 0x0001240000000800 */
[----:B0-----:R-:W-:-:S02]  /*2fc0*/  @P0 IMAD.MOV.U32 R3, RZ, RZ, R27 ;  /* 0x000000ffff030224 */ /* 0x001fc400078e001b */
[----:B------:R-:W-:Y:S02]  /*2fd0*/  @P0 IMAD.X R27, RZ, RZ, R27, P2 ;  /* 0x000000ffff1b0224 */ /* 0x000fe400010e061b */
        /* <DEDUP_REMOVED lines=14> */
[----:B0-----:R-:W-:Y:S01]  /*30c0*/  MOV R2, R12 ;  /* 0x0000000c00027202 */ /* 0x001fe20000000f00 */
[----:B------:R-:W-:Y:S01]  /*30d0*/  IMAD.MOV.U32 R3, RZ, RZ, R27 ;  /* 0x000000ffff037224 */ /* 0x000fe200078e001b */
[----:B-1----:R-:W-:-:S02]  /*30e0*/  MOV R4, R0 ;  /* 0x0000000000047202 */ /* 0x002fc40000000f00 */
[----:B------:R-:W-:Y:S01]  /*30f0*/  MOV R5, R15 ;  /* 0x0000000f00057202 */ /* 0x000fe20000000f00 */
[----:B------:R-:W-:Y:S06]  /*3100*/  @!P1 EXIT ;  /* 0x000000000000994d */ /* 0x000fec0003800000 */
[----:B------:R-:W-:Y:S04]  /*3110*/  STG.E desc[UR8][R2.64], R25 ;  /* 0x0000001902007986 */ /* 0x000fe8000c101908 */
[----:B------:R-:W-:Y:S01]  /*3120*/  STG.E desc[UR8][R4.64], R11 ;  /* 0x0000000b04007986 */ /* 0x000fe2000c101908 */
[----:B------:R-:W-:Y:S05]  /*3130*/  EXIT ;  /* 0x000000000000794d */ /* 0x000fea0003800000 */
.L_x_978:
[----:B-1----:R-:W-:Y:S01]  /*3140*/  HFMA2 R53, -RZ, RZ, 0, 1.847743988037109375e-06 ;  /* 0x0000001fff357431 */ /* 0x002fe200000001ff */
[----:B------:R-:W-:Y:S01]  /*3150*/  BSSY B1, `(.L_x_989) ;  /* 0x0000006000017945 */ /* 0x000fe20003800000 */
[----:B------:R-:W-:Y:S01]  /*3160*/  IMAD.MOV.U32 R54, RZ, RZ, 0x1 ;  /* 0x00000001ff367424 */ /* 0x000fe200078e00ff */
[----:B------:R-:W-:-:S07]  /*3170*/  MOV R52, 0xffffffff ;  /* 0xffffffff00347802 */ /* 0x000fce0000000f00 */
[----:B-----5:R-:W-:Y:S05]  /*3180*/  WARPSYNC.COLLECTIVE R52, `(.L_x_990) ;  /* 0x0000000034087348 */ /* 0x020fea0003c00000 */
[----:B------:R0:W1:Y:S02]  /*3190*/  SHFL.BFLY P0, R61, R55, R54, R53 ;  /* 0x0c000036373d7389 */ /* 0x0000640000000035 */
[----:B01---5:R-:W-:Y:S05]  /*31a0*/  ENDCOLLECTIVE ;  /* 0x000000000000791b */ /* 0x023fea0003800000 */
.L_x_990:
[----:B------:R-:W-:Y:S05]  /*31b0*/  BSYNC B1 ;  /* 0x0000000000017941 */ /* 0x000fea0003800000 */
.L_x_989:
        /* <DEDUP_REMOVED lines=8> */
.L_x_991:
[----:B------:R-:W-:Y:S01]  /*3240*/  MOV R55, R62 ;  /* 0x0000003e00377202 */ /* 0x000fe20000000f00 */
[----:B------:R-:W-:Y:S01]  /*3250*/  IMAD.MOV.U32 R54, RZ, RZ, 0x2 ;  /* 0x00000002ff367424 */ /* 0x000fe200078e00ff */
[----:B------:R-:W-:-:S07]  /*3260*/  MOV R63, R61 ;  /* 0x0000003d003f7202 */ /* 0x000fce0000000f00 */
[----:B------:R-:W-:Y:S05]  /*3270*/  WARPSYNC.COLLECTIVE R52, `(.L_x_992) ;  /* 0x0000000034087348 */ /* 0x000fea0003c00000 */
[----:B------:R0:W1:Y:S02]  /*3280*/  SHFL.BFLY P0, R61, R55, R54, R53 ;  /* 0x0c000036373d7389 */ /* 0x0000640000000035 */
[----:B01----:R-:W-:Y:S05]  /*3290*/  ENDCOLLECTIVE ;  /* 0x000000000000791b */ /* 0x003fea0003800000 */
.L_x_992:
[----:B------:R-:W-:-:S05]  /*32a0*/  FADD.FTZ R63, R63, R60 ;  /* 0x0000003c3f3f7221 */ /* 0x000fca0000010000 */
[----:B------:R-:W-:Y:S01]  /*32b0*/  MOV R55, R63 ;  /* 0x0000003f00377202 */ /* 0x000fe20000000f00 */
[----:B------:R-:W-:-:S07]  /*32c0*/  FADD.FTZ R91, R62, R61 ;  /* 0x0000003d3e5b7221 */ /* 0x000fce0000010000 */
[----:B------:R-:W-:Y:S05]  /*32d0*/  WARPSYNC.COLLECTIVE R52, `(.L_x_993) ;  /* 0x0000000034087348 */ /* 0x000fea0003c00000 */
[----:B------:R0:W1:Y:S02]  /*32e0*/  SHFL.BFLY P0, R61, R55, R54, R53 ;  /* 0x0c000036373d7389 */ /* 0x0000640000000035 */
[----:B01----:R-:W-:Y:S05]  /*32f0*/  ENDCOLLECTIVE ;  /* 0x000000000000791b */ /* 0x003fea0003800000 */
.L_x_993:
[----:B------:R-:W-:Y:S02]  /*3300*/  IMAD.MOV.U32 R55, RZ, RZ, R91 ;  /* 0x000000ffff377224 */ /* 0x000fe400078e005b */
[----:B------:R-:W-:Y:S01]  /*3310*/  HFMA2 R54, -RZ, RZ, 0, 2.384185791015625e-07 ;  /* 0x00000004ff367431 */ /* 0x000fe200000001ff */
[----:B------:R-:W-:-:S07]  /*3320*/  MOV R92, R61 ;  /* 0x0000003d005c7202 */ /* 0x000fce0000000f00 */
[----:B------:R-:W-:Y:S05]  /*3330*/  WARPSYNC.COLLECTIVE R52, `(.L_x_994) ;  /* 0x0000000034087348 */ /* 0x000fea0003c00000 */
[----:B------:R0:W1:Y:S02]  /*3340*/  SHFL.BFLY P0, R61, R55, R54, R53 ;  /* 0x0c000036373d7389 */ /* 0x0000640000000035 */
[----:B01----:R-:W-:Y:S05]  /*3350*/  ENDCOLLECTIVE ;  /* 0x000000000000791b */ /* 0x003fea0003800000 */
.L_x_994:
[----:B------:R-:W-:-:S05]  /*3360*/  FADD.FTZ R92, R63, R92 ;  /* 0x0000005c3f5c7221 */ /* 0x000fca0000010000 */
[----:B------:R-:W-:Y:S01]  /*3370*/  MOV R55, R92 ;  /* 0x0000005c00377202 */ /* 0x000fe20000000f00 */
[----:B------:R-:W-:-:S07]  /*3380*/  FADD.FTZ R91, R91, R61 ;  /* 0x0000003d5b5b7221 */ /* 0x000fce0000010000 */
[----:B------:R-:W-:Y:S05]  /*3390*/  WARPSYNC.COLLECTIVE R52, `(.L_x_995) ;  /* 0x0000000034087348 */ /* 0x000fea0003c00000 */
[----:B------:R0:W1:Y:S02]  /*33a0*/  SHFL.BFLY P0, R61, R55, R54, R53 ;  /* 0x0c000036373d7389 */ /* 0x0000640000000035 */
[----:B01----:R-:W-:Y:S05]  /*33b0*/  ENDCOLLECTIVE ;  /* 0x000000000000791b */ /* 0x003fea0003800000 */
.L_x_995:
[----:B------:R-:W-:Y:S01]  /*33c0*/  MOV R55, R91 ;  /* 0x0000005b00377202 */ /* 0x000fe20000000f00 */
[----:B------:R-:W-:Y:S02]  /*33d0*/  HFMA2 R54, -RZ, RZ, 0, 4.76837158203125e-07 ;  /* 0x00000008ff367431 */ /* 0x000fe400000001ff */
[----:B------:R-:W-:-:S07]  /*33e0*/  IMAD.MOV.U32 R93, RZ, RZ, R61 ;  /* 0x000000ffff5d7224 */ /* 0x000fce00078e003d */
[----:B------:R-:W-:Y:S05]  /*33f0*/  WARPSYNC.COLLECTIVE R52, `(.L_x_996) ;  /* 0x0000000034087348 */ /* 0x000fea0003c00000 */
[----:B------:R0:W1:Y:S02]  /*3400*/  SHFL.BFLY P0, R61, R55, R54, R53 ;  /* 0x0c000036373d7389 */ /* 0x0000640000000035 */
[----:B01----:R-:W-:Y:S05]  /*3410*/  ENDCOLLECTIVE ;  /* 0x000000000000791b */ /* 0x003fea0003800000 */
.L_x_996:
[----:B------:R-:W-:-:S04]  /*3420*/  FADD.FTZ R93, R92, R93 ;  /* 0x0000005d5c5d7221 */ /* 0x000fc80000010000 */
[----:B------:R-:W-:Y:S02]  /*3430*/  IMAD.MOV.U32 R55, RZ, RZ, R93 ;  /* 0x000000ffff377224 */ /* 0x000fe400078e005d */
[----:B------:R-:W-:-:S07]  /*3440*/  FADD.FTZ R62, R91, R61 ;  /* 0x0000003d5b3e7221 */ /* 0x000fce0000010000 */
[----:B------:R-:W-:Y:S05]  /*3450*/  WARPSYNC.COLLECTIVE R52, `(.L_x_997) ;  /* 0x0000000034087348 */ /* 0x000fea0003c00000 */
[----:B------:R0:W1:Y:S02]  /*3460*/  SHFL.BFLY P0, R61, R55, R54, R53 ;  /* 0x0c000036373d7389 */ /* 0x0000640000000035 */
[----:B01----:R-:W-:Y:S05]  /*3470*/  ENDCOLLECTIVE ;  /* 0x000000000000791b */ /* 0x003fea0003800000 */
.L_x_997:
[----:B------:R-:W-:Y:S01]  /*3480*/  MOV R55, R62 ;  /* 0x0000003e00377202 */ /* 0x000fe20000000f00 */
[----:B------:R-:W-:Y:S01]  /*3490*/  IMAD.MOV.U32 R54, RZ, RZ, 0x10 ;  /* 0x00000010ff367424 */ /* 0x000fe200078e00ff */
[----:B------:R-:W-:-:S07]  /*34a0*/  MOV R60, R61 ;  /* 0x0000003d003c7202 */ /* 0x000fce0000000f00 */
[----:B------:R-:W-:Y:S05]  /*34b0*/  WARPSYNC.COLLECTIVE R52, `(.L_x_998) ;  /* 0x0000000034087348 */ /* 0x000fea0003c00000 */
[----:B------:R0:W1:Y:S02]  /*34c0*/  SHFL.BFLY P0, R61, R55, R54, R53 ;  /* 0x0c000036373d7389 */ /* 0x0000640000000035 */
[----:B01----:R-:W-:Y:S05]  /*34d0*/  ENDCOLLECTIVE ;  /* 0x000000000000791b */ /* 0x003fea0003800000 */
.L_x_998:
[----:B------:R-:W-:-:S05]  /*34e0*/  FADD.FTZ R60, R93, R60 ;  /* 0x0000003c5d3c7221 */ /* 0x000fca0000010000 */
[----:B------:R-:W-:Y:S02]  /*34f0*/  MOV R55, R60 ;  /* 0x0000003c00377202 */ /* 0x000fe40000000f00 */
[----:B------:R-:W-:-:S07]  /*3500*/  MOV R63, R61 ;  /* 0x0000003d003f7202 */ /* 0x000fce0000000f00 */
[----:B------:R-:W-:Y:S05]  /*3510*/  WARPSYNC.COLLECTIVE R52, `(.L_x_999) ;  /* 0x0000000034087348 */ /* 0x000fea0003c00000 */
[----:B------:R0:W1:Y:S02]  /*3520*/  SHFL.BFLY P0, R61, R55, R54, R53 ;  /* 0x0c000036373d7389 */ /* 0x0000640000000035 */
[----:B01----:R-:W-:Y:S05]  /*3530*/  ENDCOLLECTIVE ;  /* 0x000000000000791b */ /* 0x003fea0003800000 */
.L_x_999:
[----:B------:R-:W-:Y:S05]  /*3540*/  BRA `(.L_x_1000) ;  /* 0xffffffd400d47947 */ /* 0x000fea000383ffff */
.L_x_1001:
        /* <DEDUP_REMOVED lines=11> */
.L_x_2844:


//--------------------- .text._ZN10layer_norm22ln_bwd_finalize_kernelINS_22Kernel_traits_finalizeILj256E13__nv_bfloat16S2_fS2_fjLb0ELj1024ELj4ENS_18Kernel_traits_baseILj256ES2_S2_fS2_fjLj1024EEEEELb0ELb1EEEvNS_9BwdParamsE --------------------------
	.section	.text._ZN10layer_norm22ln_bwd_finalize_kernelINS_22Kernel_traits_finalizeILj256E13__nv_bfloat16S2_fS2_fjLb0ELj1024ELj4ENS_18Kernel_traits_baseILj256ES2_S2_fS2_fjLj1024EEEEELb0ELb1EEEvNS_9BwdParamsE,"ax",@progbits
	.align	128
        .global         _ZN10layer_norm22ln_bwd_finalize_kernelINS_22Kernel_traits_finalizeILj256E13__nv_bfloat16S2_fS2_fjLb0ELj1024ELj4ENS_18Kernel_traits_baseILj256ES2_S2_fS2_fjLj1024EEEEELb0ELb1EEEvNS_9BwdParamsE
        .type           _ZN10layer_norm22ln_bwd_finalize_kernelINS_22Kernel_traits_finalizeILj256E13__nv_bfloat16S2_fS2_fjLb0ELj1024ELj4ENS_18Kernel_traits_baseILj256ES2_S2_fS2_fjLj1024EEEEELb0ELb1EEEvNS_9BwdParamsE,@function
        .size           _ZN10layer_norm22ln_bwd_finalize_kernelINS_22Kernel_traits_finalizeILj256E13__nv_bfloat16S2_fS2_fjLb0ELj1024ELj4ENS_18Kernel_traits_baseILj256ES2_S2_fS2_fjLj1024EEEEELb0ELb1EEEvNS_9BwdParamsE,(.L_x_2845 - _ZN10layer_norm22ln_bwd_finalize_kernelINS_22Kernel_traits_finalizeILj256E13__nv_bfloat16S2_fS2_fjLb0ELj1024ELj4ENS_18Kernel_traits_baseILj256ES2_S2_fS2_fjLj1024EEEEELb0ELb1EEEvNS_9BwdParamsE)
        .other          _ZN10layer_norm22ln_bwd_finalize_kernelINS_22Kernel_traits_finalizeILj256E13__nv_bfloat16S2_fS2_fjLb0ELj1024ELj4ENS_18Kernel_traits_baseILj256ES2_S2_fS2_fjLj1024EEEEELb0ELb1EEEvNS_9BwdParamsE,@"STO_CUDA_ENTRY STV_DEFAULT"
_ZN10layer_norm22ln_bwd_finalize_kernelINS_22Kernel_traits_finalizeILj256E13__nv_bfloat16S2_fS2_fjLb0ELj1024ELj4ENS_18Kernel_traits_baseILj256ES2_S2_fS2_fjLj1024EEEEELb0ELb1EEEvNS_9BwdParamsE:
.text._ZN10layer_norm22ln_bwd_finalize_kernelINS_22Kernel_traits_finalizeILj256E13__nv_bfloat16S2_fS2_fjLb0ELj1024ELj4ENS_18Kernel_traits_baseILj256ES2_S2_fS2_fjLj1024EEEEELb0ELb1EEEvNS_9BwdParamsE:
        /* <DEDUP_REMOVED lines=81> */
.L_x_1006:
        /* <DEDUP_REMOVED lines=118> */
.L_x_1005:
[----:B------:R-:W-:Y:S05]  /*0c70*/  BSYNC.RECONVERGENT B1 ;  /* 0x0000000000017941 */ /* 0x000fea0003800200 */
.L_x_1004:
        /* <DEDUP_REMOVED lines=77> */
.L_x_1008:
[----:B------:R-:W-:Y:S05]  /*1150*/  BSYNC.RECONVERGENT B1 ;  /* 0x0000000000017941 */ /* 0x000fea0003800200 */
.L_x_1007:
        /* <DEDUP_REMOVED lines=38> */
.L_x_1010:
[----:B------:R-:W-:Y:S05]  /*13c0*/  BSYNC.RECONVERGENT B1 ;  /* 0x0000000000017941 */ /* 0x000fea0003800200 */
.L_x_1009:
        /* <DEDUP_REMOVED lines=8> */
.L_x_1011:
        /* <DEDUP_REMOVED lines=10> */
.L_x_1003:
[----:B------:R-:W-:Y:S05]  /*14f0*/  BSYNC.RECONVERGENT B0 ;  /* 0x0000000000007941 */ /* 0x000fea0003800200 */
.L_x_1002:
        /* <DEDUP_REMOVED lines=57> */
.L_x_1012:
        /* <DEDUP_REMOVED lines=15> */
.L_x_2845:


//--------------------- .text._ZN10layer_norm40ln_parallel_residual_bwd_finalize_kernelINS_22Kernel_traits_finalizeILj256E13__nv_bfloat16S2_fS2_fjLb0ELj1024ELj4ENS_18Kernel_traits_baseILj256ES2_S2_fS2_fjLj1024EEEEELb1EEEvNS_9BwdParamsE --------------------------
	.section	.text._ZN10layer_norm40ln_parallel_residual_bwd_finalize_kernelINS_22Kernel_traits_finalizeILj256E13__nv_bfloat16S2_fS2_fjLb0ELj1024ELj4ENS_18Kernel_traits_baseILj256ES2_S2_fS2_fjLj1024EEEEELb1EEEvNS_9BwdParamsE,"ax",@progbits
	.align	128
        .global         _ZN10layer_norm40ln_parallel_residual_bwd_finalize_kernelINS_22Kernel_traits_finalizeILj256E13__nv_bfloat16S2_fS2_fjLb0ELj1024ELj4ENS_18Kernel_traits_baseILj256ES2_S2_fS2_fjLj1024EEEEELb1EEEvNS_9BwdParamsE
        .type           _ZN10layer_norm40ln_parallel_residual_bwd_finalize_kernelINS_22Kernel_traits_finalizeILj256E13__nv_bfloat16S2_fS2_fjLb0ELj1024ELj4ENS_18Kernel_traits_baseILj256ES2_S2_fS2_fjLj1024EEEEELb1EEEvNS_9BwdParamsE,@function
        .size           _ZN10layer_norm40ln_parallel_residual_bwd_finalize_kernelINS_22Kernel_traits_finalizeILj256E13__nv_bfloat16S2_fS2_fjLb0ELj1024ELj4ENS_18Kernel_traits_baseILj256ES2_S2_fS2_fjLj1024EEEEELb1EEEvNS_9BwdParamsE,(.L_x_2846 - _ZN10layer_norm40ln_parallel_residual_bwd_finalize_kernelINS_22Kernel_traits_finalizeILj256E13__nv_bfloat16S2_fS2_fjLb0ELj1024ELj4ENS_18Kernel_traits_baseILj256ES2_S2_fS2_fjLj1024EEEEELb1EEEvNS_9BwdParamsE)
        .other          _ZN10layer_norm40ln_parallel_residual_bwd_finalize_kernelINS_22Kernel_traits_finalizeILj256E13__nv_bfloat16S2_fS2_fjLb0ELj1024ELj4ENS_18Kernel_traits_baseILj256ES2_S2_fS2_fjLj1024EEEEELb1EEEvNS_9BwdParamsE,@"STO_CUDA_ENTRY STV_DEFAULT"
_ZN10layer_norm40ln_parallel_residual_bwd_finalize_kernelINS_22Kernel_traits_finalizeILj256E13__nv_bfloat16S2_fS2_fjLb0ELj1024ELj4ENS_18Kernel_traits_baseILj256ES2_S2_fS2_fjLj1024EEEEELb1EEEvNS_9BwdParamsE:
.text._ZN10layer_norm40ln_parallel_residual_bwd_finalize_kernelINS_22Kernel_traits_finalizeILj256E13__nv_bfloat16S2_fS2_fjLb0ELj1024ELj4ENS_18Kernel_traits_baseILj256ES2_S2_fS2_fjLj1024EEEEELb1EEEvNS_9BwdParamsE:
        /* <DEDUP_REMOVED lines=60> */
.L_x_1017:
        /* <DEDUP_REMOVED lines=112> */
.L_x_1016:
[----:B------:R-:W-:Y:S05]  /*0ac0*/  BSYNC.RECONVERGENT B1 ;  /* 0x0000000000017941 */ /* 0x000fea0003800200 */
.L_x_1015:
        /* <DEDUP_REMOVED lines=66> */
.L_x_1019:
[----:B------:R-:W-:Y:S05]  /*0ef0*/  BSYNC.RECONVERGENT B1 ;  /* 0x0000000000017941 */ /* 0x000fea0003800200 */
.L_x_1018:
        /* <DEDUP_REMOVED lines=37> */
.L_x_1021:
[----:B------:R-:W-:Y:S05]  /*1150*/  BSYNC.RECONVERGENT B1 ;  /* 0x0000000000017941 */ /* 0x000fea0003800200 */
.L_x_1020:
        /* <DEDUP_REMOVED lines=19> */
.L_x_1014:
[----:B------:R-:W-:Y:S05]  /*1290*/  BSYNC.RECONVERGENT B0 ;  /* 0x0000000000007941 */ /* 0x000fea0003800200 */
.L_x_1013:
        /* <DEDUP_REMOVED lines=92> */
.L_x_1022:
        /* <DEDUP_REMOVED lines=10> */
.L_x_2846:


//--------------------- .text._ZN10layer_norm31ln_parallel_residual_bwd_kernelINS_13Kernel_traitsI13__nv_bfloat16S2_fS2_fjLj256ELj1ELj4ELj1ELj16ENS_18Kernel_traits_baseILj256ES2_S2_fS2_fjLj128EEEEELb1ELb1ELb1EEEvNS_9BwdParamsE --------------------------
	.section	.text._ZN10layer_norm31ln_parallel_residual_bwd_kernelINS_13Kernel_traitsI13__nv_bfloat16S2_fS2_fjLj256ELj1ELj4ELj1ELj16ENS_18Kernel_traits_baseILj256ES2_S2_fS2_fjLj128EEEEELb1ELb1ELb1EEEvNS_9BwdParamsE,"ax",@progbits
	.align	128
        .global         _ZN10layer_norm31ln_parallel_residual_bwd_kernelINS_13Kernel_traitsI13__nv_bfloat16S2_fS2_fjLj256ELj1ELj4ELj1ELj16ENS_18Kernel_traits_baseILj256ES2_S2_fS2_fjLj128EEEEELb1ELb1ELb1EEEvNS_9BwdParamsE
        .type           _ZN10layer_norm31ln_parallel_residual_bwd_kernelINS_13Kernel_traitsI13__nv_bfloat16S2_fS2_fjLj256ELj1ELj4ELj1ELj16ENS_18Kernel_traits_baseILj256ES2_S2_fS2_fjLj128EEEEELb1ELb1ELb1EEEvNS_9BwdParamsE,@function
        .size           _ZN10layer_norm31ln_parallel_residual_bwd_kernelINS_13Kernel_traitsI13__nv_bfloat16S2_fS2_fjLj256ELj1ELj4ELj1ELj16ENS_18Kernel_traits_baseILj256ES2_S2_fS2_fjLj128EEEEELb1ELb1ELb1EEEvNS_9BwdParamsE,(.L_x_2847 - _ZN10layer_norm31ln_parallel_residual_bwd_kernelINS_13Kernel_traitsI13__nv_bfloat16S2_fS2_fjLj256ELj1ELj4ELj1ELj16ENS_18Kernel_traits_baseILj256ES2_S2_fS2_fjLj128EEEEELb1ELb1ELb1EEEvNS_9BwdParamsE)
        .other          _ZN10layer_norm31ln_parallel_residual_bwd_kernelINS_13Kernel_traitsI13__nv_bfloat16S2_fS2_fjLj256ELj1ELj4ELj1ELj16ENS_18Kernel_traits_baseILj256ES2_S2_fS2_fjLj128EEEEELb1ELb1ELb1EEEvNS_9BwdParamsE,@"STO_CUDA_ENTRY STV_DEFAULT"
_ZN10layer_norm31ln_parallel_residual_bwd_kernelINS_13Kernel_traitsI13__nv_bfloat16S2_fS2_fjLj256ELj1ELj4ELj1ELj16ENS_18Kernel_traits_baseILj256ES2_S2_fS2_fjLj128EEEEELb1ELb1ELb1EEEvNS_9BwdParamsE:
.text._ZN10layer_norm31ln_parallel_residual_bwd_kernelINS_13Kernel_traitsI13__nv_bfloat16S2_fS2_fjLj256ELj1ELj4ELj1ELj16ENS_18Kernel_traits_baseILj256ES2_S2_fS2_fjLj128EEEEELb1ELb1ELb1EEEvNS_9BwdParamsE:
        /* <DEDUP_REMOVED lines=32> */
[----:B------:R-:W-:Y:S02]  /*0200*/  MOV R7, R0 ;  /* 0x0000000000077202 */ /* 0x000fe40000000f00 */
        /* <DEDUP_REMOVED lines=9> */
[----:B--2---:R-:W-:Y:S01]  /*02a0*/  PRMT R12, R8, 0x7632, R12 ;  /* 0x00007632080c7816 */ /* 0x004fe2000000000c */
[----:B------:R-:W-:Y:S01]  /*02b0*/  IMAD.U32 R5, R10, 0x10000, RZ ;  /* 0x000100000a057824 */ /* 0x000fe200078e00ff */
[----:B------:R-:W-:-:S02]  /*02c0*/  SHF.L.U32 R3, R8, 0x10, RZ ;  /* 0x0000001008037819 */ /* 0x000fc400000006ff */
[----:B------:R-:W0:Y:S01]  /*02d0*/  LDC.U8 R8, c[0x0][0x410] ;  /* 0x00010400ff087b82 */ /* 0x000e220000000000 */
[----:B------:R-:W-:Y:S02]  /*02e0*/  PRMT R15, R11, 0x7632, R15 ;  /* 0x000076320b0f7816 */ /* 0x000fe4000000000f */
[C---:B------:R-:W-:Y:S02]  /*02f0*/  PRMT R13, R9.reuse, 0x7632, R13 ;  /* 0x00007632090d7816 */ /* 0x040fe4000000000d */
[----:B------:R-:W-:Y:S02]  /*0300*/  PRMT R14, R10, 0x7632, R14 ;  /* 0x000076320a0e7816 */ /* 0x000fe4000000000e */
[----:B------:R-:W-:Y:S01]  /*0310*/  SHF.L.U32 R4, R9, 0x10, RZ ;  /* 0x0000001009047819 */ /* 0x000fe200000006ff */
[----:B------:R-:W-:Y:S01]  /*0320*/  IMAD.U32 R9, R12, 0x10000, RZ ;  /* 0x000100000c097824 */ /* 0x000fe200078e00ff */
[----:B------:R-:W-:Y:S01]  /*0330*/  SHF.L.U32 R6, R11, 0x10, RZ ;  /* 0x000000100b067819 */ /* 0x000fe200000006ff */
[----:B------:R-:W-:Y:S01]  /*0340*/  IMAD.U32 R12, R15, 0x10000, RZ ;  /* 0x000100000f0c7824 */ /* 0x000fe200078e00ff */
[----:B------:R-:W-:-:S02]  /*0350*/  SHF.L.U32 R10, R13, 0x10, RZ ;  /* 0x000000100d0a7819 */ /* 0x000fc400000006ff */
[----:B------:R-:W-:-:S07]  /*0360*/  SHF.L.U32 R11, R14, 0x10, RZ ;  /* 0x000000100e0b7819 */ /* 0x000fce00000006ff */
.L_x_1034:
[----:B-1----:R-:W1:Y:S01]  /*0370*/  LDC.64 R78, c[0x0][0x3c0] ;  /* 0x0000f000ff4e7b82 */ /* 0x002e620000000a00 */
[----:B------:R-:W-:Y:S01]  /*0380*/  IMAD R0, R7, UR12, RZ ;  /* 0x0000000c07007c24 */ /* 0x000fe2000f8e02ff */
[----:B------:R-:W-:-:S04]  /*0390*/  ISETP.NE.U32.AND P1, PT, RZ, UR14, PT ;  /* 0x0000000eff007c0c */ /* 0x000fc8000bf25070 */
[----:B------:R-:W-:Y:S02]  /*03a0*/  SHF.R.S32.HI R13, RZ, 0x1f, R0 ;  /* 0x0000001fff0d7819 */ /* 0x000fe40000011400 */
[----:B------:R-:W2:Y:S01]  /*03b0*/  LDC.64 R44, c[0x0][0x428] ;  /* 0x00010a00ff2c7b82 */ /* 0x000ea20000000a00 */
[----:B------:R-:W-:Y:S02]  /*03c0*/  ISETP.NE.AND.EX P1, PT, RZ, UR15, PT, P1 ;  /* 0x0000000fff007c0c */ /* 0x000fe4000bf25310 */
[----:B------:R-:W-:-:S04]  /*03d0*/  LEA.HI R13, R13, R0, RZ, 0x3 ;  /* 0x000000000d0d7211 */ /* 0x000fc800078f18ff */
[----:B------:R-:W-:Y:S01]  /*03e0*/  LEA.HI.SX32 R13, R13, R2, 0x1d ;  /* 0x000000020d0d7211 */ /* 0x000fe200078feaff */
[----:B------:R-:W3:Y:S08]  /*03f0*/  LDC.64 R76, c[0x0][0x3a8] ;  /* 0x0000ea00ff4c7b82 */ /* 0x000ef00000000a00 */
[----:B------:R-:W4:Y:S01]  /*0400*/  LDC.64 R72, c[0x0][0x3c8] ;  /* 0x0000f200ff487b82 */ /* 0x000f220000000a00 */
[----:B-1----:R-:W-:-:S05]  /*0410*/  IMAD.WIDE R78, R7, 0x4, R78 ;  /* 0x00000004074e7825 */ /* 0x002fca00078e024e */
[----:B------:R-:W4:Y:S01]  /*0420*/  LDG.E R0, desc[UR8][R78.64] ;  /* 0x000000084e007981 */ /* 0x000f22000c1e1900 */
[C---:B--2---:R-:W-:Y:S01]  /*0430*/  IMAD.WIDE.U32 R44, R13.reuse, 0x10, R44 ;  /* 0x000000100d2c7825 */ /* 0x044fe200078e002c */
[----:B------:R-:W1:Y:S05]  /*0440*/  @P1 LDC.64 R64, c[0x0][0x3b8] ;  /* 0x0000ee00ff401b82 */ /* 0x000e6a0000000a00 */
[----:B------:R-:W2:Y:S01]  /*0450*/  LDG.E.128 R44, desc[UR8][R44.64] ;  /* 0x000000082c2c7981 */ /* 0x000ea2000c1e1d00 */
[----:B---3--:R-:W-:Y:S02]  /*0460*/  IMAD.WIDE.U32 R76, R13, 0x20, R76 ;  /* 0x000000200d4c7825 */ /* 0x008fe400078e004c */
[----:B------:R-:W3:Y:S03]  /*0470*/  LDC.64 R74, c[0x0][0x3b0] ;  /* 0x0000ec00ff4a7b82 */ /* 0x000ee60000000a00 */
[----:B------:R-:W2:Y:S01]  /*0480*/  LDG.E.128 R36, desc[UR8][R76.64] ;  /* 0x000000084c247981 */ /* 0x000ea2000c1e1d00 */
[----:B----4-:R-:W-:-:S03]  /*0490*/  IMAD.WIDE R72, R7, 0x4, R72 ;  /* 0x0000000407487825 */ /* 0x010fc600078e0248 */
[----:B------:R-:W4:Y:S04]  /*04a0*/  LDG.E.128 R40, desc[UR8][R76.64+0x10] ;  /* 0x000010084c287981 */ /* 0x000f28000c1e1d00 */
[----:B------:R-:W4:Y:S01]  /*04b0*/  LDG.E R72, desc[UR8][R72.64] ;  /* 0x0000000848487981 */ /* 0x000f22000c1e1900 */
[----:B-1----:R-:W-:-:S06]  /*04c0*/  @P1 IMAD.WIDE.U32 R64, R13, 0x8, R64 ;  /* 0x000000080d401825 */ /* 0x002fcc00078e0040 */
[----:B------:R-:W4:Y:S01]  /*04d0*/  @P1 LDG.E.64 R64, desc[UR8][R64.64] ;  /* 0x0000000840401981 */ /* 0x000f22000c1e1b00 */
[C---:B---3--:R-:W-:Y:S02]  /*04e0*/  IMAD.WIDE.U32 R86, R13.reuse, 0x8, R74 ;  /* 0x000000080d567825 */ /* 0x048fe400078e004a */
[----:B------:R-:W1:Y:S04]  /*04f0*/  @P0 LDC.64 R74, c[0x0][0x438] ;  /* 0x00010e00ff4a0b82 */ /* 0x000e680000000a00 */
[----:B------:R-:W3:Y:S01]  /*0500*/  LDG.E.64 R86, desc[UR8][R86.64] ;  /* 0x0000000856567981 */ /* 0x000ee2000c1e1b00 */
[----:B0-----:R-:W-:Y:S01]  /*0510*/  ISETP.NE.AND P3, PT, R8, RZ, PT ;  /* 0x000000ff0800720c */ /* 0x001fe20003f65270 */
[----:B-1----:R-:W-:-:S05]  /*0520*/  @P0 IMAD.WIDE.U32 R74, R13, 0x20, R74 ;  /* 0x000000200d4a0825 */ /* 0x002fca00078e004a */
[----:B-----5:R-:W5:Y:S04]  /*0530*/  @P0 LDG.E.128 R20, desc[UR8][R74.64] ;  /* 0x000000084a140981 */ /* 0x020f68000c1e1d00 */
[----:B------:R2:W5:Y:S01]  /*0540*/  @P0 LDG.E.128 R16, desc[UR8][R74.64+0x10] ;  /* 0x000010084a100981 */ /* 0x000562000c1e1d00 */
[----:B------:R-:W-:Y:S01]  /*0550*/  UMOV UR6, 0xffffffff ;  /* 0xffffffff00067882 */ /* 0x000fe20000000000 */
[----:B------:R-:W-:-:S04]  /*0560*/  ISETP.NE.U32.AND P2, PT, RZ, UR14, PT ;  /* 0x0000000eff007c0c */ /* 0x000fc8000bf45070 */
[----:B------:R-:W-:Y:S02]  /*0570*/  ISETP.NE.AND.EX P2, PT, RZ, UR15, PT, P2 ;  /* 0x0000000fff007c0c */ /* 0x000fe4000bf45320 */
[----:B------:R-:W-:Y:S02]  /*0580*/  FSEL R0, R0, RZ, !P3 ;  /* 0x000000ff00007208 */ /* 0x000fe40005800000 */
[----:B--2---:R-:W-:Y:S02]  /*0590*/  PRMT R74, R44, 0x7632, R74 ;  /* 0x000076322c4a7816 */ /* 0x004fe4000000004a */
[----:B------:R-:W-:Y:S01]  /*05a0*/  SHF.L.U32 R77, R47, 0x10, RZ ;  /* 0x000000102f4d7819 */ /* 0x000fe200000006ff */
[--C-:B------:R-:W-:Y:S01]  /*05b0*/  FADD.FTZ R37, R37, -R0.reuse ;  /* 0x8000000025257221 */ /* 0x100fe20000010000 */
[--C-:B------:R-:W-:Y:S01]  /*05c0*/  FADD.FTZ R83, R36, -R0.reuse ;  /* 0x8000000024537221 */ /* 0x100fe20000010000 */
[--C-:B----4-:R-:W-:Y:S01]  /*05d0*/  FADD.FTZ R93, R42, -R0.reuse ;  /* 0x800000002a5d7221 */ /* 0x110fe20000010000 */
[----:B------:R-:W-:Y:S01]  /*05e0*/  SHF.L.U32 R42, R44, 0x10, RZ ;  /* 0x000000102c2a7819 */ /* 0x000fe200000006ff */
[--C-:B------:R-:W-:Y:S01]  /*05f0*/  FADD.FTZ R36, R43, -R0.reuse ;  /* 0x800000002b247221 */ /* 0x100fe20000010000 */
[----:B------:R-:W-:Y:S01]  /*0600*/  SHF.L.U32 R74, R74, 0x10, RZ ;  /* 0x000000104a4a7819 */ /* 0x000fe200000006ff */
[C---:B------:R-:W-:Y:S01]  /*0610*/  FMUL.FTZ R43, R72.reuse, R37 ;  /* 0x00000025482b7220 */ /* 0x040fe20000410000 */
[C---:B------:R-:W-:Y:S01]  /*0620*/  PRMT R75, R45.reuse, 0x7632, R75 ;  /* 0x000076322d4b7816 */ /* 0x040fe2000000004b */
[----:B------:R-:W-:Y:S01]  /*0630*/  FMUL.FTZ R37, R72, R93 ;  /* 0x0000005d48257220 */ /* 0x000fe20000410000 */
[----:B------:R-:W-:Y:S01]  /*0640*/  SHF.L.U32 R81, R45, 0x10, RZ ;  /* 0x000000102d517819 */ /* 0x000fe200000006ff */
[--C-:B------:R-:W-:Y:S01]  /*0650*/  FADD.FTZ R85, R38, -R0.reuse ;  /* 0x8000000026557221 */ /* 0x100fe20000010000 */
[--C-:B------:R-:W-:Y:S01]  /*0660*/  FADD.FTZ R39, R39, -R0.reuse ;  /* 0x8000000027277221 */ /* 0x100fe20000010000 */
[--C-:B------:R-:W-:Y:S01]  /*0670*/  FADD.FTZ R89, R40, -R0.reuse ;  /* 0x8000000028597221 */ /* 0x100fe20000010000 */
[----:B------:R-:W-:Y:S01]  /*0680*/  FADD.FTZ R91, R41, -R0 ;  /* 0x80000000295b7221 */ /* 0x000fe20000010000 */
[----:B------:R-:W-:Y:S01]  /*0690*/  FMUL.FTZ R45, R3, R42 ;  /* 0x0000002a032d7220 */ /* 0x000fe20000410000 */
[----:B------:R-:W-:Y:S01]  /*06a0*/  FMUL.FTZ R0, R72, R83 ;  /* 0x0000005348007220 */ /* 0x000fe20000410000 */
[C---:B------:R-:W-:Y:S01]  /*06b0*/  PRMT R80, R46.reuse, 0x7632, R80 ;  /* 0x000076322e507816 */ /* 0x040fe20000000050 */
[----:B------:R-:W-:-:S02]  /*06c0*/  IMAD.U32 R44, R46, 0x10000, RZ ;  /* 0x000100002e2c7824 */ /* 0x000fc400078e00ff */
[----:B------:R-:W-:Y:S01]  /*06d0*/  FADD.FTZ R70, R77, R70 ;  /* 0x000000464d467221 */ /* 0x000fe20000010000 */
[-C--:B------:R-:W-:Y:S01]  /*06e0*/  FFMA.FTZ R60, R37, R77.reuse, R60 ;  /* 0x0000004d253c7223 */ /* 0x080fe2000001003c */
[----:B------:R-:W-:Y:S01]  /*06f0*/  FMUL.FTZ R46, R6, R77 ;  /* 0x0000004d062e7220 */ /* 0x000fe20000410000 */
[-C--:B------:R-:W-:Y:S01]  /*0700*/  FFMA.FTZ R54, R43, R74.reuse, R54 ;  /* 0x0000004a2b367223 */ /* 0x080fe20000010036 */
[----:B------:R-:W-:Y:S01]  /*0710*/  FADD.FTZ R63, R74, R63 ;  /* 0x0000003f4a3f7221 */ /* 0x000fe20000010000 */
[----:B------:R-:W-:Y:S01]  /*0720*/  FMUL.FTZ R74, R9, R74 ;  /* 0x0000004a094a7220 */ /* 0x000fe20000410000 */
[----:B------:R-:W-:Y:S01]  /*0730*/  FADD.FTZ R77, RZ, R45 ;  /* 0x0000002dff4d7221 */ /* 0x000fe20000010000 */
[----:B------:R-:W-:Y:S01]  /*0740*/  FFMA.FTZ R82, R0, R45, RZ ;  /* 0x0000002d00527223 */ /* 0x000fe200000100ff */
[----:B------:R-:W-:Y:S01]  /*0750*/  SHF.L.U32 R75, R75, 0x10, RZ ;  /* 0x000000104b4b7819 */ /* 0x000fe200000006ff */
[----:B------:R-:W-:Y:S01]  /*0760*/  FMUL.FTZ R40, R72, R39 ;  /* 0x0000002748287220 */ /* 0x000fe20000410000 */
[----:B------:R-:W-:Y:S01]  /*0770*/  FADD.FTZ R62, R42, R62 ;  /* 0x0000003e2a3e7221 */ /* 0x000fe20000010000 */
[----:B------:R-:W-:Y:S01]  /*0780*/  FFMA.FTZ R55, R0, R42, R55 ;  /* 0x0000002a00377223 */ /* 0x000fe20000010037 */
[----:B------:R-:W-:Y:S01]  /*0790*/  FMUL.FTZ R42, R4, R81 ;  /* 0x00000051042a7220 */ /* 0x000fe20000410000 */
[----:B------:R-:W-:Y:S01]  /*07a0*/  FADD.FTZ R77, R77, R74 ;  /* 0x0000004a4d4d7221 */ /* 0x000fe20000010000 */
[C---:B------:R-:W-:Y:S01]  /*07b0*/  FMUL.FTZ R41, R72.reuse, R85 ;  /* 0x0000005548297220 */ /* 0x040fe20000410000 */
[----:B------:R-:W-:Y:S01]  /*07c0*/  FFMA.FTZ R82, R43, R74, R82 ;  /* 0x0000004a2b527223 */ /* 0x000fe20000010052 */
[----:B------:R-:W-:Y:S01]  /*07d0*/  FMUL.FTZ R39, R72, R89 ;  /* 0x0000005948277220 */ /* 0x000fe20000410000 */
[-C--:B------:R-:W-:Y:S01]  /*07e0*/  FFMA.FTZ R57, R40, R75.reuse, R57 ;  /* 0x0000004b28397223 */ /* 0x080fe20000010039 */
[----:B------:R-:W-:Y:S01]  /*07f0*/  FADD.FTZ R67, R75, R67 ;  /* 0x000000434b437221 */ /* 0x000fe20000010000 */
[----:B------:R-:W-:Y:S01]  /*0800*/  FMUL.FTZ R75, R10, R75 ;  /* 0x0000004b0a4b7220 */ /* 0x000fe20000410000 */
[----:B------:R-:W-:Y:S01]  /*0810*/  FADD.FTZ R84, R77, R42 ;  /* 0x0000002a4d547221 */ /* 0x000fe20000010000 */
[----:B------:R-:W-:Y:S01]  /*0820*/  FFMA.FTZ R77, R41, R42, R82 ;  /* 0x0000002a294d7223 */ /* 0x000fe20000010052 */
[----:B------:R-:W-:Y:S01]  /*0830*/  FMUL.FTZ R38, R72, R91 ;  /* 0x0000005b48267220 */ /* 0x000fe20000410000 */
[----:B------:R-:W-:Y:S01]  /*0840*/  FADD.FTZ R66, R81, R66 ;  /* 0x0000004251427221 */ /* 0x000fe20000010000 */
[----:B------:R-:W-:Y:S01]  /*0850*/  FFMA.FTZ R56, R41, R81, R56 ;  /* 0x0000005129387223 */ /* 0x000fe20000010038 */
[----:B------:R-:W-:-:S02]  /*0860*/  IMAD.U32 R80, R80, 0x10000, RZ ;  /* 0x0001000050507824 */ /* 0x000fc400078e00ff */
[----:B------:R-:W-:Y:S01]  /*0870*/  FADD.FTZ R68, R44, R68 ;  /* 0x000000442c447221 */ /* 0x000fe20000010000 */
[-C--:B------:R-:W-:Y:S01]  /*0880*/  FFMA.FTZ R58, R39, R44.reuse, R58 ;  /* 0x0000002c273a7223 */ /* 0x080fe2000001003a */
[----:B------:R-:W-:Y:S01]  /*0890*/  FMUL.FTZ R44, R5, R44 ;  /* 0x0000002c052c7220 */ /* 0x000fe20000410000 */
[----:B------:R-:W-:Y:S01]  /*08a0*/  FADD.FTZ R81, R84, R75 ;  /* 0x0000004b54517221 */ /* 0x000fe20000010000 */
[----:B------:R-:W-:Y:S01]  /*08b0*/  FFMA.FTZ R82, R40, R75, R77 ;  /* 0x0000004b28527223 */ /* 0x000fe2000001004d */
[----:B------:R-:W-:Y:S01]  /*08c0*/  PRMT R79, R47, 0x7632, R79 ;  /* 0x000076322f4f7816 */ /* 0x000fe2000000004f */
[-C--:B------:R-:W-:Y:S01]  /*08d0*/  FFMA.FTZ R59, R38, R80.reuse, R59 ;  /* 0x00000050263b7223 */ /* 0x080fe2000001003b */
[----:B------:R-:W-:Y:S01]  /*08e0*/  FADD.FTZ R69, R80, R69 ;  /* 0x0000004550457221 */ /* 0x000fe20000010000 */
[----:B------:R-:W-:Y:S01]  /*08f0*/  FMUL.FTZ R77, R11, R80 ;  /* 0x000000500b4d7220 */ /* 0x000fe20000410000 */
[----:B------:R-:W-:Y:S01]  /*0900*/  FADD.FTZ R80, R81, R44 ;  /* 0x0000002c51507221 */ /* 0x000fe20000010000 */
[----:B------:R-:W-:Y:S01]  /*0910*/  FFMA.FTZ R81, R39, R44, R82 ;  /* 0x0000002c27517223 */ /* 0x000fe20000010052 */
[----:B------:R-:W-:Y:S01]  /*0920*/  @P1 SHF.R.U64 R76, R64, 0x10, R65 ;  /* 0x00000010404c1819 */ /* 0x000fe20000001241 */
[----:B------:R-:W-:Y:S01]  /*0930*/  FMUL.FTZ R36, R72, R36 ;  /* 0x0000002448247220 */ /* 0x000fe20000410000 */
[----:B------:R-:W-:Y:S01]  /*0940*/  SHF.L.U32 R79, R79, 0x10, RZ ;  /* 0x000000104f4f7819 */ /* 0x000fe200000006ff */
[----:B------:R-:W-:Y:S01]  /*0950*/  FADD.FTZ R83, R80, R77 ;  /* 0x0000004d50537221 */ /* 0x000fe20000010000 */
[----:B------:R-:W-:Y:S01]  /*0960*/  FFMA.FTZ R80, R38, R77, R81 ;  /* 0x0000004d26507223 */ /* 0x000fe20000010051 */
[----:B------:R-:W-:-:S02]  /*0970*/  @P1 SHF.R.U64 R78, R64, 0x8, R65 ;  /* 0x00000008404e1819 */ /* 0x000fc40000001241 */
[----:B------:R-:W-:Y:S02]  /*0980*/  @P1 PRMT R15, R76, 0x7610, R15 ;  /* 0x000076104c0f1816 */ /* 0x000fe4000000000f */
[----:B------:R-:W-:Y:S01]  /*0990*/  @P1 PRMT R48, R64, 0x7610, R48 ;  /* 0x0000761040301816 */ /* 0x000fe20000000030 */
[-C--:B------:R-:W-:Y:S01]  /*09a0*/  FFMA.FTZ R61, R36, R79.reuse, R61 ;  /* 0x0000004f243d7223 */ /* 0x080fe2000001003d */
[----:B------:R-:W-:Y:S01]  /*09b0*/  @P1 PRMT R49, R65, 0x7610, R49 ;  /* 0x0000761041311816 */ /* 0x000fe20000000031 */
[----:B------:R-:W-:Y:S01]  /*09c0*/  FADD.FTZ R71, R79, R71 ;  /* 0x000000474f477221 */ /* 0x000fe20000010000 */
[--C-:B------:R-:W-:Y:S02]  /*09d0*/  @P1 SHF.R.U64 R64, R64, 0x18, R65.reuse ;  /* 0x0000001840401819 */ /* 0x100fe40000001241 */
[--C-:B------:R-:W-:Y:S02]  /*09e0*/  @P1 SHF.R.U32.HI R73, RZ, 0x8, R65.reuse ;  /* 0x00000008ff491819 */ /* 0x100fe40000011641 */
[--C-:B------:R-:W-:Y:S01]  /*09f0*/  @P1 SHF.R.U32.HI R76, RZ, 0x10, R65.reuse ;  /* 0x00000010ff4c1819 */ /* 0x100fe20000011641 */
[----:B------:R-:W-:Y:S01]  /*0a00*/  FMUL.FTZ R79, R12, R79 ;  /* 0x0000004f0c4f7220 */ /* 0x000fe20000410000 */
[----:B------:R-:W-:Y:S01]  /*0a10*/  @P1 SHF.R.U32.HI R65, RZ, 0x18, R65 ;  /* 0x00000018ff411819 */ /* 0x000fe20000011641 */
[----:B------:R-:W-:Y:S01]  /*0a20*/  FADD.FTZ R82, R83, R46 ;  /* 0x0000002e53527221 */ /* 0x000fe20000010000 */
[----:B---3--:R-:W-:Y:S01]  /*0a30*/  SHF.R.U32.HI R84, RZ, 0x10, R87 ;  /* 0x00000010ff547819 */ /* 0x008fe20000011657 */
[----:B------:R-:W-:Y:S01]  /*0a40*/  FFMA.FTZ R81, R37, R46, R80 ;  /* 0x0000002e25517223 */ /* 0x000fe20000010050 */
[----:B------:R-:W-:Y:S01]  /*0a50*/  @P1 PRMT R14, R78, 0x7610, R14 ;  /* 0x000076104e0e1816 */ /* 0x000fe2000000000e */
[----:B------:R-:W-:Y:S01]  /*0a60*/  FADD.FTZ R90, R82, R79 ;  /* 0x0000004f525a7221 */ /* 0x000fe20000010000 */
[----:B------:R-:W-:Y:S01]  /*0a70*/  @P1 PRMT R50, R64, 0x7610, R50 ;  /* 0x0000761040321816 */ /* 0x000fe20000000032 */
[----:B------:R-:W-:Y:S01]  /*0a80*/  FFMA.FTZ R81, R36, R79, R81 ;  /* 0x0000004f24517223 */ /* 0x000fe20000010051 */
[----:B------:R-:W-:-:S02]  /*0a90*/  @P1 PRMT R51, R73, 0x7610, R51 ;  /* 0x0000761049331816 */ /* 0x000fc40000000033 */
[----:B------:R-:W-:Y:S01]  /*0aa0*/  @P1 PRMT R52, R76, 0x7610, R52 ;  /* 0x000076104c341816 */ /* 0x000fe20000000034 */
[----:B------:R-:W-:Y:S01]  /*0ab0*/  IMAD.MOV.U32 R76, RZ, RZ, R87 ;  /* 0x000000ffff4c7224 */ /* 0x000fe200078e0057 */
[----:B------:R-:W-:Y:S02]  /*0ac0*/  @P1 PRMT R53, R65, 0x7610, R53 ;  /* 0x0000761041351816 */ /* 0x000fe40000000035 */
[----:B------:R-:W-:Y:S02]  /*0ad0*/  MOV R47, R86 ;  /* 0x00000056002f7202 */ /* 0x000fe40000000f00 */
[C-C-:B------:R-:W-:Y:S02]  /*0ae0*/  SHF.R.U64 R64, R86.reuse, 0x8, R87.reuse ;  /* 0x0000000856407819 */ /* 0x140fe40000001257 */
[C-C-:B------:R-:W-:Y:S02]  /*0af0*/  SHF.R.U64 R65, R86.reuse, 0x10, R87.reuse ;  /* 0x0000001056417819 */ /* 0x140fe40000001257 */
[----:B------:R-:W-:-:S02]  /*0b00*/  SHF.R.U64 R73, R86, 0x18, R87 ;  /* 0x0000001856497819 */ /* 0x000fc40000001257 */
[----:B------:R-:W-:Y:S02]  /*0b10*/  SHF.R.U32.HI R78, RZ, 0x8, R87 ;  /* 0x00000008ff4e7819 */ /* 0x000fe40000011657 */
        /* <DEDUP_REMOVED lines=20> */
.L_x_1046:
        /* <DEDUP_REMOVED lines=14> */
[-C--:B------:R-:W-:Y:S01]  /*0d40*/  FFMA.FTZ R39, R39, R82.reuse, R81 ;  /* 0x0000005227277223 */ /* 0x080fe20000010051 */
[----:B------:R-:W-:Y:S01]  /*0d50*/  LOP3.LUT P3, RZ, R47, 0xff, RZ, 0xc0, !PT ;  /* 0x000000ff2fff7812 */ /* 0x000fe2000786c0ff */
[----:B------:R-:W-:Y:S01]  /*0d60*/  FADD.FTZ R43, R74, -R43 ;  /* 0x8000002b4a2b7221 */ /* 0x000fe20000010000 */
[----:B------:R-:W-:Y:S01]  /*0d70*/  FADD.FTZ R41, R42, -R41 ;  /* 0x800000292a297221 */ /* 0x000fe20000010000 */
[----:B------:R-:W-:Y:S01]  /*0d80*/  FADD.FTZ R47, R44, -R39 ;  /* 0x800000272c2f7221 */ /* 0x000fe20000010000 */
[-CC-:B------:R-:W-:Y:S01]  /*0d90*/  FFMA.FTZ R37, R37, R82.reuse, R81.reuse ;  /* 0x0000005225257223 */ /* 0x180fe20000010051 */
[----:B------:R-:W-:Y:S01]  /*0da0*/  FMUL.FTZ R43, R72, R43 ;  /* 0x0000002b482b7220 */ /* 0x000fe20000410000 */
[-CC-:B------:R-:W-:Y:S01]  /*0db0*/  FFMA.FTZ R40, R40, R82.reuse, R81.reuse ;  /* 0x0000005228287223 */ /* 0x180fe20000010051 */
[-CC-:B------:R-:W-:Y:S01]  /*0dc0*/  FFMA.FTZ R38, R38, R82.reuse, R81.reuse ;  /* 0x0000005226267223 */ /* 0x180fe20000010051 */
[-CC-:B------:R-:W-:Y:S01]  /*0dd0*/  FFMA.FTZ R0, R0, R82.reuse, R81.reuse ;  /* 0x0000005200007223 */ /* 0x180fe20000010051 */
[----:B------:R-:W-:Y:S01]  /*0de0*/  FFMA.FTZ R36, R36, R82, R81 ;  /* 0x0000005224247223 */ /* 0x000fe20000010051 */
[C---:B------:R-:W-:Y:S01]  /*0df0*/  FMUL.FTZ R39, R72.reuse, R41 ;  /* 0x0000002948277220 */ /* 0x040fe20000410000 */
[----:B------:R-:W-:Y:S01]  /*0e00*/  FMUL.FTZ R47, R72, R47 ;  /* 0x0000002f482f7220 */ /* 0x000fe20000410000 */
[----:B------:R-:W-:Y:S01]  /*0e10*/  FMUL.FTZ R41, R43, UR16 ;  /* 0x000000102b297c20 */ /* 0x000fe20008410000 */
[----:B------:R-:W-:Y:S01]  /*0e20*/  FADD.FTZ R37, R46, -R37 ;  /* 0x800000252e257221 */ /* 0x000fe20000010000 */
[----:B------:R-:W-:Y:S01]  /*0e30*/  LOP3.LUT P2, RZ, R64, 0xff, RZ, 0xc0, !PT ;  /* 0x000000ff40ff7812 */ /* 0x000fe2000784c0ff */
        /* <DEDUP_REMOVED lines=20> */
[----:B------:R-:W-:Y:S01]  /*0f80*/  LOP3.LUT P6, RZ, R80, 0xff, RZ, 0xc0, !PT ;  /* 0x000000ff50ff7812 */ /* 0x000fe200078cc0ff */
[----:B------:R-:W-:Y:S01]  /*0f90*/  FMUL.FTZ R75, R75, UR16 ;  /* 0x000000104b4b7c20 */ /* 0x000fe20008410000 */
[----:B------:R-:W-:Y:S01]  /*0fa0*/  FMUL.FTZ R45, R45, UR16 ;  /* 0x000000102d2d7c20 */ /* 0x000fe20008410000 */
[----:B------:R-:W-:-:S02]  /*0fb0*/  LOP3.LUT P4, RZ, R73, 0xff, RZ, 0xc0, !PT ;  /* 0x000000ff49ff7812 */ /* 0x000fc4000788c0ff */
[----:B------:R-:W-:Y:S02]  /*0fc0*/  LOP3.LUT P5, RZ, R78, 0xff, RZ, 0xc0, !PT ;  /* 0x000000ff4eff7812 */ /* 0x000fe400078ac0ff */
[----:B------:R-:W-:Y:S02]  /*0fd0*/  ISETP.GE.U32.AND.EX P2, PT, R87, 0x1000000, PT, P2 ;  /* 0x010000005700780c */ /* 0x000fe40003f46120 */
        /* <DEDUP_REMOVED lines=10> */
.L_x_1029:
        /* <DEDUP_REMOVED lines=10> */
[----:B------:R-:W-:Y:S01]  /*1120*/  FMUL.FTZ R31, R72, R31 ;  /* 0x0000001f481f7220 */ /* 0x000fe20000410000 */
[-CC-:B------:R-:W-:Y:S01]  /*1130*/  FFMA.FTZ R43, R43, R82.reuse, R81.reuse ;  /* 0x000000522b2b7223 */ /* 0x180fe20000010051 */
[----:B------:R-:W-:Y:S01]  /*1140*/  FMUL.FTZ R29, R28, UR16 ;  /* 0x000000101c1d7c20 */ /* 0x000fe20008410000 */
[-CC-:B------:R-:W-:Y:S01]  /*1150*/  FFMA.FTZ R41, R41, R82.reuse, R81.reuse ;  /* 0x0000005229297223 */ /* 0x180fe20000010051 */
[-CC-:B------:R-:W-:Y:S01]  /*1160*/  FFMA.FTZ R40, R40, R82.reuse, R81.reuse ;  /* 0x0000005228287223 */ /* 0x180fe20000010051 */
[-CC-:B------:R-:W-:Y:S01]  /*1170*/  FFMA.FTZ R38, R38, R82.reuse, R81.reuse ;  /* 0x0000005226267223 */ /* 0x180fe20000010051 */
[----:B------:R-:W-:Y:S01]  /*1180*/  FFMA.FTZ R0, R0, R82, R81 ;  /* 0x0000005200007223 */ /* 0x000fe20000010051 */
[----:B------:R-:W-:Y:S01]  /*1190*/  FMUL.FTZ R32, R30, UR16 ;  /* 0x000000101e207c20 */ /* 0x000fe20008410000 */
[----:B------:R-:W-:Y:S01]  /*11a0*/  FMUL.FTZ R33, R31, UR16 ;  /* 0x000000101f217c20 */ /* 0x000fe20008410000 */
[----:B------:R-:W-:Y:S01]  /*11b0*/  LOP3.LUT P6, RZ, R80, 0xff, RZ, 0xc0, !PT ;  /* 0x000000ff50ff7812 */ /* 0x000fe200078cc0ff */
[----:B------:R-:W-:Y:S01]  /*11c0*/  FADD.FTZ R43, R74, -R43 ;  /* 0x8000002b4a2b7221 */ /* 0x000fe20000010000 */
[----:B------:R-:W-:Y:S01]  /*11d0*/  ISETP.GE.U32.AND.EX P2, PT, R87, 0x1000000, PT, P2 ;  /* 0x010000005700780c */ /* 0x000fe20003f46120 */
[----:B------:R-:W-:Y:S01]  /*11e0*/  FADD.FTZ R41, R42, -R41 ;  /* 0x800000292a297221 */ /* 0x000fe20000010000 */
[----:B------:R-:W-:Y:S01]  /*11f0*/  FSEL R44, R29, RZ, P5 ;  /* 0x000000ff1d2c7208 */ /* 0x000fe20002800000 */
[----:B------:R-:W-:Y:S01]  /*1200*/  FADD.FTZ R29, R77, -R38 ;  /* 0x800000264d1d7221 */ /* 0x000fe20000010000 */
[----:B------:R-:W-:Y:S01]  /*1210*/  FADD.FTZ R35, R75, -R40 ;  /* 0x800000284b237221 */ /* 0x000fe20000010000 */
[----:B------:R-:W-:Y:S01]  /*1220*/  FADD.FTZ R45, R45, -R0 ;  /* 0x800000002d2d7221 */ /* 0x000fe20000010000 */
[----:B------:R-:W-:Y:S01]  /*1230*/  LOP3.LUT P3, RZ, R47, 0xff, RZ, 0xc0, !PT ;  /* 0x000000ff2fff7812 */ /* 0x000fe2000786c0ff */
[----:B------:R-:W-:Y:S01]  /*1240*/  FMUL.FTZ R29, R72, R29 ;  /* 0x0000001d481d7220 */ /* 0x000fe20000410000 */
[----:B------:R-:W-:Y:S01]  /*1250*/  FSEL R46, R32, RZ, P6 ;  /* 0x000000ff202e7208 */ /* 0x000fe20003000000 */
[C---:B------:R-:W-:Y:S01]  /*1260*/  FMUL.FTZ R34, R72.reuse, R41 ;  /* 0x0000002948227220 */ /* 0x040fe20000410000 */
[----:B------:R-:W-:Y:S01]  /*1270*/  FSEL R47, R33, RZ, P2 ;  /* 0x000000ff212f7208 */ /* 0x000fe20001000000 */
        /* <DEDUP_REMOVED lines=22> */
.L_x_1028:
[-CC-:B------:R-:W-:Y:S01]  /*13e0*/  FFMA.FTZ R0, R0, R82.reuse, R81.reuse ;  /* 0x0000005200007223 */ /* 0x180fe20000010051 */
[-CC-:B------:R-:W-:Y:S01]  /*13f0*/  FFMA.FTZ R83, R39, R82.reuse, R81.reuse ;  /* 0x0000005227537223 */ /* 0x180fe20000010051 */
[-C--:B------:R-:W-:Y:S01]  /*1400*/  FFMA.FTZ R85, R37, R82.reuse, R81 ;  /* 0x0000005225557223 */ /* 0x080fe20000010051 */
[----:B------:R-:W-:Y:S01]  /*1410*/  LOP3.LUT P5, RZ, R47, 0xff, RZ, 0xc0, !PT ;  /* 0x000000ff2fff7812 */ /* 0x000fe200078ac0ff */
[----:B------:R-:W-:Y:S01]  /*1420*/  FADD.FTZ R39, R45, -R0 ;  /* 0x800000002d277221 */ /* 0x000fe20000010000 */
[----:B------:R-:W-:Y:S01]  /*1430*/  FADD.FTZ R45, R44, -R83 ;  /* 0x800000532c2d7221 */ /* 0x000fe20000010000 */
[----:B------:R-:W-:Y:S01]  /*1440*/  FADD.FTZ R47, R46, -R85 ;  /* 0x800000552e2f7221 */ /* 0x000fe20000010000 */
[-C--:B------:R-:W-:Y:S01]  /*1450*/  FFMA.FTZ R41, R41, R82.reuse, R81 ;  /* 0x0000005229297223 */ /* 0x080fe20000010051 */
[----:B------:R-:W-:Y:S01]  /*1460*/  LOP3.LUT P6, RZ, R76, 0xff, RZ, 0xc0, !PT ;  /* 0x000000ff4cff7812 */ /* 0x000fe200078cc0ff */
[C---:B-----5:R-:W-:Y:S01]  /*1470*/  FFMA.FTZ R45, R72.reuse, R45, R16 ;  /* 0x0000002d482d7223 */ /* 0x060fe20000010010 */
[----:B------:R-:W-:Y:S01]  /*1480*/  FFMA.FTZ R47, R72, R47, R18 ;  /* 0x0000002f482f7223 */ /* 0x000fe20000010012 */
[----:B------:R-:W-:Y:S01]  /*1490*/  FADD.FTZ R41, R42, -R41 ;  /* 0x800000292a297221 */ /* 0x000fe20000010000 */
[-CC-:B------:R-:W-:Y:S01]  /*14a0*/  FFMA.FTZ R43, R43, R82.reuse, R81.reuse ;  /* 0x000000522b2b7223 */ /* 0x180fe20000010051 */
[----:B------:R-:W-:Y:S01]  /*14b0*/  FMUL.FTZ R0, R45, UR16 ;  /* 0x000000102d007c20 */ /* 0x000fe20008410000 */
[----:B------:R-:W-:Y:S01]  /*14c0*/  FMUL.FTZ R42, R47, UR16 ;  /* 0x000000102f2a7c20 */ /* 0x000fe20008410000 */
[-CC-:B------:R-:W-:Y:S01]  /*14d0*/  FFMA.FTZ R40, R40, R82.reuse, R81.reuse ;  /* 0x0000005228287223 */ /* 0x180fe20000010051 */
[-CC-:B------:R-:W-:Y:S01]  /*14e0*/  FFMA.FTZ R38, R38, R82.reuse, R81.reuse ;  /* 0x0000005226267223 */ /* 0x180fe20000010051 */
[----:B------:R-:W-:Y:S01]  /*14f0*/  FFMA.FTZ R41, R72, R41, R22 ;  /* 0x0000002948297223 */ /* 0x000fe20000010016 */
[----:B------:R-:W-:Y:S01]  /*1500*/  FSEL R0, R0, RZ, P6 ;  /* 0x000000ff00007208 */ /* 0x000fe20003000000 */
[----:B------:R-:W-:Y:S01]  /*1510*/  FFMA.FTZ R82, R36, R82, R81 ;  /* 0x0000005224527223 */ /* 0x000fe20000010051 */
[----:B------:R-:W-:Y:S01]  /*1520*/  LOP3.LUT P6, RZ, R80, 0xff, RZ, 0xc0, !PT ;  /* 0x000000ff50ff7812 */ /* 0x000fe200078cc0ff */
[----:B------:R-:W-:Y:S01]  /*1530*/  FADD.FTZ R43, R74, -R43 ;  /* 0x8000002b4a2b7221 */ /* 0x000fe20000010000 */
[----:B------:R-:W-:Y:S01]  /*1540*/  FADD.FTZ R40, R75, -R40 ;  /* 0x800000284b287221 */ /* 0x000fe20000010000 */
[----:B------:R-:W-:Y:S01]  /*1550*/  FADD.FTZ R46, R77, -R38 ;  /* 0x800000264d2e7221 */ /* 0x000fe20000010000 */
[----:B------:R-:W-:Y:S01]  /*1560*/  FSEL R44, R42, RZ, P6 ;  /* 0x000000ff2a2c7208 */ /* 0x000fe20003000000 */
[C---:B------:R-:W-:Y:S01]  /*1570*/  FFMA.FTZ R39, R72.reuse, R39, R20 ;  /* 0x0000002748277223 */ /* 0x040fe20000010014 */
[----:B------:R-:W-:Y:S01]  /*1580*/  FMUL.FTZ R37, R41, UR16 ;  /* 0x0000001029257c20 */ /* 0x000fe20008410000 */
[----:B------:R-:W-:Y:S01]  /*1590*/  ISETP.NE.U32.AND P6, PT, RZ, UR4, PT ;  /* 0x00000004ff007c0c */ /* 0x000fe2000bfc5070 */
[----:B------:R-:W-:Y:S01]  /*15a0*/  FADD.FTZ R82, R79, -R82 ;  /* 0x800000524f527221 */ /* 0x000fe20000010000 */
[----:B------:R-:W-:Y:S01]  /*15b0*/  LOP3.LUT P2, RZ, R65, 0xff, RZ, 0xc0, !PT ;  /* 0x000000ff41ff7812 */ /* 0x000fe2000784c0ff */
[C---:B------:R-:W-:Y:S01]  /*15c0*/  FFMA.FTZ R38, R72.reuse, R43, R21 ;  /* 0x0000002b48267223 */ /* 0x040fe20000010015 */
[C---:B------:R-:W-:Y:S01]  /*15d0*/  FFMA.FTZ R40, R72.reuse, R40, R23 ;  /* 0x0000002848287223 */ /* 0x040fe20000010017 */
[C---:B------:R-:W-:Y:S01]  /*15e0*/  FFMA.FTZ R42, R72.reuse, R46, R17 ;  /* 0x0000002e482a7223 */ /* 0x040fe20000010011 */
[----:B------:R-:W-:Y:S01]  /*15f0*/  FMUL.FTZ R36, R39, UR16 ;  /* 0x0000001027247c20 */ /* 0x000fe20008410000 */
[----:B------:R-:W-:Y:S01]  /*1600*/  ISETP.NE.AND.EX P6, PT, RZ, UR5, PT, P6 ;  /* 0x00000005ff007c0c */ /* 0x000fe2000bfc5360 */
[----:B------:R-:W-:Y:S01]  /*1610*/  FFMA.FTZ R72, R72, R82, R19 ;  /* 0x0000005248487223 */ /* 0x000fe20000010013 */
[----:B------:R-:W-:-:S02]  /*1620*/  FSEL R37, R37, RZ, P2 ;  /* 0x000000ff25257208 */ /* 0x000fc40001000000 */
        /* <DEDUP_REMOVED lines=13> */
[----:B------:R-:W-:Y:S02]  /*1700*/  ISETP.GE.U32.AND.EX P2, PT, R87, 0x1000000, PT, P2 ;  /* 0x010000005700780c */ /* 0x000fe40003f46120 */
[----:B------:R-:W-:Y:S02]  /*1710*/  SEL R34, R34, R41, !P6 ;  /* 0x0000002922227207 */ /* 0x000fe40007000000 */
[----:B------:R-:W-:-:S02]  /*1720*/  FSEL R39, R39, RZ, P2 ;  /* 0x000000ff27277208 */ /* 0x000fc40001000000 */
[----:B------:R-:W-:Y:S02]  /*1730*/  FSEL R43, R42, RZ, P5 ;  /* 0x000000ff2a2b7208 */ /* 0x000fe40002800000 */
[----:B------:R-:W-:Y:S02]  /*1740*/  FSEL R40, R40, RZ, P4 ;  /* 0x000000ff28287208 */ /* 0x000fe40002000000 */
[----:B------:R-:W-:Y:S02]  /*1750*/  FSEL R41, R38, RZ, P3 ;  /* 0x000000ff26297208 */ /* 0x000fe40001800000 */
[----:B------:R-:W-:Y:S02]  /*1760*/  SEL R28, R28, R45, !P6 ;  /* 0x0000002d1c1c7207 */ /* 0x000fe40007000000 */
[----:B------:R-:W-:Y:S02]  /*1770*/  SEL R30, R30, R47, !P6 ;  /* 0x0000002f1e1e7207 */ /* 0x000fe40007000000 */
[----:B------:R-:W-:-:S02]  /*1780*/  SEL R31, R31, R72, !P6 ;  /* 0x000000481f1f7207 */ /* 0x000fc40007000000 */
[----:B------:R-:W-:Y:S02]  /*1790*/  F2FP.BF16.F32.PACK_AB R39, R39, R44 ;  /* 0x0000002c2727723e */ /* 0x000fe400000010ff */
[----:B------:R-:W-:Y:S02]  /*17a0*/  F2FP.BF16.F32.PACK_AB R38, R43, R0 ;  /* 0x000000002b26723e */ /* 0x000fe400000010ff */
[----:B------:R-:W-:Y:S02]  /*17b0*/  F2FP.BF16.F32.PACK_AB R37, R40, R37 ;  /* 0x000000252825723e */ /* 0x000fe400000010ff */
[----:B------:R-:W-:Y:S01]  /*17c0*/  F2FP.BF16.F32.PACK_AB R36, R41, R36 ;  /* 0x000000242924723e */ /* 0x000fe200000010ff */
[----:B------:R-:W-:Y:S06]  /*17d0*/  BRA `(.L_x_1030) ;  /* 0x0000001000c07947 */ /* 0x000fec0003800000 */
.L_x_1027:
        /* <DEDUP_REMOVED lines=78> */
[----:B------:R-:W-:Y:S01]  /*1cc0*/  F2FP.BF16.F32.PACK_AB R36, R47, R36 ;  /* 0x000000242f24723e */ /* 0x000fe200000010ff */
[----:B------:R-:W-:Y:S06]  /*1cd0*/  BRA `(.L_x_1030) ;  /* 0x0000000c00807947 */ /* 0x000fec0003800000 */
.L_x_1032:
[-CC-:B------:R-:W-:Y:S01]  /*1ce0*/  FFMA.FTZ R37, R37, R82.reuse, R81.reuse ;  /* 0x0000005225257223 */ /* 0x180fe20000010051 */
[-CC-:B------:R-:W-:Y:S01]  /*1cf0*/  FFMA.FTZ R36, R36, R82.reuse, R81.reuse ;  /* 0x0000005224247223 */ /* 0x180fe20000010051 */
[----:B------:R-:W-:Y:S01]  /*1d00*/  LOP3.LUT P6, RZ, R80, 0xff, RZ, 0xc0, !PT ;  /* 0x000000ff50ff7812 */ /* 0x000fe200078cc0ff */
[-C--:B------:R-:W-:Y:S01]  /*1d10*/  FFMA.FTZ R39, R39, R82.reuse, R81 ;  /* 0x0000005227277223 */ /* 0x080fe20000010051 */
[----:B------:R-:W-:Y:S01]  /*1d20*/  FADD.FTZ R37, R46, -R37 ;  /* 0x800000252e257221 */ /* 0x000fe20000010000 */
[----:B------:R-:W-:Y:S01]  /*1d30*/  FADD.FTZ R31, R79, -R36 ;  /* 0x800000244f1f7221 */ /* 0x000fe20000010000 */
[----:B------:R-:W-:Y:S01]  /*1d40*/  ISETP.GE.U32.AND P2, PT, R86, RZ, PT ;  /* 0x000000ff5600720c */ /* 0x000fe20003f46070 */
[----:B------:R-:W-:Y:S01]  /*1d50*/  FADD.FTZ R39, R44, -R39 ;  /* 0x800000272c277221 */ /* 0x000fe20000010000 */
[C---:B------:R-:W-:Y:S01]  /*1d60*/  FMUL.FTZ R30, R72.reuse, R37 ;  /* 0x00000025481e7220 */ /* 0x040fe20000410000 */
[----:B------:R-:W-:Y:S01]  /*1d70*/  FMUL.FTZ R31, R72, R31 ;  /* 0x0000001f481f7220 */ /* 0x000fe20000410000 */
[-CC-:B------:R-:W-:Y:S01]  /*1d80*/  FFMA.FTZ R38, R38, R82.reuse, R81.reuse ;  /* 0x0000005226267223 */ /* 0x180fe20000010051 */
[----:B------:R-:W-:Y:S01]  /*1d90*/  ISETP.GE.U32.AND.EX P2, PT, R87, 0x1000000, PT, P2 ;  /* 0x010000005700780c */ /* 0x000fe20003f46120 */
[----:B------:R-:W-:Y:S01]  /*1da0*/  FMUL.FTZ R24, R30, UR16 ;  /* 0x000000101e187c20 */ /* 0x000fe20008410000 */
[----:B------:R-:W-:Y:S01]  /*1db0*/  FMUL.FTZ R25, R31, UR16 ;  /* 0x000000101f197c20 */ /* 0x000fe20008410000 */
[----:B------:R-:W-:Y:S01]  /*1dc0*/  FMUL.FTZ R28, R72, R39 ;  /* 0x00000027481c7220 */ /* 0x000fe20000410000 */
[----:B------:R-:W-:Y:S01]  /*1dd0*/  FADD.FTZ R29, R77, -R38 ;  /* 0x800000264d1d7221 */ /* 0x000fe20000010000 */
[-CC-:B------:R-:W-:Y:S01]  /*1de0*/  FFMA.FTZ R41, R41, R82.reuse, R81.reuse ;  /* 0x0000005229297223 */ /* 0x180fe20000010051 */
[----:B------:R-:W-:Y:S01]  /*1df0*/  FSEL R36, R24, RZ, P6 ;  /* 0x000000ff18247208 */ /* 0x000fe20003000000 */
[-C--:B------:R-:W-:Y:S01]  /*1e00*/  FFMA.FTZ R40, R40, R82.reuse, R81 ;  /* 0x0000005228287223 */ /* 0x080fe20000010051 */
[----:B------:R-:W-:Y:S01]  /*1e10*/  LOP3.LUT P6, RZ, R52, 0xff, RZ, 0xc0, !PT ;  /* 0x000000ff34ff7812 */ /* 0x000fe200078cc0ff */
[----:B------:R-:W-:Y:S01]  /*1e20*/  FMUL.FTZ R29, R72, R29 ;  /* 0x0000001d481d7220 */ /* 0x000fe20000410000 */
[----:B------:R-:W-:Y:S01]  /*1e30*/  FSEL R39, R25, RZ, P2 ;  /* 0x000000ff19277208 */ /* 0x000fe20001000000 */
[----:B------:R-:W-:Y:S01]  /*1e40*/  FADD.FTZ R41, R42, -R41 ;  /* 0x800000292a297221 */ /* 0x000fe20000010000 */
[----:B------:R-:W-:Y:S01]  /*1e50*/  FSEL R27, R24, RZ, P6 ;  /* 0x000000ff181b7208 */ /* 0x000fe20003000000 */
[----:B------:R-:W-:Y:S01]  /*1e60*/  FMUL.FTZ R24, R28, UR16 ;  /* 0x000000101c187c20 */ /* 0x000fe20008410000 */
[----:B------:R-:W-:Y:S01]  /*1e70*/  LOP3.LUT P6, RZ, R53, 0xff, RZ, 0xc0, !PT ;  /* 0x000000ff35ff7812 */ /* 0x000fe200078cc0ff */
[-CC-:B------:R-:W-:Y:S01]  /*1e80*/  FFMA.FTZ R43, R43, R82.reuse, R81.reuse ;  /* 0x000000522b2b7223 */ /* 0x180fe20000010051 */
[----:B------:R-:W-:Y:S01]  /*1e90*/  LOP3.LUT P2, RZ, R76, 0xff, RZ, 0xc0, !PT ;  /* 0x000000ff4cff7812 */ /* 0x000fe2000784c0ff */
[----:B------:R-:W-:Y:S01]  /*1ea0*/  FADD.FTZ R35, R75, -R40 ;  /* 0x800000284b237221 */ /* 0x000fe20000010000 */
[----:B------:R-:W-:Y:S01]  /*1eb0*/  FSEL R44, R25, RZ, P6 ;  /* 0x000000ff192c7208 */ /* 0x000fe20003000000 */
[----:B------:R-:W-:Y:S01]  /*1ec0*/  FFMA.FTZ R0, R0, R82, R81 ;  /* 0x0000005200007223 */ /* 0x000fe20000010051 */
[----:B------:R-:W-:Y:S01]  /*1ed0*/  LOP3.LUT P6, RZ, R49, 0xff, RZ, 0xc0, !PT ;  /* 0x000000ff31ff7812 */ /* 0x000fe200078cc0ff */
[----:B------:R-:W-:Y:S01]  /*1ee0*/  FMUL.FTZ R34, R72, R41 ;  /* 0x0000002948227220 */ /* 0x000fe20000410000 */
[----:B------:R-:W-:Y:S01]  /*1ef0*/  FSEL R38, R24, RZ, P2 ;  /* 0x000000ff18267208 */ /* 0x000fe20001000000 */
[----:B------:R-:W-:Y:S01]  /*1f00*/  FADD.FTZ R43, R74, -R43 ;  /* 0x8000002b4a2b7221 */ /* 0x000fe20000010000 */
[----:B------:R-:W-:Y:S01]  /*1f10*/  FSEL R26, R24, RZ, P6 ;  /* 0x000000ff181a7208 */ /* 0x000fe20003000000 */
[----:B------:R-:W-:Y:S01]  /*1f20*/  FMUL.FTZ R24, R29, UR16 ;  /* 0x000000101d187c20 */ /* 0x000fe20008410000 */
[----:B------:R-:W-:Y:S01]  /*1f30*/  LOP3.LUT P6, RZ, R78, 0xff, RZ, 0xc0, !PT ;  /* 0x000000ff4eff7812 */ /* 0x000fe200078cc0ff */
[----:B------:R-:W-:Y:S01]  /*1f40*/  FMUL.FTZ R35, R72, R35 ;  /* 0x0000002348237220 */ /* 0x000fe20000410000 */
[----:B------:R-:W-:Y:S01]  /*1f50*/  FADD.FTZ R45, R45, -R0 ;  /* 0x800000002d2d7221 */ /* 0x000fe20000010000 */
[----:B------:R-:W-:Y:S01]  /*1f60*/  FMUL.FTZ R0, R34, UR16 ;  /* 0x0000001022007c20 */ /* 0x000fe20008410000 */
[----:B------:R-:W-:Y:S01]  /*1f70*/  FSEL R25, R24, RZ, P6 ;  /* 0x000000ff18197208 */ /* 0x000fe20003000000 */
[C---:B------:R-:W-:Y:S01]  /*1f80*/  FMUL.FTZ R33, R72.reuse, R43 ;  /* 0x0000002b48217220 */ /* 0x040fe20000410000 */
[----:B------:R-:W-:Y:S01]  /*1f90*/  LOP3.LUT P6, RZ, R51, 0xff, RZ, 0xc0, !PT ;  /* 0x000000ff33ff7812 */ /* 0x000fe200078cc0ff */
[----:B------:R-:W-:Y:S01]  /*1fa0*/  FMUL.FTZ R32, R72, R45 ;  /* 0x0000002d48207220 */ /* 0x000fe20000410000 */
        /* <DEDUP_REMOVED lines=29> */
.L_x_1031:
        /* <DEDUP_REMOVED lines=11> */
[C---:B-----5:R-:W-:Y:S01]  /*2230*/  FFMA.FTZ R36, R72.reuse, R36, R19 ;  /* 0x0000002448247223 */ /* 0x060fe20000010013 */
[----:B------:R-:W-:Y:S01]  /*2240*/  FADD.FTZ R38, R77, -R38 ;  /* 0x800000264d267221 */ /* 0x000fe20000010000 */
[----:B------:R-:W-:Y:S01]  /*2250*/  LOP3.LUT P3, RZ, R47, 0xff, RZ, 0xc0, !PT ;  /* 0x000000ff2fff7812 */ /* 0x000fe2000786c0ff */
[----:B------:R-:W-:Y:S01]  /*2260*/  FFMA.FTZ R39, R72, R39, R16 ;  /* 0x0000002748277223 */ /* 0x000fe20000010010 */
[----:B------:R-:W-:Y:S01]  /*2270*/  FMUL.FTZ R24, R36, UR16 ;  /* 0x0000001024187c20 */ /* 0x000fe20008410000 */
[----:B------:R-:W-:Y:S01]  /*2280*/  FADD.FTZ R37, R46, -R37 ;  /* 0x800000252e257221 */ /* 0x000fe20000010000 */
[----:B------:R-:W-:Y:S01]  /*2290*/  FFMA.FTZ R38, R72, R38, R17 ;  /* 0x0000002648267223 */ /* 0x000fe20000010011 */
[-CC-:B------:R-:W-:Y:S01]  /*22a0*/  FFMA.FTZ R41, R41, R82.reuse, R81.reuse ;  /* 0x0000005229297223 */ /* 0x180fe20000010051 */
[-C--:B------:R-:W-:Y:S01]  /*22b0*/  FFMA.FTZ R40, R40, R82.reuse, R81 ;  /* 0x0000005228287223 */ /* 0x080fe20000010051 */
[----:B------:R-:W-:Y:S01]  /*22c0*/  FSEL R47, R24, RZ, P2 ;  /* 0x000000ff182f7208 */ /* 0x000fe20001000000 */
[----:B------:R-:W-:Y:S01]  /*22d0*/  FMUL.FTZ R39, R39, UR16 ;  /* 0x0000001027277c20 */ /* 0x000fe20008410000 */
[----:B------:R-:W-:Y:S01]  /*22e0*/  LOP3.LUT P2, RZ, R53, 0xff, RZ, 0xc0, !PT ;  /* 0x000000ff35ff7812 */ /* 0x000fe2000784c0ff */
[----:B------:R-:W-:Y:S01]  /*22f0*/  FFMA.FTZ R37, R72, R37, R18 ;  /* 0x0000002548257223 */ /* 0x000fe20000010012 */
        /* <DEDUP_REMOVED lines=12> */
[C---:B------:R-:W-:Y:S01]  /*23c0*/  FFMA.FTZ R41, R72.reuse, R41, R22 ;  /* 0x0000002948297223 */ /* 0x040fe20000010016 */
[----:B------:R-:W-:Y:S01]  /*23d0*/  FSEL R37, R25, RZ, P4 ;  /* 0x000000ff19257208 */ /* 0x000fe20002000000 */
[----:B------:R-:W-:Y:S01]  /*23e0*/  FFMA.FTZ R40, R72, R40, R23 ;  /* 0x0000002848287223 */ /* 0x000fe20000010017 */
[----:B------:R-:W-:Y:S01]  /*23f0*/  FSEL R26, R39, RZ, P2 ;  /* 0x000000ff271a7208 */ /* 0x000fe20001000000 */
[----:B------:R-:W-:Y:S01]  /*2400*/  FADD.FTZ R43, R74, -R43 ;  /* 0x8000002b4a2b7221 */ /* 0x000fe20000010000 */
[----:B------:R-:W-:Y:S01]  /*2410*/  LOP3.LUT P4, RZ, R52, 0xff, RZ, 0xc0, !PT ;  /* 0x000000ff34ff7812 */ /* 0x000fe2000788c0ff */
[----:B------:R-:W-:Y:S01]  /*2420*/  FADD.FTZ R45, R45, -R0 ;  /* 0x800000002d2d7221 */ /* 0x000fe20000010000 */
[----:B------:R-:W-:Y:S01]  /*2430*/  LOP3.LUT P2, RZ, R51, 0xff, RZ, 0xc0, !PT ;  /* 0x000000ff33ff7812 */ /* 0x000fe2000784c0ff */
[----:B------:R-:W-:Y:S01]  /*2440*/  FMUL.FTZ R41, R41, UR16 ;  /* 0x0000001029297c20 */ /* 0x000fe20008410000 */
[C---:B------:R-:W-:Y:S01]  /*2450*/  FSEL R36, R27.reuse, RZ, P6 ;  /* 0x000000ff1b247208 */ /* 0x040fe20003000000 */
[----:B------:R-:W-:Y:S01]  /*2460*/  FMUL.FTZ R40, R40, UR16 ;  /* 0x0000001028287c20 */ /* 0x000fe20008410000 */
[----:B------:R-:W-:Y:S01]  /*2470*/  FSEL R27, R27, RZ, P4 ;  /* 0x000000ff1b1b7208 */ /* 0x000fe20002000000 */
[C---:B------:R-:W-:Y:S01]  /*2480*/  FFMA.FTZ R43, R72.reuse, R43, R21 ;  /* 0x0000002b482b7223 */ /* 0x040fe20000010015 */
        /* <DEDUP_REMOVED lines=9> */
[C---:B------:R-:W-:Y:S02]  /*2520*/  FSEL R37, R41.reuse, RZ, P6 ;  /* 0x000000ff29257208 */ /* 0x040fe40003000000 */
        /* <DEDUP_REMOVED lines=18> */
.L_x_1033:
[-CC-:B------:R-:W-:Y:S01]  /*2650*/  FFMA.FTZ R37, R37, R82.reuse, R81.reuse ;  /* 0x0000005225257223 */ /* 0x180fe20000010051 */
[-CC-:B------:R-:W-:Y:S01]  /*2660*/  FFMA.FTZ R36, R36, R82.reuse, R81.reuse ;  /* 0x0000005224247223 */ /* 0x180fe20000010051 */
[----:B------:R-:W-:Y:S01]  /*2670*/  LOP3.LUT P6, RZ, R80, 0xff, RZ, 0xc0, !PT ;  /* 0x000000ff50ff7812 */ /* 0x000fe200078cc0ff */
[----:B------:R-:W-:Y:S01]  /*2680*/  FFMA.FTZ R39, R39, R82, R81 ;  /* 0x0000005227277223 */ /* 0x000fe20000010051 */
[----:B------:R-:W-:Y:S01]  /*2690*/  FADD.FTZ R37, R46, -R37 ;  /* 0x800000252e257221 */ /* 0x000fe20000010000 */
[----:B------:R-:W-:Y:S01]  /*26a0*/  FADD.FTZ R36, R79, -R36 ;  /* 0x800000244f247221 */ /* 0x000fe20000010000 */
[----:B------:R-:W-:Y:S01]  /*26b0*/  ISETP.GE.U32.AND P2, PT, R86, RZ, PT ;  /* 0x000000ff5600720c */ /* 0x000fe20003f46070 */
[----:B------:R-:W-:Y:S01]  /*26c0*/  FADD.FTZ R39, R44, -R39 ;  /* 0x800000272c277221 */ /* 0x000fe20000010000 */
[C---:B-----5:R-:W-:Y:S01]  /*26d0*/  FFMA.FTZ R30, R72.reuse, R37, R18 ;  /* 0x00000025481e7223 */ /* 0x060fe20000010012 */
[----:B------:R-:W-:Y:S01]  /*26e0*/  FFMA.FTZ R31, R72, R36, R19 ;  /* 0x00000024481f7223 */ /* 0x000fe20000010013 */
[-CC-:B------:R-:W-:Y:S01]  /*26f0*/  FFMA.FTZ R38, R38, R82.reuse, R81.reuse ;  /* 0x0000005226267223 */ /* 0x180fe20000010051 */
[----:B------:R-:W-:Y:S01]  /*2700*/  ISETP.GE.U32.AND.EX P2, PT, R87, 0x1000000, PT, P2 ;  /* 0x010000005700780c */ /* 0x000fe20003f46120 */
[----:B------:R-:W-:Y:S01]  /*2710*/  FMUL.FTZ R24, R30, UR16 ;  /* 0x000000101e187c20 */ /* 0x000fe20008410000 */
[----:B------:R-:W-:Y:S01]  /*2720*/  FMUL.FTZ R25, R31, UR16 ;  /* 0x000000101f197c20 */ /* 0x000fe20008410000 */
[----:B------:R-:W-:Y:S01]  /*2730*/  FFMA.FTZ R28, R72, R39, R16 ;  /* 0x00000027481c7223 */ /* 0x000fe20000010010 */
[----:B------:R-:W-:Y:S01]  /*2740*/  FADD.FTZ R38, R77, -R38 ;  /* 0x800000264d267221 */ /* 0x000fe20000010000 */
[-CC-:B------:R-:W-:Y:S01]  /*2750*/  FFMA.FTZ R41, R41, R82.reuse, R81.reuse ;  /* 0x0000005229297223 */ /* 0x180fe20000010051 */
[----:B------:R-:W-:Y:S01]  /*2760*/  FSEL R36, R24, RZ, P6 ;  /* 0x000000ff18247208 */ /* 0x000fe20003000000 */
[----:B------:R-:W-:Y:S01]  /*2770*/  FFMA.FTZ R40, R40, R82, R81 ;  /* 0x0000005228287223 */ /* 0x000fe20000010051 */
[----:B------:R-:W-:Y:S01]  /*2780*/  LOP3.LUT P6, RZ, R52, 0xff, RZ, 0xc0, !PT ;  /* 0x000000ff34ff7812 */ /* 0x000fe200078cc0ff */
[----:B------:R-:W-:Y:S01]  /*2790*/  FFMA.FTZ R29, R72, R38, R17 ;  /* 0x00000026481d7223 */ /* 0x000fe20000010011 */
        /* <DEDUP_REMOVED lines=17> */
[----:B------:R-:W-:Y:S01]  /*28b0*/  FFMA.FTZ R35, R72, R40, R23 ;  /* 0x0000002848237223 */ /* 0x000fe20000010017 */
[----:B------:R-:W-:Y:S01]  /*28c0*/  FADD.FTZ R45, R45, -R0 ;  /* 0x800000002d2d7221 */ /* 0x000fe20000010000 */
[----:B------:R-:W-:Y:S01]  /*28d0*/  FMUL.FTZ R0, R34, UR16 ;  /* 0x0000001022007c20 */ /* 0x000fe20008410000 */
[----:B------:R-:W-:Y:S01]  /*28e0*/  FSEL R25, R24, RZ, P6 ;  /* 0x000000ff18197208 */ /* 0x000fe20003000000 */
[C---:B------:R-:W-:Y:S01]  /*28f0*/  FFMA.FTZ R33, R72.reuse, R43, R21 ;  /* 0x0000002b48217223 */ /* 0x040fe20000010015 */
        /* <DEDUP_REMOVED lines=29> */
[----:B------:R-:W-:-:S07]  /*2ad0*/  F2FP.BF16.F32.PACK_AB R36, R41, R36 ;  /* 0x000000242924723e */ /* 0x000fce00000010ff */
.L_x_1030:
        /* <DEDUP_REMOVED lines=17> */
.L_x_1025:
[----:B------:R-:W-:Y:S01]  /*2bf0*/  IMAD.MOV.U32 R4, RZ, RZ, R55 ;  /* 0x000000ffff047224 */ /* 0x000fe200078e0037 */
[----:B------:R-:W-:Y:S01]  /*2c00*/  MOV R64, R62 ;  /* 0x0000003e00407202 */ /* 0x000fe20000000f00 */
[----:B------:R-:W-:Y:S01]  /*2c10*/  IMAD.MOV.U32 R65, RZ, RZ, R63 ;  /* 0x000000ffff417224 */ /* 0x000fe200078e003f */
[----:B------:R-:W-:Y:S01]  /*2c20*/  MOV R5, R54 ;  /* 0x0000003600057202 */ /* 0x000fe20000000f00 */
[----:B------:R-:W-:Y:S01]  /*2c30*/  IMAD.MOV.U32 R8, RZ, RZ, R58 ;  /* 0x000000ffff087224 */ /* 0x000fe200078e003a */
[----:B------:R-:W-:Y:S01]  /*2c40*/  MOV R6, R56 ;  /* 0x0000003800067202 */ /* 0x000fe20000000f00 */
[----:B------:R-:W-:Y:S01]  /*2c50*/  IMAD.MOV.U32 R11, RZ, RZ, R61 ;  /* 0x000000ffff0b7224 */ /* 0x000fe200078e003d */
[----:B------:R-:W-:Y:S02]  /*2c60*/  MOV R7, R57 ;  /* 0x0000003900077202 */ /* 0x000fe40000000f00 */
[----:B------:R-:W-:Y:S02]  /*2c70*/  MOV R9, R59 ;  /* 0x0000003b00097202 */ /* 0x000fe40000000f00 */
[----:B------:R-:W-:-:S07]  /*2c80*/  MOV R10, R60 ;  /* 0x0000003c000a7202 */ /* 0x000fce0000000f00 */
.L_x_1024:
[----:B------:R-:W-:Y:S05]  /*2c90*/  BSYNC B0 ;  /* 0x0000000000007941 */ /* 0x000fea0003800000 */
.L_x_1023:
[----:B------:R-:W0:Y:S01]  /*2ca0*/  S2R R3, SR_CgaCtaId ;  /* 0x0000000000037919 */ /* 0x000e220000008800 */
[----:B------:R-:W-:Y:S01]  /*2cb0*/  MOV R0, 0x400 ;  /* 0x0000040000007802 */ /* 0x000fe20000000f00 */
[----:B------:R-:W-:Y:S05]  /*2cc0*/  WARPSYNC.ALL ;  /* 0x0000000000007948 */ /* 0x000fea0003800000 */
[----:B-1----:R-:W1:Y:S01]  /*2cd0*/  S2R R29, SR_TID.X ;  /* 0x00000000001d7919 */ /* 0x002e620000002100 */
[----:B------:R-:W2:Y:S01]  /*2ce0*/  LDC R27, c[0x0][0x388] ;  /* 0x0000e200ff1b7b82 */ /* 0x000ea20000000800 */
        /* <DEDUP_REMOVED lines=10> */
[----:B------:R-:W3:Y:S04]  /*2d90*/  LDS R13, [R0+0x600] ;  /* 0x00060000000d7984 */ /* 0x000ee80000000800 */
[----:B-----5:R-:W2:Y:S04]  /*2da0*/  LDS R16, [R0+0x800] ;  /* 0x0008000000107984 */ /* 0x020ea80000000800 */
[----:B------:R-:W2:Y:S04]  /*2db0*/  LDS R15, [R0+0xa00] ;  /* 0x000a0000000f7984 */ /* 0x000ea80000000800 */
[----:B------:R-:W-:Y:S04]  /*2dc0*/  LDS R18, [R0+0xc00] ;  /* 0x000c000000127984 */ /* 0x000fe80000000800 */
[----:B------:R-:W2:Y:S01]  /*2dd0*/  LDS R17, [R0+0xe00] ;  /* 0x000e000000117984 */ /* 0x000ea20000000800 */
[----:B------:R-:W-:Y:S01]  /*2de0*/  BAR.SYNC.DEFER_BLOCKING 0x0 ;  /* 0x0000000000007b1d */ /* 0x000fe20000010000 */
[----:B0-----:R-:W-:Y:S01]  /*2df0*/  FADD.FTZ R3, RZ, R3 ;  /* 0x00000003ff037221 */ /* 0x001fe20000010000 */
[----:B-1----:R-:W-:-:S03]  /*2e00*/  FADD.FTZ R12, RZ, R12 ;  /* 0x0000000cff0c7221 */ /* 0x002fc60000010000 */
[----:B----4-:R-:W-:Y:S01]  /*2e10*/  FADD.FTZ R3, R3, R14 ;  /* 0x0000000e03037221 */ /* 0x010fe20000010000 */
[----:B---3--:R-:W-:Y:S01]  /*2e20*/  FADD.FTZ R12, R12, R13 ;  /* 0x0000000d0c0c7221 */ /* 0x008fe20000010000 */
[----:B------:R0:W-:Y:S02]  /*2e30*/  STS.128 [R2], R4 ;  /* 0x0000000402007388 */ /* 0x0001e40000000c00 */
[----:B--2---:R-:W-:Y:S02]  /*2e40*/  FADD.FTZ R3, R3, R16 ;  /* 0x0000001003037221 */ /* 0x004fe40000010000 */
[----:B------:R1:W-:Y:S01]  /*2e50*/  STS.128 [R2+0x10], R8 ;  /* 0x0000100802007388 */ /* 0x0003e20000000c00 */
[----:B------:R-:W-:Y:S01]  /*2e60*/  FADD.FTZ R12, R12, R15 ;  /* 0x0000000f0c0c7221 */ /* 0x000fe20000010000 */
[----:B------:R-:W-:Y:S03]  /*2e70*/  BAR.SYNC.DEFER_BLOCKING 0x0 ;  /* 0x0000000000007b1d */ /* 0x000fe60000010000 */
[----:B------:R-:W-:Y:S01]  /*2e80*/  FADD.FTZ R17, R12, R17 ;  /* 0x000000110c117221 */ /* 0x000fe20000010000 */
[----:B0-----:R-:W-:Y:S01]  /*2e90*/  FADD.FTZ R7, R3, R18 ;  /* 0x0000001203077221 */ /* 0x001fe20000010000 */
[----:B-1----:R-:W-:-:S05]  /*2ea0*/  IMAD R2, R27, UR7, RZ ;  /* 0x000000071b027c24 */ /* 0x002fca000f8e02ff */
[----:B------:R-:W-:-:S04]  /*2eb0*/  IADD3 R2, P0, PT, R2, R29, RZ ;  /* 0x0000001d02027210 */ /* 0x000fc80007f1e0ff */
[C---:B------:R-:W-:Y:S01]  /*2ec0*/  SHF.L.U32 R4, R2.reuse, 0x2, RZ ;  /* 0x0000000202047819 */ /* 0x040fe200000006ff */
[----:B------:R-:W-:Y:S01]  /*2ed0*/  IMAD.X R3, RZ, RZ, RZ, P0 ;  /* 0x000000ffff037224 */ /* 0x000fe200000e06ff */
        /* <DEDUP_REMOVED lines=18> */
[----:B------:R-:W-:Y:S02]  /*3000*/  FADD.FTZ R20, R20, R23 ;  /* 0x0000001714147221 */ /* 0x000fe40000010000 */
[----:B------:R-:W-:Y:S02]  /*3010*/  FADD.FTZ R19, R19, R26 ;  /* 0x0000001a13137221 */ /* 0x000fe40000010000 */
[----:B------:R-:W-:-:S03]  /*3020*/  FADD.FTZ R25, R20, R25 ;  /* 0x0000001914197221 */ /* 0x000fc60000010000 */
[----:B------:R-:W-:Y:S04]  /*3030*/  STG.E desc[UR8][R2.64], R19 ;  /* 0x0000001302007986 */ /* 0x000fe8000c101908 */
[----:B------:R-:W-:Y:S04]  /*3040*/  STG.E desc[UR8][R4.64], R7 ;  /* 0x0000000704007986 */ /* 0x000fe8000c101908 */
[----:B------:R-:W-:Y:S04]  /*3050*/  STG.E desc[UR8][R2.64+0x200], R25 ;  /* 0x0002001902007986 */ /* 0x000fe8000c101908 */
[----:B------:R-:W-:Y:S01]  /*3060*/  STG.E desc[UR8][R4.64+0x200], R17 ;  /* 0x0002001104007986 */ /* 0x000fe2000c101908 */
[----:B------:R-:W-:Y:S05]  /*3070*/  EXIT ;  /* 0x000000000000794d */ /* 0x000fea0003800000 */
.L_x_1026:
[----:B------:R-:W-:Y:S01]  /*3080*/  HFMA2 R89, -RZ, RZ, 0, 5.9604644775390625e-08 ;  /* 0x00000001ff597431 */ /* 0x000fe200000001ff */
[----:B------:R-:W-:Y:S01]  /*3090*/  BSSY B2, `(.L_x_1035) ;  /* 0x0000006000027945 */ /* 0x000fe20003800000 */
[----:B------:R-:W-:Y:S01]  /*30a0*/  IMAD.MOV.U32 R88, RZ, RZ, 0x1f ;  /* 0x0000001fff587424 */ /* 0x000fe200078e00ff */
[----:B------:R-:W-:-:S07]  /*30b0*/  MOV R85, 0xffffffff ;  /* 0xffffffff00557802 */ /* 0x000fce0000000f00 */
[----:B-----5:R-:W-:Y:S05]  /*30c0*/  WARPSYNC.COLLECTIVE R85, `(.L_x_1036) ;  /* 0x0000000055087348 */ /* 0x020fea0003c00000 */
[----:B------:R0:W1:Y:S02]  /*30d0*/  SHFL.BFLY P4, R83, R90, R89, R88 ;  /* 0x0c0000595a537389 */ /* 0x0000640000080058 */
[----:B01---5:R-:W-:Y:S05]  /*30e0*/  ENDCOLLECTIVE ;  /* 0x000000000000791b */ /* 0x023fea0003800000 */
.L_x_1036:
[----:B------:R-:W-:Y:S05]  /*30f0*/  BSYNC B2 ;  /* 0x0000000000027941 */ /* 0x000fea0003800000 */
.L_x_1035:
[----:B------:R-:W-:Y:S01]  /*3100*/  FADD.FTZ R84, R90, R83 ;  /* 0x000000535a547221 */ /* 0x000fe20000010000 */
[----:B------:R-:W-:Y:S01]  /*3110*/  MOV R90, R81 ;  /* 0x00000051005a7202 */ /* 0x000fe20000000f00 */
[----:B------:R-:W-:Y:S02]  /*3120*/  IMAD.MOV.U32 R89, RZ, RZ, 0x1 ;  /* 0x00000001ff597424 */ /* 0x000fe400078e00ff */
[----:B------:R-:W-:Y:S01]  /*3130*/  HFMA2 R88, -RZ, RZ, 0, 1.847743988037109375e-06 ;  /* 0x0000001fff587431 */ /* 0x000fe200000001ff */
[----:B------:R-:W-:-:S07]  /*3140*/  MOV R85, 0xffffffff ;  /* 0xffffffff00557802 */ /* 0x000fce0000000f00 */
[----:B------:R-:W-:Y:S05]  /*3150*/  WARPSYNC.COLLECTIVE R85, `(.L_x_1037) ;  /* 0x0000000055087348 */ /* 0x000fea0003c00000 */
[----:B------:R0:W1:Y:S02]  /*3160*/  SHFL.BFLY P4, R83, R90, R89, R88 ;  /* 0x0c0000595a537389 */ /* 0x0000640000080058 */
[----:B01----:R-:W-:Y:S05]  /*3170*/  ENDCOLLECTIVE ;  /* 0x000000000000791b */ /* 0x003fea0003800000 */
.L_x_1037:
[----:B------:R-:W-:Y:S01]  /*3180*/  MOV R90, R84 ;  /* 0x00000054005a7202 */ /* 0x000fe20000000f00 */
[----:B------:R-:W-:Y:S02]  /*3190*/  HFMA2 R89, -RZ, RZ, 0, 1.1920928955078125e-07 ;  /* 0x00000002ff597431 */ /* 0x000fe400000001ff */
[----:B------:R-:W-:-:S07]  /*31a0*/  IMAD.MOV.U32 R82, RZ, RZ, R83 ;  /* 0x000000ffff527224 */ /* 0x000fce00078e0053 */
[----:B------:R-:W-:Y:S05]  /*31b0*/  WARPSYNC.COLLECTIVE R85, `(.L_x_1038) ;  /* 0x0000000055087348 */ /* 0x000fea0003c00000 */
[----:B------:R0:W1:Y:S02]  /*31c0*/  SHFL.BFLY P4, R83, R90, R89, R88 ;  /* 0x0c0000595a537389 */ /* 0x0000640000080058 */
[----:B01----:R-:W-:Y:S05]  /*31d0*/  ENDCOLLECTIVE ;  /* 0x000000000000791b */ /* 0x003fea0003800000 */
.L_x_1038:
[----:B------:R-:W-:-:S04]  /*31e0*/  FADD.FTZ R91, R81, R82 ;  /* 0x00000052515b7221 */ /* 0x000fc80000010000 */
[----:B------:R-:W-:Y:S02]  /*31f0*/  IMAD.MOV.U32 R90, RZ, RZ, R91 ;  /* 0x000000ffff5a7224 */ /* 0x000fe400078e005b */
[----:B------:R-:W-:-:S07]  /*3200*/  FADD.FTZ R92, R84, R83 ;  /* 0x00000053545c7221 */ /* 0x000fce0000010000 */
[----:B------:R-:W-:Y:S05]  /*3210*/  WARPSYNC.COLLECTIVE R85, `(.L_x_1039) ;  /* 0x0000000055087348 */ /* 0x000fea0003c00000 */
[----:B------:R0:W1:Y:S02]  /*3220*/  SHFL.BFLY P4, R83, R90, R89, R88 ;  /* 0x0c0000595a537389 */ /* 0x0000640000080058 */
[----:B01----:R-:W-:Y:S05]  /*3230*/  ENDCOLLECTIVE ;  /* 0x000000000000791b */ /* 0x003fea0003800000 */
.L_x_1039:
[----:B------:R-:W-:Y:S01]  /*3240*/  MOV R90, R92 ;  /* 0x0000005c005a7202 */ /* 0x000fe20000000f00 */
[----:B------:R-:W-:Y:S01]  /*3250*/  IMAD.MOV.U32 R89, RZ, RZ, 0x4 ;  /* 0x00000004ff597424 */ /* 0x000fe200078e00ff */
[----:B------:R-:W-:-:S07]  /*3260*/  MOV R82, R83 ;  /* 0x0000005300527202 */ /* 0x000fce0000000f00 */
[----:B------:R-:W-:Y:S05]  /*3270*/  WARPSYNC.COLLECTIVE R85, `(.L_x_1040) ;  /* 0x0000000055087348 */ /* 0x000fea0003c00000 */
[----:B------:R0:W1:Y:S02]  /*3280*/  SHFL.BFLY P4, R83, R90, R89, R88 ;  /* 0x0c0000595a537389 */ /* 0x0000640000080058 */
[----:B01----:R-:W-:Y:S05]  /*3290*/  ENDCOLLECTIVE ;  /* 0x000000000000791b */ /* 0x003fea0003800000 */
.L_x_1040:
[----:B------:R-:W-:-:S05]  /*32a0*/  FADD.FTZ R93, R91, R82 ;  /* 0x000000525b5d7221 */ /* 0x000fca0000010000 */
[----:B------:R-:W-:Y:S01]  /*32b0*/  MOV R90, R93 ;  /* 0x0000005d005a7202 */ /* 0x000fe20000000f00 */
[----:B------:R-:W-:-:S07]  /*32c0*/  FADD.FTZ R92, R92, R83 ;  /* 0x000000535c5c7221 */ /* 0x000fce0000010000 */
[----:B------:R-:W-:Y:S05]  /*32d0*/  WARPSYNC.COLLECTIVE R85, `(.L_x_1041) ;  /* 0x0000000055087348 */ /* 0x000fea0003c00000 */
[----:B------:R0:W1:Y:S02]  /*32e0*/  SHFL.BFLY P4, R83, R90, R89, R88 ;  /* 0x0c0000595a537389 */ /* 0x0000640000080058 */
[----:B01----:R-:W-:Y:S05]  /*32f0*/  ENDCOLLECTIVE ;  /* 0x000000000000791b */ /* 0x003fea0003800000 */
.L_x_1041:
[----:B------:R-:W-:Y:S02]  /*3300*/  IMAD.MOV.U32 R90, RZ, RZ, R92 ;  /* 0x000000ffff5a7224 */ /* 0x000fe400078e005c */
[----:B------:R-:W-:Y:S01]  /*3310*/  HFMA2 R89, -RZ, RZ, 0, 4.76837158203125e-07 ;  /* 0x00000008ff597431 */ /* 0x000fe200000001ff */
[----:B------:R-:W-:-:S07]  /*3320*/  MOV R82, R83 ;  /* 0x0000005300527202 */ /* 0x000fce0000000f00 */
[----:B------:R-:W-:Y:S05]  /*3330*/  WARPSYNC.COLLECTIVE R85, `(.L_x_1042) ;  /* 0x0000000055087348 */ /* 0x000fea0003c00000 */
[----:B------:R0:W1:Y:S02]  /*3340*/  SHFL.BFLY P4, R83, R90, R89, R88 ;  /* 0x0c0000595a537389 */ /* 0x0000640000080058 */
[----:B01----:R-:W-:Y:S05]  /*3350*/  ENDCOLLECTIVE ;  /* 0x000000000000791b */ /* 0x003fea0003800000 */
.L_x_1042:
[----:B------:R-:W-:-:S05]  /*3360*/  FADD.FTZ R82, R93, R82 ;  /* 0x000000525d527221 */ /* 0x000fca0000010000 */
[----:B------:R-:W-:Y:S01]  /*3370*/  MOV R90, R82 ;  /* 0x00000052005a7202 */ /* 0x000fe20000000f00 */
[----:B------:R-:W-:-:S07]  /*3380*/  FADD.FTZ R81, R92, R83 ;  /* 0x000000535c517221 */ /* 0x000fce0000010000 */
[----:B------:R-:W-:Y:S05]  /*3390*/  WARPSYNC.COLLECTIVE R85, `(.L_x_1043) ;  /* 0x0000000055087348 */ /* 0x000fea0003c00000 */
[----:B------:R0:W1:Y:S02]  /*33a0*/  SHFL.BFLY P4, R83, R90, R89, R88 ;  /* 0x0c0000595a537389 */ /* 0x0000640000080058 */
[----:B01----:R-:W-:Y:S05]  /*33b0*/  ENDCOLLECTIVE ;  /* 0x000000000000791b */ /* 0x003fea0003800000 */
.L_x_1043:
[----:B------:R-:W-:Y:S02]  /*33c0*/  IMAD.MOV.U32 R90, RZ, RZ, R81 ;  /* 0x000000ffff5a7224 */ /* 0x000fe400078e0051 */
[----:B------:R-:W-:Y:S01]  /*33d0*/  HFMA2 R89, -RZ, RZ, 0, 9.5367431640625e-07 ;  /* 0x00000010ff597431 */ /* 0x000fe200000001ff */
[----:B------:R-:W-:-:S07]  /*33e0*/  MOV R91, R83 ;  /* 0x00000053005b7202 */ /* 0x000fce0000000f00 */
[----:B------:R-:W-:Y:S05]  /*33f0*/  WARPSYNC.COLLECTIVE R85, `(.L_x_1044) ;  /* 0x0000000055087348 */ /* 0x000fea0003c00000 */
[----:B------:R0:W1:Y:S02]  /*3400*/  SHFL.BFLY P4, R83, R90, R89, R88 ;  /* 0x0c0000595a537389 */ /* 0x0000640000080058 */
[----:B01----:R-:W-:Y:S05]  /*3410*/  ENDCOLLECTIVE ;  /* 0x000000000000791b */ /* 0x003fea0003800000 */
.L_x_1044:
[----:B------:R-:W-:-:S05]  /*3420*/  FADD.FTZ R82, R82, R91 ;  /* 0x0000005b52527221 */ /* 0x000fca0000010000 */
[----:B------:R-:W-:Y:S02]  /*3430*/  MOV R90, R82 ;  /* 0x00000052005a7202 */ /* 0x000fe40000000f00 */
[----:B------:R-:W-:-:S07]  /*3440*/  MOV R84, R83 ;  /* 0x0000005300547202 */ /* 0x000fce0000000f00 */
[----:B------:R-:W-:Y:S05]  /*3450*/  WARPSYNC.COLLECTIVE R85, `(.L_x_1045) ;  /* 0x0000000055087348 */ /* 0x000fea0003c00000 */
[----:B------:R0:W1:Y:S02]  /*3460*/  SHFL.BFLY P4, R83, R90, R89, R88 ;  /* 0x0c0000595a537389 */ /* 0x0000640000080058 */
[----:B01----:R-:W-:Y:S05]  /*3470*/  ENDCOLLECTIVE ;  /* 0x000000000000791b */ /* 0x003fea0003800000 */
.L_x_1045:
[----:B------:R-:W-:Y:S05]  /*3480*/  BRA `(.L_x_1046) ;  /* 0xffffffd400f47947 */ /* 0x000fea000383ffff */
.L_x_1047:
        /* <DEDUP_REMOVED lines=15> */
.L_x_2847:


//--------------------- .text._ZN10layer_norm31ln_parallel_residual_bwd_kernelINS_13Kernel_traitsIf13__nv_bfloat16fS2_fjLj256ELj1ELj4ELj1ELj16ENS_18Kernel_traits_baseILj256EfS2_fS2_fjLj128EEEEELb0ELb0ELb0EEEvNS_9BwdParamsE --------------------------
	.section	.text._ZN10layer_norm31ln_parallel_residual_bwd_kernelINS_13Kernel_traitsIf13__nv_bfloat16fS2_fjLj256ELj1ELj4ELj1ELj16ENS_18Kernel_traits_baseILj256EfS2_fS2_fjLj128EEEEELb0ELb0ELb0EEEvNS_9BwdParamsE,"ax",@progbits
	.align	128
        .global         _ZN10layer_norm31ln_parallel_residual_bwd_kernelINS_13Kernel_traitsIf13__nv_bfloat16fS2_fjLj256ELj1ELj4ELj1ELj16ENS_18Kernel_traits_baseILj256EfS2_fS2_fjLj128EEEEELb0ELb0ELb0EEEvNS_9BwdParamsE
        .type           _ZN10layer_norm31ln_parallel_residual_bwd_kernelINS_13Kernel_traitsIf13__nv_bfloat16fS2_fjLj256ELj1ELj4ELj1ELj16ENS_18Kernel_traits_baseILj256EfS2_fS2_fjLj128EEEEELb0ELb0ELb0EEEvNS_9BwdParamsE,@function
        .size           _ZN10layer_norm31ln_parallel_residual_bwd_kernelINS_13Kernel_traitsIf13__nv_bfloat16fS2_fjLj256ELj1ELj4ELj1ELj16ENS_18Kernel_traits_baseILj256EfS2_fS2_fjLj128EEEEELb0ELb0ELb0EEEvNS_9BwdParamsE,(.L_x_2848 - _ZN10layer_norm31ln_parallel_residual_bwd_kernelINS_13Kernel_traitsIf13__nv_bfloat16fS2_fjLj256ELj1ELj4ELj1ELj16ENS_18Kernel_traits_baseILj256EfS2_fS2_fjLj128EEEEELb0ELb0ELb0EEEvNS_9BwdParamsE)
        .other          _ZN10layer_norm31ln_parallel_residual_bwd_kernelINS_13Kernel_traitsIf13__nv_bfloat16fS2_fjLj256ELj1ELj4ELj1ELj16ENS_18Kernel_traits_baseILj256EfS2_fS2_fjLj128EEEEELb0ELb0ELb0EEEvNS_9BwdParamsE,@"STO_CUDA_ENTRY STV_DEFAULT"
_ZN10layer_norm31ln_parallel_residual_bwd_kernelINS_13Kernel_traitsIf13__nv_bfloat16fS2_fjLj256ELj1ELj4ELj1ELj16ENS_18Kernel_traits_baseILj256EfS2_fS2_fjLj128EEEEELb0ELb0ELb0EEEvNS_9BwdParamsE:
.text._ZN10layer_norm31ln_parallel_residual_bwd_kernelINS_13Kernel_traitsIf13__nv_bfloat16fS2_fjLj256ELj1ELj4ELj1ELj16ENS_18Kernel_traits_baseILj256EfS2_fS2_fjLj128EEEEELb0ELb0ELb0EEEvNS_9BwdParamsE:
[----:B------:R-:W-:Y:S01]  /*0000*/  LDC R1, c[0x0][0x37c] ;  /* 0x0000df00ff017b82 */ /* 0x000fe20000000800 */
[----:B------:R-:W0:Y:S01]  /*0010*/  S2R R81, SR_TID.X ;  /* 0x0000000000517919 */ /* 0x000e220000002100 */
[----:B------:R-:W1:Y:S06]  /*0020*/  LDCU UR4, c[0x0][0x388] ;  /* 0x00007100ff0477ac */ /* 0x000e6c0008000800 */
[----:B------:R-:W2:Y:S01]  /*0030*/  LDC.64 R4, c[0x0][0x3d0] ;  /* 0x0000f400ff047b82 */ /* 0x000ea20000000a00 */
[----:B------:R-:W3:Y:S01]  /*0040*/  LDCU.64 UR10, c[0x0][0x358] ;  /* 0x00006b00ff0a77ac */ /* 0x000ee20008000a00 */
[----:B------:R-:W4:Y:S06]  /*0050*/  LDCU UR5, c[0x0][0x384] ;  /* 0x00007080ff0577ac */ /* 0x000f2c0008000800 */
[----:B------:R-:W3:Y:S01]  /*0060*/  LDC.64 R6, c[0x0][0x3d8] ;  /* 0x0000f600ff067b82 */ /* 0x000ee20000000a00 */
[----:B------:R-:W2:Y:S01]  /*0070*/  LDCU UR24, c[0x0][0x388] ;  /* 0x00007100ff1877ac */ /* 0x000ea20008000800 */
[----:B------:R-:W2:Y:S01]  /*0080*/  LDCU.U8 UR14, c[0x0][0x410] ;  /* 0x00008200ff0e77ac */ /* 0x000ea20008000000 */
[----:B-1----:R-:W-:Y:S01]  /*0090*/  MOV R0, UR4 ;  /* 0x0000000400007c02 */ /* 0x002fe20008000f00 */
[----:B------:R-:W1:Y:S03]  /*00a0*/  LDCU UR15, c[0x0][0x400] ;  /* 0x00008000ff0f77ac */ /* 0x000e660008000800 */
        /* <DEDUP_REMOVED lines=9> */
[----:B--2---:R-:W-:-:S04]  /*0140*/  @P2 IMAD.WIDE.U32 R4, R2, 0x20, R4 ;  /* 0x0000002002042825 */ /* 0x004fc800078e0004 */
[----:B---3--:R-:W-:Y:S01]  /*0150*/  @P2 IMAD.WIDE.U32 R6, R2, 0x20, R6 ;  /* 0x0000002002062825 */ /* 0x008fe200078e0006 */
[----:B------:R2:W5:Y:S04]  /*0160*/  @P2 LDG.E.128 R56, desc[UR10][R4.64] ;  /* 0x0000000a04382981 */ /* 0x000568000c1e1d00 */
[----:B------:R2:W5:Y:S04]  /*0170*/  @P2 LDG.E.128 R52, desc[UR10][R4.64+0x10] ;  /* 0x0000100a04342981 */ /* 0x000568000c1e1d00 */
[----:B------:R2:W5:Y:S04]  /*0180*/  @P2 LDG.E.128 R48, desc[UR10][R6.64] ;  /* 0x0000000a06302981 */ /* 0x000568000c1e1d00 */
[----:B------:R2:W5:Y:S01]  /*0190*/  @P2 LDG.E.128 R44, desc[UR10][R6.64+0x10] ;  /* 0x0000100a062c2981 */ /* 0x000562000c1e1d00 */
[----:B------:R-:W3:Y:S01]  /*01a0*/  S2UR UR4, SR_CTAID.X ;  /* 0x00000000000479c3 */ /* 0x000ee20000002500 */
[----:B------:R-:W-:Y:S01]  /*01b0*/  SHF.R.U32.HI R81, RZ, 0x5, R81 ;  /* 0x00000005ff517819 */ /* 0x000fe20000011651 */
[----:B------:R-:W-:Y:S01]  /*01c0*/  BSSY B0, `(.L_x_1048) ;  /* 0x00001e0000007945 */ /* 0x000fe20003800000 */
        /* <DEDUP_REMOVED lines=16> */
[----:B---3--:R-:W-:-:S06]  /*02d0*/  USHF.L.U32 UR4, UR4, 0x2, URZ ;  /* 0x0000000204047899 */ /* 0x008fcc00080006ff */
[----:B------:R-:W-:-:S04]  /*02e0*/  LOP3.LUT R81, R81, UR4, RZ, 0xfc, !PT ;  /* 0x0000000451517c12 */ /* 0x000fc8000f8efcff */
[----:B----4-:R-:W-:-:S13]  /*02f0*/  ISETP.GE.AND P0, PT, R81, UR5, PT ;  /* 0x0000000551007c0c */ /* 0x010fda000bf06270 */
[----:B012---:R-:W-:Y:S05]  /*0300*/  @P0 BRA `(.L_x_1049) ;  /* 0x0000001c002c0947 */ /* 0x007fea0003800000 */
[----:B------:R-:W-:-:S07]  /*0310*/  HFMA2 R40, -RZ, RZ, 0, 0 ;  /* 0x00000000ff287431 */ /* 0x000fce00000001ff */
.L_x_1063:
[----:B0-----:R-:W0:Y:S01]  /*0320*/  LDC.64 R74, c[0x0][0x3c8] ;  /* 0x0000f200ff4a7b82 */ /* 0x001e220000000a00 */
[----:B------:R-:W-:-:S07]  /*0330*/  MOV R0, UR24 ;  /* 0x0000001800007c02 */ /* 0x000fce0008000f00 */
[----:B------:R-:W1:Y:S01]  /*0340*/  LDC.64 R72, c[0x0][0x3c0] ;  /* 0x0000f000ff487b82 */ /* 0x000e620000000a00 */
[----:B0-----:R-:W-:-:S05]  /*0350*/  IMAD.WIDE R74, R81, 0x4, R74 ;  /* 0x00000004514a7825 */ /* 0x001fca00078e024a */
[----:B-----5:R0:W5:Y:S01]  /*0360*/  LDG.E R83, desc[UR10][R74.64] ;  /* 0x0000000a4a537981 */ /* 0x020162000c1e1900 */
[----:B------:R-:W-:Y:S01]  /*0370*/  IMAD R82, R81, R0, RZ ;  /* 0x0000000051527224 */ /* 0x000fe200078e02ff */
[----:B------:R-:W-:Y:S01]  /*0380*/  BSSY.RECONVERGENT B1, `(.L_x_1050) ;  /* 0x0000083000017945 */ /* 0x000fe20003800200 */
[----:B------:R-:W-:Y:S02]  /*0390*/  MOV R94, RZ ;  /* 0x000000ff005e7202 */ /* 0x000fe40000000f00 */
[----:B------:R-:W-:Y:S02]  /*03a0*/  MOV R96, RZ ;  /* 0x000000ff00607202 */ /* 0x000fe40000000f00 */
[----:B------:R-:W-:-:S04]  /*03b0*/  SHF.R.S32.HI R95, RZ, 0x1f, R82 ;  /* 0x0000001fff5f7819 */ /* 0x000fc80000011452 */
[----:B------:R-:W-:-:S04]  /*03c0*/  LEA.HI R95, R95, R82, RZ, 0x3 ;  /* 0x000000525f5f7211 */ /* 0x000fc800078f18ff */
[----:B------:R-:W-:Y:S01]  /*03d0*/  LEA.HI.SX32 R82, R95, R2, 0x1d ;  /* 0x000000025f527211 */ /* 0x000fe200078feaff */
[----:B01----:R-:W-:Y:S06]  /*03e0*/  @!P2 BRA `(.L_x_1051) ;  /* 0x0000000400f0a947 */ /* 0x003fec0003800000 */
[----:B------:R-:W0:Y:S01]  /*03f0*/  LDC.64 R94, c[0x0][0x3a8] ;  /* 0x0000ea00ff5e7b82 */ /* 0x000e220000000a00 */
[----:B------:R-:W-:-:S05]  /*0400*/  IMAD.WIDE R92, R81, 0x4, R72 ;  /* 0x00000004515c7825 */ /* 0x000fca00078e0248 */
[----:B------:R1:W2:Y:S02]  /*0410*/  LDG.E R3, desc[UR10][R92.64] ;  /* 0x0000000a5c037981 */ /* 0x0002a4000c1e1900 */
[----:B------:R-:W3:Y:S08]  /*0420*/  LDC.64 R84, c[0x0][0x428] ;  /* 0x00010a00ff547b82 */ /* 0x000ef00000000a00 */
[----:B------:R-:W4:Y:S01]  /*0430*/  LDC.64 R76, c[0x0][0x430] ;  /* 0x00010c00ff4c7b82 */ /* 0x000f220000000a00 */
[----:B0-----:R-:W-:-:S05]  /*0440*/  IMAD.WIDE.U32 R94, R82, 0x20, R94 ;  /* 0x00000020525e7825 */ /* 0x001fca00078e005e */
[----:B------:R-:W2:Y:S01]  /*0450*/  LDG.E.128 R88, desc[UR10][R94.64] ;  /* 0x0000000a5e587981 */ /* 0x000ea2000c1e1d00 */
[----:B---3--:R-:W-:-:S03]  /*0460*/  IMAD.WIDE.U32 R84, R82, 0x10, R84 ;  /* 0x0000001052547825 */ /* 0x008fc600078e0054 */
[----:B------:R-:W3:Y:S04]  /*0470*/  LDG.E.128 R72, desc[UR10][R94.64+0x10] ;  /* 0x0000100a5e487981 */ /* 0x000ee8000c1e1d00 */
[----:B------:R-:W3:Y:S01]  /*0480*/  LDG.E.128 R84, desc[UR10][R84.64] ;  /* 0x0000000a54547981 */ /* 0x000ee2000c1e1d00 */
[----:B----4-:R-:W-:-:S06]  /*0490*/  IMAD.WIDE.U32 R76, R82, 0x10, R76 ;  /* 0x00000010524c7825 */ /* 0x010fcc00078e004c */
[----:B------:R-:W4:Y:S01]  /*04a0*/  LDG.E.128 R76, desc[UR10][R76.64] ;  /* 0x0000000a4c4c7981 */ /* 0x000f22000c1e1d00 */
[----:B------:R-:W-:-:S04]  /*04b0*/  ISETP.NE.U32.AND P0, PT, RZ, UR12, PT ;  /* 0x0000000cff007c0c */ /* 0x000fc8000bf05070 */
[----:B------:R-:W-:-:S13]  /*04c0*/  ISETP.NE.AND.EX P0, PT, RZ, UR13, PT, P0 ;  /* 0x0000000dff007c0c */ /* 0x000fda000bf05300 */
[----:B------:R-:W1:Y:S02]  /*04d0*/  @P0 LDC.64 R96, c[0x0][0x438] ;  /* 0x00010e00ff600b82 */ /* 0x000e640000000a00 */
[----:B-1----:R-:W-:-:S05]  /*04e0*/  @P0 IMAD.WIDE.U32 R92, R82, 0x20, R96 ;  /* 0x00000020525c0825 */ /* 0x002fca00078e0060 */
[----:B------:R-:W5:Y:S04]  /*04f0*/  @P0 LDG.E.128 R8, desc[UR10][R92.64] ;  /* 0x0000000a5c080981 */ /* 0x000f68000c1e1d00 */
[----:B------:R0:W5:Y:S01]  /*0500*/  @P0 LDG.E.128 R4, desc[UR10][R92.64+0x10] ;  /* 0x0000100a5c040981 */ /* 0x000162000c1e1d00 */
[----:B------:R-:W-:-:S04]  /*0510*/  ISETP.NE.AND P0, PT, RZ, UR14, PT ;  /* 0x0000000eff007c0c */ /* 0x000fc8000bf05270 */
[----:B--2---:R-:W-:-:S05]  /*0520*/  FSEL R3, R3, RZ, !P0 ;  /* 0x000000ff03037208 */ /* 0x004fca0004000000 */
[--C-:B------:R-:W-:Y:S01]  /*0530*/  FADD.FTZ R98, R90, -R3.reuse ;  /* 0x800000035a627221 */ /* 0x100fe20000010000 */
[--C-:B------:R-:W-:Y:S01]  /*0540*/  FADD.FTZ R96, R89, -R3.reuse ;  /* 0x8000000359607221 */ /* 0x100fe20000010000 */
[----:B---3--:R-:W-:Y:S01]  /*0550*/  FADD.FTZ R108, R74, -R3 ;  /* 0x800000034a6c7221 */ /* 0x008fe20000010000 */
[C---:B------:R-:W-:Y:S02]  /*0560*/  PRMT R90, R84.reuse, 0x7632, R90 ;  /* 0x00007632545a7816 */ /* 0x040fe4000000005a */
[----:B------:R-:W-:Y:S02]  /*0570*/  SHF.L.U32 R99, R84, 0x10, RZ ;  /* 0x0000001054637819 */ /* 0x000fe400000006ff */
[C---:B0-----:R-:W-:Y:S02]  /*0580*/  PRMT R92, R87.reuse, 0x7632, R92 ;  /* 0x00007632575c7816 */ /* 0x041fe4000000005c */
[----:B------:R-:W-:Y:S02]  /*0590*/  SHF.L.U32 R97, R87, 0x10, RZ ;  /* 0x0000001057617819 */ /* 0x000fe400000006ff */
[----:B----4-:R-:W-:-:S02]  /*05a0*/  PRMT R84, R76, 0x7632, R84 ;  /* 0x000076324c547816 */ /* 0x010fc40000000054 */
[----:B------:R-:W-:Y:S02]  /*05b0*/  SHF.L.U32 R87, R76, 0x10, RZ ;  /* 0x000000104c577819 */ /* 0x000fe400000006ff */
[----:B------:R-:W-:Y:S01]  /*05c0*/  SHF.L.U32 R74, R84, 0x10, RZ ;  /* 0x00000010544a7819 */ /* 0x000fe200000006ff */
[----:B------:R-:W-:Y:S01]  /*05d0*/  FADD.FTZ R88, R88, -R3 ;  /* 0x8000000358587221 */ /* 0x000fe20000010000 */
[C---:B------:R-:W-:Y:S01]  /*05e0*/  PRMT R101, R86.reuse, 0x7632, R101 ;  /* 0x0000763256657816 */ /* 0x040fe20000000065 */
[--C-:B------:R-:W-:Y:S01]  /*05f0*/  FADD.FTZ R106, R73, -R3.reuse ;  /* 0x80000003496a7221 */ /* 0x100fe20000010000 */
[----:B------:R-:W-:Y:S01]  /*0600*/  SHF.L.U32 R89, R86, 0x10, RZ ;  /* 0x0000001056597819 */ /* 0x000fe200000006ff */
[----:B------:R-:W-:Y:S01]  /*0610*/  FMUL.FTZ R73, R48, R87 ;  /* 0x0000005730497220 */ /* 0x000fe20000410000 */
[C---:B------:R-:W-:Y:S01]  /*0620*/  PRMT R86, R77.reuse, 0x7632, R86 ;  /* 0x000076324d567816 */ /* 0x040fe20000000056 */
[--C-:B------:R-:W-:Y:S01]  /*0630*/  FADD.FTZ R104, R72, -R3.reuse ;  /* 0x8000000348687221 */ /* 0x100fe20000010000 */
[----:B------:R-:W-:Y:S01]  /*0640*/  SHF.L.U32 R93, R77, 0x10, RZ ;  /* 0x000000104d5d7819 */ /* 0x000fe200000006ff */
[----:B------:R-:W-:Y:S01]  /*0650*/  FMUL.FTZ R84, R49, R74 ;  /* 0x0000004a31547220 */ /* 0x000fe20000410000 */
[----:B------:R-:W-:Y:S01]  /*0660*/  SHF.L.U32 R90, R90, 0x10, RZ ;  /* 0x000000105a5a7819 */ /* 0x000fe200000006ff */
[----:B------:R-:W-:Y:S01]  /*0670*/  FADD.FTZ R102, R91, -R3 ;  /* 0x800000035b667221 */ /* 0x000fe20000010000 */
[C---:B------:R-:W-:Y:S01]  /*0680*/  PRMT R103, R78.reuse, 0x7632, R103 ;  /* 0x000076324e677816 */ /* 0x040fe20000000067 */
[----:B------:R-:W-:Y:S01]  /*0690*/  FADD.FTZ R72, R75, -R3 ;  /* 0x800000034b487221 */ /* 0x000fe20000010000 */
[----:B------:R-:W-:Y:S01]  /*06a0*/  PRMT R100, R85, 0x7632, R100 ;  /* 0x0000763255647816 */ /* 0x000fe20000000064 */
[C---:B-----5:R-:W-:Y:S01]  /*06b0*/  FMUL.FTZ R3, R83.reuse, R88 ;  /* 0x0000005853037220 */ /* 0x060fe20000410000 */
[----:B------:R-:W-:Y:S01]  /*06c0*/  SHF.L.U32 R91, R78, 0x10, RZ ;  /* 0x000000104e5b7819 */ /* 0x000fe200000006ff */
[----:B------:R-:W-:Y:S01]  /*06d0*/  FMUL.FTZ R76, R83, R96 ;  /* 0x00000060534c7220 */ /* 0x000fe20000410000 */
[----:B------:R-:W-:Y:S01]  /*06e0*/  SHF.L.U32 R85, R85, 0x10, RZ ;  /* 0x0000001055557819 */ /* 0x000fe200000006ff */
[----:B------:R-:W-:Y:S01]  /*06f0*/  FFMA.FTZ R78, R56, R99, R73 ;  /* 0x00000063384e7223 */ /* 0x000fe20000010049 */
[----:B------:R-:W-:Y:S01]  /*0700*/  SHF.L.U32 R88, R86, 0x10, RZ ;  /* 0x0000001056587819 */ /* 0x000fe200000006ff */
[----:B------:R-:W-:Y:S01]  /*0710*/  FFMA.FTZ R77, R57, R90, R84 ;  /* 0x0000005a394d7223 */ /* 0x000fe20000010054 */
[----:B------:R-:W-:Y:S01]  /*0720*/  FMUL.FTZ R73, R50, R93 ;  /* 0x0000005d32497220 */ /* 0x000fe20000410000 */
[----:B------:R-:W-:Y:S01]  /*0730*/  FMUL.FTZ R84, R83, R102 ;  /* 0x0000006653547220 */ /* 0x000fe20000410000 */
[----:B------:R-:W-:Y:S01]  /*0740*/  SHF.L.U32 R96, R103, 0x10, RZ ;  /* 0x0000001067607819 */ /* 0x000fe200000006ff */
[----:B------:R-:W-:Y:S01]  /*0750*/  FFMA.FTZ R13, R76, R90, R13 ;  /* 0x0000005a4c0d7223 */ /* 0x000fe2000001000d */
[----:B------:R-:W-:Y:S01]  /*0760*/  PRMT R94, R79, 0x7632, R94 ;  /* 0x000076324f5e7816 */ /* 0x000fe2000000005e */
[----:B------:R-:W-:Y:S01]  /*0770*/  FADD.FTZ R21, R21, R90 ;  /* 0x0000005a15157221 */ /* 0x000fe20000010000 */
[----:B------:R-:W-:Y:S01]  /*0780*/  SHF.L.U32 R95, R79, 0x10, RZ ;  /* 0x000000104f5f7819 */ /* 0x000fe200000006ff */
[----:B------:R-:W-:Y:S01]  /*0790*/  FMUL.FTZ R79, R83, R98 ;  /* 0x00000062534f7220 */ /* 0x000fe20000410000 */
[----:B------:R-:W-:Y:S01]  /*07a0*/  SHF.L.U32 R100, R100, 0x10, RZ ;  /* 0x0000001064647819 */ /* 0x000fe200000006ff */
[----:B------:R-:W-:Y:S01]  /*07b0*/  FMUL.FTZ R90, R51, R88 ;  /* 0x00000058335a7220 */ /* 0x000fe20000410000 */
[----:B------:R-:W-:Y:S01]  /*07c0*/  FFMA.FTZ R86, R58, R85, R73 ;  /* 0x000000553a567223 */ /* 0x000fe20000010049 */
[----:B------:R-:W-:Y:S01]  /*07d0*/  FADD.FTZ R32, R32, R87 ;  /* 0x0000005720207221 */ /* 0x000fe20000010000 */
[----:B------:R-:W-:Y:S01]  /*07e0*/  FFMA.FTZ R40, R3, R87, R40 ;  /* 0x0000005703287223 */ /* 0x000fe20000010028 */
[----:B------:R-:W-:Y:S01]  /*07f0*/  FFMA.FTZ R41, R76, R74, R41 ;  /* 0x0000004a4c297223 */ /* 0x000fe20000010029 */
[----:B------:R-:W-:Y:S01]  /*0800*/  FADD.FTZ R33, R33, R74 ;  /* 0x0000004a21217221 */ /* 0x000fe20000010000 */
[----:B------:R-:W-:Y:S01]  /*0810*/  FFMA.FTZ R43, R84, R88, R43 ;  /* 0x00000058542b7223 */ /* 0x000fe2000001002b */
[----:B------:R-:W-:Y:S01]  /*0820*/  FADD.FTZ R35, R35, R88 ;  /* 0x0000005823237221 */ /* 0x000fe20000010000 */
[----:B------:R-:W-:Y:S01]  /*0830*/  SHF.L.U32 R74, R101, 0x10, RZ ;  /* 0x00000010654a7819 */ /* 0x000fe200000006ff */
[----:B------:R-:W-:Y:S01]  /*0840*/  FMUL.FTZ R73, R44, R91 ;  /* 0x0000005b2c497220 */ /* 0x000fe20000410000 */
[C---:B------:R-:W-:Y:S01]  /*0850*/  FMUL.FTZ R87, R83.reuse, R104 ;  /* 0x0000006853577220 */ /* 0x040fe20000410000 */
[----:B------:R-:W-:Y:S01]  /*0860*/  FMUL.FTZ R88, R83, R106 ;  /* 0x0000006a53587220 */ /* 0x000fe20000410000 */
[----:B------:R-:W-:Y:S01]  /*0870*/  FMUL.FTZ R98, R45, R96 ;  /* 0x000000602d627220 */ /* 0x000fe20000410000 */
[----:B------:R-:W-:Y:S01]  /*0880*/  FADD.FTZ R22, R22, R85 ;  /* 0x0000005516167221 */ /* 0x000fe20000010000 */
[----:B------:R-:W-:Y:S01]  /*0890*/  FFMA.FTZ R14, R79, R85, R14 ;  /* 0x000000554f0e7223 */ /* 0x000fe2000001000e */
[----:B------:R-:W-:Y:S01]  /*08a0*/  FFMA.FTZ R85, R59, R100, R90 ;  /* 0x000000643b557223 */ /* 0x000fe2000001005a */
[----:B------:R-:W-:Y:S01]  /*08b0*/  FADD.FTZ R24, R24, R89 ;  /* 0x0000005918187221 */ /* 0x000fe20000010000 */
[-C--:B------:R-:W-:Y:S01]  /*08c0*/  FFMA.FTZ R90, R52, R89.reuse, R73 ;  /* 0x00000059345a7223 */ /* 0x080fe20000010049 */
[----:B------:R-:W-:Y:S01]  /*08d0*/  FFMA.FTZ R16, R87, R89, R16 ;  /* 0x0000005957107223 */ /* 0x000fe20000010010 */
[----:B------:R-:W-:Y:S01]  /*08e0*/  FADD.FTZ R25, R25, R74 ;  /* 0x0000004a19197221 */ /* 0x000fe20000010000 */
[-C--:B------:R-:W-:Y:S01]  /*08f0*/  FFMA.FTZ R89, R53, R74.reuse, R98 ;  /* 0x0000004a35597223 */ /* 0x080fe20000010062 */
[----:B------:R-:W-:Y:S01]  /*0900*/  FFMA.FTZ R17, R88, R74, R17 ;  /* 0x0000004a58117223 */ /* 0x000fe20000010011 */
[----:B------:R-:W-:Y:S01]  /*0910*/  FADD.FTZ R74, RZ, R78 ;  /* 0x0000004eff4a7221 */ /* 0x000fe20000010000 */
[----:B------:R-:W-:-:S03]  /*0920*/  FFMA.FTZ R73, R3, R78, RZ ;  /* 0x0000004e03497223 */ /* 0x000fc600000100ff */
[----:B------:R-:W-:Y:S01]  /*0930*/  FADD.FTZ R75, R74, R77 ;  /* 0x0000004d4a4b7221 */ /* 0x000fe20000010000 */
[----:B------:R-:W-:Y:S01]  /*0940*/  FFMA.FTZ R74, R76, R77, R73 ;  /* 0x0000004d4c4a7223 */ /* 0x000fe20000010049 */
[----:B------:R-:W-:Y:S01]  /*0950*/  SHF.L.U32 R98, R94, 0x10, RZ ;  /* 0x000000105e627819 */ /* 0x000fe200000006ff */
[----:B------:R-:W-:Y:S01]  /*0960*/  FADD.FTZ R29, R29, R96 ;  /* 0x000000601d1d7221 */ /* 0x000fe20000010000 */
[----:B------:R-:W-:Y:S01]  /*0970*/  FADD.FTZ R94, R75, R86 ;  /* 0x000000564b5e7221 */ /* 0x000fe20000010000 */
[----:B------:R-:W-:Y:S01]  /*0980*/  FFMA.FTZ R73, R79, R86, R74 ;  /* 0x000000564f497223 */ /* 0x000fe2000001004a */
[----:B------:R-:W-:Y:S01]  /*0990*/  FFMA.FTZ R37, R88, R96, R37 ;  /* 0x0000006058257223 */ /* 0x000fe20000010025 */
[----:B------:R-:W-:Y:S01]  /*09a0*/  SHF.L.U32 R96, R92, 0x10, RZ ;  /* 0x000000105c607819 */ /* 0x000fe200000006ff */
[----:B------:R-:W-:Y:S01]  /*09b0*/  FMUL.FTZ R92, R83, R72 ;  /* 0x00000048535c7220 */ /* 0x000fe20000410000 */
        /* <DEDUP_REMOVED lines=9> */
[----:B------:R-:W-:Y:S01]  /*0a50*/  FMUL.FTZ R93, R83, R108 ;  /* 0x0000006c535d7220 */ /* 0x000fe20000410000 */
[----:B------:R-:W-:Y:S01]  /*0a60*/  FFMA.FTZ R91, R54, R97, R91 ;  /* 0x00000061365b7223 */ /* 0x000fe2000001005b */
[----:B------:R-:W-:Y:S01]  /*0a70*/  FMUL.FTZ R94, R47, R98 ;  /* 0x000000622f5e7220 */ /* 0x000fe20000410000 */
[----:B------:R-:W-:Y:S01]  /*0a80*/  FADD.FTZ R74, R74, R89 ;  /* 0x000000594a4a7221 */ /* 0x000fe20000010000 */
[----:B------:R-:W-:Y:S01]  /*0a90*/  FFMA.FTZ R72, R88, R89, R73 ;  /* 0x0000005958487223 */ /* 0x000fe20000010049 */
[----:B------:R-:W-:Y:S01]  /*0aa0*/  FADD.FTZ R26, R26, R97 ;  /* 0x000000611a1a7221 */ /* 0x000fe20000010000 */
[----:B------:R-:W-:Y:S01]  /*0ab0*/  FFMA.FTZ R18, R93, R97, R18 ;  /* 0x000000615d127223 */ /* 0x000fe20000010012 */
[-C--:B------:R-:W-:Y:S01]  /*0ac0*/  FFMA.FTZ R97, R55, R96.reuse, R94 ;  /* 0x0000006037617223 */ /* 0x080fe2000001005e */
        /* <DEDUP_REMOVED lines=8> */
[----:B------:R-:W-:Y:S01]  /*0b50*/  FADD.FTZ R30, R30, R95 ;  /* 0x0000005f1e1e7221 */ /* 0x000fe20000010000 */
[----:B------:R-:W-:Y:S01]  /*0b60*/  FFMA.FTZ R38, R93, R95, R38 ;  /* 0x0000005f5d267223 */ /* 0x000fe20000010026 */
[----:B------:R-:W-:Y:S01]  /*0b70*/  FADD.FTZ R31, R31, R98 ;  /* 0x000000621f1f7221 */ /* 0x000fe20000010000 */
[----:B------:R-:W-:Y:S01]  /*0b80*/  FFMA.FTZ R39, R92, R98, R39 ;  /* 0x000000625c277223 */ /* 0x000fe20000010027 */
[----:B------:R-:W-:Y:S01]  /*0b90*/  FADD.FTZ R94, R74, R97 ;  /* 0x000000614a5e7221 */ /* 0x000fe20000010000 */
[----:B------:R-:W-:-:S07]  /*0ba0*/  FFMA.FTZ R96, R92, R97, R72 ;  /* 0x000000615c607223 */ /* 0x000fce0000010048 */
.L_x_1051:
[----:B------:R-:W-:Y:S05]  /*0bb0*/  BSYNC.RECONVERGENT B1 ;  /* 0x0000000000017941 */ /* 0x000fea0003800200 */
.L_x_1050:
        /* <DEDUP_REMOVED lines=21> */
.L_x_1077:
        /* <DEDUP_REMOVED lines=48> */
.L_x_1057:
        /* <DEDUP_REMOVED lines=33> */
.L_x_1056:
        /* <DEDUP_REMOVED lines=32> */
.L_x_1059:
[-CC-:B------:R-:W-:Y:S01]  /*1420*/  FFMA.FTZ R61, R3, R72.reuse, R73.reuse ;  /* 0x00000048033d7223 */ /* 0x180fe20000010049 */
[-CC-:B------:R-:W-:Y:S01]  /*1430*/  FFMA.FTZ R60, R76, R72.reuse, R73.reuse ;  /* 0x000000484c3c7223 */ /* 0x180fe20000010049 */
[-CC-:B------:R-:W-:Y:S01]  /*1440*/  FFMA.FTZ R63, R79, R72.reuse, R73.reuse ;  /* 0x000000484f3f7223 */ /* 0x180fe20000010049 */
[-CC-:B------:R-:W-:Y:S01]  /*1450*/  FFMA.FTZ R62, R84, R72.reuse, R73.reuse ;  /* 0x00000048543e7223 */ /* 0x180fe20000010049 */
[-CC-:B------:R-:W-:Y:S01]  /*1460*/  FFMA.FTZ R65, R87, R72.reuse, R73.reuse ;  /* 0x0000004857417223 */ /* 0x180fe20000010049 */
[-CC-:B------:R-:W-:Y:S01]  /*1470*/  FFMA.FTZ R66, R88, R72.reuse, R73.reuse ;  /* 0x0000004858427223 */ /* 0x180fe20000010049 */
[-CC-:B------:R-:W-:Y:S01]  /*1480*/  FFMA.FTZ R74, R93, R72.reuse, R73.reuse ;  /* 0x000000485d4a7223 */ /* 0x180fe20000010049 */
[----:B0-----:R-:W-:Y:S01]  /*1490*/  FFMA.FTZ R94, R92, R72, R73 ;  /* 0x000000485c5e7223 */ /* 0x001fe20000010049 */
        /* <DEDUP_REMOVED lines=25> */
.L_x_1055:
        /* <DEDUP_REMOVED lines=37> */
.L_x_1061:
        /* <DEDUP_REMOVED lines=33> */
.L_x_1060:
        /* <DEDUP_REMOVED lines=32> */
.L_x_1062:
        /* <DEDUP_REMOVED lines=32> */
.L_x_1058:
        /* <DEDUP_REMOVED lines=14> */
.L_x_1054:
[----:B------:R-:W-:Y:S05]  /*1f70*/  BSYNC.RECONVERGENT B1 ;  /* 0x0000000000017941 */ /* 0x000fea0003800200 */
.L_x_1053:
[----:B-1----:R-:W1:Y:S02]  /*1f80*/  LDC.64 R72, c[0x0][0x380] ;  /* 0x0000e000ff487b82 */ /* 0x002e640000000a00 */
[----:B-1----:R-:W-:-:S04]  /*1f90*/  LEA R81, R72, R81, 0x2 ;  /* 0x0000005148517211 */ /* 0x002fc800078e10ff */
[----:B------:R-:W-:-:S13]  /*1fa0*/  ISETP.GE.AND P0, PT, R81, R73, PT ;  /* 0x000000495100720c */ /* 0x000fda0003f06270 */
[----:B------:R-:W-:Y:S05]  /*1fb0*/  @!P0 BRA `(.L_x_1063) ;  /* 0xffffffe000d88947 */ /* 0x000fea000383ffff */
.L_x_1049:
[----:B------:R-:W-:Y:S05]  /*1fc0*/  BSYNC B0 ;  /* 0x0000000000007941 */ /* 0x000fea0003800000 */
.L_x_1048:
[----:B------:R-:W1:Y:S01]  /*1fd0*/  S2R R3, SR_CgaCtaId ;  /* 0x0000000000037919 */ /* 0x000e620000008800 */
[----:B------:R-:W-:Y:S01]  /*1fe0*/  MOV R2, 0x400 ;  /* 0x0000040000027802 */ /* 0x000fe20000000f00 */
[----:B------:R-:W-:Y:S05]  /*1ff0*/  WARPSYNC.ALL ;  /* 0x0000000000007948 */ /* 0x000fea0003800000 */
[----:B-----5:R-:W2:Y:S01]  /*2000*/  S2R R45, SR_TID.X ;  /* 0x00000000002d7919 */ /* 0x020ea20000002100 */
        /* <DEDUP_REMOVED lines=12> */
[----:B------:R-:W2:Y:S04]  /*20d0*/  LDS R7, [R2+0x400] ;  /* 0x0004000002077984 */ /* 0x000ea80000000800 */
[----:B------:R-:W3:Y:S04]  /*20e0*/  LDS R5, [R2+0x200] ;  /* 0x0002000002057984 */ /* 0x000ee80000000800 */
[----:B------:R-:W4:Y:S04]  /*20f0*/  LDS R6, [R2+0x600] ;  /* 0x0006000002067984 */ /* 0x000f280000000800 */
[----:B------:R-:W0:Y:S04]  /*2100*/  LDS R9, [R2+0x800] ;  /* 0x0008000002097984 */ /* 0x000e280000000800 */
        /* <DEDUP_REMOVED lines=37> */
[----:B------:R-:W-:-:S02]  /*2360*/  IADD3 R30, PT, PT, R29, R0, RZ ;  /* 0x000000001d1e7210 */ /* 0x000fc40007ffe0ff */
[----:B------:R-:W-:Y:S02]  /*2370*/  IADD3.X R32, PT, PT, RZ, RZ, RZ, P0, !PT ;  /* 0x000000ffff207210 */ /* 0x000fe400007fe4ff */
[C---:B------:R-:W-:Y:S02]  /*2380*/  ISETP.GE.U32.AND P1, PT, R30.reuse, 0x80, PT ;  /* 0x000000801e00780c */ /* 0x040fe40003f26070 */
        /* <DEDUP_REMOVED lines=22> */
[----:B-1----:R-:W-:-:S04]  /*24f0*/  SHF.L.U32 R38, R31, 0x2, RZ ;  /* 0x000000021f267819 */ /* 0x002fc800000006ff */
[C---:B------:R-:W-:Y:S02]  /*2500*/  IADD3 R36, P3, PT, R38.reuse, UR18, RZ ;  /* 0x0000001226247c10 */ /* 0x040fe4000ff7e0ff */
[----:B------:R-:W-:Y:S02]  /*2510*/  IADD3 R34, P4, PT, R38, UR16, RZ ;  /* 0x0000001026227c10 */ /* 0x000fe4000ff9e0ff */
[----:B------:R-:W-:Y:S02]  /*2520*/  IADD3.X R45, PT, PT, R40, UR19, RZ, P3, !PT ;  /* 0x00000013282d7c10 */ /* 0x000fe40009ffe4ff */
[C---:B------:R-:W-:Y:S01]  /*2530*/  IADD3 R32, P2, PT, R38.reuse, UR22, RZ ;  /* 0x0000001626207c10 */ /* 0x040fe2000ff5e0ff */
        /* <DEDUP_REMOVED lines=40> */
.L_x_1065:
[----:B------:R-:W-:Y:S05]  /*27c0*/  BSYNC.RECONVERGENT B0 ;  /* 0x0000000000007941 */ /* 0x000fea0003800200 */
.L_x_1064:
        /* <DEDUP_REMOVED lines=15> */
.L_x_1052:
        /* <DEDUP_REMOVED lines=8> */
.L_x_1067:
[----:B------:R-:W-:Y:S05]  /*2940*/  BSYNC B1 ;  /* 0x0000000000017941 */ /* 0x000fea0003800000 */
.L_x_1066:
        /* <DEDUP_REMOVED lines=8> */
.L_x_1068:
[----:B------:R-:W-:-:S05]  /*29d0*/  FADD.FTZ R73, R73, R94 ;  /* 0x0000005e49497221 */ /* 0x000fca0000010000 */
[----:B------:R-:W-:Y:S01]  /*29e0*/  MOV R101, R73 ;  /* 0x0000004900657202 */ /* 0x000fe20000000f00 */
[----:B------:R-:W-:Y:S01]  /*29f0*/  HFMA2 R102, -RZ, RZ, 0, 1.1920928955078125e-07 ;  /* 0x00000002ff667431 */ /* 0x000fe200000001ff */
[----:B------:R-:W-:-:S07]  /*2a00*/  MOV R75, R100 ;  /* 0x00000064004b7202 */ /* 0x000fce0000000f00 */
[----:B------:R-:W-:Y:S05]  /*2a10*/  WARPSYNC.COLLECTIVE R98, `(.L_x_1069) ;  /* 0x0000000062087348 */ /* 0x000fea0003c00000 */
[----:B------:R0:W1:Y:S02]  /*2a20*/  SHFL.BFLY P0, R100, R101, R102, R103 ;  /* 0x0c00006665647389 */ /* 0x0000640000000067 */
[----:B01----:R-:W-:Y:S05]  /*2a30*/  ENDCOLLECTIVE ;  /* 0x000000000000791b */ /* 0x003fea0003800000 */
.L_x_1069:
[----:B------:R-:W-:-:S05]  /*2a40*/  FADD.FTZ R75, R75, R96 ;  /* 0x000000604b4b7221 */ /* 0x000fca0000010000 */
[----:B------:R-:W-:Y:S02]  /*2a50*/  MOV R101, R75 ;  /* 0x0000004b00657202 */ /* 0x000fe40000000f00 */
[----:B------:R-:W-:-:S07]  /*2a60*/  MOV R72, R100 ;  /* 0x0000006400487202 */ /* 0x000fce0000000f00 */
[----:B------:R-:W-:Y:S05]  /*2a70*/  WARPSYNC.COLLECTIVE R98, `(.L_x_1070) ;  /* 0x0000000062087348 */ /* 0x000fea0003c00000 */
[----:B------:R0:W1:Y:S02]  /*2a80*/  SHFL.BFLY P0, R100, R101, R102, R103 ;  /* 0x0c00006665647389 */ /* 0x0000640000000067 */
[----:B01----:R-:W-:Y:S05]  /*2a90*/  ENDCOLLECTIVE ;  /* 0x000000000000791b */ /* 0x003fea0003800000 */
.L_x_1070:
[----:B------:R-:W-:-:S05]  /*2aa0*/  FADD.FTZ R72, R73, R72 ;  /* 0x0000004849487221 */ /* 0x000fca0000010000 */
[----:B------:R-:W-:Y:S01]  /*2ab0*/  MOV R101, R72 ;  /* 0x0000004800657202 */ /* 0x000fe20000000f00 */
[----:B------:R-:W-:Y:S01]  /*2ac0*/  HFMA2 R102, -RZ, RZ, 0, 2.384185791015625e-07 ;  /* 0x00000004ff667431 */ /* 0x000fe200000001ff */
[----:B------:R-:W-:-:S07]  /*2ad0*/  MOV R74, R100 ;  /* 0x00000064004a7202 */ /* 0x000fce0000000f00 */
[----:B------:R-:W-:Y:S05]  /*2ae0*/  WARPSYNC.COLLECTIVE R98, `(.L_x_1071) ;  /* 0x0000000062087348 */ /* 0x000fea0003c00000 */
[----:B------:R0:W1:Y:S02]  /*2af0*/  SHFL.BFLY P0, R100, R101, R102, R103 ;  /* 0x0c00006665647389 */ /* 0x0000640000000067 */
[----:B01----:R-:W-:Y:S05]  /*2b00*/  ENDCOLLECTIVE ;  /* 0x000000000000791b */ /* 0x003fea0003800000 */
.L_x_1071:
[----:B------:R-:W-:-:S05]  /*2b10*/  FADD.FTZ R74, R75, R74 ;  /* 0x0000004a4b4a7221 */ /* 0x000fca0000010000 */
[----:B------:R-:W-:Y:S02]  /*2b20*/  MOV R101, R74 ;  /* 0x0000004a00657202 */ /* 0x000fe40000000f00 */
[----:B------:R-:W-:-:S07]  /*2b30*/  MOV R95, R100 ;  /* 0x00000064005f7202 */ /* 0x000fce0000000f00 */
[----:B------:R-:W-:Y:S05]  /*2b40*/  WARPSYNC.COLLECTIVE R98, `(.L_x_1072) ;  /* 0x0000000062087348 */ /* 0x000fea0003c00000 */
[----:B------:R0:W1:Y:S02]  /*2b50*/  SHFL.BFLY P0, R100, R101, R102, R103 ;  /* 0x0c00006665647389 */ /* 0x0000640000000067 */
[----:B01----:R-:W-:Y:S05]  /*2b60*/  ENDCOLLECTIVE ;  /* 0x000000000000791b */ /* 0x003fea0003800000 */
.L_x_1072:
[----:B------:R-:W-:-:S05]  /*2b70*/  FADD.FTZ R95, R72, R95 ;  /* 0x0000005f485f7221 */ /* 0x000fca0000010000 */
[----:B------:R-:W-:Y:S01]  /*2b80*/  MOV R101, R95 ;  /* 0x0000005f00657202 */ /* 0x000fe20000000f00 */
[----:B------:R-:W-:Y:S01]  /*2b90*/  HFMA2 R102, -RZ, RZ, 0, 4.76837158203125e-07 ;  /* 0x00000008ff667431 */ /* 0x000fe200000001ff */
[----:B------:R-:W-:-:S07]  /*2ba0*/  MOV R99, R100 ;  /* 0x0000006400637202 */ /* 0x000fce0000000f00 */
[----:B------:R-:W-:Y:S05]  /*2bb0*/  WARPSYNC.COLLECTIVE R98, `(.L_x_1073) ;  /* 0x0000000062087348 */ /* 0x000fea0003c00000 */
[----:B------:R0:W1:Y:S02]  /*2bc0*/  SHFL.BFLY P0, R100, R101, R102, R103 ;  /* 0x0c00006665647389 */ /* 0x0000640000000067 */
[----:B01----:R-:W-:Y:S05]  /*2bd0*/  ENDCOLLECTIVE ;  /* 0x000000000000791b */ /* 0x003fea0003800000 */
.L_x_1073:
[----:B------:R-:W-:-:S05]  /*2be0*/  FADD.FTZ R99, R74, R99 ;  /* 0x000000634a637221 */ /* 0x000fca0000010000 */
[----:B------:R-:W-:Y:S02]  /*2bf0*/  MOV R101, R99 ;  /* 0x0000006300657202 */ /* 0x000fe40000000f00 */
[----:B------:R-:W-:-:S07]  /*2c00*/  MOV R94, R100 ;  /* 0x00000064005e7202 */ /* 0x000fce0000000f00 */
[----:B------:R-:W-:Y:S05]  /*2c10*/  WARPSYNC.COLLECTIVE R98, `(.L_x_1074) ;  /* 0x0000000062087348 */ /* 0x000fea0003c00000 */
[----:B------:R0:W1:Y:S02]  /*2c20*/  SHFL.BFLY P0, R100, R101, R102, R103 ;  /* 0x0c00006665647389 */ /* 0x0000640000000067 */
[----:B01----:R-:W-:Y:S05]  /*2c30*/  ENDCOLLECTIVE ;  /* 0x000000000000791b */ /* 0x003fea0003800000 */
.L_x_1074:
[----:B------:R-:W-:-:S05]  /*2c40*/  FADD.FTZ R94, R95, R94 ;  /* 0x0000005e5f5e7221 */ /* 0x000fca0000010000 */
[----:B------:R-:W-:Y:S01]  /*2c50*/  MOV R101, R94 ;  /* 0x0000005e00657202 */ /* 0x000fe20000000f00 */
[----:B------:R-:W-:Y:S01]  /*2c60*/  HFMA2 R102, -RZ, RZ, 0, 9.5367431640625e-07 ;  /* 0x00000010ff667431 */ /* 0x000fe200000001ff */
[----:B------:R-:W-:-:S07]  /*2c70*/  MOV R96, R100 ;  /* 0x0000006400607202 */ /* 0x000fce0000000f00 */
[----:B------:R-:W-:Y:S05]  /*2c80*/  WARPSYNC.COLLECTIVE R98, `(.L_x_1075) ;  /* 0x0000000062087348 */ /* 0x000fea0003c00000 */
[----:B------:R0:W1:Y:S02]  /*2c90*/  SHFL.BFLY P0, R100, R101, R102, R103 ;  /* 0x0c00006665647389 */ /* 0x0000640000000067 */
[----:B01----:R-:W-:Y:S05]  /*2ca0*/  ENDCOLLECTIVE ;  /* 0x000000000000791b */ /* 0x003fea0003800000 */
.L_x_1075:
[----:B------:R-:W-:-:S05]  /*2cb0*/  FADD.FTZ R96, R99, R96 ;  /* 0x0000006063607221 */ /* 0x000fca0000010000 */
[----:B------:R-:W-:Y:S02]  /*2cc0*/  MOV R101, R96 ;  /* 0x0000006000657202 */ /* 0x000fe40000000f00 */
[----:B------:R-:W-:-:S07]  /*2cd0*/  MOV R73, R100 ;  /* 0x0000006400497202 */ /* 0x000fce0000000f00 */
[----:B------:R-:W-:Y:S05]  /*2ce0*/  WARPSYNC.COLLECTIVE R98, `(.L_x_1076) ;  /* 0x0000000062087348 */ /* 0x000fea0003c00000 */
[----:B------:R0:W1:Y:S02]  /*2cf0*/  SHFL.BFLY P0, R100, R101, R102, R103 ;  /* 0x0c00006665647389 */ /* 0x0000640000000067 */
[----:B01----:R-:W-:Y:S05]  /*2d00*/  ENDCOLLECTIVE ;  /* 0x000000000000791b */ /* 0x003fea0003800000 */
.L_x_1076:
[----:B------:R-:W-:Y:S01]  /*2d10*/  MOV R75, R100 ;  /* 0x00000064004b7202 */ /* 0x000fe20000000f00 */
[----:B------:R-:W-:Y:S06]  /*2d20*/  BRA `(.L_x_1077) ;  /* 0xffffffdc00f87947 */ /* 0x000fec000383ffff */
.L_x_1078:
        /* <DEDUP_REMOVED lines=13> */
.L_x_2848:


//--------------------- .text._ZN10layer_norm31ln_parallel_residual_bwd_kernelINS_13Kernel_traitsIf13__nv_bfloat16fS2_fjLj256ELj1ELj4ELj1ELj16ENS_18Kernel_traits_baseILj256EfS2_fS2_fjLj128EEEEELb0ELb0ELb1EEEvNS_9BwdParamsE --------------------------
	.section	.text._ZN10layer_norm31ln_parallel_residual_bwd_kernelINS_13Kernel_traitsIf13__nv_bfloat16fS2_fjLj256ELj1ELj4ELj1ELj16ENS_18Kernel_traits_baseILj256EfS2_fS2_fjLj128EEEEELb0ELb0ELb1EEEvNS_9BwdParamsE,"ax",@progbits
	.align	128
        .global         _ZN10layer_norm31ln_parallel_residual_bwd_kernelINS_13Kernel_traitsIf13__nv_bfloat16fS2_fjLj256ELj1ELj4ELj1ELj16ENS_18Kernel_traits_baseILj256EfS2_fS2_fjLj128EEEEELb0ELb0ELb1EEEvNS_9BwdParamsE
        .type           _ZN10layer_norm31ln_parallel_residual_bwd_kernelINS_13Kernel_traitsIf13__nv_bfloat16fS2_fjLj256ELj1ELj4ELj1ELj16ENS_18Kernel_traits_baseILj256EfS2_fS2_fjLj128EEEEELb0ELb0ELb1EEEvNS_9BwdParamsE,@function
        .size           _ZN10layer_norm31ln_parallel_residual_bwd_kernelINS_13Kernel_traitsIf13__nv_bfloat16fS2_fjLj256ELj1ELj4ELj1ELj16ENS_18Kernel_traits_baseILj256EfS2_fS2_fjLj128EEEEELb0ELb0ELb1EEEvNS_9BwdParamsE,(.L_x_2849 - _ZN10layer_norm31ln_parallel_residual_bwd_kernelINS_13Kernel_traitsIf13__nv_bfloat16fS2_fjLj256ELj1ELj4ELj1ELj16ENS_18Kernel_traits_baseILj256EfS2_fS2_fjLj128EEEEELb0ELb0ELb1EEEvNS_9BwdParamsE)
        .other          _ZN10layer_norm31ln_parallel_residual_bwd_kernelINS_13Kernel_traitsIf13__nv_bfloat16fS2_fjLj256ELj1ELj4ELj1ELj16ENS_18Kernel_traits_baseILj256EfS2_fS2_fjLj128EEEEELb0ELb0ELb1EEEvNS_9BwdParamsE,@"STO_CUDA_ENTRY STV_DEFAULT"
_ZN10layer_norm31ln_parallel_residual_bwd_kernelINS_13Kernel_traitsIf13__nv_bfloat16fS2_fjLj256ELj1ELj4ELj1ELj16ENS_18Kernel_traits_baseILj256EfS2_fS2_fjLj128EEEEELb0ELb0ELb1EEEvNS_9BwdParamsE:
.text._ZN10layer_norm31ln_parallel_residual_bwd_kernelINS_13Kernel_traitsIf13__nv_bfloat16fS2_fjLj256ELj1ELj4ELj1ELj16ENS_18Kernel_traits_baseILj256EfS2_fS2_fjLj128EEEEELb0ELb0ELb1EEEvNS_9BwdParamsE:
        /* <DEDUP_REMOVED lines=37> */
[----:B0-----:R-:W-:-:S05]  /*0250*/  IMAD.WIDE.U32 R20, R78, 0x20, R20 ;  /* 0x000000204e147825 */ /* 0x001fca00078e0014 */
[----:B------:R-:W5:Y:S01]  /*0260*/  LDG.E.128 R8, desc[UR10][R20.64] ;  /* 0x0000000a14087981 */ /* 0x000f62000c1e1d00 */
[----:B-1----:R-:W-:Y:S01]  /*0270*/  ISETP.NE.U32.AND P0, PT, RZ, UR4, PT ;  /* 0x00000004ff007c0c */ /* 0x002fe2000bf05070 */
[----:B--2---:R-:W-:Y:S02]  /*0280*/  IMAD.WIDE.U32 R2, R78, 0x20, R2 ;  /* 0x000000204e027825 */ /* 0x004fe400078e0002 */
[----:B------:R-:W5:Y:S02]  /*0290*/  LDG.E.128 R4, desc[UR10][R20.64+0x10] ;  /* 0x0000100a14047981 */ /* 0x000f64000c1e1d00 */
[----:B------:R-:W-:Y:S01]  /*02a0*/  HFMA2 R76, -RZ, RZ, 0, 0 ;  /* 0x00000000ff4c7431 */ /* 0x000fe200000001ff */
[----:B------:R-:W-:Y:S01]  /*02b0*/  BSSY B1, `(.L_x_1081) ;  /* 0x00001d7000017945 */ /* 0x000fe20003800000 */
[----:B------:R-:W-:Y:S01]  /*02c0*/  HFMA2 R82, -RZ, RZ, 0, 0 ;  /* 0x00000000ff527431 */ /* 0x000fe200000001ff */
[----:B------:R-:W5:Y:S01]  /*02d0*/  LDG.E.128 R16, desc[UR10][R2.64] ;  /* 0x0000000a02107981 */ /* 0x000f62000c1e1d00 */
[----:B------:R-:W-:Y:S01]  /*02e0*/  HFMA2 R84, -RZ, RZ, 0, 0 ;  /* 0x00000000ff547431 */ /* 0x000fe200000001ff */
[----:B------:R-:W-:-:S02]  /*02f0*/  ISETP.NE.AND.EX P0, PT, RZ, UR5, PT, P0 ;  /* 0x00000005ff007c0c */ /* 0x000fc4000bf05300 */
[----:B------:R-:W-:Y:S01]  /*0300*/  CS2R R68, SRZ ;  /* 0x0000000000447805 */ /* 0x000fe2000001ff00 */
[----:B------:R0:W5:Y:S01]  /*0310*/  LDG.E.128 R12, desc[UR10][R2.64+0x10] ;  /* 0x0000100a020c7981 */ /* 0x000162000c1e1d00 */
[----:B------:R-:W-:Y:S02]  /*0320*/  CS2R R66, SRZ ;  /* 0x0000000000427805 */ /* 0x000fe4000001ff00 */
[----:B------:R-:W-:Y:S02]  /*0330*/  CS2R R70, SRZ ;  /* 0x0000000000467805 */ /* 0x000fe4000001ff00 */
[----:B------:R-:W-:Y:S02]  /*0340*/  CS2R R54, SRZ ;  /* 0x0000000000367805 */ /* 0x000fe4000001ff00 */
[----:B------:R-:W-:Y:S02]  /*0350*/  CS2R R86, SRZ ;  /* 0x0000000000567805 */ /* 0x000fe4000001ff00 */
[----:B------:R-:W-:-:S02]  /*0360*/  CS2R R64, SRZ ;  /* 0x0000000000407805 */ /* 0x000fc4000001ff00 */
[----:B------:R-:W-:Y:S02]  /*0370*/  CS2R R62, SRZ ;  /* 0x00000000003e7805 */ /* 0x000fe4000001ff00 */
[----:B------:R-:W-:Y:S02]  /*0380*/  CS2R R72, SRZ ;  /* 0x0000000000487805 */ /* 0x000fe4000001ff00 */
[----:B------:R-:W-:Y:S02]  /*0390*/  MOV R80, RZ ;  /* 0x000000ff00507202 */ /* 0x000fe40000000f00 */
[----:B------:R-:W-:Y:S02]  /*03a0*/  CS2R R60, SRZ ;  /* 0x00000000003c7805 */ /* 0x000fe4000001ff00 */
[----:B------:R-:W-:Y:S02]  /*03b0*/  CS2R R58, SRZ ;  /* 0x00000000003a7805 */ /* 0x000fe4000001ff00 */
[----:B------:R-:W-:-:S02]  /*03c0*/  MOV R75, RZ ;  /* 0x000000ff004b7202 */ /* 0x000fc40000000f00 */
[----:B------:R-:W-:Y:S02]  /*03d0*/  CS2R R88, SRZ ;  /* 0x0000000000587805 */ /* 0x000fe4000001ff00 */
[----:B------:R-:W-:Y:S02]  /*03e0*/  CS2R R56, SRZ ;  /* 0x0000000000387805 */ /* 0x000fe4000001ff00 */
[----:B0-----:R-:W-:Y:S02]  /*03f0*/  CS2R R2, SRZ ;  /* 0x0000000000027805 */ /* 0x001fe4000001ff00 */
[----:B------:R-:W-:-:S07]  /*0400*/  MOV R79, RZ ;  /* 0x000000ff004f7202 */ /* 0x000fce0000000f00 */
.L_x_1091:
        /* <DEDUP_REMOVED lines=17> */
[----:B0-----:R-:W-:-:S05]  /*0520*/  IMAD.WIDE R94, R77, 0x4, R94 ;  /* 0x000000044d5e7825 */ /* 0x001fca00078e025e */
[----:B------:R0:W2:Y:S01]  /*0530*/  LDG.E R81, desc[UR10][R94.64] ;  /* 0x0000000a5e517981 */ /* 0x0000a2000c1e1900 */
[----:B------:R-:W-:-:S04]  /*0540*/  ISETP.NE.AND P2, PT, RZ, UR13, PT ;  /* 0x0000000dff007c0c */ /* 0x000fc8000bf45270 */
[----:B----4-:R-:W-:-:S05]  /*0550*/  FSEL R92, R90, RZ, !P2 ;  /* 0x000000ff5a5c7208 */ /* 0x010fca0005000000 */
[--C-:B---3--:R-:W-:Y:S01]  /*0560*/  FADD.FTZ R0, R40, -R92.reuse ;  /* 0x8000005c28007221 */ /* 0x108fe20000010000 */
[----:B--2---:R-:W-:Y:S01]  /*0570*/  SHF.L.U32 R40, R44, 0x10, RZ ;  /* 0x000000102c287819 */ /* 0x004fe200000006ff */
[----:B------:R-:W-:Y:S01]  /*0580*/  FADD.FTZ R42, R42, -R92 ;  /* 0x8000005c2a2a7221 */ /* 0x000fe20000010000 */
[----:B------:R-:W-:-:S03]  /*0590*/  SHF.L.U32 R85, R48, 0x10, RZ ;  /* 0x0000001030557819 */ /* 0x000fc600000006ff */
[----:B-----5:R-:W-:Y:S01]  /*05a0*/  FMUL.FTZ R83, R8, R40 ;  /* 0x0000002808537220 */ /* 0x020fe20000410000 */
[----:B0-----:R-:W-:Y:S01]  /*05b0*/  SHF.L.U32 R94, R45, 0x10, RZ ;  /* 0x000000102d5e7819 */ /* 0x001fe200000006ff */
[----:B------:R-:W-:Y:S02]  /*05c0*/  FMUL.FTZ R0, R81, R0 ;  /* 0x0000000051007220 */ /* 0x000fe40000410000 */
[-C--:B------:R-:W-:Y:S01]  /*05d0*/  FFMA.FTZ R83, R16, R85.reuse, R83 ;  /* 0x0000005510537223 */ /* 0x080fe20000010053 */
[----:B------:R-:W-:Y:S01]  /*05e0*/  FADD.FTZ R88, R85, R88 ;  /* 0x0000005855587221 */ /* 0x000fe20000010000 */
[----:B------:R-:W-:Y:S01]  /*05f0*/  FFMA.FTZ R89, R0, R85, R89 ;  /* 0x0000005500597223 */ /* 0x000fe20000010059 */
[----:B------:R-:W-:Y:S01]  /*0600*/  FMUL.FTZ R85, R81, R42 ;  /* 0x0000002a51557220 */ /* 0x000fe20000410000 */
[----:B------:R-:W-:-:S03]  /*0610*/  FADD.FTZ R42, R94, R54 ;  /* 0x000000365e2a7221 */ /* 0x000fc60000010000 */
[-C--:B------:R-:W-:Y:S02]  /*0620*/  FFMA.FTZ R90, R85, R94.reuse, R55 ;  /* 0x0000005e555a7223 */ /* 0x080fe40000010037 */
[----:B------:R-:W2:Y:S01]  /*0630*/  LDG.E.128 R52, desc[UR10][R52.64+0x10] ;  /* 0x0000100a34347981 */ /* 0x000ea2000c1e1d00 */
[----:B------:R-:W-:Y:S01]  /*0640*/  SHF.L.U32 R91, R49, 0x10, RZ ;  /* 0x00000010315b7819 */ /* 0x000fe200000006ff */
[----:B------:R-:W-:Y:S01]  /*0650*/  FMUL.FTZ R93, R10, R94 ;  /* 0x0000005e0a5d7220 */ /* 0x000fe20000410000 */
[----:B------:R-:W-:Y:S01]  /*0660*/  PRMT R44, R44, 0x7632, R44 ;  /* 0x000076322c2c7816 */ /* 0x000fe2000000002c */
[----:B------:R-:W-:Y:S01]  /*0670*/  FADD.FTZ R94, R41, -R92 ;  /* 0x8000005c295e7221 */ /* 0x000fe20000010000 */
[----:B------:R-:W-:Y:S01]  /*0680*/  FFMA.FTZ R87, R0, R40, R87 ;  /* 0x0000002800577223 */ /* 0x000fe20000010057 */
[----:B------:R-:W-:Y:S01]  /*0690*/  FADD.FTZ R86, R40, R86 ;  /* 0x0000005628567221 */ /* 0x000fe20000010000 */
[-C--:B------:R-:W-:Y:S01]  /*06a0*/  FFMA.FTZ R84, R85, R91.reuse, R84 ;  /* 0x0000005b55547223 */ /* 0x080fe20000010054 */
[----:B------:R-:W-:Y:S01]  /*06b0*/  FFMA.FTZ R40, R18, R91, R93 ;  /* 0x0000005b12287223 */ /* 0x000fe2000001005d */
[----:B------:R-:W-:Y:S01]  /*06c0*/  FADD.FTZ R82, R91, R82 ;  /* 0x000000525b527221 */ /* 0x000fe20000010000 */
[----:B------:R-:W-:Y:S01]  /*06d0*/  SHF.L.U32 R44, R44, 0x10, RZ ;  /* 0x000000102c2c7819 */ /* 0x000fe200000006ff */
[----:B------:R-:W-:Y:S01]  /*06e0*/  FMUL.FTZ R91, R81, R94 ;  /* 0x0000005e515b7220 */ /* 0x000fe20000410000 */
[----:B------:R-:W-:-:S03]  /*06f0*/  PRMT R48, R48, 0x7632, R48 ;  /* 0x0000763230307816 */ /* 0x000fc60000000030 */
[-C--:B------:R-:W-:Y:S01]  /*0700*/  FFMA.FTZ R80, R91, R44.reuse, R80 ;  /* 0x0000002c5b507223 */ /* 0x080fe20000010050 */
[----:B------:R-:W-:Y:S01]  /*0710*/  SHF.L.U32 R48, R48, 0x10, RZ ;  /* 0x0000001030307819 */ /* 0x000fe200000006ff */
[----:B------:R-:W-:Y:S01]  /*0720*/  FADD.FTZ R76, R44, R76 ;  /* 0x0000004c2c4c7221 */ /* 0x000fe20000010000 */
[----:B------:R-:W-:Y:S01]  /*0730*/  FMUL.FTZ R44, R9, R44 ;  /* 0x0000002c092c7220 */ /* 0x000fe20000410000 */
[----:B------:R-:W-:-:S03]  /*0740*/  PRMT R45, R45, 0x7632, R45 ;  /* 0x000076322d2d7816 */ /* 0x000fc6000000002d */
[----:B------:R-:W-:Y:S01]  /*0750*/  FFMA.FTZ R41, R17, R48, R44 ;  /* 0x0000003011297223 */ /* 0x000fe2000001002c */
[----:B------:R-:W-:Y:S01]  /*0760*/  FADD.FTZ R44, R43, -R92 ;  /* 0x8000005c2b2c7221 */ /* 0x000fe20000010000 */
[----:B------:R-:W-:Y:S02]  /*0770*/  PRMT R49, R49, 0x7632, R49 ;  /* 0x0000763231317816 */ /* 0x000fe40000000031 */
[----:B------:R-:W-:Y:S01]  /*0780*/  SHF.L.U32 R43, R45, 0x10, RZ ;  /* 0x000000102d2b7819 */ /* 0x000fe200000006ff */
[----:B------:R-:W-:Y:S01]  /*0790*/  FMUL.FTZ R45, R81, R44 ;  /* 0x0000002c512d7220 */ /* 0x000fe20000410000 */
[----:B------:R-:W-:Y:S01]  /*07a0*/  FFMA.FTZ R79, R91, R48, R79 ;  /* 0x000000305b4f7223 */ /* 0x000fe2000001004f */
[----:B------:R-:W-:Y:S01]  /*07b0*/  FADD.FTZ R75, R48, R75 ;  /* 0x0000004b304b7221 */ /* 0x000fe20000010000 */
[----:B------:R-:W-:Y:S01]  /*07c0*/  SHF.L.U32 R44, R49, 0x10, RZ ;  /* 0x00000010312c7819 */ /* 0x000fe200000006ff */
[-C--:B------:R-:W-:Y:S01]  /*07d0*/  FMUL.FTZ R48, R11, R43.reuse ;  /* 0x0000002b0b307220 */ /* 0x080fe20000410000 */
[----:B------:R-:W-:Y:S01]  /*07e0*/  FFMA.FTZ R72, R45, R43, R72 ;  /* 0x0000002b2d487223 */ /* 0x000fe20000010048 */
[----:B------:R-:W-:-:S02]  /*07f0*/  FADD.FTZ R70, R43, R70 ;  /* 0x000000462b467221 */ /* 0x000fc40000010000 */
[-C--:B------:R-:W-:Y:S01]  /*0800*/  FFMA.FTZ R43, R19, R44.reuse, R48 ;  /* 0x0000002c132b7223 */ /* 0x080fe20000010030 */
[----:B------:R-:W-:Y:S01]  /*0810*/  FFMA.FTZ R73, R45, R44, R73 ;  /* 0x0000002c2d497223 */ /* 0x000fe20000010049 */
[----:B------:R-:W-:Y:S01]  /*0820*/  FADD.FTZ R71, R44, R71 ;  /* 0x000000472c477221 */ /* 0x000fe20000010000 */
[----:B------:R-:W-:Y:S01]  /*0830*/  UMOV UR4, 0xffffffff ;  /* 0xffffffff00047882 */ /* 0x000fe20000000000 */
[----:B------:R-:W-:-:S04]  /*0840*/  ISETP.NE.U32.AND P1, PT, RZ, UR24, PT ;  /* 0x00000018ff007c0c */ /* 0x000fc8000bf25070 */
[----:B------:R-:W-:Y:S01]  /*0850*/  ISETP.NE.AND.EX P1, PT, RZ, UR25, PT, P1 ;  /* 0x00000019ff007c0c */ /* 0x000fe2000bf25310 */
[--C-:B--2---:R-:W-:Y:S01]  /*0860*/  FADD.FTZ R52, R52, -R92.reuse ;  /* 0x8000005c34347221 */ /* 0x104fe20000010000 */
[--C-:B------:R-:W-:Y:S01]  /*0870*/  FADD.FTZ R94, R53, -R92.reuse ;  /* 0x8000005c355e7221 */ /* 0x100fe20000010000 */
[----:B------:R-:W-:Y:S01]  /*0880*/  SHF.L.U32 R53, R50, 0x10, RZ ;  /* 0x0000001032357819 */ /* 0x000fe200000006ff */
[----:B------:R-:W-:Y:S01]  /*0890*/  FADD.FTZ R96, R55, -R92 ;  /* 0x8000005c37607221 */ /* 0x000fe20000010000 */
[----:B------:R-:W-:Y:S01]  /*08a0*/  FMUL.FTZ R49, R81, R52 ;  /* 0x0000003451317220 */ /* 0x000fe20000410000 */
[----:B------:R-:W-:Y:S02]  /*08b0*/  SHF.L.U32 R55, R46, 0x10, RZ ;  /* 0x000000102e377819 */ /* 0x000fe400000006ff */
[----:B------:R-:W-:Y:S02]  /*08c0*/  PRMT R50, R50, 0x7632, R50 ;  /* 0x0000763232327816 */ /* 0x000fe40000000032 */
[----:B------:R-:W-:Y:S01]  /*08d0*/  PRMT R46, R46, 0x7632, R46 ;  /* 0x000076322e2e7816 */ /* 0x000fe2000000002e */
[C---:B------:R-:W-:Y:S01]  /*08e0*/  FFMA.FTZ R48, R49.reuse, R53, R2 ;  /* 0x0000003531307223 */ /* 0x040fe20000010002 */
[----:B------:R-:W-:Y:S01]  /*08f0*/  SHF.L.U32 R2, R50, 0x10, RZ ;  /* 0x0000001032027819 */ /* 0x000fe200000006ff */
[-C--:B------:R-:W-:Y:S01]  /*0900*/  FMUL.FTZ R93, R4, R55.reuse ;  /* 0x00000037045d7220 */ /* 0x080fe20000410000 */
[----:B------:R-:W-:Y:S01]  /*0910*/  FFMA.FTZ R62, R49, R55, R62 ;  /* 0x00000037313e7223 */ /* 0x000fe2000001003e */
[----:B------:R-:W-:Y:S01]  /*0920*/  FADD.FTZ R66, R55, R66 ;  /* 0x0000004237427221 */ /* 0x000fe20000010000 */
[----:B------:R-:W-:Y:S01]  /*0930*/  SHF.L.U32 R46, R46, 0x10, RZ ;  /* 0x000000102e2e7819 */ /* 0x000fe200000006ff */
[----:B------:R-:W-:Y:S01]  /*0940*/  FMUL.FTZ R52, R81, R94 ;  /* 0x0000005e51347220 */ /* 0x000fe20000410000 */
[----:B------:R-:W-:Y:S01]  /*0950*/  FADD.FTZ R54, R54, -R92 ;  /* 0x8000005c36367221 */ /* 0x000fe20000010000 */
[----:B------:R-:W-:-:S02]  /*0960*/  SHF.L.U32 R55, R47, 0x10, RZ ;  /* 0x000000102f377819 */ /* 0x000fc400000006ff */
[----:B------:R-:W-:Y:S01]  /*0970*/  PRMT R47, R47, 0x7632, R47 ;  /* 0x000076322f2f7816 */ /* 0x000fe2000000002f */
[----:B------:R-:W-:Y:S01]  /*0980*/  FFMA.FTZ R44, R12, R53, R93 ;  /* 0x000000350c2c7223 */ /* 0x000fe2000001005d */
[----:B------:R-:W-:Y:S01]  /*0990*/  FADD.FTZ R58, R53, R58 ;  /* 0x0000003a353a7221 */ /* 0x000fe20000010000 */
[----:B------:R-:W-:Y:S01]  /*09a0*/  FFMA.FTZ R92, R52, R2, R3 ;  /* 0x00000002345c7223 */ /* 0x000fe20000010003 */
[----:B------:R-:W-:Y:S01]  /*09b0*/  FMUL.FTZ R50, R5, R46 ;  /* 0x0000002e05327220 */ /* 0x000fe20000410000 */
[----:B------:R-:W-:Y:S01]  /*09c0*/  FMUL.FTZ R53, R81, R54 ;  /* 0x0000003651357220 */ /* 0x000fe20000410000 */
[C---:B------:R-:W-:Y:S02]  /*09d0*/  SHF.L.U32 R3, R51.reuse, 0x10, RZ ;  /* 0x0000001033037819 */ /* 0x040fe400000006ff */
[----:B------:R-:W-:Y:S02]  /*09e0*/  PRMT R51, R51, 0x7632, R51 ;  /* 0x0000763233337816 */ /* 0x000fe40000000033 */
[----:B------:R-:W-:Y:S01]  /*09f0*/  SHF.L.U32 R54, R47, 0x10, RZ ;  /* 0x000000102f367819 */ /* 0x000fe200000006ff */
[----:B------:R-:W-:Y:S01]  /*0a00*/  FFMA.FTZ R50, R13, R2, R50 ;  /* 0x000000020d327223 */ /* 0x000fe20000010032 */
[----:B------:R-:W-:Y:S01]  /*0a10*/  FADD.FTZ R59, R2, R59 ;  /* 0x0000003b023b7221 */ /* 0x000fe20000010000 */
[----:B------:R-:W-:Y:S01]  /*0a20*/  SHF.L.U32 R2, R51, 0x10, RZ ;  /* 0x0000001033027819 */ /* 0x000fe200000006ff */
[----:B------:R-:W-:Y:S01]  /*0a30*/  FMUL.FTZ R94, R81, R96 ;  /* 0x00000060515e7220 */ /* 0x000fe20000410000 */
[----:B------:R-:W-:Y:S01]  /*0a40*/  FMUL.FTZ R93, R6, R55 ;  /* 0x00000037065d7220 */ /* 0x000fe20000410000 */
[----:B------:R-:W-:Y:S01]  /*0a50*/  FMUL.FTZ R96, R7, R54 ;  /* 0x0000003607607220 */ /* 0x000fe20000410000 */
[----:B------:R-:W-:Y:S01]  /*0a60*/  FFMA.FTZ R63, R52, R46, R63 ;  /* 0x0000002e343f7223 */ /* 0x000fe2000001003f */
[----:B------:R-:W-:Y:S01]  /*0a70*/  FADD.FTZ R67, R46, R67 ;  /* 0x000000432e437221 */ /* 0x000fe20000010000 */
[-C--:B------:R-:W-:Y:S01]  /*0a80*/  FFMA.FTZ R46, R14, R3.reuse, R93 ;  /* 0x000000030e2e7223 */ /* 0x080fe2000001005d */
[----:B------:R-:W-:Y:S01]  /*0a90*/  FFMA.FTZ R56, R53, R3, R56 ;  /* 0x0000000335387223 */ /* 0x000fe20000010038 */
[----:B------:R-:W-:Y:S01]  /*0aa0*/  FADD.FTZ R60, R3, R60 ;  /* 0x0000003c033c7221 */ /* 0x000fe20000010000 */
[-C--:B------:R-:W-:Y:S01]  /*0ab0*/  FFMA.FTZ R57, R94, R2.reuse, R57 ;  /* 0x000000025e397223 */ /* 0x080fe20000010039 */
[----:B------:R-:W-:Y:S01]  /*0ac0*/  FFMA.FTZ R47, R15, R2, R96 ;  /* 0x000000020f2f7223 */ /* 0x000fe20000010060 */
[----:B------:R-:W-:-:S02]  /*0ad0*/  FADD.FTZ R61, R2, R61 ;  /* 0x0000003d023d7221 */ /* 0x000fc40000010000 */
[----:B------:R-:W0:Y:S01]  /*0ae0*/  @P0 LDC.64 R2, c[0x0][0x438] ;  /* 0x00010e00ff020b82 */ /* 0x000e220000000a00 */
[----:B------:R-:W-:Y:S01]  /*0af0*/  FFMA.FTZ R65, R94, R54, R65 ;  /* 0x000000365e417223 */ /* 0x000fe20000010041 */
[----:B------:R-:W-:Y:S01]  /*0b00*/  FADD.FTZ R69, R54, R69 ;  /* 0x0000004536457221 */ /* 0x000fe20000010000 */
[----:B------:R-:W-:Y:S01]  /*0b10*/  FADD.FTZ R54, RZ, R83 ;  /* 0x00000053ff367221 */ /* 0x000fe20000010000 */
[----:B------:R-:W-:-:S03]  /*0b20*/  FFMA.FTZ R96, R0, R83, RZ ;  /* 0x0000005300607223 */ /* 0x000fc600000100ff */
[----:B------:R-:W-:Y:S01]  /*0b30*/  FADD.FTZ R51, R54, R41 ;  /* 0x0000002936337221 */ /* 0x000fe20000010000 */
[----:B------:R-:W-:-:S03]  /*0b40*/  FFMA.FTZ R96, R91, R41, R96 ;  /* 0x000000295b607223 */ /* 0x000fc60000010060 */
[----:B------:R-:W-:Y:S01]  /*0b50*/  FADD.FTZ R54, R51, R40 ;  /* 0x0000002833367221 */ /* 0x000fe20000010000 */
[----:B------:R-:W-:-:S03]  /*0b60*/  FFMA.FTZ R96, R85, R40, R96 ;  /* 0x0000002855607223 */ /* 0x000fc60000010060 */
[----:B------:R-:W-:Y:S01]  /*0b70*/  FADD.FTZ R51, R54, R43 ;  /* 0x0000002b36337221 */ /* 0x000fe20000010000 */
[----:B------:R-:W-:Y:S01]  /*0b80*/  FFMA.FTZ R96, R45, R43, R96 ;  /* 0x0000002b2d607223 */ /* 0x000fe20000010060 */
[----:B------:R-:W-:Y:S01]  /*0b90*/  FFMA.FTZ R64, R53, R55, R64 ;  /* 0x0000003735407223 */ /* 0x000fe20000010040 */
[----:B------:R-:W-:Y:S01]  /*0ba0*/  FADD.FTZ R68, R55, R68 ;  /* 0x0000004437447221 */ /* 0x000fe20000010000 */
[----:B------:R-:W-:Y:S01]  /*0bb0*/  FADD.FTZ R51, R51, R44 ;  /* 0x0000002c33337221 */ /* 0x000fe20000010000 */
[----:B------:R-:W-:Y:S01]  /*0bc0*/  FFMA.FTZ R55, R49, R44, R96 ;  /* 0x0000002c31377223 */ /* 0x000fe20000010060 */
[----:B0-----:R-:W-:-:S04]  /*0bd0*/  @P0 IMAD.WIDE.U32 R2, R74, 0x20, R2 ;  /* 0x000000204a020825 */ /* 0x001fc800078e0002 */
[----:B------:R-:W-:Y:S01]  /*0be0*/  FADD.FTZ R51, R51, R50 ;  /* 0x0000003233337221 */ /* 0x000fe20000010000 */
[----:B------:R-:W5:Y:S04]  /*0bf0*/  @P0 LDG.E.128 R20, desc[UR10][R2.64] ;  /* 0x0000000a02140981 */ /* 0x000f68000c1e1d00 */
[----:B------:R0:W5:Y:S01]  /*0c00*/  @P0 LDG.E.128 R24, desc[UR10][R2.64+0x10] ;  /* 0x0000100a02180981 */ /* 0x000162000c1e1d00 */
[----:B------:R-:W-:Y:S01]  /*0c10*/  FADD.FTZ R54, R51, R46 ;  /* 0x0000002e33367221 */ /* 0x000fe20000010000 */
[----:B0-----:R-:W-:-:S04]  /*0c20*/  FFMA.FTZ R2, R52, R50, R55 ;  /* 0x0000003234027223 */ /* 0x001fc80000010037 */
[----:B------:R-:W-:Y:S01]  /*0c30*/  FFMA.FTZ R3, R53, R46, R2 ;  /* 0x0000002e35037223 */ /* 0x000fe20000010002 */
[----:B------:R-:W-:-:S03]  /*0c40*/  FADD.FTZ R54, R54, R47 ;  /* 0x0000002f36367221 */ /* 0x000fc60000010000 */
[----:B------:R-:W-:Y:S01]  /*0c50*/  FFMA.FTZ R3, R94, R47, R3 ;  /* 0x0000002f5e037223 */ /* 0x000fe20000010003 */
[----:B------:R-:W-:Y:S06]  /*0c60*/  BRA.DIV UR4, `(.L_x_1082) ;  /* 0x0000001e04347947 */ /* 0x000fec000b800000 */
[----:B------:R-:W0:Y:S04]  /*0c70*/  SHFL.BFLY PT, R51, R54, 0x1, 0x1f ;  /* 0x0c201f0036337f89 */ /* 0x000e2800000e0000 */
[----:B------:R-:W1:Y:S01]  /*0c80*/  SHFL.BFLY PT, R2, R3, 0x1, 0x1f ;  /* 0x0c201f0003027f89 */ /* 0x000e6200000e0000 */
[----:B0-----:R-:W-:Y:S01]  /*0c90*/  FADD.FTZ R55, R54, R51 ;  /* 0x0000003336377221 */ /* 0x001fe20000010000 */
[----:B-1----:R-:W-:-:S04]  /*0ca0*/  FADD.FTZ R2, R3, R2 ;  /* 0x0000000203027221 */ /* 0x002fc80000010000 */
[----:B------:R-:W0:Y:S01]  /*0cb0*/  SHFL.BFLY PT, R96, R55, 0x2, 0x1f ;  /* 0x0c401f0037607f89 */ /* 0x000e2200000e0000 */
[----:B------:R-:W-:-:S03]  /*0cc0*/  MOV R3, R92 ;  /* 0x0000005c00037202 */ /* 0x000fc60000000f00 */
[----:B------:R-:W1:Y:S01]  /*0cd0*/  SHFL.BFLY PT, R51, R2, 0x2, 0x1f ;  /* 0x0c401f0002337f89 */ /* 0x000e6200000e0000 */
[----:B0-----:R-:W-:Y:S01]  /*0ce0*/  FADD.FTZ R96, R55, R96 ;  /* 0x0000006037607221 */ /* 0x001fe20000010000 */
[----:B------:R-:W-:Y:S01]  /*0cf0*/  MOV R55, R90 ;  /* 0x0000005a00377202 */ /* 0x000fe20000000f00 */
[----:B-1----:R-:W-:Y:S01]  /*0d00*/  FADD.FTZ R95, R2, R51 ;  /* 0x00000033025f7221 */ /* 0x002fe20000010000 */
[----:B------:R-:W-:Y:S02]  /*0d10*/  MOV R2, R48 ;  /* 0x0000003000027202 */ /* 0x000fe40000000f00 */
[----:B------:R-:W0:Y:S04]  /*0d20*/  SHFL.BFLY PT, R51, R96, 0x4, 0x1f ;  /* 0x0c801f0060337f89 */ /* 0x000e2800000e0000 */
[----:B------:R-:W1:Y:S01]  /*0d30*/  SHFL.BFLY PT, R98, R95, 0x4, 0x1f ;  /* 0x0c801f005f627f89 */ /* 0x000e6200000e0000 */
[----:B0-----:R-:W-:Y:S01]  /*0d40*/  FADD.FTZ R97, R96, R51 ;  /* 0x0000003360617221 */ /* 0x001fe20000010000 */
[----:B-1----:R-:W-:-:S04]  /*0d50*/  FADD.FTZ R98, R95, R98 ;  /* 0x000000625f627221 */ /* 0x002fc80000010000 */
[----:B------:R-:W0:Y:S04]  /*0d60*/  SHFL.BFLY PT, R54, R97, 0x8, 0x1f ;  /* 0x0d001f0061367f89 */ /* 0x000e2800000e0000 */
[----:B------:R-:W1:Y:S01]  /*0d70*/  SHFL.BFLY PT, R93, R98, 0x8, 0x1f ;  /* 0x0d001f00625d7f89 */ /* 0x000e6200000e0000 */
[----:B0-----:R-:W-:Y:S01]  /*0d80*/  FADD.FTZ R51, R97, R54 ;  /* 0x0000003661337221 */ /* 0x001fe20000010000 */
[----:B------:R-:W-:Y:S01]  /*0d90*/  MOV R54, R42 ;  /* 0x0000002a00367202 */ /* 0x000fe20000000f00 */
[----:B-1----:R-:W-:-:S03]  /*0da0*/  FADD.FTZ R93, R98, R93 ;  /* 0x0000005d625d7221 */ /* 0x002fc60000010000 */
[----:B------:R0:W1:Y:S04]  /*0db0*/  SHFL.BFLY PT, R42, R51, 0x10, 0x1f ;  /* 0x0e001f00332a7f89 */ /* 0x00006800000e0000 */
[----:B------:R0:W2:Y:S02]  /*0dc0*/  SHFL.BFLY PT, R90, R93, 0x10, 0x1f ;  /* 0x0e001f005d5a7f89 */ /* 0x0000a400000e0000 */
.L_x_1103:
[----:B-1----:R-:W-:Y:S01]  /*0dd0*/  FADD.FTZ R42, R51, R42 ;  /* 0x0000002a332a7221 */ /* 0x002fe20000010000 */
[----:B--2---:R-:W-:-:S03]  /*0de0*/  FADD.FTZ R90, R93, R90 ;  /* 0x0000005a5d5a7221 */ /* 0x004fc60000010000 */
[----:B0-----:R-:W-:Y:S01]  /*0df0*/  FMUL.FTZ R51, R42, UR14 ;  /* 0x0000000e2a337c20 */ /* 0x001fe20008410000 */
        /* <DEDUP_REMOVED lines=40> */
.L_x_1085:
        /* <DEDUP_REMOVED lines=33> */
.L_x_1084:
        /* <DEDUP_REMOVED lines=32> */
.L_x_1087:
        /* <DEDUP_REMOVED lines=33> */
.L_x_1083:
        /* <DEDUP_REMOVED lines=37> */
.L_x_1089:
        /* <DEDUP_REMOVED lines=33> */
.L_x_1088:
        /* <DEDUP_REMOVED lines=32> */
.L_x_1090:
        /* <DEDUP_REMOVED lines=32> */
.L_x_1086:
        /* <DEDUP_REMOVED lines=12> */
[----:B---3--:R-:W-:-:S03]  /*1fc0*/  @P2 IMAD.WIDE.U32 R48, R74, 0x10, R48 ;  /* 0x000000104a302825 */ /* 0x008fc600078e0030 */
[----:B------:R0:W-:Y:S01]  /*1fd0*/  @P1 STG.E.128 desc[UR10][R44.64+0x10], R32 ;  /* 0x000010202c001986 */ /* 0x0001e2000c101d0a */
[----:B------:R-:W-:-:S03]  /*1fe0*/  ISETP.GE.AND P1, PT, R77, R51, PT ;  /* 0x000000334d00720c */ /* 0x000fc60003f26270 */
[----:B------:R0:W-:Y:S04]  /*1ff0*/  STG.E.128 desc[UR10][R46.64], R40 ;  /* 0x000000282e007986 */ /* 0x0001e8000c101d0a */
[----:B------:R0:W-:Y:S06]  /*2000*/  @P2 STG.E.128 desc[UR10][R48.64], R28 ;  /* 0x0000001c30002986 */ /* 0x0001ec000c101d0a */
[----:B------:R-:W-:Y:S05]  /*2010*/  @!P1 BRA `(.L_x_1091) ;  /* 0xffffffe000fc9947 */ /* 0x000fea000383ffff */
[----:B------:R-:W-:Y:S05]  /*2020*/  BSYNC B1 ;  /* 0x0000000000017941 */ /* 0x000fea0003800000 */
.L_x_1081:
        /* <DEDUP_REMOVED lines=16> */
[----:B-----5:R-:W-:Y:S02]  /*2130*/  MOV R20, R2 ;  /* 0x0000000200147202 */ /* 0x020fe40000000f00 */
        /* <DEDUP_REMOVED lines=15> */
.L_x_1080:
[----:B------:R-:W-:Y:S05]  /*2230*/  BSYNC B0 ;  /* 0x0000000000007941 */ /* 0x000fea0003800000 */
.L_x_1079:
[----:B------:R-:W0:Y:S01]  /*2240*/  S2R R3, SR_CgaCtaId ;  /* 0x0000000000037919 */ /* 0x000e220000008800 */
[----:B------:R-:W-:Y:S01]  /*2250*/  MOV R0, 0x400 ;  /* 0x0000040000007802 */ /* 0x000fe20000000f00 */
[----:B------:R-:W-:Y:S05]  /*2260*/  WARPSYNC.ALL ;  /* 0x0000000000007948 */ /* 0x000fea0003800000 */
[----:B------:R-:W1:Y:S01]  /*2270*/  S2R R47, SR_TID.X ;  /* 0x00000000002f7919 */ /* 0x000e620000002100 */
[----:B------:R-:W2:Y:S01]  /*2280*/  S2UR UR4, SR_CTAID.X ;  /* 0x00000000000479c3 */ /* 0x000ea20000002500 */
[----:B------:R-:W3:Y:S01]  /*2290*/  LDCU.128 UR16, c[0x0][0x440] ;  /* 0x00008800ff1077ac */ /* 0x000ee20008000c00 */
[----:B------:R-:W4:Y:S01]  /*22a0*/  LDCU.128 UR20, c[0x0][0x450] ;  /* 0x00008a00ff1477ac */ /* 0x000f220008000c00 */
        /* <DEDUP_REMOVED lines=8> */
[----:B------:R-:W5:Y:S04]  /*2330*/  LDS R36, [R0+0x200] ;  /* 0x0002000000247984 */ /* 0x000f680000000800 */
[----:B------:R-:W3:Y:S04]  /*2340*/  LDS R37, [R0+0x600] ;  /* 0x0006000000257984 */ /* 0x000ee80000000800 */
[----:B------:R-:W4:Y:S04]  /*2350*/  LDS R40, [R0+0x800] ;  /* 0x0008000000287984 */ /* 0x000f280000000800 */
[----:B------:R-:W2:Y:S04]  /*2360*/  LDS R39, [R0+0xa00] ;  /* 0x000a000000277984 */ /* 0x000ea80000000800 */
[----:B------:R-:W-:Y:S04]  /*2370*/  LDS R42, [R0+0xc00] ;  /* 0x000c0000002a7984 */ /* 0x000fe80000000800 */
[----:B------:R-:W-:Y:S01]  /*2380*/  LDS R9, [R0+0xe00] ;  /* 0x000e000000097984 */ /* 0x000fe20000000800 */
[----:B------:R-:W-:Y:S01]  /*2390*/  BAR.SYNC.DEFER_BLOCKING 0x0 ;  /* 0x0000000000007b1d */ /* 0x000fe20000010000 */
[----:B0-----:R-:W-:-:S04]  /*23a0*/  FADD.FTZ R3, RZ, R3 ;  /* 0x00000003ff037221 */ /* 0x001fc80000010000 */
[----:B-1----:R-:W-:Y:S01]  /*23b0*/  FADD.FTZ R3, R3, R38 ;  /* 0x0000002603037221 */ /* 0x002fe20000010000 */
[----:B-----5:R-:W-:-:S04]  /*23c0*/  FADD.FTZ R36, RZ, R36 ;  /* 0x00000024ff247221 */ /* 0x020fc80000010000 */
[----:B---3--:R-:W-:Y:S01]  /*23d0*/  FADD.FTZ R36, R36, R37 ;  /* 0x0000002524247221 */ /* 0x008fe20000010000 */
[----:B------:R-:W-:Y:S01]  /*23e0*/  STS.128 [R2], R4 ;  /* 0x0000000402007388 */ /* 0x000fe20000000c00 */
[----:B----4-:R-:W-:-:S03]  /*23f0*/  FADD.FTZ R3, R3, R40 ;  /* 0x0000002803037221 */ /* 0x010fc60000010000 */
[----:B------:R-:W-:Y:S01]  /*2400*/  STS.128 [R2+0x10], R20 ;  /* 0x0000101402007388 */ /* 0x000fe20000000c00 */
[----:B--2---:R-:W-:Y:S01]  /*2410*/  FADD.FTZ R36, R36, R39 ;  /* 0x0000002724247221 */ /* 0x004fe20000010000 */
        /* <DEDUP_REMOVED lines=82> */
.L_x_1082:
        /* <DEDUP_REMOVED lines=8> */
.L_x_1093:
[----:B------:R-:W-:Y:S05]  /*29c0*/  BSYNC B2 ;  /* 0x0000000000027941 */ /* 0x000fea0003800000 */
.L_x_1092:
        /* <DEDUP_REMOVED lines=8> */
.L_x_1094:
[----:B------:R-:W-:-:S05]  /*2a50*/  FADD.FTZ R55, R54, R51 ;  /* 0x0000003336377221 */ /* 0x000fca0000010000 */
[----:B------:R-:W-:Y:S01]  /*2a60*/  MOV R102, R55 ;  /* 0x0000003700667202 */ /* 0x000fe20000000f00 */
[----:B------:R-:W-:Y:S01]  /*2a70*/  HFMA2 R101, -RZ, RZ, 0, 1.1920928955078125e-07 ;  /* 0x00000002ff657431 */ /* 0x000fe200000001ff */
[----:B------:R-:W-:-:S07]  /*2a80*/  MOV R2, R100 ;  /* 0x0000006400027202 */ /* 0x000fce0000000f00 */
[----:B------:R-:W-:Y:S05]  /*2a90*/  WARPSYNC.COLLECTIVE R99, `(.L_x_1095) ;  /* 0x0000000063087348 */ /* 0x000fea0003c00000 */
[----:B------:R0:W1:Y:S02]  /*2aa0*/  SHFL.BFLY P3, R100, R102, R101, R104 ;  /* 0x0c00006566647389 */ /* 0x0000640000060068 */
[----:B01----:R-:W-:Y:S05]  /*2ab0*/  ENDCOLLECTIVE ;  /* 0x000000000000791b */ /* 0x003fea0003800000 */
.L_x_1095:
[----:B------:R-:W-:Y:S01]  /*2ac0*/  FADD.FTZ R2, R3, R2 ;  /* 0x0000000203027221 */ /* 0x000fe20000010000 */
[----:B------:R-:W-:-:S04]  /*2ad0*/  MOV R3, R92 ;  /* 0x0000005c00037202 */ /* 0x000fc80000000f00 */
[----:B------:R-:W-:Y:S02]  /*2ae0*/  MOV R102, R2 ;  /* 0x0000000200667202 */ /* 0x000fe40000000f00 */
[----:B------:R-:W-:-:S07]  /*2af0*/  MOV R96, R100 ;  /* 0x0000006400607202 */ /* 0x000fce0000000f00 */
[----:B------:R-:W-:Y:S05]  /*2b00*/  WARPSYNC.COLLECTIVE R99, `(.L_x_1096) ;  /* 0x0000000063087348 */ /* 0x000fea0003c00000 */
[----:B------:R0:W1:Y:S02]  /*2b10*/  SHFL.BFLY P3, R100, R102, R101, R104 ;  /* 0x0c00006566647389 */ /* 0x0000640000060068 */
[----:B01----:R-:W-:Y:S05]  /*2b20*/  ENDCOLLECTIVE ;  /* 0x000000000000791b */ /* 0x003fea0003800000 */
.L_x_1096:
        /* <DEDUP_REMOVED lines=8> */
.L_x_1097:
[----:B------:R-:W-:Y:S01]  /*2bb0*/  FADD.FTZ R95, R2, R51 ;  /* 0x00000033025f7221 */ /* 0x000fe20000010000 */
[----:B------:R-:W-:-:S04]  /*2bc0*/  MOV R2, R48 ;  /* 0x0000003000027202 */ /* 0x000fc80000000f00 */
[----:B------:R-:W-:Y:S02]  /*2bd0*/  MOV R102, R95 ;  /* 0x0000005f00667202 */ /* 0x000fe40000000f00 */
[----:B------:R-:W-:-:S07]  /*2be0*/  MOV R51, R100 ;  /* 0x0000006400337202 */ /* 0x000fce0000000f00 */
[----:B------:R-:W-:Y:S05]  /*2bf0*/  WARPSYNC.COLLECTIVE R99, `(.L_x_1098) ;  /* 0x0000000063087348 */ /* 0x000fea0003c00000 */
[----:B------:R0:W1:Y:S02]  /*2c00*/  SHFL.BFLY P3, R100, R102, R101, R104 ;  /* 0x0c00006566647389 */ /* 0x0000640000060068 */
[----:B01----:R-:W-:Y:S05]  /*2c10*/  ENDCOLLECTIVE ;  /* 0x000000000000791b */ /* 0x003fea0003800000 */
.L_x_1098:
[----:B------:R-:W-:-:S05]  /*2c20*/  FADD.FTZ R97, R96, R51 ;  /* 0x0000003360617221 */ /* 0x000fca0000010000 */
[----:B------:R-:W-:Y:S01]  /*2c30*/  MOV R102, R97 ;  /* 0x0000006100667202 */ /* 0x000fe20000000f00 */
[----:B------:R-:W-:Y:S01]  /*2c40*/  HFMA2 R101, -RZ, RZ, 0, 4.76837158203125e-07 ;  /* 0x00000008ff657431 */ /* 0x000fe200000001ff */
[----:B------:R-:W-:-:S07]  /*2c50*/  MOV R98, R100 ;  /* 0x0000006400627202 */ /* 0x000fce0000000f00 */
[----:B------:R-:W-:Y:S05]  /*2c60*/  WARPSYNC.COLLECTIVE R99, `(.L_x_1099) ;  /* 0x0000000063087348 */ /* 0x000fea0003c00000 */
[----:B------:R0:W1:Y:S02]  /*2c70*/  SHFL.BFLY P3, R100, R102, R101, R104 ;  /* 0x0c00006566647389 */ /* 0x0000640000060068 */
[----:B01----:R-:W-:Y:S05]  /*2c80*/  ENDCOLLECTIVE ;  /* 0x000000000000791b */ /* 0x003fea0003800000 */
.L_x_1099:
[----:B------:R-:W-:-:S05]  /*2c90*/  FADD.FTZ R98, R95, R98 ;  /* 0x000000625f627221 */ /* 0x000fca0000010000 */
[----:B------:R-:W-:Y:S02]  /*2ca0*/  MOV R102, R98 ;  /* 0x0000006200667202 */ /* 0x000fe40000000f00 */
[----:B------:R-:W-:-:S07]  /*2cb0*/  MOV R54, R100 ;  /* 0x0000006400367202 */ /* 0x000fce0000000f00 */
[----:B------:R-:W-:Y:S05]  /*2cc0*/  WARPSYNC.COLLECTIVE R99, `(.L_x_1100) ;  /* 0x0000000063087348 */ /* 0x000fea0003c00000 */
[----:B------:R0:W1:Y:S02]  /*2cd0*/  SHFL.BFLY P3, R100, R102, R101, R104 ;  /* 0x0c00006566647389 */ /* 0x0000640000060068 */
[----:B01----:R-:W-:Y:S05]  /*2ce0*/  ENDCOLLECTIVE ;  /* 0x000000000000791b */ /* 0x003fea0003800000 */
.L_x_1100:
[----:B------:R-:W-:Y:S01]  /*2cf0*/  FADD.FTZ R51, R97, R54 ;  /* 0x0000003661337221 */ /* 0x000fe20000010000 */
[----:B------:R-:W-:-:S04]  /*2d00*/  MOV R54, R42 ;  /* 0x0000002a00367202 */ /* 0x000fc80000000f00 */
[----:B------:R-:W-:Y:S01]  /*2d10*/  MOV R102, R51 ;  /* 0x0000003300667202 */ /* 0x000fe20000000f00 */
[----:B------:R-:W-:Y:S01]  /*2d20*/  HFMA2 R101, -RZ, RZ, 0, 9.5367431640625e-07 ;  /* 0x00000010ff657431 */ /* 0x000fe200000001ff */
[----:B------:R-:W-:-:S07]  /*2d30*/  MOV R93, R100 ;  /* 0x00000064005d7202 */ /* 0x000fce0000000f00 */
[----:B------:R-:W-:Y:S05]  /*2d40*/  WARPSYNC.COLLECTIVE R99, `(.L_x_1101) ;  /* 0x0000000063087348 */ /* 0x000fea0003c00000 */
[----:B------:R0:W1:Y:S02]  /*2d50*/  SHFL.BFLY P3, R100, R102, R101, R104 ;  /* 0x0c00006566647389 */ /* 0x0000640000060068 */
[----:B01----:R-:W-:Y:S05]  /*2d60*/  ENDCOLLECTIVE ;  /* 0x000000000000791b */ /* 0x003fea0003800000 */
.L_x_1101:
[----:B------:R-:W-:-:S05]  /*2d70*/  FADD.FTZ R93, R98, R93 ;  /* 0x0000005d625d7221 */ /* 0x000fca0000010000 */
[----:B------:R-:W-:Y:S02]  /*2d80*/  MOV R102, R93 ;  /* 0x0000005d00667202 */ /* 0x000fe40000000f00 */
[----:B------:R-:W-:-:S07]  /*2d90*/  MOV R42, R100 ;  /* 0x00000064002a7202 */ /* 0x000fce0000000f00 */
[----:B------:R-:W-:Y:S05]  /*2da0*/  WARPSYNC.COLLECTIVE R99, `(.L_x_1102) ;  /* 0x0000000063087348 */ /* 0x000fea0003c00000 */
[----:B------:R0:W1:Y:S02]  /*2db0*/  SHFL.BFLY P3, R100, R102, R101, R104 ;  /* 0x0c00006566647389 */ /* 0x0000640000060068 */
[----:B01----:R-:W-:Y:S05]  /*2dc0*/  ENDCOLLECTIVE ;  /* 0x000000000000791b */ /* 0x003fea0003800000 */
.L_x_1102:
[----:B------:R-:W-:Y:S01]  /*2dd0*/  MOV R90, R100 ;  /* 0x00000064005a7202 */ /* 0x000fe20000000f00 */
[----:B------:R-:W-:Y:S06]  /*2de0*/  BRA `(.L_x_1103) ;  /* 0xffffffdc00f87947 */ /* 0x000fec000383ffff */
.L_x_1104:
        /* <DEDUP_REMOVED lines=9> */
.L_x_2849:


//--------------------- .text._ZN10layer_norm31ln_parallel_residual_bwd_kernelINS_13Kernel_traitsIf13__nv_bfloat16fS2_fjLj256ELj1ELj4ELj1ELj16ENS_18Kernel_traits_baseILj256EfS2_fS2_fjLj128EEEEELb0ELb1ELb0EEEvNS_9BwdParamsE --------------------------
	.section	.text._ZN10layer_norm31ln_parallel_residual_bwd_kernelINS_13Kernel_traitsIf13__nv_bfloat16fS2_fjLj256ELj1ELj4ELj1ELj16ENS_18Kernel_traits_baseILj256EfS2_fS2_fjLj128EEEEELb0ELb1ELb0EEEvNS_9BwdParamsE,"ax",@progbits
	.align	128
        .global         _ZN10layer_norm31ln_parallel_residual_bwd_kernelINS_13Kernel_traitsIf13__nv_bfloat16fS2_fjLj256ELj1ELj4ELj1ELj16ENS_18Kernel_traits_baseILj256EfS2_fS2_fjLj128EEEEELb0ELb1ELb0EEEvNS_9BwdParamsE
        .type           _ZN10layer_norm31ln_parallel_residual_bwd_kernelINS_13Kernel_traitsIf13__nv_bfloat16fS2_fjLj256ELj1ELj4ELj1ELj16ENS_18Kernel_traits_baseILj256EfS2_fS2_fjLj128EEEEELb0ELb1ELb0EEEvNS_9BwdParamsE,@function
        .size           _ZN10layer_norm31ln_parallel_residual_bwd_kernelINS_13Kernel_traitsIf13__nv_bfloat16fS2_fjLj256ELj1ELj4ELj1ELj16ENS_18Kernel_traits_baseILj256EfS2_fS2_fjLj128EEEEELb0ELb1ELb0EEEvNS_9BwdParamsE,(.L_x_2850 - _ZN10layer_norm31ln_parallel_residual_bwd_kernelINS_13Kernel_traitsIf13__nv_bfloat16fS2_fjLj256ELj1ELj4ELj1ELj16ENS_18Kernel_traits_baseILj256EfS2_fS2_fjLj128EEEEELb0ELb1ELb0EEEvNS_9BwdParamsE)
        .other          _ZN10layer_norm31ln_parallel_residual_bwd_kernelINS_13Kernel_traitsIf13__nv_bfloat16fS2_fjLj256ELj1ELj4ELj1ELj16ENS_18Kernel_traits_baseILj256EfS2_fS2_fjLj128EEEEELb0ELb1ELb0EEEvNS_9BwdParamsE,@"STO_CUDA_ENTRY STV_DEFAULT"
_ZN10layer_norm31ln_parallel_residual_bwd_kernelINS_13Kernel_traitsIf13__nv_bfloat16fS2_fjLj256ELj1ELj4ELj1ELj16ENS_18Kernel_traits_baseILj256EfS2_fS2_fjLj128EEEEELb0ELb1ELb0EEEvNS_9BwdParamsE:
.text._ZN10layer_norm31ln_parallel_residual_bwd_kernelINS_13Kernel_traitsIf13__nv_bfloat16fS2_fjLj256ELj1ELj4ELj1ELj16ENS_18Kernel_traits_baseILj256EfS2_fS2_fjLj128EEEEELb0ELb1ELb0EEEvNS_9BwdParamsE:
        /* <DEDUP_REMOVED lines=21> */
[----:B--2---:R0:W5:Y:S04]  /*0150*/  @P1 LDG.E.128 R16, desc[UR10][R6.64] ;  /* 0x0000000a06101981 */ /* 0x004168000c1e1d00 */
        /* <DEDUP_REMOVED lines=13> */
[----:B01----:R-:W-:Y:S05]  /*0230*/  @P0 BRA `(.L_x_1106) ;  /* 0x0000001800800947 */ /* 0x003fea0003800000 */
[----:B------:R-:W0:Y:S01]  /*0240*/  LDC.U8 R6, c[0x0][0x410] ;  /* 0x00010400ff067b82 */ /* 0x000e220000000000 */
[----:B------:R-:W-:-:S07]  /*0250*/  HFMA2 R36, -RZ, RZ, 0, 0 ;  /* 0x00000000ff247431 */ /* 0x000fce00000001ff */
.L_x_1120:
[----:B-1----:R-:W1:Y:S02]  /*0260*/  LDC.64 R52, c[0x0][0x3c8] ;  /* 0x0000f200ff347b82 */ /* 0x002e640000000a00 */
[----:B-1----:R-:W-:-:S05]  /*0270*/  IMAD.WIDE R54, R5, 0x4, R52 ;  /* 0x0000000405367825 */ /* 0x002fca00078e0234 */
[----:B-----5:R1:W5:Y:S01]  /*0280*/  LDG.E R65, desc[UR10][R54.64] ;  /* 0x0000000a36417981 */ /* 0x020362000c1e1900 */
[----:B------:R-:W-:Y:S01]  /*0290*/  MOV R0, UR20 ;  /* 0x0000001400007c02 */ /* 0x000fe20008000f00 */
[----:B------:R-:W-:Y:S01]  /*02a0*/  BSSY.RECONVERGENT B1, `(.L_x_1107) ;  /* 0x000005d000017945 */ /* 0x000fe20003800200 */
[----:B------:R-:W-:-:S03]  /*02b0*/  CS2R R56, SRZ ;  /* 0x0000000000387805 */ /* 0x000fc6000001ff00 */
[----:B------:R-:W-:-:S05]  /*02c0*/  IMAD R7, R5, R0, RZ ;  /* 0x0000000005077224 */ /* 0x000fca00078e02ff */
[----:B------:R-:W-:-:S04]  /*02d0*/  SHF.R.S32.HI R52, RZ, 0x1f, R7 ;  /* 0x0000001fff347819 */ /* 0x000fc80000011407 */
[----:B------:R-:W-:Y:S02]  /*02e0*/  LEA.HI R7, R52, R7, RZ, 0x3 ;  /* 0x0000000734077211 */ /* 0x000fe400078f18ff */
[----:B------:R-:W2:Y:S02]  /*02f0*/  LDC.64 R52, c[0x0][0x3c0] ;  /* 0x0000f000ff347b82 */ /* 0x000ea40000000a00 */
[----:B------:R-:W-:Y:S01]  /*0300*/  LEA.HI.SX32 R7, R7, R2, 0x1d ;  /* 0x0000000207077211 */ /* 0x000fe200078feaff */
[----:B-1----:R-:W-:Y:S06]  /*0310*/  @!P1 BRA `(.L_x_1108) ;  /* 0x0000000400549947 */ /* 0x002fec0003800000 */
[----:B------:R-:W1:Y:S01]  /*0320*/  LDC.64 R68, c[0x0][0x3a8] ;  /* 0x0000ea00ff447b82 */ /* 0x000e620000000a00 */
[----:B--2---:R-:W-:-:S06]  /*0330*/  IMAD.WIDE R66, R5, 0x4, R52 ;  /* 0x0000000405427825 */ /* 0x004fcc00078e0234 */
[----:B------:R-:W2:Y:S01]  /*0340*/  LDG.E R66, desc[UR10][R66.64] ;  /* 0x0000000a42427981 */ /* 0x000ea2000c1e1900 */
[----:B------:R-:W3:Y:S01]  /*0350*/  LDC.64 R60, c[0x0][0x428] ;  /* 0x00010a00ff3c7b82 */ /* 0x000ee20000000a00 */
[----:B-1----:R-:W-:-:S05]  /*0360*/  IMAD.WIDE.U32 R68, R7, 0x20, R68 ;  /* 0x0000002007447825 */ /* 0x002fca00078e0044 */
[----:B------:R-:W4:Y:S01]  /*0370*/  LDG.E.128 R52, desc[UR10][R68.64] ;  /* 0x0000000a44347981 */ /* 0x000f22000c1e1d00 */
[----:B---3--:R-:W-:-:S03]  /*0380*/  IMAD.WIDE.U32 R60, R7, 0x10, R60 ;  /* 0x00000010073c7825 */ /* 0x008fc600078e003c */
[----:B------:R-:W3:Y:S04]  /*0390*/  LDG.E.128 R56, desc[UR10][R68.64+0x10] ;  /* 0x0000100a44387981 */ /* 0x000ee8000c1e1d00 */
[----:B------:R-:W3:Y:S01]  /*03a0*/  LDG.E.128 R60, desc[UR10][R60.64] ;  /* 0x0000000a3c3c7981 */ /* 0x000ee2000c1e1d00 */
[----:B------:R-:W-:-:S04]  /*03b0*/  ISETP.NE.U32.AND P0, PT, RZ, UR14, PT ;  /* 0x0000000eff007c0c */ /* 0x000fc8000bf05070 */
[----:B------:R-:W-:-:S13]  /*03c0*/  ISETP.NE.AND.EX P0, PT, RZ, UR15, PT, P0 ;  /* 0x0000000fff007c0c */ /* 0x000fda000bf05300 */
[----:B------:R-:W1:Y:S02]  /*03d0*/  @P0 LDC.64 R72, c[0x0][0x438] ;  /* 0x00010e00ff480b82 */ /* 0x000e640000000a00 */
[----:B-1----:R-:W-:-:S05]  /*03e0*/  @P0 IMAD.WIDE.U32 R72, R7, 0x20, R72 ;  /* 0x0000002007480825 */ /* 0x002fca00078e0048 */
[----:B------:R-:W5:Y:S04]  /*03f0*/  @P0 LDG.E.128 R12, desc[UR10][R72.64] ;  /* 0x0000000a480c0981 */ /* 0x000f68000c1e1d00 */
[----:B------:R1:W5:Y:S01]  /*0400*/  @P0 LDG.E.128 R8, desc[UR10][R72.64+0x10] ;  /* 0x0000100a48080981 */ /* 0x000362000c1e1d00 */
[----:B0-----:R-:W-:-:S04]  /*0410*/  ISETP.NE.AND P0, PT, R6, RZ, PT ;  /* 0x000000ff0600720c */ /* 0x001fc80003f05270 */
[----:B--2---:R-:W-:-:S05]  /*0420*/  FSEL R70, R66, RZ, !P0 ;  /* 0x000000ff42467208 */ /* 0x004fca0004000000 */
[--C-:B----4-:R-:W-:Y:S01]  /*0430*/  FADD.FTZ R64, R52, -R70.reuse ;  /* 0x8000004634407221 */ /* 0x110fe20000010000 */
[--C-:B------:R-:W-:Y:S01]  /*0440*/  FADD.FTZ R52, R53, -R70.reuse ;  /* 0x8000004635347221 */ /* 0x100fe20000010000 */
[--C-:B------:R-:W-:Y:S01]  /*0450*/  FADD.FTZ R66, R55, -R70.reuse ;  /* 0x8000004637427221 */ /* 0x100fe20000010000 */
[--C-:B---3--:R-:W-:Y:S01]  /*0460*/  FADD.FTZ R56, R56, -R70.reuse ;  /* 0x8000004638387221 */ /* 0x108fe20000010000 */
[--C-:B------:R-:W-:Y:S01]  /*0470*/  FADD.FTZ R58, R58, -R70.reuse ;  /* 0x800000463a3a7221 */ /* 0x100fe20000010000 */
[C---:B------:R-:W-:Y:S02]  /*0480*/  PRMT R53, R60.reuse, 0x7632, R53 ;  /* 0x000076323c357816 */ /* 0x040fe40000000035 */
[----:B------:R-:W-:Y:S01]  /*0490*/  SHF.L.U32 R55, R60, 0x10, RZ ;  /* 0x000000103c377819 */ /* 0x000fe200000006ff */
[C---:B-----5:R-:W-:Y:S01]  /*04a0*/  FMUL.FTZ R69, R65.reuse, R56 ;  /* 0x0000003841457220 */ /* 0x060fe20000410000 */
[----:B------:R-:W-:Y:S01]  /*04b0*/  SHF.L.U32 R67, R62, 0x10, RZ ;  /* 0x000000103e437819 */ /* 0x000fe200000006ff */
[----:B------:R-:W-:Y:S01]  /*04c0*/  FMUL.FTZ R60, R65, R52 ;  /* 0x00000034413c7220 */ /* 0x000fe20000410000 */
[----:B------:R-:W-:Y:S01]  /*04d0*/  SHF.L.U32 R56, R53, 0x10, RZ ;  /* 0x0000001035387819 */ /* 0x000fe200000006ff */
[----:B------:R-:W-:Y:S01]  /*04e0*/  FMUL.FTZ R71, R65, R58 ;  /* 0x0000003a41477220 */ /* 0x000fe20000410000 */
[----:B------:R-:W-:Y:S01]  /*04f0*/  FMUL.FTZ R58, R16, R55 ;  /* 0x00000037103a7220 */ /* 0x000fe20000410000 */
[----:B------:R-:W-:Y:S01]  /*0500*/  FADD.FTZ R68, R57, -R70 ;  /* 0x8000004639447221 */ /* 0x000fe20000010000 */
[----:B------:R-:W-:Y:S01]  /*0510*/  FMUL.FTZ R3, R65, R64 ;  /* 0x0000004041037220 */ /* 0x000fe20000410000 */
[----:B------:R-:W-:Y:S01]  /*0520*/  PRMT R57, R61, 0x7632, R57 ;  /* 0x000076323d397816 */ /* 0x000fe20000000039 */
[----:B------:R-:W-:Y:S01]  /*0530*/  FADD.FTZ R36, R36, R67 ;  /* 0x0000004324247221 */ /* 0x000fe20000010000 */
[-C--:B------:R-:W-:Y:S01]  /*0540*/  FFMA.FTZ R24, R69, R67.reuse, R24 ;  /* 0x0000004345187223 */ /* 0x080fe20000010018 */
[----:B-1----:R-:W-:Y:S01]  /*0550*/  FMUL.FTZ R72, R20, R67 ;  /* 0x0000004314487220 */ /* 0x002fe20000410000 */
[----:B------:R-:W-:Y:S01]  /*0560*/  FADD.FTZ R54, R54, -R70 ;  /* 0x8000004636367221 */ /* 0x000fe20000010000 */
[----:B------:R-:W-:Y:S01]  /*0570*/  SHF.L.U32 R61, R61, 0x10, RZ ;  /* 0x000000103d3d7819 */ /* 0x000fe200000006ff */
[-C--:B------:R-:W-:Y:S01]  /*0580*/  FFMA.FTZ R33, R60, R56.reuse, R33 ;  /* 0x000000383c217223 */ /* 0x080fe20000010021 */
[----:B------:R-:W-:Y:S01]  /*0590*/  FADD.FTZ R29, R29, R56 ;  /* 0x000000381d1d7221 */ /* 0x000fe20000010000 */
[----:B------:R-:W-:Y:S01]  /*05a0*/  FMUL.FTZ R67, R17, R56 ;  /* 0x0000003811437220 */ /* 0x000fe20000410000 */
[----:B------:R-:W-:Y:S01]  /*05b0*/  FADD.FTZ R70, R59, -R70 ;  /* 0x800000463b467221 */ /* 0x000fe20000010000 */
[----:B------:R-:W-:Y:S01]  /*05c0*/  FADD.FTZ R56, RZ, R58 ;  /* 0x0000003aff387221 */ /* 0x000fe20000010000 */
[----:B------:R-:W-:Y:S01]  /*05d0*/  PRMT R59, R62, 0x7632, R59 ;  /* 0x000076323e3b7816 */ /* 0x000fe2000000003b */
[----:B------:R-:W-:Y:S01]  /*05e0*/  FFMA.FTZ R53, R3, R58, RZ ;  /* 0x0000003a03357223 */ /* 0x000fe200000100ff */
[C---:B------:R-:W-:Y:S01]  /*05f0*/  PRMT R62, R63.reuse, 0x7632, R62 ;  /* 0x000076323f3e7816 */ /* 0x040fe2000000003e */
[----:B------:R-:W-:Y:S01]  /*0600*/  FADD.FTZ R28, R28, R55 ;  /* 0x000000371c1c7221 */ /* 0x000fe20000010000 */
[----:B------:R-:W-:Y:S01]  /*0610*/  SHF.L.U32 R73, R63, 0x10, RZ ;  /* 0x000000103f497819 */ /* 0x000fe200000006ff */
[----:B------:R-:W-:Y:S01]  /*0620*/  FMUL.FTZ R63, R65, R54 ;  /* 0x00000036413f7220 */ /* 0x000fe20000410000 */
[----:B------:R-:W-:Y:S01]  /*0630*/  FFMA.FTZ R32, R3, R55, R32 ;  /* 0x0000003703207223 */ /* 0x000fe20000010020 */
[----:B------:R-:W-:Y:S01]  /*0640*/  SHF.L.U32 R74, R57, 0x10, RZ ;  /* 0x00000010394a7819 */ /* 0x000fe200000006ff */
[----:B------:R-:W-:Y:S01]  /*0650*/  FMUL.FTZ R64, R18, R61 ;  /* 0x0000003d12407220 */ /* 0x000fe20000410000 */
[----:B------:R-:W-:Y:S01]  /*0660*/  FADD.FTZ R55, R56, R67 ;  /* 0x0000004338377221 */ /* 0x000fe20000010000 */
[----:B------:R-:W-:Y:S01]  /*0670*/  FFMA.FTZ R56, R60, R67, R53 ;  /* 0x000000433c387223 */ /* 0x000fe20000010035 */
[----:B------:R-:W-:Y:S01]  /*0680*/  FADD.FTZ R30, R30, R61 ;  /* 0x0000003d1e1e7221 */ /* 0x000fe20000010000 */
[----:B------:R-:W-:Y:S01]  /*0690*/  FFMA.FTZ R34, R63, R61, R34 ;  /* 0x0000003d3f227223 */ /* 0x000fe20000010022 */
[----:B------:R-:W-:Y:S01]  /*06a0*/  SHF.L.U32 R52, R62, 0x10, RZ ;  /* 0x000000103e347819 */ /* 0x000fe200000006ff */
[----:B------:R-:W-:Y:S01]  /*06b0*/  FMUL.FTZ R61, R19, R74 ;  /* 0x0000004a133d7220 */ /* 0x000fe20000410000 */
[----:B------:R-:W-:Y:S01]  /*06c0*/  FADD.FTZ R62, R55, R64 ;  /* 0x00000040373e7221 */ /* 0x000fe20000010000 */
[----:B------:R-:W-:Y:S01]  /*06d0*/  FMUL.FTZ R66, R65, R66 ;  /* 0x0000004241427220 */ /* 0x000fe20000410000 */
[----:B------:R-:W-:Y:S01]  /*06e0*/  FFMA.FTZ R53, R63, R64, R56 ;  /* 0x000000403f357223 */ /* 0x000fe20000010038 */
[----:B------:R-:W-:Y:S01]  /*06f0*/  SHF.L.U32 R54, R59, 0x10, RZ ;  /* 0x000000103b367819 */ /* 0x000fe200000006ff */
[----:B------:R-:W-:Y:S01]  /*0700*/  FMUL.FTZ R68, R65, R68 ;  /* 0x0000004441447220 */ /* 0x000fe20000410000 */
[----:B------:R-:W-:Y:S01]  /*0710*/  FADD.FTZ R55, R62, R61 ;  /* 0x0000003d3e377221 */ /* 0x000fe20000010000 */
[----:B------:R-:W-:-:S02]  /*0720*/  FFMA.FTZ R56, R66, R61, R53 ;  /* 0x0000003d42387223 */ /* 0x000fc40000010035 */
[-C--:B------:R-:W-:Y:S01]  /*0730*/  FFMA.FTZ R25, R68, R54.reuse, R25 ;  /* 0x0000003644197223 */ /* 0x080fe20000010019 */
[----:B------:R-:W-:Y:S01]  /*0740*/  FADD.FTZ R37, R37, R54 ;  /* 0x0000003625257221 */ /* 0x000fe20000010000 */
[----:B------:R-:W-:Y:S01]  /*0750*/  FMUL.FTZ R59, R21, R54 ;  /* 0x00000036153b7220 */ /* 0x000fe20000410000 */
[----:B------:R-:W-:Y:S01]  /*0760*/  FADD.FTZ R54, R55, R72 ;  /* 0x0000004837367221 */ /* 0x000fe20000010000 */
[----:B------:R-:W-:Y:S01]  /*0770*/  FFMA.FTZ R53, R69, R72, R56 ;  /* 0x0000004845357223 */ /* 0x000fe20000010038 */
[----:B------:R-:W-:Y:S01]  /*0780*/  FMUL.FTZ R70, R65, R70 ;  /* 0x0000004641467220 */ /* 0x000fe20000410000 */
        /* <DEDUP_REMOVED lines=9> */
[----:B------:R-:W-:Y:S01]  /*0820*/  FFMA.FTZ R53, R71, R62, R54 ;  /* 0x0000003e47357223 */ /* 0x000fe20000010036 */
[----:B------:R-:W-:Y:S01]  /*0830*/  FFMA.FTZ R35, R66, R74, R35 ;  /* 0x0000004a42237223 */ /* 0x000fe20000010023 */
[----:B------:R-:W-:Y:S01]  /*0840*/  FADD.FTZ R31, R31, R74 ;  /* 0x0000004a1f1f7221 */ /* 0x000fe20000010000 */
[----:B------:R-:W-:Y:S01]  /*0850*/  FADD.FTZ R57, R52, R73 ;  /* 0x0000004934397221 */ /* 0x000fe20000010000 */
[----:B------:R-:W-:-:S07]  /*0860*/  FFMA.FTZ R56, R70, R73, R53 ;  /* 0x0000004946387223 */ /* 0x000fce0000010035 */
.L_x_1108:
[----:B------:R-:W-:Y:S05]  /*0870*/  BSYNC.RECONVERGENT B1 ;  /* 0x0000000000017941 */ /* 0x000fea0003800200 */
.L_x_1107:
        /* <DEDUP_REMOVED lines=21> */
.L_x_1132:
[----:B------:R-:W-:Y:S01]  /*09d0*/  BSSY.RECONVERGENT B1, `(.L_x_1110) ;  /* 0x0000122000017945 */ /* 0x000fe20003800200 */
[----:B--23--:R-:W-:Y:S01]  /*09e0*/  FADD.FTZ R53, R56, R75 ;  /* 0x0000004b38357221 */ /* 0x00cfe20000010000 */
[----:B----4-:R-:W-:Y:S02]  /*09f0*/  FADD.FTZ R52, R55, R76 ;  /* 0x0000004c37347221 */ /* 0x010fe40000010000 */
        /* <DEDUP_REMOVED lines=43> */
.L_x_1114:
        /* <DEDUP_REMOVED lines=33> */
.L_x_1113:
        /* <DEDUP_REMOVED lines=32> */
.L_x_1116:
        /* <DEDUP_REMOVED lines=24> */
[----:B-1----:R-:W-:Y:S02]  /*1240*/  F2FP.BF16.F32.PACK_AB R55, R43, R42 ;  /* 0x0000002a2b37723e */ /* 0x002fe400000010ff */
        /* <DEDUP_REMOVED lines=8> */
.L_x_1112:
        /* <DEDUP_REMOVED lines=33> */
[----:B------:R-:W-:Y:S01]  /*14e0*/  F2FP.BF16.F32.PACK_AB R53, R74, R53 ;  /* 0x000000354a35723e */ /* 0x000fe200000010ff */
[----:B------:R-:W-:Y:S06]  /*14f0*/  BRA `(.L_x_1115) ;  /* 0x0000000400847947 */ /* 0x000fec0003800000 */
.L_x_1118:
        /* <DEDUP_REMOVED lines=33> */
.L_x_1117:
        /* <DEDUP_REMOVED lines=17> */
[----:B-1----:R-:W-:Y:S01]  /*1820*/  FADD.FTZ R56, R59, -R48 ;  /* 0x800000303b387221 */ /* 0x002fe20000010000 */
        /* <DEDUP_REMOVED lines=14> */
.L_x_1119:
        /* <DEDUP_REMOVED lines=24> */
[----:B-1----:R-:W-:Y:S02]  /*1a90*/  F2FP.BF16.F32.PACK_AB R55, R43, R42 ;  /* 0x0000002a2b37723e */ /* 0x002fe400000010ff */
[----:B------:R-:W-:Y:S02]  /*1aa0*/  F2FP.BF16.F32.PACK_AB R54, R41, R40 ;  /* 0x000000282936723e */ /* 0x000fe400000010ff */
[----:B------:R-:W-:Y:S02]  /*1ab0*/  F2FP.BF16.F32.PACK_AB R53, R51, R50 ;  /* 0x000000323335723e */ /* 0x000fe400000010ff */
[----:B------:R-:W-:Y:S02]  /*1ac0*/  F2FP.BF16.F32.PACK_AB R52, R49, R48 ;  /* 0x000000303134723e */ /* 0x000fe400000010ff */
[----:B------:R-:W-:Y:S02]  /*1ad0*/  MOV R47, R55 ;  /* 0x00000037002f7202 */ /* 0x000fe40000000f00 */
[----:B------:R-:W-:-:S02]  /*1ae0*/  MOV R46, R54 ;  /* 0x00000036002e7202 */ /* 0x000fc40000000f00 */
[----:B------:R-:W-:Y:S02]  /*1af0*/  MOV R45, R53 ;  /* 0x00000035002d7202 */ /* 0x000fe40000000f00 */
[----:B------:R-:W-:-:S07]  /*1b00*/  MOV R44, R52 ;  /* 0x00000034002c7202 */ /* 0x000fce0000000f00 */
.L_x_1115:
[----:B------:R-:W-:-:S04]  /*1b10*/  ISETP.NE.U32.AND P0, PT, RZ, UR4, PT ;  /* 0x00000004ff007c0c */ /* 0x000fc8000bf05070 */
[----:B------:R-:W-:-:S13]  /*1b20*/  ISETP.NE.AND.EX P0, PT, RZ, UR5, PT, P0 ;  /* 0x00000005ff007c0c */ /* 0x000fda000bf05300 */
[----:B------:R-:W0:Y:S02]  /*1b30*/  @P0 LDC.64 R56, c[0x0][0x478] ;  /* 0x00011e00ff380b82 */ /* 0x000e240000000a00 */
[----:B0-----:R-:W-:-:S06]  /*1b40*/  @P0 IMAD.WIDE.U32 R74, R7, 0x20, R56 ;  /* 0x00000020074a0825 */ /* 0x001fcc00078e0038 */
[----:B------:R-:W0:Y:S01]  /*1b50*/  LDC.64 R56, c[0x0][0x468] ;  /* 0x00011a00ff387b82 */ /* 0x000e220000000a00 */
[----:B------:R2:W-:Y:S04]  /*1b60*/  @P0 STG.E.128 desc[UR10][R74.64], R48 ;  /* 0x000000304a000986 */ /* 0x0005e8000c101d0a */
[----:B------:R2:W-:Y:S01]  /*1b70*/  @P0 STG.E.128 desc[UR10][R74.64+0x10], R40 ;  /* 0x000010284a000986 */ /* 0x0005e2000c101d0a */
[----:B------:R-:W-:-:S04]  /*1b80*/  ISETP.NE.U32.AND P0, PT, RZ, UR6, PT ;  /* 0x00000006ff007c0c */ /* 0x000fc8000bf05070 */
[----:B------:R-:W-:Y:S01]  /*1b90*/  ISETP.NE.AND.EX P0, PT, RZ, UR7, PT, P0 ;  /* 0x00000007ff007c0c */ /* 0x000fe2000bf05300 */
[----:B0-----:R-:W-:-:S12]  /*1ba0*/  IMAD.WIDE.U32 R56, R7, 0x10, R56 ;  /* 0x0000001007387825 */ /* 0x001fd800078e0038 */
[----:B------:R-:W0:Y:S01]  /*1bb0*/  @P0 LDC.64 R76, c[0x0][0x470] ;  /* 0x00011c00ff4c0b82 */ /* 0x000e220000000a00 */
[----:B------:R2:W-:Y:S01]  /*1bc0*/  STG.E.128 desc[UR10][R56.64], R52 ;  /* 0x0000003438007986 */ /* 0x0005e2000c101d0a */
[----:B0-----:R-:W-:-:S05]  /*1bd0*/  @P0 IMAD.WIDE.U32 R76, R7, 0x10, R76 ;  /* 0x00000010074c0825 */ /* 0x001fca00078e004c */
[----:B------:R2:W-:Y:S02]  /*1be0*/  @P0 STG.E.128 desc[UR10][R76.64], R44 ;  /* 0x0000002c4c000986 */ /* 0x0005e4000c101d0a */
.L_x_1111:
[----:B------:R-:W-:Y:S05]  /*1bf0*/  BSYNC.RECONVERGENT B1 ;  /* 0x0000000000017941 */ /* 0x000fea0003800200 */
.L_x_1110:
[----:B--2---:R-:W2:Y:S02]  /*1c00*/  LDC.64 R52, c[0x0][0x380] ;  /* 0x0000e000ff347b82 */ /* 0x004ea40000000a00 */
[----:B--2---:R-:W-:-:S04]  /*1c10*/  LEA R5, R52, R5, 0x2 ;  /* 0x0000000534057211 */ /* 0x004fc800078e10ff */
[----:B------:R-:W-:-:S13]  /*1c20*/  ISETP.GE.AND P0, PT, R5, R53, PT ;  /* 0x000000350500720c */ /* 0x000fda0003f06270 */
[----:B------:R-:W-:Y:S05]  /*1c30*/  @!P0 BRA `(.L_x_1120) ;  /* 0xffffffe400888947 */ /* 0x000fea000383ffff */
.L_x_1106:
[----:B------:R-:W-:Y:S05]  /*1c40*/  BSYNC B0 ;  /* 0x0000000000007941 */ /* 0x000fea0003800000 */
.L_x_1105:
        /* <DEDUP_REMOVED lines=10> */
[----:B------:R2:W-:Y:S04]  /*1cf0*/  STS.128 [R2], R28 ;  /* 0x0000001c02007388 */ /* 0x0005e80000000c00 */
[----:B------:R-:W-:Y:S01]  /*1d00*/  STS.128 [R2+0x10], R36 ;  /* 0x0000102402007388 */ /* 0x000fe20000000c00 */
[----:B------:R-:W-:Y:S01]  /*1d10*/  BAR.SYNC.DEFER_BLOCKING 0x0 ;  /* 0x0000000000007b1d */ /* 0x000fe20000010000 */
[----:B--2---:R-:W-:-:S05]  /*1d20*/  IMAD R29, R0, UR9, RZ ;  /* 0x00000009001d7c24 */ /* 0x004fca000f8e02ff */
[----:B------:R-:W2:Y:S04]  /*1d30*/  LDS R4, [R3] ;  /* 0x0000000003047984 */ /* 0x000ea80000000800 */
[----:B------:R-:W3:Y:S04]  /*1d40*/  LDS R7, [R3+0x400] ;  /* 0x0004000003077984 */ /* 0x000ee80000000800 */
[----:B------:R-:W1:Y:S04]  /*1d50*/  LDS R5, [R3+0x200] ;  /* 0x0002000003057984 */ /* 0x000e680000000800 */
[----:B0-----:R-:W0:Y:S04]  /*1d60*/  LDS R6, [R3+0x600] ;  /* 0x0006000003067984 */ /* 0x001e280000000800 */
[----:B------:R-:W4:Y:S04]  /*1d70*/  LDS R9, [R3+0x800] ;  /* 0x0008000003097984 */ /* 0x000f280000000800 */
        /* <DEDUP_REMOVED lines=19> */
[----:B------:R-:W-:Y:S02]  /*1eb0*/  ISETP.GE.U32.AND P1, PT, R27, 0x80, PT ;  /* 0x000000801b00780c */ /* 0x000fe40003f26070 */
[C---:B------:R-:W-:Y:S01]  /*1ec0*/  SHF.L.U32 R0, R2.reuse, 0x2, RZ ;  /* 0x0000000202007819 */ /* 0x040fe200000006ff */
[----:B------:R-:W0:Y:S01]  /*1ed0*/  LDS R10, [R3] ;  /* 0x00000000030a7984 */ /* 0x000e220000000800 */
[----:B------:R-:W-:Y:S02]  /*1ee0*/  SHF.L.U64.HI R2, R2, 0x2, R29 ;  /* 0x0000000202027819 */ /* 0x000fe4000001021d */
[C---:B------:R-:W-:Y:S01]  /*1ef0*/  IADD3 R14, P2, PT, R0.reuse, UR18, RZ ;  /* 0x00000012000e7c10 */ /* 0x040fe2000ff5e0ff */
[----:B------:R-:W1:Y:S01]  /*1f00*/  LDS R15, [R3+0x400] ;  /* 0x00040000030f7984 */ /* 0x000e620000000800 */
[----:B------:R-:W-:-:S02]  /*1f10*/  IADD3 R0, P3, PT, R0, UR16, RZ ;  /* 0x0000001000007c10 */ /* 0x000fc4000ff7e0ff */
[----:B------:R-:W-:Y:S01]  /*1f20*/  ISETP.GE.U32.AND P0, PT, R27, 0x100, PT ;  /* 0x000001001b00780c */ /* 0x000fe20003f06070 */
[----:B-----5:R-:W2:Y:S01]  /*1f30*/  LDS R19, [R3+0x800] ;  /* 0x0008000003137984 */ /* 0x020ea20000000800 */
[----:B------:R-:W-:Y:S02]  /*1f40*/  IADD3.X R7, PT, PT, R2, UR17, RZ, P3, !PT ;  /* 0x0000001102077c10 */ /* 0x000fe40009ffe4ff */
[----:B------:R-:W-:Y:S01]  /*1f50*/  @P1 MOV R4, R0 ;  /* 0x0000000000041202 */ /* 0x000fe20000000f00 */
[----:B------:R-:W3:Y:S01]  /*1f60*/  LDS R12, [R3+0x200] ;  /* 0x00020000030c7984 */ /* 0x000ee20000000800 */
[-C--:B------:R-:W-:Y:S02]  /*1f70*/  @P1 MOV R5, R7.reuse ;  /* 0x0000000700051202 */ /* 0x080fe40000000f00 */
[----:B------:R-:W-:Y:S01]  /*1f80*/  @P1 IADD3 R0, P3, PT, R0, 0x200, RZ ;  /* 0x0000020000001810 */ /* 0x000fe20007f7e0ff */
[----:B------:R-:W4:Y:S03]  /*1f90*/  LDS R23, [R3+0xc00] ;  /* 0x000c000003177984 */ /* 0x000f260000000800 */
[----:B------:R-:W-:Y:S01]  /*1fa0*/  @P1 IADD3.X R7, PT, PT, RZ, R7, RZ, P3, !PT ;  /* 0x00000007ff071210 */ /* 0x000fe20001ffe4ff */
[----:B------:R-:W4:Y:S04]  /*1fb0*/  LDS R17, [R3+0x600] ;  /* 0x0006000003117984 */ /* 0x000f280000000800 */
[----:B------:R-:W4:Y:S04]  /*1fc0*/  LDS R21, [R3+0xa00] ;  /* 0x000a000003157984 */ /* 0x000f280000000800 */
[----:B------:R2:W4:Y:S01]  /*1fd0*/  LDS R25, [R3+0xe00] ;  /* 0x000e000003197984 */ /* 0x0005220000000800 */
[----:B0-----:R-:W-:-:S04]  /*1fe0*/  FADD.FTZ R10, RZ, R10 ;  /* 0x0000000aff0a7221 */ /* 0x001fc80000010000 */
[----:B-1----:R-:W-:Y:S01]  /*1ff0*/  FADD.FTZ R10, R10, R15 ;  /* 0x0000000f0a0a7221 */ /* 0x002fe20000010000 */
[----:B------:R-:W-:Y:S02]  /*2000*/  IADD3.X R15, PT, PT, R2, UR19, RZ, P2, !PT ;  /* 0x00000013020f7c10 */ /* 0x000fe400097fe4ff */
[----:B------:R-:W-:Y:S01]  /*2010*/  @P1 MOV R2, R14 ;  /* 0x0000000e00021202 */ /* 0x000fe20000000f00 */
[----:B--2---:R-:W-:Y:S01]  /*2020*/  FADD.FTZ R10, R10, R19 ;  /* 0x000000130a0a7221 */ /* 0x004fe20000010000 */
[----:B------:R-:W-:Y:S02]  /*2030*/  @P1 MOV R3, R15 ;  /* 0x0000000f00031202 */ /* 0x000fe40000000f00 */
[----:B------:R-:W-:Y:S01]  /*2040*/  @P1 IADD3 R14, P2, PT, R14, 0x200, RZ ;  /* 0x000002000e0e1810 */ /* 0x000fe20007f5e0ff */
[----:B---3--:R-:W-:-:S03]  /*2050*/  FADD.FTZ R12, RZ, R12 ;  /* 0x0000000cff0c7221 */ /* 0x008fc60000010000 */
[----:B------:R-:W-:Y:S01]  /*2060*/  @P1 IADD3.X R15, PT, PT, RZ, R15, RZ, P2, !PT ;  /* 0x0000000fff0f1210 */ /* 0x000fe200017fe4ff */
        /* <DEDUP_REMOVED lines=14> */
.L_x_1109:
[----:B------:R-:W-:Y:S01]  /*2150*/  HFMA2 R54, -RZ, RZ, 0, 5.9604644775390625e-08 ;  /* 0x00000001ff367431 */ /* 0x000fe200000001ff */
[----:B------:R-:W-:Y:S01]  /*2160*/  BSSY B1, `(.L_x_1121) ;  /* 0x0000006000017945 */ /* 0x000fe20003800000 */
[----:B--2---:R-:W-:Y:S02]  /*2170*/  MOV R53, 0x1f ;  /* 0x0000001f00357802 */ /* 0x004fe40000000f00 */
[----:B------:R-:W-:-:S07]  /*2180*/  MOV R52, 0xffffffff ;  /* 0xffffffff00347802 */ /* 0x000fce0000000f00 */
[----:B0----5:R-:W-:Y:S05]  /*2190*/  WARPSYNC.COLLECTIVE R52, `(.L_x_1122) ;  /* 0x0000000034087348 */ /* 0x021fea0003c00000 */
[----:B------:R1:W2:Y:S02]  /*21a0*/  SHFL.BFLY P0, R76, R57, R54, R53 ;  /* 0x0c000036394c7389 */ /* 0x0002a40000000035 */
[----:B012--5:R-:W-:Y:S05]  /*21b0*/  ENDCOLLECTIVE ;  /* 0x000000000000791b */ /* 0x027fea0003800000 */
.L_x_1122:
[----:B------:R-:W-:Y:S05]  /*21c0*/  BSYNC B1 ;  /* 0x0000000000017941 */ /* 0x000fea0003800000 */
.L_x_1121:
        /* <DEDUP_REMOVED lines=8> */
.L_x_1123:
[----:B------:R-:W-:Y:S01]  /*2250*/  MOV R57, R55 ;  /* 0x0000003700397202 */ /* 0x000fe20000000f00 */
[----:B------:R-:W-:Y:S01]  /*2260*/  HFMA2 R54, -RZ, RZ, 0, 1.1920928955078125e-07 ;  /* 0x00000002ff367431 */ /* 0x000fe200000001ff */
[----:B------:R-:W-:-:S07]  /*2270*/  MOV R75, R76 ;  /* 0x0000004c004b7202 */ /* 0x000fce0000000f00 */
[----:B------:R-:W-:Y:S05]  /*2280*/  WARPSYNC.COLLECTIVE R52, `(.L_x_1124) ;  /* 0x0000000034087348 */ /* 0x000fea0003c00000 */
[----:B------:R0:W1:Y:S02]  /*2290*/  SHFL.BFLY P0, R76, R57, R54, R53 ;  /* 0x0c000036394c7389 */ /* 0x0000640000000035 */
[----:B01----:R-:W-:Y:S05]  /*22a0*/  ENDCOLLECTIVE ;  /* 0x000000000000791b */ /* 0x003fea0003800000 */
.L_x_1124:
[----:B------:R-:W-:-:S05]  /*22b0*/  FADD.FTZ R77, R75, R56 ;  /* 0x000000384b4d7221 */ /* 0x000fca0000010000 */
[----:B------:R-:W-:Y:S01]  /*22c0*/  MOV R57, R77 ;  /* 0x0000004d00397202 */ /* 0x000fe20000000f00 */
[----:B------:R-:W-:-:S07]  /*22d0*/  FADD.FTZ R74, R55, R76 ;  /* 0x0000004c374a7221 */ /* 0x000fce0000010000 */
[----:B------:R-:W-:Y:S05]  /*22e0*/  WARPSYNC.COLLECTIVE R52, `(.L_x_1125) ;  /* 0x0000000034087348 */ /* 0x000fea0003c00000 */
[----:B------:R0:W1:Y:S02]  /*22f0*/  SHFL.BFLY P0, R76, R57, R54, R53 ;  /* 0x0c000036394c7389 */ /* 0x0000640000000035 */
[----:B01----:R-:W-:Y:S05]  /*2300*/  ENDCOLLECTIVE ;  /* 0x000000000000791b */ /* 0x003fea0003800000 */
.L_x_1125:
[----:B------:R-:W-:Y:S01]  /*2310*/  MOV R57, R74 ;  /* 0x0000004a00397202 */ /* 0x000fe20000000f00 */
[----:B------:R-:W-:Y:S01]  /*2320*/  HFMA2 R54, -RZ, RZ, 0, 2.384185791015625e-07 ;  /* 0x00000004ff367431 */ /* 0x000fe200000001ff */
[----:B------:R-:W-:-:S07]  /*2330*/  MOV R75, R76 ;  /* 0x0000004c004b7202 */ /* 0x000fce0000000f00 */
[----:B------:R-:W-:Y:S05]  /*2340*/  WARPSYNC.COLLECTIVE R52, `(.L_x_1126) ;  /* 0x0000000034087348 */ /* 0x000fea0003c00000 */
[----:B------:R0:W1:Y:S02]  /*2350*/  SHFL.BFLY P0, R76, R57, R54, R53 ;  /* 0x0c000036394c7389 */ /* 0x0000640000000035 */
[----:B01----:R-:W-:Y:S05]  /*2360*/  ENDCOLLECTIVE ;  /* 0x000000000000791b */ /* 0x003fea0003800000 */
.L_x_1126:
[----:B------:R-:W-:-:S05]  /*2370*/  FADD.FTZ R77, R77, R75 ;  /* 0x0000004b4d4d7221 */ /* 0x000fca0000010000 */
[----:B------:R-:W-:Y:S01]  /*2380*/  MOV R57, R77 ;  /* 0x0000004d00397202 */ /* 0x000fe20000000f00 */
[----:B------:R-:W-:-:S07]  /*2390*/  FADD.FTZ R75, R74, R76 ;  /* 0x0000004c4a4b7221 */ /* 0x000fce0000010000 */
[----:B------:R-:W-:Y:S05]  /*23a0*/  WARPSYNC.COLLECTIVE R52, `(.L_x_1127) ;  /* 0x0000000034087348 */ /* 0x000fea0003c00000 */
[----:B------:R0:W1:Y:S02]  /*23b0*/  SHFL.BFLY P0, R76, R57, R54, R53 ;  /* 0x0c000036394c7389 */ /* 0x0000640000000035 */
[----:B01----:R-:W-:Y:S05]  /*23c0*/  ENDCOLLECTIVE ;  /* 0x000000000000791b */ /* 0x003fea0003800000 */
.L_x_1127:
[----:B------:R-:W-:Y:S01]  /*23d0*/  MOV R57, R75 ;  /* 0x0000004b00397202 */ /* 0x000fe20000000f00 */
[----:B------:R-:W-:Y:S01]  /*23e0*/  HFMA2 R54, -RZ, RZ, 0, 4.76837158203125e-07 ;  /* 0x00000008ff367431 */ /* 0x000fe200000001ff */
[----:B------:R-:W-:-:S07]  /*23f0*/  MOV R56, R76 ;  /* 0x0000004c00387202 */ /* 0x000fce0000000f00 */
[----:B------:R-:W-:Y:S05]  /*2400*/  WARPSYNC.COLLECTIVE R52, `(.L_x_1128) ;  /* 0x0000000034087348 */ /* 0x000fea0003c00000 */
[----:B------:R0:W1:Y:S02]  /*2410*/  SHFL.BFLY P0, R76, R57, R54, R53 ;  /* 0x0c000036394c7389 */ /* 0x0000640000000035 */
[----:B01----:R-:W-:Y:S05]  /*2420*/  ENDCOLLECTIVE ;  /* 0x000000000000791b */ /* 0x003fea0003800000 */
.L_x_1128:
[----:B------:R-:W-:-:S05]  /*2430*/  FADD.FTZ R55, R77, R56 ;  /* 0x000000384d377221 */ /* 0x000fca0000010000 */
[----:B------:R-:W-:Y:S01]  /*2440*/  MOV R57, R55 ;  /* 0x0000003700397202 */ /* 0x000fe20000000f00 */
[----:B------:R-:W-:-:S07]  /*2450*/  FADD.FTZ R56, R75, R76 ;  /* 0x0000004c4b387221 */ /* 0x000fce0000010000 */
[----:B------:R-:W-:Y:S05]  /*2460*/  WARPSYNC.COLLECTIVE R52, `(.L_x_1129) ;  /* 0x0000000034087348 */ /* 0x000fea0003c00000 */
[----:B------:R0:W1:Y:S02]  /*2470*/  SHFL.BFLY P0, R76, R57, R54, R53 ;  /* 0x0c000036394c7389 */ /* 0x0000640000000035 */
[----:B01----:R-:W-:Y:S05]  /*2480*/  ENDCOLLECTIVE ;  /* 0x000000000000791b */ /* 0x003fea0003800000 */
.L_x_1129:
[----:B------:R-:W-:Y:S01]  /*2490*/  MOV R57, R56 ;  /* 0x0000003800397202 */ /* 0x000fe20000000f00 */
[----:B------:R-:W-:Y:S01]  /*24a0*/  HFMA2 R54, -RZ, RZ, 0, 9.5367431640625e-07 ;  /* 0x00000010ff367431 */ /* 0x000fe200000001ff */
[----:B------:R-:W-:-:S07]  /*24b0*/  MOV R74, R76 ;  /* 0x0000004c004a7202 */ /* 0x000fce0000000f00 */
[----:B------:R-:W-:Y:S05]  /*24c0*/  WARPSYNC.COLLECTIVE R52, `(.L_x_1130) ;  /* 0x0000000034087348 */ /* 0x000fea0003c00000 */
[----:B------:R0:W1:Y:S02]  /*24d0*/  SHFL.BFLY P0, R76, R57, R54, R53 ;  /* 0x0c000036394c7389 */ /* 0x0000640000000035 */
[----:B01----:R-:W-:Y:S05]  /*24e0*/  ENDCOLLECTIVE ;  /* 0x000000000000791b */ /* 0x003fea0003800000 */
.L_x_1130:
[----:B------:R-:W-:-:S05]  /*24f0*/  FADD.FTZ R55, R55, R74 ;  /* 0x0000004a37377221 */ /* 0x000fca0000010000 */
[----:B------:R-:W-:Y:S02]  /*2500*/  MOV R57, R55 ;  /* 0x0000003700397202 */ /* 0x000fe40000000f00 */
[----:B------:R-:W-:-:S07]  /*2510*/  MOV R75, R76 ;  /* 0x0000004c004b7202 */ /* 0x000fce0000000f00 */
[----:B------:R-:W-:Y:S05]  /*2520*/  WARPSYNC.COLLECTIVE R52, `(.L_x_1131) ;  /* 0x0000000034087348 */ /* 0x000fea0003c00000 */
[----:B------:R0:W1:Y:S02]  /*2530*/  SHFL.BFLY P0, R76, R57, R54, R53 ;  /* 0x0c000036394c7389 */ /* 0x0000640000000035 */
[----:B01----:R-:W-:Y:S05]  /*2540*/  ENDCOLLECTIVE ;  /* 0x000000000000791b */ /* 0x003fea0003800000 */
.L_x_1131:
[----:B------:R-:W-:Y:S05]  /*2550*/  BRA `(.L_x_1132) ;  /* 0xffffffe4001c7947 */ /* 0x000fea000383ffff */
.L_x_1133:
        /* <DEDUP_REMOVED lines=10> */
.L_x_2850:


//--------------------- .text._ZN10layer_norm31ln_parallel_residual_bwd_kernelINS_13Kernel_traitsIf13__nv_bfloat16fS2_fjLj256ELj1ELj4ELj1ELj16ENS_18Kernel_traits_baseILj256EfS2_fS2_fjLj128EEEEELb0ELb1ELb1EEEvNS_9BwdParamsE --------------------------
	.section	.text._ZN10layer_norm31ln_parallel_residual_bwd_kernelINS_13Kernel_traitsIf13__nv_bfloat16fS2_fjLj256ELj1ELj4ELj1ELj16ENS_18Kernel_traits_baseILj256EfS2_fS2_fjLj128EEEEELb0ELb1ELb1EEEvNS_9BwdParamsE,"ax",@progbits
	.align	128
        .global         _ZN10layer_norm31ln_parallel_residual_bwd_kernelINS_13Kernel_traitsIf13__nv_bfloat16fS2_fjLj256ELj1ELj4ELj1ELj16ENS_18Kernel_traits_baseILj256EfS2_fS2_fjLj128EEEEELb0ELb1ELb1EEEvNS_9BwdParamsE
        .type           _ZN10layer_norm31ln_parallel_residual_bwd_kernelINS_13Kernel_traitsIf13__nv_bfloat16fS2_fjLj256ELj1ELj4ELj1ELj16ENS_18Kernel_traits_baseILj256EfS2_fS2_fjLj128EEEEELb0ELb1ELb1EEEvNS_9BwdParamsE,@function
        .size           _ZN10layer_norm31ln_parallel_residual_bwd_kernelINS_13Kernel_traitsIf13__nv_bfloat16fS2_fjLj256ELj1ELj4ELj1ELj16ENS_18Kernel_traits_baseILj256EfS2_fS2_fjLj128EEEEELb0ELb1ELb1EEEvNS_9BwdParamsE,(.L_x_2851 - _ZN10layer_norm31ln_parallel_residual_bwd_kernelINS_13Kernel_traitsIf13__nv_bfloat16fS2_fjLj256ELj1ELj4ELj1ELj16ENS_18Kernel_traits_baseILj256EfS2_fS2_fjLj128EEEEELb0ELb1ELb1EEEvNS_9BwdParamsE)
        .other          _ZN10layer_norm31ln_parallel_residual_bwd_kernelINS_13Kernel_traitsIf13__nv_bfloat16fS2_fjLj256ELj1ELj4ELj1ELj16ENS_18Kernel_traits_baseILj256EfS2_fS2_fjLj128EEEEELb0ELb1ELb1EEEvNS_9BwdParamsE,@"STO_CUDA_ENTRY STV_DEFAULT"
_ZN10layer_norm31ln_parallel_residual_bwd_kernelINS_13Kernel_traitsIf13__nv_bfloat16fS2_fjLj256ELj1ELj4ELj1ELj16ENS_18Kernel_traits_baseILj256EfS2_fS2_fjLj128EEEEELb0ELb1ELb1EEEvNS_9BwdParamsE:
.text._ZN10layer_norm31ln_parallel_residual_bwd_kernelINS_13Kernel_traitsIf13__nv_bfloat16fS2_fjLj256ELj1ELj4ELj1ELj16ENS_18Kernel_traits_baseILj256EfS2_fS2_fjLj128EEEEELb0ELb1ELb1EEEvNS_9BwdParamsE:
        /* <DEDUP_REMOVED lines=27> */
[----:B------:R-:W2:Y:S01]  /*01b0*/  LDC.U8 R60, c[0x0][0x410] ;  /* 0x00010400ff3c7b82 */ /* 0x000ea20000000000 */
[----:B------:R-:W-:Y:S01]  /*01c0*/  HFMA2 R58, -RZ, RZ, 0, 0 ;  /* 0x00000000ff3a7431 */ /* 0x000fe200000001ff */
[----:B------:R-:W-:Y:S01]  /*01d0*/  BSSY B1, `(.L_x_1136) ;  /* 0x00001a0000017945 */ /* 0x000fe20003800000 */
[----:B------:R-:W-:Y:S02]  /*01e0*/  CS2R R56, SRZ ;  /* 0x0000000000387805 */ /* 0x000fe4000001ff00 */
[----:B------:R-:W-:Y:S02]  /*01f0*/  CS2R R54, SRZ ;  /* 0x0000000000367805 */ /* 0x000fe4000001ff00 */
[----:B------:R-:W-:Y:S02]  /*0200*/  CS2R R52, SRZ ;  /* 0x0000000000347805 */ /* 0x000fe4000001ff00 */
[----:B------:R-:W-:Y:S02]  /*0210*/  CS2R R10, SRZ ;  /* 0x00000000000a7805 */ /* 0x000fe4000001ff00 */
[----:B------:R-:W-:-:S02]  /*0220*/  CS2R R8, SRZ ;  /* 0x0000000000087805 */ /* 0x000fc4000001ff00 */
[----:B-1----:R-:W-:Y:S01]  /*0230*/  ISETP.NE.U32.AND P0, PT, RZ, UR12, PT ;  /* 0x0000000cff007c0c */ /* 0x002fe2000bf05070 */
[----:B0-----:R-:W-:-:S03]  /*0240*/  IMAD.WIDE.U32 R2, R61, 0x20, R2 ;  /* 0x000000203d027825 */ /* 0x001fc600078e0002 */
[----:B------:R-:W-:Y:S02]  /*0250*/  ISETP.NE.AND.EX P0, PT, RZ, UR13, PT, P0 ;  /* 0x0000000dff007c0c */ /* 0x000fe4000bf05300 */
[----:B------:R-:W-:Y:S02]  /*0260*/  CS2R R6, SRZ ;  /* 0x0000000000067805 */ /* 0x000fe4000001ff00 */
[----:B------:R-:W-:Y:S01]  /*0270*/  CS2R R4, SRZ ;  /* 0x0000000000047805 */ /* 0x000fe2000001ff00 */
[----:B------:R-:W5:Y:S04]  /*0280*/  LDG.E.128 R20, desc[UR10][R2.64] ;  /* 0x0000000a02147981 */ /* 0x000f68000c1e1d00 */
[----:B------:R0:W5:Y:S02]  /*0290*/  LDG.E.128 R24, desc[UR10][R2.64+0x10] ;  /* 0x0000100a02187981 */ /* 0x000164000c1e1d00 */
[----:B0-2---:R-:W-:-:S07]  /*02a0*/  MOV R3, RZ ;  /* 0x000000ff00037202 */ /* 0x005fce0000000f00 */
.L_x_1146:
        /* <DEDUP_REMOVED lines=14> */
[----:B------:R1:W2:Y:S04]  /*0390*/  LDG.E.128 R44, desc[UR10][R66.64+0x10] ;  /* 0x0000100a422c7981 */ /* 0x0002a8000c1e1d00 */
        /* <DEDUP_REMOVED lines=12> */
[--C-:B-1----:R-:W-:Y:S01]  /*0460*/  FADD.FTZ R66, R41, -R0.reuse ;  /* 0x8000000029427221 */ /* 0x102fe20000010000 */
        /* <DEDUP_REMOVED lines=9> */
[----:B0-----:R-:W-:Y:S01]  /*0500*/  PRMT R64, R50, 0x7632, R64 ;  /* 0x0000763232407816 */ /* 0x001fe20000000040 */
[----:B------:R-:W-:Y:S01]  /*0510*/  FADD.FTZ R11, R45, R11 ;  /* 0x0000000b2d0b7221 */ /* 0x000fe20000010000 */
[C---:B---3--:R-:W-:Y:S01]  /*0520*/  FMUL.FTZ R0, R63.reuse, R68 ;  /* 0x000000443f007220 */ /* 0x048fe20000410000 */
[----:B------:R-:W-:Y:S01]  /*0530*/  FMUL.FTZ R65, R63, R66 ;  /* 0x000000423f417220 */ /* 0x000fe20000410000 */
[----:B------:R-:W-:Y:S01]  /*0540*/  SHF.L.U32 R43, R49, 0x10, RZ ;  /* 0x00000010312b7819 */ /* 0x000fe200000006ff */
[----:B------:R-:W-:Y:S01]  /*0550*/  FMUL.FTZ R48, R63, R70 ;  /* 0x000000463f307220 */ /* 0x000fe20000410000 */
[-C--:B------:R-:W-:Y:S01]  /*0560*/  FFMA.FTZ R3, R0, R45.reuse, R3 ;  /* 0x0000002d00037223 */ /* 0x080fe20000010003 */
[----:B------:R-:W-:Y:S01]  /*0570*/  FMUL.FTZ R45, R20, R45 ;  /* 0x0000002d142d7220 */ /* 0x000fe20000410000 */
[----:B------:R-:W-:Y:S01]  /*0580*/  SHF.L.U32 R42, R50, 0x10, RZ ;  /* 0x00000010322a7819 */ /* 0x000fe200000006ff */
[-C--:B------:R-:W-:Y:S01]  /*0590*/  FFMA.FTZ R4, R65, R41.reuse, R4 ;  /* 0x0000002941047223 */ /* 0x080fe20000010004 */
[----:B------:R-:W-:Y:S01]  /*05a0*/  PRMT R40, R49, 0x7632, R40 ;  /* 0x0000763231287816 */ /* 0x000fe20000000028 */
[----:B------:R-:W-:Y:S01]  /*05b0*/  FADD.FTZ R52, R41, R52 ;  /* 0x0000003429347221 */ /* 0x000fe20000010000 */
[----:B------:R-:W-:Y:S01]  /*05c0*/  SHF.L.U32 R50, R64, 0x10, RZ ;  /* 0x0000001040327819 */ /* 0x000fe200000006ff */
[----:B------:R-:W-:Y:S01]  /*05d0*/  FMUL.FTZ R41, R21, R41 ;  /* 0x0000002915297220 */ /* 0x000fe20000410000 */
[----:B------:R-:W-:Y:S01]  /*05e0*/  FADD.FTZ R64, RZ, R45 ;  /* 0x0000002dff407221 */ /* 0x000fe20000010000 */
[----:B------:R-:W-:Y:S01]  /*05f0*/  FFMA.FTZ R66, R0, R45, RZ ;  /* 0x0000002d00427223 */ /* 0x000fe200000100ff */
[----:B------:R-:W-:Y:S01]  /*0600*/  PRMT R62, R51, 0x7632, R62 ;  /* 0x00007632333e7816 */ /* 0x000fe2000000003e */
[----:B------:R-:W-:Y:S01]  /*0610*/  FADD.FTZ R53, R43, R53 ;  /* 0x000000352b357221 */ /* 0x000fe20000010000 */
[----:B------:R-:W-:Y:S01]  /*0620*/  SHF.L.U32 R67, R51, 0x10, RZ ;  /* 0x0000001033437819 */ /* 0x000fe200000006ff */
[-C--:B------:R-:W-:Y:S01]  /*0630*/  FFMA.FTZ R5, R48, R43.reuse, R5 ;  /* 0x0000002b30057223 */ /* 0x080fe20000010005 */
[----:B------:R-:W-:Y:S01]  /*0640*/  SHF.L.U32 R40, R40, 0x10, RZ ;  /* 0x0000001028287819 */ /* 0x000fe200000006ff */
[----:B------:R-:W-:Y:S01]  /*0650*/  FMUL.FTZ R51, R63, R72 ;  /* 0x000000483f337220 */ /* 0x000fe20000410000 */
[----:B------:R-:W-:Y:S01]  /*0660*/  FMUL.FTZ R43, R22, R43 ;  /* 0x0000002b162b7220 */ /* 0x000fe20000410000 */
[----:B------:R-:W-:Y:S01]  /*0670*/  FADD.FTZ R64, R64, R41 ;  /* 0x0000002940407221 */ /* 0x000fe20000010000 */
[----:B------:R-:W-:Y:S01]  /*0680*/  FFMA.FTZ R69, R65, R41, R66 ;  /* 0x0000002941457223 */ /* 0x000fe20000010042 */
[----:B------:R-:W-:Y:S01]  /*0690*/  FMUL.FTZ R46, R63, R44 ;  /* 0x0000002c3f2e7220 */ /* 0x000fe20000410000 */
[-C--:B------:R-:W-:Y:S01]  /*06a0*/  FFMA.FTZ R6, R51, R40.reuse, R6 ;  /* 0x0000002833067223 */ /* 0x080fe20000010006 */
[----:B------:R-:W-:Y:S01]  /*06b0*/  FADD.FTZ R54, R40, R54 ;  /* 0x0000003628367221 */ /* 0x000fe20000010000 */
[----:B------:R-:W-:Y:S01]  /*06c0*/  FADD.FTZ R71, R64, R43 ;  /* 0x0000002b40477221 */ /* 0x000fe20000010000 */
[----:B------:R-:W-:Y:S01]  /*06d0*/  FMUL.FTZ R40, R23, R40 ;  /* 0x0000002817287220 */ /* 0x000fe20000410000 */
[----:B------:R-:W-:Y:S01]  /*06e0*/  FFMA.FTZ R64, R48, R43, R69 ;  /* 0x0000002b30407223 */ /* 0x000fe20000010045 */
[----:B------:R-:W-:Y:S01]  /*06f0*/  FMUL.FTZ R49, R63, R74 ;  /* 0x0000004a3f317220 */ /* 0x000fe20000410000 */
[----:B------:R-:W-:Y:S01]  /*0700*/  FADD.FTZ R55, R42, R55 ;  /* 0x000000372a377221 */ /* 0x000fe20000010000 */
[-C--:B------:R-:W-:Y:S01]  /*0710*/  FFMA.FTZ R7, R46, R42.reuse, R7 ;  /* 0x0000002a2e077223 */ /* 0x080fe20000010007 */
[----:B------:R-:W-:Y:S01]  /*0720*/  FMUL.FTZ R42, R24, R42 ;  /* 0x0000002a182a7220 */ /* 0x000fe20000410000 */
[----:B------:R-:W-:Y:S01]  /*0730*/  FADD.FTZ R71, R71, R40 ;  /* 0x0000002847477221 */ /* 0x000fe20000010000 */
[----:B------:R-:W-:Y:S01]  /*0740*/  FFMA.FTZ R69, R51, R40, R64 ;  /* 0x0000002833457223 */ /* 0x000fe20000010040 */
[----:B------:R-:W-:Y:S01]  /*0750*/  FMUL.FTZ R44, R63, R76 ;  /* 0x0000004c3f2c7220 */ /* 0x000fe20000410000 */
[-C--:B------:R-:W-:Y:S01]  /*0760*/  FFMA.FTZ R8, R49, R50.reuse, R8 ;  /* 0x0000003231087223 */ /* 0x080fe20000010008 */
[----:B------:R-:W-:Y:S01]  /*0770*/  FADD.FTZ R56, R50, R56 ;  /* 0x0000003832387221 */ /* 0x000fe20000010000 */
[----:B------:R-:W-:Y:S01]  /*0780*/  FMUL.FTZ R50, R25, R50 ;  /* 0x0000003219327220 */ /* 0x000fe20000410000 */
[----:B------:R-:W-:Y:S01]  /*0790*/  FADD.FTZ R71, R71, R42 ;  /* 0x0000002a47477221 */ /* 0x000fe20000010000 */
        /* <DEDUP_REMOVED lines=34> */
.L_x_1158:
        /* <DEDUP_REMOVED lines=41> */
.L_x_1140:
        /* <DEDUP_REMOVED lines=33> */
.L_x_1139:
        /* <DEDUP_REMOVED lines=32> */
.L_x_1142:
        /* <DEDUP_REMOVED lines=33> */
.L_x_1138:
        /* <DEDUP_REMOVED lines=35> */
.L_x_1144:
        /* <DEDUP_REMOVED lines=33> */
.L_x_1143:
        /* <DEDUP_REMOVED lines=32> */
.L_x_1145:
        /* <DEDUP_REMOVED lines=32> */
.L_x_1141:
        /* <DEDUP_REMOVED lines=19> */
.L_x_1136:
        /* <DEDUP_REMOVED lines=16> */
.L_x_1135:
[----:B------:R-:W-:Y:S05]  /*1ce0*/  BSYNC B0 ;  /* 0x0000000000007941 */ /* 0x000fea0003800000 */
.L_x_1134:
        /* <DEDUP_REMOVED lines=12> */
[----:B------:R-:W-:Y:S08]  /*1db0*/  BAR.SYNC.DEFER_BLOCKING 0x0 ;  /* 0x0000000000007b1d */ /* 0x000ff00000010000 */
[----:B--2---:R-:W2:Y:S01]  /*1dc0*/  LDC R18, c[0x0][0x388] ;  /* 0x0000e200ff127b82 */ /* 0x004ea20000000800 */
[----:B------:R-:W3:Y:S04]  /*1dd0*/  LDS R2, [R3] ;  /* 0x0000000003027984 */ /* 0x000ee80000000800 */
[----:B------:R-:W5:Y:S04]  /*1de0*/  LDS R8, [R3+0x200] ;  /* 0x0002000003087984 */ /* 0x000f680000000800 */
[----:B------:R-:W1:Y:S04]  /*1df0*/  LDS R9, [R3+0x400] ;  /* 0x0004000003097984 */ /* 0x000e680000000800 */
[----:B------:R-:W4:Y:S04]  /*1e00*/  LDS R11, [R3+0x600] ;  /* 0x00060000030b7984 */ /* 0x000f280000000800 */
[----:B------:R-:W2:Y:S04]  /*1e10*/  LDS R25, [R3+0x800] ;  /* 0x0008000003197984 */ /* 0x000ea80000000800 */
[----:B------:R-:W2:Y:S04]  /*1e20*/  LDS R27, [R3+0xa00] ;  /* 0x000a0000031b7984 */ /* 0x000ea80000000800 */
[----:B0-----:R-:W0:Y:S04]  /*1e30*/  LDS R29, [R3+0xc00] ;  /* 0x000c0000031d7984 */ /* 0x001e280000000800 */
[----:B------:R-:W0:Y:S01]  /*1e40*/  LDS R17, [R3+0xe00] ;  /* 0x000e000003117984 */ /* 0x000e220000000800 */
[----:B------:R-:W-:Y:S01]  /*1e50*/  BAR.SYNC.DEFER_BLOCKING 0x0 ;  /* 0x0000000000007b1d */ /* 0x000fe20000010000 */
[----:B---3--:R-:W-:Y:S01]  /*1e60*/  FADD.FTZ R2, RZ, R2 ;  /* 0x00000002ff027221 */ /* 0x008fe20000010000 */
[----:B-----5:R-:W-:-:S03]  /*1e70*/  FADD.FTZ R8, RZ, R8 ;  /* 0x00000008ff087221 */ /* 0x020fc60000010000 */
[----:B-1----:R-:W-:Y:S01]  /*1e80*/  FADD.FTZ R2, R2, R9 ;  /* 0x0000000902027221 */ /* 0x002fe20000010000 */
[----:B----4-:R-:W-:Y:S01]  /*1e90*/  FADD.FTZ R8, R8, R11 ;  /* 0x0000000b08087221 */ /* 0x010fe20000010000 */
[----:B------:R-:W-:Y:S02]  /*1ea0*/  STS.128 [R0], R12 ;  /* 0x0000000c00007388 */ /* 0x000fe40000000c00 */
[----:B--2---:R-:W-:Y:S02]  /*1eb0*/  FADD.FTZ R2, R2, R25 ;  /* 0x0000001902027221 */ /* 0x004fe40000010000 */
[----:B------:R1:W-:Y:S01]  /*1ec0*/  STS.128 [R0+0x10], R4 ;  /* 0x0000100400007388 */ /* 0x0003e20000000c00 */
[----:B------:R-:W-:Y:S01]  /*1ed0*/  FADD.FTZ R8, R8, R27 ;  /* 0x0000001b08087221 */ /* 0x000fe20000010000 */
[----:B------:R-:W-:Y:S01]  /*1ee0*/  BAR.SYNC.DEFER_BLOCKING 0x0 ;  /* 0x0000000000007b1d */ /* 0x000fe20000010000 */
[----:B0-----:R-:W-:Y:S02]  /*1ef0*/  FADD.FTZ R29, R2, R29 ;  /* 0x0000001d021d7221 */ /* 0x001fe40000010000 */
[----:B------:R-:W-:Y:S01]  /*1f00*/  FADD.FTZ R17, R8, R17 ;  /* 0x0000001108117221 */ /* 0x000fe20000010000 */
[----:B-1----:R-:W-:-:S05]  /*1f10*/  IMAD R5, R18, UR9, RZ ;  /* 0x0000000912057c24 */ /* 0x002fca000f8e02ff */
[----:B------:R-:W-:-:S04]  /*1f20*/  IADD3 R0, P0, PT, R5, R24, RZ ;  /* 0x0000001805007210 */ /* 0x000fc80007f1e0ff */
        /* <DEDUP_REMOVED lines=28> */
.L_x_1137:
        /* <DEDUP_REMOVED lines=8> */
.L_x_1148:
[----:B------:R-:W-:Y:S05]  /*2170*/  BSYNC B2 ;  /* 0x0000000000027941 */ /* 0x000fea0003800000 */
.L_x_1147:
        /* <DEDUP_REMOVED lines=8> */
.L_x_1149:
[----:B------:R-:W-:Y:S01]  /*2200*/  MOV R64, R73 ;  /* 0x0000004900407202 */ /* 0x000fe20000000f00 */
[----:B------:R-:W-:Y:S02]  /*2210*/  HFMA2 R69, -RZ, RZ, 0, 1.1920928955078125e-07 ;  /* 0x00000002ff457431 */ /* 0x000fe400000001ff */
[----:B------:R-:W-:-:S07]  /*2220*/  FADD.FTZ R74, R70, R72 ;  /* 0x00000048464a7221 */ /* 0x000fce0000010000 */
[----:B------:R-:W-:Y:S05]  /*2230*/  WARPSYNC.COLLECTIVE R71, `(.L_x_1150) ;  /* 0x0000000047087348 */ /* 0x000fea0003c00000 */
[----:B------:R0:W1:Y:S02]  /*2240*/  SHFL.BFLY P3, R72, R64, R69, R66 ;  /* 0x0c00004540487389 */ /* 0x0000640000060042 */
[----:B01----:R-:W-:Y:S05]  /*2250*/  ENDCOLLECTIVE ;  /* 0x000000000000791b */ /* 0x003fea0003800000 */
.L_x_1150:
[----:B------:R-:W-:Y:S01]  /*2260*/  MOV R64, R74 ;  /* 0x0000004a00407202 */ /* 0x000fe20000000f00 */
[----:B------:R-:W-:-:S07]  /*2270*/  FADD.FTZ R75, R73, R72 ;  /* 0x00000048494b7221 */ /* 0x000fce0000010000 */
[----:B------:R-:W-:Y:S05]  /*2280*/  WARPSYNC.COLLECTIVE R71, `(.L_x_1151) ;  /* 0x0000000047087348 */ /* 0x000fea0003c00000 */
[----:B------:R0:W1:Y:S02]  /*2290*/  SHFL.BFLY P3, R72, R64, R69, R66 ;  /* 0x0c00004540487389 */ /* 0x0000640000060042 */
[----:B01----:R-:W-:Y:S05]  /*22a0*/  ENDCOLLECTIVE ;  /* 0x000000000000791b */ /* 0x003fea0003800000 */
.L_x_1151:
[----:B------:R-:W-:Y:S01]  /*22b0*/  MOV R64, R75 ;  /* 0x0000004b00407202 */ /* 0x000fe20000000f00 */
[----:B------:R-:W-:Y:S02]  /*22c0*/  HFMA2 R69, -RZ, RZ, 0, 2.384185791015625e-07 ;  /* 0x00000004ff457431 */ /* 0x000fe400000001ff */
[----:B------:R-:W-:-:S07]  /*22d0*/  FADD.FTZ R76, R74, R72 ;  /* 0x000000484a4c7221 */ /* 0x000fce0000010000 */
[----:B------:R-:W-:Y:S05]  /*22e0*/  WARPSYNC.COLLECTIVE R71, `(.L_x_1152) ;  /* 0x0000000047087348 */ /* 0x000fea0003c00000 */
[----:B------:R0:W1:Y:S02]  /*22f0*/  SHFL.BFLY P3, R72, R64, R69, R66 ;  /* 0x0c00004540487389 */ /* 0x0000640000060042 */
[----:B01----:R-:W-:Y:S05]  /*2300*/  ENDCOLLECTIVE ;  /* 0x000000000000791b */ /* 0x003fea0003800000 */
.L_x_1152:
[----:B------:R-:W-:Y:S01]  /*2310*/  MOV R64, R76 ;  /* 0x0000004c00407202 */ /* 0x000fe20000000f00 */
[----:B------:R-:W-:-:S07]  /*2320*/  FADD.FTZ R77, R75, R72 ;  /* 0x000000484b4d7221 */ /* 0x000fce0000010000 */
[----:B------:R-:W-:Y:S05]  /*2330*/  WARPSYNC.COLLECTIVE R71, `(.L_x_1153) ;  /* 0x0000000047087348 */ /* 0x000fea0003c00000 */
[----:B------:R0:W1:Y:S02]  /*2340*/  SHFL.BFLY P3, R72, R64, R69, R66 ;  /* 0x0c00004540487389 */ /* 0x0000640000060042 */
[----:B01----:R-:W-:Y:S05]  /*2350*/  ENDCOLLECTIVE ;  /* 0x000000000000791b */ /* 0x003fea0003800000 */
.L_x_1153:
[----:B------:R-:W-:Y:S01]  /*2360*/  MOV R64, R77 ;  /* 0x0000004d00407202 */ /* 0x000fe20000000f00 */
[----:B------:R-:W-:Y:S02]  /*2370*/  HFMA2 R69, -RZ, RZ, 0, 4.76837158203125e-07 ;  /* 0x00000008ff457431 */ /* 0x000fe400000001ff */
[----:B------:R-:W-:-:S07]  /*2380*/  FADD.FTZ R76, R76, R72 ;  /* 0x000000484c4c7221 */ /* 0x000fce0000010000 */
[----:B------:R-:W-:Y:S05]  /*2390*/  WARPSYNC.COLLECTIVE R71, `(.L_x_1154) ;  /* 0x0000000047087348 */ /* 0x000fea0003c00000 */
[----:B------:R0:W1:Y:S02]  /*23a0*/  SHFL.BFLY P3, R72, R64, R69, R66 ;  /* 0x0c00004540487389 */ /* 0x0000640000060042 */
[----:B01----:R-:W-:Y:S05]  /*23b0*/  ENDCOLLECTIVE ;  /* 0x000000000000791b */ /* 0x003fea0003800000 */
.L_x_1154:
[----:B------:R-:W-:Y:S01]  /*23c0*/  MOV R64, R76 ;  /* 0x0000004c00407202 */ /* 0x000fe20000000f00 */
[----:B------:R-:W-:-:S07]  /*23d0*/  FADD.FTZ R68, R77, R72 ;  /* 0x000000484d447221 */ /* 0x000fce0000010000 */
[----:B------:R-:W-:Y:S05]  /*23e0*/  WARPSYNC.COLLECTIVE R71, `(.L_x_1155) ;  /* 0x0000000047087348 */ /* 0x000fea0003c00000 */
[----:B------:R0:W1:Y:S02]  /*23f0*/  SHFL.BFLY P3, R72, R64, R69, R66 ;  /* 0x0c00004540487389 */ /* 0x0000640000060042 */
[----:B01----:R-:W-:Y:S05]  /*2400*/  ENDCOLLECTIVE ;  /* 0x000000000000791b */ /* 0x003fea0003800000 */
.L_x_1155:
[----:B------:R-:W-:Y:S01]  /*2410*/  MOV R64, R68 ;  /* 0x0000004400407202 */ /* 0x000fe20000000f00 */
[----:B------:R-:W-:Y:S02]  /*2420*/  HFMA2 R69, -RZ, RZ, 0, 9.5367431640625e-07 ;  /* 0x00000010ff457431 */ /* 0x000fe400000001ff */
[----:B------:R-:W-:-:S07]  /*2430*/  FADD.FTZ R70, R76, R72 ;  /* 0x000000484c467221 */ /* 0x000fce0000010000 */
[----:B------:R-:W-:Y:S05]  /*2440*/  WARPSYNC.COLLECTIVE R71, `(.L_x_1156) ;  /* 0x0000000047087348 */ /* 0x000fea0003c00000 */
[----:B------:R0:W1:Y:S02]  /*2450*/  SHFL.BFLY P3, R72, R64, R69, R66 ;  /* 0x0c00004540487389 */ /* 0x0000640000060042 */
[----:B01----:R-:W-:Y:S05]  /*2460*/  ENDCOLLECTIVE ;  /* 0x000000000000791b */ /* 0x003fea0003800000 */
.L_x_1156:
[----:B------:R-:W-:Y:S02]  /*2470*/  MOV R64, R70 ;  /* 0x0000004600407202 */ /* 0x000fe40000000f00 */
[----:B------:R-:W-:-:S07]  /*2480*/  MOV R73, R72 ;  /* 0x0000004800497202 */ /* 0x000fce0000000f00 */
[----:B------:R-:W-:Y:S05]  /*2490*/  WARPSYNC.COLLECTIVE R71, `(.L_x_1157) ;  /* 0x0000000047087348 */ /* 0x000fea0003c00000 */
[----:B------:R0:W1:Y:S02]  /*24a0*/  SHFL.BFLY P3, R72, R64, R69, R66 ;  /* 0x0c00004540487389 */ /* 0x0000640000060042 */
[----:B01----:R-:W-:Y:S05]  /*24b0*/  ENDCOLLECTIVE ;  /* 0x000000000000791b */ /* 0x003fea0003800000 */
.L_x_1157:
[----:B------:R-:W-:Y:S05]  /*24c0*/  BRA `(.L_x_1158) ;  /* 0xffffffe4003c7947 */ /* 0x000fea000383ffff */
.L_x_1159:
        /* <DEDUP_REMOVED lines=11> */
.L_x_2851:


//--------------------- .text._ZN10layer_norm31ln_parallel_residual_bwd_kernelINS_13Kernel_traitsIf13__nv_bfloat16fS2_fjLj256ELj1ELj4ELj1ELj16ENS_18Kernel_traits_baseILj256EfS2_fS2_fjLj128EEEEELb1ELb0ELb0EEEvNS_9BwdParamsE --------------------------
	.section	.text._ZN10layer_norm31ln_parallel_residual_bwd_kernelINS_13Kernel_traitsIf13__nv_bfloat16fS2_fjLj256ELj1ELj4ELj1ELj16ENS_18Kernel_traits_baseILj256EfS2_fS2_fjLj128EEEEELb1ELb0ELb0EEEvNS_9BwdParamsE,"ax",@progbits
	.align	128
        .global         _ZN10layer_norm31ln_parallel_residual_bwd_kernelINS_13Kernel_traitsIf13__nv_bfloat16fS2_fjLj256ELj1ELj4ELj1ELj16ENS_18Kernel_traits_baseILj256EfS2_fS2_fjLj128EEEEELb1ELb0ELb0EEEvNS_9BwdParamsE
        .type           _ZN10layer_norm31ln_parallel_residual_bwd_kernelINS_13Kernel_traitsIf13__nv_bfloat16fS2_fjLj256ELj1ELj4ELj1ELj16ENS_18Kernel_traits_baseILj256EfS2_fS2_fjLj128EEEEELb1ELb0ELb0EEEvNS_9BwdParamsE,@function
        .size           _ZN10layer_norm31ln_parallel_residual_bwd_kernelINS_13Kernel_traitsIf13__nv_bfloat16fS2_fjLj256ELj1ELj4ELj1ELj16ENS_18Kernel_traits_baseILj256EfS2_fS2_fjLj128EEEEELb1ELb0ELb0EEEvNS_9BwdParamsE,(.L_x_2852 - _ZN10layer_norm31ln_parallel_residual_bwd_kernelINS_13Kernel_traitsIf13__nv_bfloat16fS2_fjLj256ELj1ELj4ELj1ELj16ENS_18Kernel_traits_baseILj256EfS2_fS2_fjLj128EEEEELb1ELb0ELb0EEEvNS_9BwdParamsE)
        .other          _ZN10layer_norm31ln_parallel_residual_bwd_kernelINS_13Kernel_traitsIf13__nv_bfloat16fS2_fjLj256ELj1ELj4ELj1ELj16ENS_18Kernel_traits_baseILj256EfS2_fS2_fjLj128EEEEELb1ELb0ELb0EEEvNS_9BwdParamsE,@"STO_CUDA_ENTRY STV_DEFAULT"
_ZN10layer_norm31ln_parallel_residual_bwd_kernelINS_13Kernel_traitsIf13__nv_bfloat16fS2_fjLj256ELj1ELj4ELj1ELj16ENS_18Kernel_traits_baseILj256EfS2_fS2_fjLj128EEEEELb1ELb0ELb0EEEvNS_9BwdParamsE:
.text._ZN10layer_norm31ln_parallel_residual_bwd_kernelINS_13Kernel_traitsIf13__nv_bfloat16fS2_fjLj256ELj1ELj4ELj1ELj16ENS_18Kernel_traits_baseILj256EfS2_fS2_fjLj128EEEEELb1ELb0ELb0EEEvNS_9BwdParamsE:
[----:B------:R-:W-:Y:S01]  /*0000*/  LDC R1, c[0x0][0x37c] ;  /* 0x0000df00ff017b82 */ /* 0x000fe20000000800 */
[----:B------:R-:W0:Y:S01]  /*0010*/  S2R R11, SR_TID.X ;  /* 0x00000000000b7919 */ /* 0x000e220000002100 */
[----:B------:R-:W1:Y:S06]  /*0020*/  LDCU UR4, c[0x0][0x388] ;  /* 0x00007100ff0477ac */ /* 0x000e6c0008000800 */
[----:B------:R-:W2:Y:S01]  /*0030*/  LDC.64 R4, c[0x0][0x3d8] ;  /* 0x0000f600ff047b82 */ /* 0x000ea20000000a00 */
[----:B------:R-:W3:Y:S01]  /*0040*/  LDCU.64 UR8, c[0x0][0x358] ;  /* 0x00006b00ff0877ac */ /* 0x000ee20008000a00 */
[----:B------:R-:W4:Y:S06]  /*0050*/  LDCU UR10, c[0x0][0x384] ;  /* 0x00007080ff0a77ac */ /* 0x000f2c0008000800 */
[----:B------:R-:W4:Y:S01]  /*0060*/  S2UR UR7, SR_CTAID.X ;  /* 0x00000000000779c3 */ /* 0x000f220000002500 */
        /* <DEDUP_REMOVED lines=8> */
[----:B------:R-:W3:Y:S01]  /*00f0*/  LDC.64 R2, c[0x0][0x3d0] ;  /* 0x0000f400ff027b82 */ /* 0x000ee20000000a00 */
[----:B------:R-:W1:Y:S01]  /*0100*/  LDCU.64 UR24, c[0x0][0x438] ;  /* 0x00008700ff1877ac */ /* 0x000e620008000a00 */
[----:B------:R-:W-:Y:S02]  /*0110*/  SHF.R.S32.HI R0, RZ, 0x3, R0 ;  /* 0x00000003ff007819 */ /* 0x000fe40000011400 */
[----:B0-----:R-:W-:Y:S01]  /*0120*/  LOP3.LUT R97, R11, 0x1f, RZ, 0xc0, !PT ;  /* 0x0000001f0b617812 */ /* 0x001fe200078ec0ff */
[----:B------:R-:W0:Y:S03]  /*0130*/  LDCU.64 UR12, c[0x0][0x470] ;  /* 0x00008e00ff0c77ac */ /* 0x000e260008000a00 */
[----:B------:R-:W-:-:S04]  /*0140*/  IADD3 R96, PT, PT, R97, -R0, RZ ;  /* 0x8000000061607210 */ /* 0x000fc80007ffe0ff */
[----:B------:R-:W-:-:S13]  /*0150*/  ISETP.GE.U32.AND P2, PT, R96, 0x20, PT ;  /* 0x000000206000780c */ /* 0x000fda0003f46070 */
[----:B---3--:R-:W-:-:S04]  /*0160*/  @P2 IMAD.WIDE.U32 R2, R97, 0x20, R2 ;  /* 0x0000002061022825 */ /* 0x008fc800078e0002 */
[----:B--2---:R-:W-:Y:S01]  /*0170*/  @P2 IMAD.WIDE.U32 R4, R97, 0x20, R4 ;  /* 0x0000002061042825 */ /* 0x004fe200078e0004 */
[----:B------:R2:W5:Y:S04]  /*0180*/  @P2 LDG.E.128 R20, desc[UR8][R2.64] ;  /* 0x0000000802142981 */ /* 0x000568000c1e1d00 */
[----:B------:R2:W5:Y:S04]  /*0190*/  @P2 LDG.E.128 R24, desc[UR8][R2.64+0x10] ;  /* 0x0000100802182981 */ /* 0x000568000c1e1d00 */
[----:B------:R2:W5:Y:S04]  /*01a0*/  @P2 LDG.E.128 R28, desc[UR8][R4.64] ;  /* 0x00000008041c2981 */ /* 0x000568000c1e1d00 */
[----:B------:R2:W5:Y:S01]  /*01b0*/  @P2 LDG.E.128 R32, desc[UR8][R4.64+0x10] ;  /* 0x0000100804202981 */ /* 0x000562000c1e1d00 */
[----:B----4-:R-:W-:Y:S01]  /*01c0*/  USHF.L.U32 UR6, UR7, 0x2, URZ ;  /* 0x0000000207067899 */ /* 0x010fe200080006ff */
[----:B------:R-:W-:-:S02]  /*01d0*/  SHF.R.U32.HI R11, RZ, 0x5, R11 ;  /* 0x00000005ff0b7819 */ /* 0x000fc4000001160b */
[----:B------:R-:W-:Y:S02]  /*01e0*/  CS2R R36, SRZ ;  /* 0x0000000000247805 */ /* 0x000fe4000001ff00 */
[----:B------:R-:W-:Y:S02]  /*01f0*/  CS2R R38, SRZ ;  /* 0x0000000000267805 */ /* 0x000fe4000001ff00 */
[----:B------:R-:W-:Y:S02]  /*0200*/  CS2R R40, SRZ ;  /* 0x0000000000287805 */ /* 0x000fe4000001ff00 */
[----:B------:R-:W-:Y:S02]  /*0210*/  CS2R R42, SRZ ;  /* 0x00000000002a7805 */ /* 0x000fe4000001ff00 */
[----:B------:R-:W-:Y:S02]  /*0220*/  LOP3.LUT R11, R11, UR6, RZ, 0xfc, !PT ;  /* 0x000000060b0b7c12 */ /* 0x000fe4000f8efcff */
[----:B------:R-:W-:-:S02]  /*0230*/  CS2R R48, SRZ ;  /* 0x0000000000307805 */ /* 0x000fc4000001ff00 */
[----:B------:R-:W-:Y:S02]  /*0240*/  CS2R R50, SRZ ;  /* 0x0000000000327805 */ /* 0x000fe4000001ff00 */
[----:B------:R-:W-:Y:S02]  /*0250*/  CS2R R52, SRZ ;  /* 0x0000000000347805 */ /* 0x000fe4000001ff00 */
[----:B------:R-:W-:Y:S02]  /*0260*/  ISETP.GE.AND P0, PT, R11, UR10, PT ;  /* 0x0000000a0b007c0c */ /* 0x000fe4000bf06270 */
        /* <DEDUP_REMOVED lines=8> */
[----:B------:R-:W-:Y:S01]  /*02f0*/  CS2R R56, SRZ ;  /* 0x0000000000387805 */ /* 0x000fe2000001ff00 */
[----:B012---:R-:W-:Y:S06]  /*0300*/  @P0 BRA `(.L_x_1161) ;  /* 0x0000002800e00947 */ /* 0x007fec0003800000 */
[----:B------:R-:W0:Y:S01]  /*0310*/  LDC.U8 R10, c[0x0][0x410] ;  /* 0x00010400ff0a7b82 */ /* 0x000e220000000000 */
[----:B------:R-:W-:-:S07]  /*0320*/  HFMA2 R36, -RZ, RZ, 0, 0 ;  /* 0x00000000ff247431 */ /* 0x000fce00000001ff */
.L_x_1174:
[----:B-1----:R-:W1:Y:S02]  /*0330*/  LDC.64 R80, c[0x0][0x3c8] ;  /* 0x0000f200ff507b82 */ /* 0x002e640000000a00 */
[----:B-1----:R-:W-:-:S06]  /*0340*/  IMAD.WIDE R82, R11, 0x4, R80 ;  /* 0x000000040b527825 */ /* 0x002fcc00078e0250 */
[----:B------:R-:W1:Y:S01]  /*0350*/  LDC.64 R80, c[0x0][0x3c0] ;  /* 0x0000f000ff507b82 */ /* 0x000e620000000a00 */
[----:B-----5:R2:W5:Y:S01]  /*0360*/  LDG.E R101, desc[UR8][R82.64] ;  /* 0x0000000852657981 */ /* 0x020562000c1e1900 */
[----:B------:R-:W-:Y:S01]  /*0370*/  MOV R98, UR15 ;  /* 0x0000000f00627c02 */ /* 0x000fe20008000f00 */
[----:B------:R-:W-:Y:S01]  /*0380*/  BSSY.RECONVERGENT B1, `(.L_x_1162) ;  /* 0x00000a2000017945 */ /* 0x000fe20003800200 */
[----:B------:R-:W-:-:S03]  /*0390*/  MOV R100, RZ ;  /* 0x000000ff00647202 */ /* 0x000fc60000000f00 */
[----:B------:R-:W-:-:S05]  /*03a0*/  IMAD R94, R11, R98, RZ ;  /* 0x000000620b5e7224 */ /* 0x000fca00078e02ff */
[----:B------:R-:W-:-:S04]  /*03b0*/  SHF.R.S32.HI R95, RZ, 0x1f, R94 ;  /* 0x0000001fff5f7819 */ /* 0x000fc8000001145e */
[----:B------:R-:W-:Y:S01]  /*03c0*/  LEA.HI R94, R95, R94, RZ, 0x3 ;  /* 0x0000005e5f5e7211 */ /* 0x000fe200078f18ff */
[----:B------:R-:W-:-:S03]  /*03d0*/  IMAD.MOV.U32 R95, RZ, RZ, RZ ;  /* 0x000000ffff5f7224 */ /* 0x000fc600078e00ff */
[----:B------:R-:W-:Y:S01]  /*03e0*/  LEA.HI.SX32 R99, R94, R97, 0x1d ;  /* 0x000000615e637211 */ /* 0x000fe200078feaff */
[----:B--2---:R-:W-:Y:S06]  /*03f0*/  @!P2 BRA `(.L_x_1163) ;  /* 0x000000080068a947 */ /* 0x004fec0003800000 */
[----:B------:R-:W-:Y:S01]  /*0400*/  ISETP.NE.U32.AND P1, PT, RZ, UR12, PT ;  /* 0x0000000cff007c0c */ /* 0x000fe2000bf25070 */
[----:B------:R-:W2:Y:S01]  /*0410*/  LDC.64 R106, c[0x0][0x3a8] ;  /* 0x0000ea00ff6a7b82 */ /* 0x000ea20000000a00 */
[----:B-1----:R-:W-:Y:S02]  /*0420*/  IMAD.WIDE R86, R11, 0x4, R80 ;  /* 0x000000040b567825 */ /* 0x002fe400078e0250 */
[----:B------:R-:W-:-:S03]  /*0430*/  ISETP.NE.AND.EX P1, PT, RZ, UR13, PT, P1 ;  /* 0x0000000dff007c0c */ /* 0x000fc6000bf25310 */
[----:B------:R-:W3:Y:S02]  /*0440*/  LDG.E R3, desc[UR8][R86.64] ;  /* 0x0000000856037981 */ /* 0x000ee4000c1e1900 */
[----:B------:R-:W1:Y:S08]  /*0450*/  LDC.64 R82, c[0x0][0x3b0] ;  /* 0x0000ec00ff527b82 */ /* 0x000e700000000a00 */
[----:B------:R-:W4:Y:S08]  /*0460*/  @P1 LDC.64 R104, c[0x0][0x3b8] ;  /* 0x0000ee00ff681b82 */ /* 0x000f300000000a00 */
[----:B------:R-:W0:Y:S08]  /*0470*/  LDC.64 R84, c[0x0][0x430] ;  /* 0x00010c00ff547b82 */ /* 0x000e300000000a00 */
[----:B------:R-:W0:Y:S01]  /*0480*/  LDC.64 R80, c[0x0][0x428] ;  /* 0x00010a00ff507b82 */ /* 0x000e220000000a00 */
[----:B--2---:R-:W-:-:S04]  /*0490*/  IMAD.WIDE.U32 R106, R99, 0x20, R106 ;  /* 0x00000020636a7825 */ /* 0x004fc800078e006a */
[C---:B-1----:R-:W-:Y:S01]  /*04a0*/  IMAD.WIDE.U32 R102, R99.reuse, 0x8, R82 ;  /* 0x0000000863667825 */ /* 0x042fe200078e0052 */
[----:B------:R-:W2:Y:S03]  /*04b0*/  LDG.E.128 R88, desc[UR8][R106.64] ;  /* 0x000000086a587981 */ /* 0x000ea6000c1e1d00 */
[C---:B----4-:R-:W-:Y:S01]  /*04c0*/  @P1 IMAD.WIDE.U32 R104, R99.reuse, 0x8, R104 ;  /* 0x0000000863681825 */ /* 0x050fe200078e0068 */
[----:B------:R-:W4:Y:S04]  /*04d0*/  LDG.E.128 R92, desc[UR8][R106.64+0x10] ;  /* 0x000010086a5c7981 */ /* 0x000f28000c1e1d00 */
[----:B------:R-:W4:Y:S01]  /*04e0*/  LDG.E.64 R102, desc[UR8][R102.64] ;  /* 0x0000000866667981 */ /* 0x000f22000c1e1b00 */
[----:B0-----:R-:W-:-:S03]  /*04f0*/  IMAD.WIDE.U32 R82, R99, 0x10, R84 ;  /* 0x0000001063527825 */ /* 0x001fc600078e0054 */
[----:B------:R-:W4:Y:S01]  /*0500*/  @P1 LDG.E.64 R104, desc[UR8][R104.64] ;  /* 0x0000000868681981 */ /* 0x000f22000c1e1b00 */
[----:B------:R-:W-:-:S03]  /*0510*/  IMAD.WIDE.U32 R84, R99, 0x10, R80 ;  /* 0x0000001063547825 */ /* 0x000fc600078e0050 */
[----:B------:R-:W4:Y:S04]  /*0520*/  LDG.E.128 R80, desc[UR8][R82.64] ;  /* 0x0000000852507981 */ /* 0x000f28000c1e1d00 */
[----:B------:R-:W4:Y:S01]  /*0530*/  LDG.E.128 R84, desc[UR8][R84.64] ;  /* 0x0000000854547981 */ /* 0x000f22000c1e1d00 */
[----:B------:R-:W-:-:S04]  /*0540*/  ISETP.NE.U32.AND P0, PT, RZ, UR24, PT ;  /* 0x00000018ff007c0c */ /* 0x000fc8000bf05070 */
[----:B------:R-:W-:-:S13]  /*0550*/  ISETP.NE.AND.EX P0, PT, RZ, UR25, PT, P0 ;  /* 0x00000019ff007c0c */ /* 0x000fda000bf05300 */
[----:B------:R-:W0:Y:S02]  /*0560*/  @P0 LDC.64 R108, c[0x0][0x438] ;  /* 0x00010e00ff6c0b82 */ /* 0x000e240000000a00 */
[----:B0-----:R-:W-:-:S05]  /*0570*/  @P0 IMAD.WIDE.U32 R108, R99, 0x20, R108 ;  /* 0x00000020636c0825 */ /* 0x001fca00078e006c */
[----:B------:R-:W5:Y:S04]  /*0580*/  @P0 LDG.E.128 R16, desc[UR8][R108.64] ;  /* 0x000000086c100981 */ /* 0x000f68000c1e1d00 */
[----:B------:R0:W5:Y:S01]  /*0590*/  @P0 LDG.E.128 R12, desc[UR8][R108.64+0x10] ;  /* 0x000010086c0c0981 */ /* 0x000162000c1e1d00 */
[----:B------:R-:W-:-:S04]  /*05a0*/  ISETP.NE.AND P0, PT, R10, RZ, PT ;  /* 0x000000ff0a00720c */ /* 0x000fc80003f05270 */
[----:B---3--:R-:W-:-:S05]  /*05b0*/  FSEL R3, R3, RZ, !P0 ;  /* 0x000000ff03037208 */ /* 0x008fca0004000000 */
[--C-:B--2---:R-:W-:Y:S01]  /*05c0*/  FADD.FTZ R118, R88, -R3.reuse ;  /* 0x8000000358767221 */ /* 0x104fe20000010000 */
[--C-:B------:R-:W-:Y:S01]  /*05d0*/  FADD.FTZ R88, R89, -R3.reuse ;  /* 0x8000000359587221 */ /* 0x100fe20000010000 */
[--C-:B------:R-:W-:Y:S01]  /*05e0*/  FADD.FTZ R116, R90, -R3.reuse ;  /* 0x800000035a747221 */ /* 0x100fe20000010000 */
[----:B----4-:R-:W-:Y:S01]  /*05f0*/  FADD.FTZ R100, R92, -R3 ;  /* 0x800000035c647221 */ /* 0x010fe20000010000 */
[----:B------:R-:W-:-:S04]  /*0600*/  @P1 SHF.R.U64 R89, R104, 0x8, R105 ;  /* 0x0000000868591819 */ /* 0x000fc80000001269 */
[----:B------:R-:W-:Y:S02]  /*0610*/  @P1 PRMT R9, R89, 0x7610, R9 ;  /* 0x0000761059091816 */ /* 0x000fe40000000009 */
[----:B------:R-:W-:Y:S02]  /*0620*/  @P1 SHF.R.U32.HI R89, RZ, 0x10, R105 ;  /* 0x00000010ff591819 */ /* 0x000fe40000011669 */
[----:B------:R-:W-:Y:S01]  /*0630*/  PRMT R92, R80, 0x7632, R92 ;  /* 0x00007632505c7816 */ /* 0x000fe2000000005c */
[--C-:B------:R-:W-:Y:S01]  /*0640*/  FADD.FTZ R90, R91, -R3.reuse ;  /* 0x800000035b5a7221 */ /* 0x100fe20000010000 */
[----:B------:R-:W-:Y:S01]  /*0650*/  FADD.FTZ R106, R93, -R3 ;  /* 0x800000035d6a7221 */ /* 0x000fe20000010000 */
[C---:B------:R-:W-:Y:S02]  /*0660*/  @P1 SHF.R.U64 R91, R104.reuse, 0x10, R105 ;  /* 0x00000010685b1819 */ /* 0x040fe40000001269 */
[----:B------:R-:W-:Y:S02]  /*0670*/  @P1 PRMT R7, R104, 0x7610, R7 ;  /* 0x0000761068071816 */ /* 0x000fe40000000007 */
[----:B------:R-:W-:Y:S01]  /*0680*/  @P1 PRMT R2, R89, 0x7610, R2 ;  /* 0x0000761059021816 */ /* 0x000fe20000000002 */
[----:B------:R-:W-:Y:S01]  /*0690*/  FADD.FTZ R94, R94, -R3 ;  /* 0x800000035e5e7221 */ /* 0x000fe20000010000 */
[----:B------:R-:W-:Y:S01]  /*06a0*/  @P1 SHF.R.U64 R104, R104, 0x18, R105 ;  /* 0x0000001868681819 */ /* 0x000fe20000001269 */
[----:B0-----:R-:W-:Y:S01]  /*06b0*/  FADD.FTZ R108, R95, -R3 ;  /* 0x800000035f6c7221 */ /* 0x001fe20000010000 */
[----:B------:R-:W-:Y:S01]  /*06c0*/  SHF.L.U32 R93, R80, 0x10, RZ ;  /* 0x00000010505d7819 */ /* 0x000fe200000006ff */
[----:B------:R-:W-:Y:S01]  /*06d0*/  IMAD.U32 R80, R92, 0x10000, RZ ;  /* 0x000100005c507824 */ /* 0x000fe200078e00ff */
[----:B------:R-:W-:-:S02]  /*06e0*/  PRMT R89, R84, 0x7632, R89 ;  /* 0x0000763254597816 */ /* 0x000fc40000000059 */
[----:B------:R-:W-:Y:S02]  /*06f0*/  @P1 SHF.R.U32.HI R3, RZ, 0x8, R105 ;  /* 0x00000008ff031819 */ /* 0x000fe40000011669 */
[----:B------:R-:W-:Y:S02]  /*0700*/  @P1 PRMT R8, R91, 0x7610, R8 ;  /* 0x000076105b081816 */ /* 0x000fe40000000008 */
[----:B------:R-:W-:Y:S01]  /*0710*/  @P1 PRMT R5, R104, 0x7610, R5 ;  /* 0x0000761068051816 */ /* 0x000fe20000000005 */
[----:B------:R-:W-:Y:S01]  /*0720*/  FMUL.FTZ R104, R29, R80 ;  /* 0x000000501d687220 */ /* 0x000fe20000410000 */
[----:B------:R-:W-:Y:S01]  /*0730*/  SHF.L.U32 R91, R84, 0x10, RZ ;  /* 0x00000010545b7819 */ /* 0x000fe200000006ff */
[----:B-----5:R-:W-:Y:S01]  /*0740*/  FMUL.FTZ R84, R101, R88 ;  /* 0x0000005865547220 */ /* 0x020fe20000410000 */
[----:B------:R-:W-:Y:S01]  /*0750*/  SHF.L.U32 R92, R89, 0x10, RZ ;  /* 0x00000010595c7819 */ /* 0x000fe200000006ff */
[----:B------:R-:W-:Y:S01]  /*0760*/  FMUL.FTZ R95, R28, R93 ;  /* 0x0000005d1c5f7220 */ /* 0x000fe20000410000 */
[----:B------:R-:W-:Y:S01]  /*0770*/  @P1 PRMT R4, R3, 0x7610, R4 ;  /* 0x0000761003041816 */ /* 0x000fe20000000004 */
[----:B------:R-:W-:-:S02]  /*0780*/  FMUL.FTZ R3, R101, R118 ;  /* 0x0000007665037220 */ /* 0x000fc40000410000 */
[-C--:B------:R-:W-:Y:S01]  /*0790*/  FFMA.FTZ R57, R84, R92.reuse, R57 ;  /* 0x0000005c54397223 */ /* 0x080fe20000010039 */
[----:B------:R-:W-:Y:S01]  /*07a0*/  FFMA.FTZ R89, R21, R92, R104 ;  /* 0x0000005c15597223 */ /* 0x000fe20000010068 */
[--C-:B------:R-:W-:Y:S01]  /*07b0*/  FADD.FTZ R61, R61, R92.reuse ;  /* 0x0000005c3d3d7221 */ /* 0x100fe20000010000 */
[----:B------:R-:W-:Y:S01]  /*07c0*/  PRMT R92, R81, 0x7632, R92 ;  /* 0x00007632515c7816 */ /* 0x000fe2000000005c */
[----:B------:R-:W-:Y:S01]  /*07d0*/  FADD.FTZ R60, R60, R91 ;  /* 0x0000005b3c3c7221 */ /* 0x000fe20000010000 */
[-C--:B------:R-:W-:Y:S01]  /*07e0*/  FFMA.FTZ R88, R20, R91.reuse, R95 ;  /* 0x0000005b14587223 */ /* 0x080fe2000001005f */
[----:B------:R-:W-:Y:S01]  /*07f0*/  FFMA.FTZ R56, R3, R91, R56 ;  /* 0x0000005b03387223 */ /* 0x000fe20000010038 */
[C---:B------:R-:W-:Y:S02]  /*0800*/  PRMT R91, R85.reuse, 0x7632, R91 ;  /* 0x00007632555b7816 */ /* 0x040fe4000000005b */
[----:B------:R-:W-:Y:S01]  /*0810*/  SHF.L.U32 R95, R85, 0x10, RZ ;  /* 0x00000010555f7819 */ /* 0x000fe200000006ff */
[----:B------:R-:W-:Y:S01]  /*0820*/  FMUL.FTZ R85, R101, R116 ;  /* 0x0000007465557220 */ /* 0x000fe20000410000 */
[----:B------:R-:W-:-:S02]  /*0830*/  SHF.L.U32 R116, R92, 0x10, RZ ;  /* 0x000000105c747819 */ /* 0x000fc400000006ff */
[----:B------:R-:W-:Y:S01]  /*0840*/  SHF.L.U32 R81, R81, 0x10, RZ ;  /* 0x0000001051517819 */ /* 0x000fe200000006ff */
[----:B------:R-:W-:Y:S01]  /*0850*/  FMUL.FTZ R90, R101, R90 ;  /* 0x0000005a655a7220 */ /* 0x000fe20000410000 */
[----:B------:R-:W-:Y:S01]  /*0860*/  @P1 PRMT R6, R105, 0x7610, R6 ;  /* 0x0000761069061816 */ /* 0x000fe20000000006 */
[----:B------:R-:W-:Y:S02]  /*0870*/  IMAD.U32 R104, R91, 0x10000, RZ ;  /* 0x000100005b687824 */ /* 0x000fe400078e00ff */
[----:B------:R-:W-:Y:S01]  /*0880*/  FMUL.FTZ R118, R31, R116 ;  /* 0x000000741f767220 */ /* 0x000fe20000410000 */
[----:B------:R-:W-:Y:S02]  /*0890*/  @P1 SHF.R.U32.HI R105, RZ, 0x18, R105 ;  /* 0x00000018ff691819 */ /* 0x000fe40000011669 */
[--C-:B------:R-:W-:Y:S02]  /*08a0*/  SHF.R.U32.HI R109, RZ, 0x18, R103.reuse ;  /* 0x00000018ff6d7819 */ /* 0x100fe40000011667 */
[----:B------:R-:W-:-:S02]  /*08b0*/  SHF.R.U32.HI R110, RZ, 0x10, R103 ;  /* 0x00000010ff6e7819 */ /* 0x000fc40000011667 */
[--C-:B------:R-:W-:Y:S02]  /*08c0*/  SHF.R.U32.HI R111, RZ, 0x8, R103.reuse ;  /* 0x00000008ff6f7819 */ /* 0x100fe40000011667 */
[----:B------:R-:W-:Y:S02]  /*08d0*/  MOV R112, R103 ;  /* 0x0000006700707202 */ /* 0x000fe40000000f00 */
[C-C-:B------:R-:W-:Y:S02]  /*08e0*/  SHF.R.U64 R113, R102.reuse, 0x18, R103.reuse ;  /* 0x0000001866717819 */ /* 0x140fe40000001267 */
[C-C-:B------:R-:W-:Y:S02]  /*08f0*/  SHF.R.U64 R114, R102.reuse, 0x10, R103.reuse ;  /* 0x0000001066727819 */ /* 0x140fe40000001267 */
[----:B------:R-:W-:Y:S01]  /*0900*/  SHF.R.U64 R115, R102, 0x8, R103 ;  /* 0x0000000866737819 */ /* 0x000fe20000001267 */
[-C--:B------:R-:W-:Y:S01]  /*0910*/  FMUL.FTZ R103, R30, R81.reuse ;  /* 0x000000511e677220 */ /* 0x080fe20000410000 */
[----:B------:R-:W-:Y:S01]  /*0920*/  SHF.L.U32 R107, R82, 0x10, RZ ;  /* 0x00000010526b7819 */ /* 0x000fe200000006ff */
[-C--:B------:R-:W-:Y:S01]  /*0930*/  FFMA.FTZ R59, R90, R104.reuse, R59 ;  /* 0x000000685a3b7223 */ /* 0x080fe2000001003b */
[----:B------:R-:W-:Y:S01]  /*0940*/  FFMA.FTZ R91, R23, R104, R118 ;  /* 0x00000068175b7223 */ /* 0x000fe20000010076 */
[----:B------:R-:W-:Y:S01]  /*0950*/  FADD.FTZ R63, R63, R104 ;  /* 0x000000683f3f7221 */ /* 0x000fe20000010000 */
[----:B------:R-:W-:Y:S01]  /*0960*/  FFMA.FTZ R37, R84, R80, R37 ;  /* 0x0000005054257223 */ /* 0x000fe20000010025 */
[----:B------:R-:W-:Y:S01]  /*0970*/  FADD.FTZ R49, R49, R80 ;  /* 0x0000005031317221 */ /* 0x000fe20000010000 */
[----:B------:R-:W-:Y:S01]  /*0980*/  @P1 PRMT R0, R105, 0x7610, R0 ;  /* 0x0000761069001816 */ /* 0x000fe20000000000 */
[----:B------:R-:W-:Y:S01]  /*0990*/  FADD.FTZ R50, R50, R81 ;  /* 0x0000005132327221 */ /* 0x000fe20000010000 */
[----:B------:R-:W-:Y:S01]  /*09a0*/  PRMT R104, R86, 0x7632, R104 ;  /* 0x0000763256687816 */ /* 0x000fe20000000068 */
[----:B------:R-:W-:Y:S01]  /*09b0*/  FFMA.FTZ R38, R85, R81, R38 ;  /* 0x0000005155267223 */ /* 0x000fe20000010026 */
[----:B------:R-:W-:Y:S01]  /*09c0*/  PRMT R80, R82, 0x7632, R80 ;  /* 0x0000763252507816 */ /* 0x000fe20000000050 */
[----:B------:R-:W-:Y:S01]  /*09d0*/  FADD.FTZ R62, R62, R95 ;  /* 0x0000005f3e3e7221 */ /* 0x000fe20000010000 */
[----:B------:R-:W-:Y:S01]  /*09e0*/  SHF.L.U32 R105, R86, 0x10, RZ ;  /* 0x0000001056697819 */ /* 0x000fe200000006ff */
[-C--:B------:R-:W-:Y:S01]  /*09f0*/  FFMA.FTZ R92, R22, R95.reuse, R103 ;  /* 0x0000005f165c7223 */ /* 0x080fe20000010067 */
[----:B------:R-:W-:Y:S01]  /*0a00*/  PRMT R117, R83, 0x7632, R117 ;  /* 0x0000763253757816 */ /* 0x000fe20000000075 */
[----:B------:R-:W-:Y:S01]  /*0a10*/  FFMA.FTZ R58, R85, R95, R58 ;  /* 0x0000005f553a7223 */ /* 0x000fe2000001003a */
[----:B------:R-:W-:Y:S01]  /*0a20*/  SHF.L.U32 R83, R83, 0x10, RZ ;  /* 0x0000001053537819 */ /* 0x000fe200000006ff */
[----:B------:R-:W-:Y:S01]  /*0a30*/  FMUL.FTZ R81, R32, R107 ;  /* 0x0000006b20517220 */ /* 0x000fe20000410000 */
[----:B------:R-:W-:-:S02]  /*0a40*/  PRMT R103, R87, 0x7632, R103 ;  /* 0x0000763257677816 */ /* 0x000fc40000000067 */
[----:B------:R-:W-:Y:S01]  /*0a50*/  SHF.L.U32 R95, R87, 0x10, RZ ;  /* 0x00000010575f7819 */ /* 0x000fe200000006ff */
[C---:B------:R-:W-:Y:S01]  /*0a60*/  FMUL.FTZ R87, R101.reuse, R100 ;  /* 0x0000006465577220 */ /* 0x040fe20000410000 */
[----:B------:R-:W-:Y:S01]  /*0a70*/  SHF.L.U32 R80, R80, 0x10, RZ ;  /* 0x0000001050507819 */ /* 0x000fe200000006ff */
[----:B------:R-:W-:Y:S02]  /*0a80*/  IMAD.U32 R82, R104, 0x10000, RZ ;  /* 0x0001000068527824 */ /* 0x000fe400078e00ff */
[----:B------:R-:W-:Y:S01]  /*0a90*/  FMUL.FTZ R86, R101, R106 ;  /* 0x0000006a65567220 */ /* 0x000fe20000410000 */
[----:B------:R-:W-:Y:S01]  /*0aa0*/  FFMA.FTZ R104, R24, R105, R81 ;  /* 0x0000006918687223 */ /* 0x000fe20000010051 */
[----:B------:R-:W-:Y:S01]  /*0ab0*/  FMUL.FTZ R81, R34, R83 ;  /* 0x0000005322517220 */ /* 0x000fe20000410000 */
[----:B------:R-:W-:Y:S01]  /*0ac0*/  FADD.FTZ R64, R64, R105 ;  /* 0x0000006940407221 */ /* 0x000fe20000010000 */
[----:B------:R-:W-:Y:S01]  /*0ad0*/  FFMA.FTZ R68, R87, R105, R68 ;  /* 0x0000006957447223 */ /* 0x000fe20000010044 */
[----:B------:R-:W-:Y:S01]  /*0ae0*/  FMUL.FTZ R100, R33, R80 ;  /* 0x0000005021647220 */ /* 0x000fe20000410000 */
[----:B------:R-:W-:Y:S01]  /*0af0*/  FMUL.FTZ R105, R101, R94 ;  /* 0x0000005e65697220 */ /* 0x000fe20000410000 */
[----:B------:R-:W-:Y:S01]  /*0b00*/  FADD.FTZ R53, R53, R80 ;  /* 0x0000005035357221 */ /* 0x000fe20000010000 */
[----:B------:R-:W-:Y:S01]  /*0b10*/  FFMA.FTZ R41, R86, R80, R41 ;  /* 0x0000005056297223 */ /* 0x000fe20000010029 */
[----:B------:R-:W-:Y:S01]  /*0b20*/  SHF.L.U32 R94, R117, 0x10, RZ ;  /* 0x00000010755e7819 */ /* 0x000fe200000006ff */
[----:B------:R-:W-:Y:S01]  /*0b30*/  FFMA.FTZ R106, R26, R95, R81 ;  /* 0x0000005f1a6a7223 */ /* 0x000fe20000010051 */
[----:B------:R-:W-:Y:S01]  /*0b40*/  FADD.FTZ R80, RZ, R88 ;  /* 0x00000058ff507221 */ /* 0x000fe20000010000 */
[----:B------:R-:W-:Y:S01]  /*0b50*/  FADD.FTZ R48, R48, R93 ;  /* 0x0000005d30307221 */ /* 0x000fe20000010000 */
[C---:B------:R-:W-:Y:S01]  /*0b60*/  FFMA.FTZ R36, R3.reuse, R93, R36 ;  /* 0x0000005d03247223 */ /* 0x040fe20000010024 */
[----:B------:R-:W-:Y:S01]  /*0b70*/  FFMA.FTZ R81, R3, R88, RZ ;  /* 0x0000005803517223 */ /* 0x000fe200000100ff */
[----:B------:R-:W-:Y:S01]  /*0b80*/  FADD.FTZ R65, R65, R82 ;  /* 0x0000005241417221 */ /* 0x000fe20000010000 */
[-C--:B------:R-:W-:Y:S01]  /*0b90*/  FFMA.FTZ R93, R25, R82.reuse, R100 ;  /* 0x00000052195d7223 */ /* 0x080fe20000010064 */
[----:B------:R-:W-:Y:S01]  /*0ba0*/  FFMA.FTZ R69, R86, R82, R69 ;  /* 0x0000005256457223 */ /* 0x000fe20000010045 */
        /* <DEDUP_REMOVED lines=28> */
[----:B------:R-:W-:Y:S01]  /*0d70*/  PRMT R116, R102, 0x7610, R116 ;  /* 0x0000761066747816 */ /* 0x000fe20000000074 */
[----:B------:R-:W-:Y:S01]  /*0d80*/  FADD.FTZ R95, R82, R107 ;  /* 0x0000006b525f7221 */ /* 0x000fe20000010000 */
[----:B------:R-:W-:-:S07]  /*0d90*/  FFMA.FTZ R100, R108, R107, R81 ;  /* 0x0000006b6c647223 */ /* 0x000fce0000010051 */
.L_x_1163:
[----:B------:R-:W-:Y:S05]  /*0da0*/  BSYNC.RECONVERGENT B1 ;  /* 0x0000000000017941 */ /* 0x000fea0003800200 */
.L_x_1162:
        /* <DEDUP_REMOVED lines=21> */
.L_x_1188:
        /* <DEDUP_REMOVED lines=22> */
[-CC-:B------:R-:W-:Y:S01]  /*1060*/  FFMA.FTZ R100, R86, R80.reuse, R83.reuse ;  /* 0x0000005056647223 */ /* 0x180fe20000010053 */
[----:B------:R-:W-:Y:S01]  /*1070*/  FADD.FTZ R120, R107, -R102 ;  /* 0x800000666b787221 */ /* 0x000fe20000010000 */
[-CC-:B------:R-:W-:Y:S01]  /*1080*/  FFMA.FTZ R82, R84, R80.reuse, R83.reuse ;  /* 0x0000005054527223 */ /* 0x180fe20000010053 */
[-CC-:B------:R-:W-:Y:S01]  /*1090*/  FFMA.FTZ R103, R87, R80.reuse, R83.reuse ;  /* 0x0000005057677223 */ /* 0x180fe20000010053 */
[----:B------:R-:W-:Y:S01]  /*10a0*/  FFMA.FTZ R81, R3, R80, R83 ;  /* 0x0000005003517223 */ /* 0x000fe20000010053 */
[----:B-----5:R-:W-:Y:S01]  /*10b0*/  FMUL.FTZ R83, R101, R118 ;  /* 0x0000007665537220 */ /* 0x020fe20000410000 */
[----:B------:R-:W-:Y:S01]  /*10c0*/  FADD.FTZ R80, R92, -R95 ;  /* 0x8000005f5c507221 */ /* 0x000fe20000010000 */
[----:B------:R-:W-:Y:S01]  /*10d0*/  FADD.FTZ R102, R91, -R94 ;  /* 0x8000005e5b667221 */ /* 0x000fe20000010000 */
[----:B------:R-:W-:Y:S01]  /*10e0*/  FMUL.FTZ R120, R101, R120 ;  /* 0x0000007865787220 */ /* 0x000fe20000410000 */
[----:B------:R-:W-:Y:S01]  /*10f0*/  FADD.FTZ R118, R93, -R100 ;  /* 0x800000645d767221 */ /* 0x000fe20000010000 */
[----:B------:R-:W-:Y:S01]  /*1100*/  FADD.FTZ R82, R89, -R82 ;  /* 0x8000005259527221 */ /* 0x000fe20000010000 */
[----:B------:R-:W-:Y:S01]  /*1110*/  FADD.FTZ R94, R104, -R103 ;  /* 0x80000067685e7221 */ /* 0x000fe20000010000 */
[----:B------:R-:W-:Y:S01]  /*1120*/  FADD.FTZ R100, R88, -R81 ;  /* 0x8000005158647221 */ /* 0x000fe20000010000 */
[----:B------:R-:W-:Y:S01]  /*1130*/  FMUL.FTZ R83, R83, UR14 ;  /* 0x0000000e53537c20 */ /* 0x000fe20008410000 */
[----:B------:R-:W-:Y:S01]  /*1140*/  FMUL.FTZ R120, R120, UR14 ;  /* 0x0000000e78787c20 */ /* 0x000fe20008410000 */
[C---:B------:R-:W-:Y:S01]  /*1150*/  FMUL.FTZ R80, R101.reuse, R80 ;  /* 0x0000005065507220 */ /* 0x040fe20000410000 */
[----:B------:R-:W-:Y:S01]  /*1160*/  LOP3.LUT P0, RZ, R110, 0xff, RZ, 0xc0, !PT ;  /* 0x000000ff6eff7812 */ /* 0x000fe2000780c0ff */
[----:B------:R-:W-:Y:S01]  /*1170*/  FMUL.FTZ R82, R101, R82 ;  /* 0x0000005265527220 */ /* 0x000fe20000410000 */
[----:B------:R-:W-:Y:S01]  /*1180*/  LOP3.LUT P1, RZ, R109, 0xff, RZ, 0xc0, !PT ;  /* 0x000000ff6dff7812 */ /* 0x000fe2000782c0ff */
[C---:B------:R-:W-:Y:S01]  /*1190*/  FMUL.FTZ R102, R101.reuse, R102 ;  /* 0x0000006665667220 */ /* 0x040fe20000410000 */
[C---:B------:R-:W-:Y:S01]  /*11a0*/  FMUL.FTZ R94, R101.reuse, R94 ;  /* 0x0000005e655e7220 */ /* 0x040fe20000410000 */
[C---:B------:R-:W-:Y:S01]  /*11b0*/  FMUL.FTZ R118, R101.reuse, R118 ;  /* 0x0000007665767220 */ /* 0x040fe20000410000 */
[----:B------:R-:W-:Y:S01]  /*11c0*/  FMUL.FTZ R100, R101, R100 ;  /* 0x0000006465647220 */ /* 0x000fe20000410000 */
        /* <DEDUP_REMOVED lines=25> */
.L_x_1169:
        /* <DEDUP_REMOVED lines=11> */
[----:B-1----:R-:W-:Y:S01]  /*1410*/  FADD.FTZ R100, R107, -R80 ;  /* 0x800000506b647221 */ /* 0x002fe20000010000 */
[----:B------:R-:W-:Y:S01]  /*1420*/  FADD.FTZ R80, R91, -R78 ;  /* 0x8000004e5b507221 */ /* 0x000fe20000010000 */
[C---:B-----5:R-:W-:Y:S01]  /*1430*/  FMUL.FTZ R78, R101.reuse, R72 ;  /* 0x00000048654e7220 */ /* 0x060fe20000410000 */
[----:B------:R-:W-:Y:S01]  /*1440*/  LOP3.LUT P0, RZ, R110, 0xff, RZ, 0xc0, !PT ;  /* 0x000000ff6eff7812 */ /* 0x000fe2000780c0ff */
[----:B------:R-:W-:Y:S01]  /*1450*/  FMUL.FTZ R79, R101, R100 ;  /* 0x00000064654f7220 */ /* 0x000fe20000410000 */
[----:B------:R-:W-:Y:S01]  /*1460*/  FADD.FTZ R94, R93, -R94 ;  /* 0x8000005e5d5e7221 */ /* 0x000fe20000010000 */
[----:B------:R-:W-:Y:S01]  /*1470*/  FMUL.FTZ R77, R78, UR14 ;  /* 0x0000000e4e4d7c20 */ /* 0x000fe20008410000 */
[----:B------:R-:W-:Y:S01]  /*1480*/  LOP3.LUT P1, RZ, R109, 0xff, RZ, 0xc0, !PT ;  /* 0x000000ff6dff7812 */ /* 0x000fe2000782c0ff */
[----:B------:R-:W-:Y:S01]  /*1490*/  FMUL.FTZ R81, R79, UR14 ;  /* 0x0000000e4f517c20 */ /* 0x000fe20008410000 */
[----:B------:R-:W-:Y:S01]  /*14a0*/  FADD.FTZ R76, R92, -R75 ;  /* 0x8000004b5c4c7221 */ /* 0x000fe20000010000 */
[----:B------:R-:W-:Y:S01]  /*14b0*/  FADD.FTZ R72, R88, -R73 ;  /* 0x8000004958487221 */ /* 0x000fe20000010000 */
[----:B------:R-:W-:Y:S01]  /*14c0*/  FSEL R83, R77, RZ, P0 ;  /* 0x000000ff4d537208 */ /* 0x000fe20000000000 */
[C---:B------:R-:W-:Y:S01]  /*14d0*/  FMUL.FTZ R73, R101.reuse, R74 ;  /* 0x0000004a65497220 */ /* 0x040fe20000410000 */
[C---:B------:R-:W-:Y:S01]  /*14e0*/  FMUL.FTZ R75, R101.reuse, R80 ;  /* 0x00000050654b7220 */ /* 0x040fe20000410000 */
[C---:B------:R-:W-:Y:S01]  /*14f0*/  FMUL.FTZ R77, R101.reuse, R94 ;  /* 0x0000005e654d7220 */ /* 0x040fe20000410000 */
[----:B------:R-:W-:Y:S01]  /*1500*/  FMUL.FTZ R74, R101, R76 ;  /* 0x0000004c654a7220 */ /* 0x000fe20000410000 */
[----:B------:R-:W-:Y:S01]  /*1510*/  FSEL R80, R81, RZ, P1 ;  /* 0x000000ff51507208 */ /* 0x000fe20000800000 */
[C---:B------:R-:W-:Y:S01]  /*1520*/  FMUL.FTZ R76, R101.reuse, R82 ;  /* 0x00000052654c7220 */ /* 0x040fe20000410000 */
[----:B------:R-:W-:Y:S01]  /*1530*/  FMUL.FTZ R72, R101, R72 ;  /* 0x0000004865487220 */ /* 0x000fe20000410000 */
[----:B------:R-:W-:Y:S01]  /*1540*/  FMUL.FTZ R101, R77, UR14 ;  /* 0x0000000e4d657c20 */ /* 0x000fe20008410000 */
[----:B------:R-:W-:Y:S01]  /*1550*/  F2FP.BF16.F32.PACK_AB R83, R80, R83 ;  /* 0x000000535053723e */ /* 0x000fe200000010ff */
[----:B------:R-:W-:Y:S01]  /*1560*/  FMUL.FTZ R82, R74, UR14 ;  /* 0x0000000e4a527c20 */ /* 0x000fe20008410000 */
[----:B------:R-:W-:Y:S01]  /*1570*/  LOP3.LUT P6, RZ, R111, 0xff, RZ, 0xc0, !PT ;  /* 0x000000ff6fff7812 */ /* 0x000fe200078cc0ff */
[----:B------:R-:W-:Y:S01]  /*1580*/  FMUL.FTZ R95, R75, UR14 ;  /* 0x0000000e4b5f7c20 */ /* 0x000fe20008410000 */
[----:B------:R-:W-:Y:S01]  /*1590*/  LOP3.LUT P3, RZ, R114, 0xff, RZ, 0xc0, !PT ;  /* 0x000000ff72ff7812 */ /* 0x000fe2000786c0ff */
[----:B------:R-:W-:Y:S01]  /*15a0*/  FMUL.FTZ R80, R72, UR14 ;  /* 0x0000000e48507c20 */ /* 0x000fe20008410000 */
[----:B------:R-:W-:Y:S01]  /*15b0*/  LOP3.LUT P4, RZ, R113, 0xff, RZ, 0xc0, !PT ;  /* 0x000000ff71ff7812 */ /* 0x000fe2000788c0ff */
[----:B------:R-:W-:Y:S01]  /*15c0*/  FMUL.FTZ R81, R73, UR14 ;  /* 0x0000000e49517c20 */ /* 0x000fe20008410000 */
        /* <DEDUP_REMOVED lines=14> */
.L_x_1168:
        /* <DEDUP_REMOVED lines=17> */
[C---:B------:R-:W-:Y:S01]  /*17c0*/  FFMA.FTZ R81, R101.reuse, R83, R18 ;  /* 0x0000005365517223 */ /* 0x040fe20000010012 */
[C---:B------:R-:W-:Y:S01]  /*17d0*/  FFMA.FTZ R83, R101.reuse, R117, R14 ;  /* 0x0000007565537223 */ /* 0x040fe2000001000e */
[----:B------:R-:W-:Y:S01]  /*17e0*/  FADD.FTZ R103, R104, -R103 ;  /* 0x8000006768677221 */ /* 0x000fe20000010000 */
[----:B------:R-:W-:Y:S01]  /*17f0*/  ISETP.NE.AND.EX P0, PT, RZ, UR5, PT, P0 ;  /* 0x00000005ff007c0c */ /* 0x000fe2000bf05300 */
[C---:B------:R-:W-:Y:S01]  /*1800*/  FFMA.FTZ R100, R101.reuse, R100, R15 ;  /* 0x0000006465647223 */ /* 0x040fe2000001000f */
[C---:B------:R-:W-:Y:S01]  /*1810*/  FFMA.FTZ R94, R101.reuse, R94, R13 ;  /* 0x0000005e655e7223 */ /* 0x040fe2000001000d */
[C---:B------:R-:W-:Y:S01]  /*1820*/  FFMA.FTZ R80, R101.reuse, R80, R17 ;  /* 0x0000005065507223 */ /* 0x040fe20000010011 */
[C---:B------:R-:W-:Y:S01]  /*1830*/  FFMA.FTZ R82, R101.reuse, R82, R19 ;  /* 0x0000005265527223 */ /* 0x040fe20000010013 */
[----:B------:R-:W-:Y:S01]  /*1840*/  FFMA.FTZ R103, R101, R103, R12 ;  /* 0x0000006765677223 */ /* 0x000fe2000001000c */
[----:B------:R-:W-:Y:S01]  /*1850*/  SEL R78, R78, R83, !P0 ;  /* 0x000000534e4e7207 */ /* 0x000fe20004000000 */
[----:B------:R-:W-:Y:S01]  /*1860*/  FMUL.FTZ R83, R83, UR14 ;  /* 0x0000000e53537c20 */ /* 0x000fe20008410000 */
[----:B------:R-:W-:Y:S01]  /*1870*/  FMUL.FTZ R101, R100, UR14 ;  /* 0x0000000e64657c20 */ /* 0x000fe20008410000 */
[----:B------:R-:W-:-:S02]  /*1880*/  LOP3.LUT P1, RZ, R110, 0xff, RZ, 0xc0, !PT ;  /* 0x000000ff6eff7812 */ /* 0x000fc4000782c0ff */
[----:B------:R-:W-:Y:S02]  /*1890*/  LOP3.LUT P3, RZ, R109, 0xff, RZ, 0xc0, !PT ;  /* 0x000000ff6dff7812 */ /* 0x000fe4000786c0ff */
[----:B------:R-:W-:Y:S01]  /*18a0*/  SEL R79, R79, R100, !P0 ;  /* 0x000000644f4f7207 */ /* 0x000fe20004000000 */
[----:B------:R-:W-:Y:S01]  /*18b0*/  FMUL.FTZ R100, R94, UR14 ;  /* 0x0000000e5e647c20 */ /* 0x000fe20008410000 */
[----:B------:R-:W-:Y:S01]  /*18c0*/  SEL R72, R72, R95, !P0 ;  /* 0x0000005f48487207 */ /* 0x000fe20004000000 */
        /* <DEDUP_REMOVED lines=8> */
[----:B------:R-:W-:Y:S01]  /*1950*/  SEL R76, R76, R103, !P0 ;  /* 0x000000674c4c7207 */ /* 0x000fe20004000000 */
[----:B------:R-:W-:Y:S01]  /*1960*/  FMUL.FTZ R103, R103, UR14 ;  /* 0x0000000e67677c20 */ /* 0x000fe20008410000 */
[----:B------:R-:W-:-:S02]  /*1970*/  FSEL R83, R83, RZ, P1 ;  /* 0x000000ff53537208 */ /* 0x000fc40000800000 */
[----:B------:R-:W-:Y:S02]  /*1980*/  FSEL R102, R101, RZ, P3 ;  /* 0x000000ff65667208 */ /* 0x000fe40001800000 */
[----:B------:R-:W-:Y:S02]  /*1990*/  LOP3.LUT P0, RZ, R116, 0xff, RZ, 0xc0, !PT ;  /* 0x000000ff74ff7812 */ /* 0x000fe4000780c0ff */
[----:B------:R-:W-:Y:S02]  /*19a0*/  LOP3.LUT P5, RZ, R112, 0xff, RZ, 0xc0, !PT ;  /* 0x000000ff70ff7812 */ /* 0x000fe400078ac0ff */
[----:B------:R-:W-:Y:S02]  /*19b0*/  LOP3.LUT P4, RZ, R111, 0xff, RZ, 0xc0, !PT ;  /* 0x000000ff6fff7812 */ /* 0x000fe4000788c0ff */
[----:B------:R-:W-:Y:S02]  /*19c0*/  LOP3.LUT P3, RZ, R114, 0xff, RZ, 0xc0, !PT ;  /* 0x000000ff72ff7812 */ /* 0x000fe4000786c0ff */
[----:B------:R-:W-:-:S02]  /*19d0*/  LOP3.LUT P1, RZ, R113, 0xff, RZ, 0xc0, !PT ;  /* 0x000000ff71ff7812 */ /* 0x000fc4000782c0ff */
[----:B------:R-:W-:Y:S02]  /*19e0*/  LOP3.LUT P6, RZ, R115, 0xff, RZ, 0xc0, !PT ;  /* 0x000000ff73ff7812 */ /* 0x000fe400078cc0ff */
[----:B------:R-:W-:Y:S02]  /*19f0*/  FSEL R80, R95, RZ, P0 ;  /* 0x000000ff5f507208 */ /* 0x000fe40000000000 */
        /* <DEDUP_REMOVED lines=10> */
.L_x_1167:
        /* <DEDUP_REMOVED lines=11> */
[----:B-1----:R-:W-:Y:S01]  /*1b50*/  FADD.FTZ R100, R93, -R82 ;  /* 0x800000525d647221 */ /* 0x002fe20000010000 */
[-CC-:B------:R-:W-:Y:S01]  /*1b60*/  FFMA.FTZ R44, R84, R80.reuse, R83.reuse ;  /* 0x00000050542c7223 */ /* 0x180fe20000010053 */
[--C-:B------:R-:W-:Y:S01]  /*1b70*/  FFMA.FTZ R45, R3, R80, R83.reuse ;  /* 0x00000050032d7223 */ /* 0x100fe20000010053 */
[C---:B-----5:R-:W-:Y:S01]  /*1b80*/  FMUL.FTZ R94, R101.reuse, R94 ;  /* 0x0000005e655e7220 */ /* 0x060fe20000410000 */
[----:B------:R-:W-:Y:S01]  /*1b90*/  FMUL.FTZ R100, R101, R100 ;  /* 0x0000006465647220 */ /* 0x000fe20000410000 */
[-CC-:B------:R-:W-:Y:S01]  /*1ba0*/  FFMA.FTZ R95, R105, R80.reuse, R83.reuse ;  /* 0x00000050695f7223 */ /* 0x180fe20000010053 */
[----:B------:R-:W-:Y:S01]  /*1bb0*/  FFMA.FTZ R118, R108, R80, R83 ;  /* 0x000000506c767223 */ /* 0x000fe20000010053 */
[----:B------:R-:W-:Y:S01]  /*1bc0*/  FADD.FTZ R80, R92, -R47 ;  /* 0x8000002f5c507221 */ /* 0x000fe20000010000 */
[----:B------:R-:W-:Y:S01]  /*1bd0*/  FADD.FTZ R82, R91, -R46 ;  /* 0x8000002e5b527221 */ /* 0x000fe20000010000 */
[----:B------:R-:W-:Y:S01]  /*1be0*/  FMUL.FTZ R94, R94, UR14 ;  /* 0x0000000e5e5e7c20 */ /* 0x000fe20008410000 */
[----:B------:R-:W-:Y:S01]  /*1bf0*/  FMUL.FTZ R100, R100, UR14 ;  /* 0x0000000e64647c20 */ /* 0x000fe20008410000 */
[----:B------:R-:W-:Y:S01]  /*1c00*/  LOP3.LUT P3, RZ, R112, 0xff, RZ, 0xc0, !PT ;  /* 0x000000ff70ff7812 */ /* 0x000fe2000786c0ff */
[----:B------:R-:W-:Y:S01]  /*1c10*/  FADD.FTZ R46, R89, -R44 ;  /* 0x8000002c592e7221 */ /* 0x000fe20000010000 */
[----:B------:R-:W-:Y:S01]  /*1c20*/  LOP3.LUT P4, RZ, R111, 0xff, RZ, 0xc0, !PT ;  /* 0x000000ff6fff7812 */ /* 0x000fe2000788c0ff */
[----:B------:R-:W-:Y:S01]  /*1c30*/  FADD.FTZ R44, R88, -R45 ;  /* 0x8000002d582c7221 */ /* 0x000fe20000010000 */
[----:B------:R-:W-:Y:S01]  /*1c40*/  LOP3.LUT P0, RZ, R6, 0xff, RZ, 0xc0, !PT ;  /* 0x000000ff06ff7812 */ /* 0x000fe2000780c0ff */
[----:B------:R-:W-:Y:S01]  /*1c50*/  FADD.FTZ R102, R106, -R95 ;  /* 0x8000005f6a667221 */ /* 0x000fe20000010000 */
[----:B------:R-:W-:Y:S01]  /*1c60*/  LOP3.LUT P1, RZ, R4, 0xff, RZ, 0xc0, !PT ;  /* 0x000000ff04ff7812 */ /* 0x000fe2000782c0ff */
[C---:B------:R-:W-:Y:S01]  /*1c70*/  FMUL.FTZ R81, R101.reuse, R80 ;  /* 0x0000005065517220 */ /* 0x040fe20000410000 */
[C---:B------:R-:W-:Y:S01]  /*1c80*/  FMUL.FTZ R83, R101.reuse, R82 ;  /* 0x0000005265537220 */ /* 0x040fe20000410000 */
[----:B------:R-:W-:Y:S01]  /*1c90*/  FSEL R82, R94, RZ, P3 ;  /* 0x000000ff5e527208 */ /* 0x000fe20001800000 */
[C---:B------:R-:W-:Y:S01]  /*1ca0*/  FMUL.FTZ R80, R101.reuse, R46 ;  /* 0x0000002e65507220 */ /* 0x040fe20000410000 */
[----:B------:R-:W-:Y:S01]  /*1cb0*/  FSEL R95, R100, RZ, P4 ;  /* 0x000000ff645f7208 */ /* 0x000fe20002000000 */
[----:B------:R-:W-:Y:S01]  /*1cc0*/  FMUL.FTZ R44, R101, R44 ;  /* 0x0000002c652c7220 */ /* 0x000fe20000410000 */
[----:B------:R-:W-:Y:S01]  /*1cd0*/  FADD.FTZ R118, R107, -R118 ;  /* 0x800000766b767221 */ /* 0x000fe20000010000 */
[----:B------:R-:W-:Y:S01]  /*1ce0*/  FSEL R46, R94, RZ, P0 ;  /* 0x000000ff5e2e7208 */ /* 0x000fe20000000000 */
[----:B------:R-:W-:Y:S01]  /*1cf0*/  FMUL.FTZ R81, R81, UR14 ;  /* 0x0000000e51517c20 */ /* 0x000fe20008410000 */
[----:B------:R-:W-:Y:S01]  /*1d00*/  FSEL R45, R100, RZ, P1 ;  /* 0x000000ff642d7208 */ /* 0x000fe20000800000 */
[----:B------:R-:W-:Y:S01]  /*1d10*/  FMUL.FTZ R83, R83, UR14 ;  /* 0x0000000e53537c20 */ /* 0x000fe20008410000 */
[----:B------:R-:W-:Y:S01]  /*1d20*/  F2FP.BF16.F32.PACK_AB R82, R95, R82 ;  /* 0x000000525f52723e */ /* 0x000fe200000010ff */
[----:B------:R-:W-:Y:S01]  /*1d30*/  FMUL.FTZ R95, R80, UR14 ;  /* 0x0000000e505f7c20 */ /* 0x000fe20008410000 */
        /* <DEDUP_REMOVED lines=8> */
[----:B------:R-:W-:Y:S01]  /*1dc0*/  LOP3.LUT P0, RZ, R7, 0xff, RZ, 0xc0, !PT ;  /* 0x000000ff07ff7812 */ /* 0x000fe2000780c0ff */
[----:B------:R-:W-:Y:S01]  /*1dd0*/  FMUL.FTZ R101, R101, UR14 ;  /* 0x0000000e65657c20 */ /* 0x000fe20008410000 */
        /* <DEDUP_REMOVED lines=14> */
[----:B------:R-:W-:Y:S02]  /*1ec0*/  F2FP.BF16.F32.PACK_AB R45, R80, R45 ;  /* 0x0000002d502d723e */ /* 0x000fe400000010ff */
[----:B------:R-:W-:Y:S02]  /*1ed0*/  F2FP.BF16.F32.PACK_AB R44, R83, R44 ;  /* 0x0000002c532c723e */ /* 0x000fe400000010ff */
[----:B------:R-:W-:Y:S02]  /*1ee0*/  F2FP.BF16.F32.PACK_AB R81, R81, R100 ;  /* 0x000000645151723e */ /* 0x000fe400000010ff */
[----:B------:R-:W-:Y:S02]  /*1ef0*/  FSEL R80, R94, RZ, P3 ;  /* 0x000000ff5e507208 */ /* 0x000fe40001800000 */
[----:B------:R-:W-:-:S02]  /*1f00*/  FSEL R83, R47, RZ, P5 ;  /* 0x000000ff2f537208 */ /* 0x000fc40002800000 */
[----:B------:R-:W-:Y:S02]  /*1f10*/  FSEL R95, R95, RZ, P4 ;  /* 0x000000ff5f5f7208 */ /* 0x000fe40002000000 */
[----:B------:R-:W-:Y:S02]  /*1f20*/  FSEL R47, R47, RZ, P0 ;  /* 0x000000ff2f2f7208 */ /* 0x000fe40000000000 */
[C---:B------:R-:W-:Y:S02]  /*1f30*/  FSEL R94, R101.reuse, RZ, P1 ;  /* 0x000000ff655e7208 */ /* 0x040fe40000800000 */
[----:B------:R-:W-:Y:S02]  /*1f40*/  FSEL R100, R101, RZ, P6 ;  /* 0x000000ff65647208 */ /* 0x000fe40003000000 */
[----:B------:R-:W-:Y:S02]  /*1f50*/  F2FP.BF16.F32.PACK_AB R80, R95, R80 ;  /* 0x000000505f50723e */ /* 0x000fe400000010ff */
[----:B------:R-:W-:-:S02]  /*1f60*/  F2FP.BF16.F32.PACK_AB R47, R94, R47 ;  /* 0x0000002f5e2f723e */ /* 0x000fc400000010ff */
[----:B------:R-:W-:Y:S01]  /*1f70*/  F2FP.BF16.F32.PACK_AB R83, R100, R83 ;  /* 0x000000536453723e */ /* 0x000fe200000010ff */
[----:B------:R-:W-:Y:S06]  /*1f80*/  BRA `(.L_x_1170) ;  /* 0x0000000c00747947 */ /* 0x000fec0003800000 */
.L_x_1172:
        /* <DEDUP_REMOVED lines=8> */
[--C-:B------:R-:W-:Y:S01]  /*2010*/  FFMA.FTZ R75, R105, R80, R83.reuse ;  /* 0x00000050694b7223 */ /* 0x100fe20000010053 */
[C---:B-----5:R-:W-:Y:S01]  /*2020*/  FMUL.FTZ R76, R101.reuse, R76 ;  /* 0x0000004c654c7220 */ /* 0x060fe20000410000 */
[----:B------:R-:W-:Y:S01]  /*2030*/  FFMA.FTZ R80, R108, R80, R83 ;  /* 0x000000506c507223 */ /* 0x000fe20000010053 */
[----:B------:R-:W-:Y:S01]  /*2040*/  FMUL.FTZ R77, R101, R72 ;  /* 0x00000048654d7220 */ /* 0x000fe20000410000 */
[----:B------:R-:W-:Y:S01]  /*2050*/  FADD.FTZ R74, R92, -R47 ;  /* 0x8000002f5c4a7221 */ /* 0x000fe20000010000 */
[----:B------:R-:W-:Y:S01]  /*2060*/  FADD.FTZ R46, R91, -R46 ;  /* 0x8000002e5b2e7221 */ /* 0x000fe20000010000 */
[----:B------:R-:W-:Y:S01]  /*2070*/  FADD.FTZ R72, R88, -R45 ;  /* 0x8000002d58487221 */ /* 0x000fe20000010000 */
[----:B------:R-:W-:Y:S01]  /*2080*/  FMUL.FTZ R45, R76, UR14 ;  /* 0x0000000e4c2d7c20 */ /* 0x000fe20008410000 */
[----:B------:R-:W-:Y:S01]  /*2090*/  LOP3.LUT P0, RZ, R6, 0xff, RZ, 0xc0, !PT ;  /* 0x000000ff06ff7812 */ /* 0x000fe2000780c0ff */
[----:B------:R-:W-:Y:S01]  /*20a0*/  FADD.FTZ R44, R89, -R44 ;  /* 0x8000002c592c7221 */ /* 0x000fe20000010000 */
[----:B------:R-:W-:Y:S01]  /*20b0*/  FADD.FTZ R78, R106, -R75 ;  /* 0x8000004b6a4e7221 */ /* 0x000fe20000010000 */
[----:B------:R-:W-:Y:S01]  /*20c0*/  FADD.FTZ R80, R107, -R80 ;  /* 0x800000506b507221 */ /* 0x000fe20000010000 */
[----:B------:R-:W-:Y:S01]  /*20d0*/  FMUL.FTZ R47, R77, UR14 ;  /* 0x0000000e4d2f7c20 */ /* 0x000fe20008410000 */
[----:B------:R-:W-:Y:S01]  /*20e0*/  LOP3.LUT P1, RZ, R4, 0xff, RZ, 0xc0, !PT ;  /* 0x000000ff04ff7812 */ /* 0x000fe2000782c0ff */
[C---:B------:R-:W-:Y:S01]  /*20f0*/  FMUL.FTZ R74, R101.reuse, R74 ;  /* 0x0000004a654a7220 */ /* 0x040fe20000410000 */
[C---:B------:R-:W-:Y:S01]  /*2100*/  FMUL.FTZ R75, R101.reuse, R46 ;  /* 0x0000002e654b7220 */ /* 0x040fe20000410000 */
[----:B------:R-:W-:Y:S01]  /*2110*/  FMUL.FTZ R73, R101, R44 ;  /* 0x0000002c65497220 */ /* 0x000fe20000410000 */
[----:B------:R-:W-:Y:S01]  /*2120*/  FSEL R46, R45, RZ, P0 ;  /* 0x000000ff2d2e7208 */ /* 0x000fe20000000000 */
[----:B------:R-:W-:Y:S01]  /*2130*/  FMUL.FTZ R79, R101, R80 ;  /* 0x00000050654f7220 */ /* 0x000fe20000410000 */
[----:B------:R-:W-:Y:S01]  /*2140*/  LOP3.LUT P6, RZ, R111, 0xff, RZ, 0xc0, !PT ;  /* 0x000000ff6fff7812 */ /* 0x000fe200078cc0ff */
[----:B------:R-:W-:Y:S01]  /*2150*/  FMUL.FTZ R72, R101, R72 ;  /* 0x0000004865487220 */ /* 0x000fe20000410000 */
[----:B------:R-:W-:Y:S01]  /*2160*/  FSEL R81, R47, RZ, P1 ;  /* 0x000000ff2f517208 */ /* 0x000fe20000800000 */
        /* <DEDUP_REMOVED lines=9> */
[----:B------:R-:W-:Y:S01]  /*2200*/  F2FP.BF16.F32.PACK_AB R46, R81, R46 ;  /* 0x0000002e512e723e */ /* 0x000fe200000010ff */
[----:B-1----:R-:W-:Y:S01]  /*2210*/  FMUL.FTZ R100, R79, UR14 ;  /* 0x0000000e4f647c20 */ /* 0x002fe20008410000 */
[----:B------:R-:W-:-:S02]  /*2220*/  LOP3.LUT P4, RZ, R8, 0xff, RZ, 0xc0, !PT ;  /* 0x000000ff08ff7812 */ /* 0x000fc4000788c0ff */
[----:B------:R-:W-:Y:S02]  /*2230*/  FSEL R82, R45, RZ, P0 ;  /* 0x000000ff2d527208 */ /* 0x000fe40000000000 */
[----:B------:R-:W-:Y:S02]  /*2240*/  LOP3.LUT P1, RZ, R5, 0xff, RZ, 0xc0, !PT ;  /* 0x000000ff05ff7812 */ /* 0x000fe4000782c0ff */
[----:B------:R-:W-:Y:S02]  /*2250*/  LOP3.LUT P0, RZ, R7, 0xff, RZ, 0xc0, !PT ;  /* 0x000000ff07ff7812 */ /* 0x000fe4000780c0ff */
[----:B------:R-:W-:Y:S02]  /*2260*/  FSEL R81, R44, RZ, P5 ;  /* 0x000000ff2c517208 */ /* 0x000fe40002800000 */
[----:B------:R-:W-:Y:S02]  /*2270*/  FSEL R94, R80, RZ, P3 ;  /* 0x000000ff505e7208 */ /* 0x000fe40001800000 */
[----:B------:R-:W-:-:S02]  /*2280*/  LOP3.LUT P6, RZ, R9, 0xff, RZ, 0xc0, !PT ;  /* 0x000000ff09ff7812 */ /* 0x000fc400078cc0ff */
[----:B------:R-:W-:Y:S02]  /*2290*/  FSEL R45, R44, RZ, P4 ;  /* 0x000000ff2c2d7208 */ /* 0x000fe40002000000 */
[----:B------:R-:W-:Y:S02]  /*22a0*/  FSEL R80, R80, RZ, P1 ;  /* 0x000000ff50507208 */ /* 0x000fe40000800000 */
[----:B------:R-:W-:Y:S02]  /*22b0*/  FSEL R44, R47, RZ, P0 ;  /* 0x000000ff2f2c7208 */ /* 0x000fe40000000000 */
[----:B------:R-:W-:Y:S01]  /*22c0*/  F2FP.BF16.F32.PACK_AB R81, R94, R81 ;  /* 0x000000515e51723e */ /* 0x000fe200000010ff */
[----:B------:R-:W-:Y:S01]  /*22d0*/  FMUL.FTZ R94, R78, UR14 ;  /* 0x0000000e4e5e7c20 */ /* 0x000fe20008410000 */
[----:B------:R-:W-:Y:S02]  /*22e0*/  FSEL R95, R83, RZ, P6 ;  /* 0x000000ff535f7208 */ /* 0x000fe40003000000 */
[----:B------:R-:W-:-:S02]  /*22f0*/  LOP3.LUT P0, RZ, R116, 0xff, RZ, 0xc0, !PT ;  /* 0x000000ff74ff7812 */ /* 0x000fc4000780c0ff */
[----:B------:R-:W-:Y:S02]  /*2300*/  LOP3.LUT P3, RZ, R110, 0xff, RZ, 0xc0, !PT ;  /* 0x000000ff6eff7812 */ /* 0x000fe4000786c0ff */
[----:B------:R-:W-:Y:S02]  /*2310*/  LOP3.LUT P4, RZ, R2, 0xff, RZ, 0xc0, !PT ;  /* 0x000000ff02ff7812 */ /* 0x000fe4000788c0ff */
[----:B------:R-:W-:Y:S02]  /*2320*/  LOP3.LUT P1, RZ, R115, 0xff, RZ, 0xc0, !PT ;  /* 0x000000ff73ff7812 */ /* 0x000fe4000782c0ff */
[----:B------:R-:W-:Y:S02]  /*2330*/  LOP3.LUT P6, RZ, R0, 0xff, RZ, 0xc0, !PT ;  /* 0x000000ff00ff7812 */ /* 0x000fe400078cc0ff */
[----:B------:R-:W-:Y:S02]  /*2340*/  F2FP.BF16.F32.PACK_AB R45, R80, R45 ;  /* 0x0000002d502d723e */ /* 0x000fe400000010ff */
[----:B------:R-:W-:-:S02]  /*2350*/  LOP3.LUT P5, RZ, R109, 0xff, RZ, 0xc0, !PT ;  /* 0x000000ff6dff7812 */ /* 0x000fc400078ac0ff */
[----:B------:R-:W-:Y:S02]  /*2360*/  F2FP.BF16.F32.PACK_AB R44, R95, R44 ;  /* 0x0000002c5f2c723e */ /* 0x000fe400000010ff */
[----:B------:R-:W-:Y:S02]  /*2370*/  FSEL R80, R47, RZ, P0 ;  /* 0x000000ff2f507208 */ /* 0x000fe40000000000 */
[C---:B------:R-:W-:Y:S02]  /*2380*/  FSEL R95, R94.reuse, RZ, P3 ;  /* 0x000000ff5e5f7208 */ /* 0x040fe40001800000 */
        /* <DEDUP_REMOVED lines=9> */
.L_x_1171:
        /* <DEDUP_REMOVED lines=11> */
[----:B------:R-:W-:Y:S01]  /*24d0*/  FADD.FTZ R81, R104, -R81 ;  /* 0x8000005168517221 */ /* 0x000fe20000010000 */
[----:B------:R-:W-:Y:S01]  /*24e0*/  FADD.FTZ R82, R93, -R82 ;  /* 0x800000525d527221 */ /* 0x000fe20000010000 */
[----:B------:R-:W-:Y:S01]  /*24f0*/  FADD.FTZ R80, R91, -R46 ;  /* 0x8000002e5b507221 */ /* 0x000fe20000010000 */
[----:B------:R-:W-:Y:S01]  /*2500*/  FADD.FTZ R46, R89, -R44 ;  /* 0x8000002c592e7221 */ /* 0x000fe20000010000 */
[----:B------:R-:W-:Y:S01]  /*2510*/  FADD.FTZ R44, R88, -R45 ;  /* 0x8000002d582c7221 */ /* 0x000fe20000010000 */
[C---:B-----5:R-:W-:Y:S01]  /*2520*/  FFMA.FTZ R45, R101.reuse, R81, R12 ;  /* 0x00000051652d7223 */ /* 0x060fe2000001000c */
[----:B------:R-:W-:Y:S01]  /*2530*/  FFMA.FTZ R82, R101, R82, R13 ;  /* 0x0000005265527223 */ /* 0x000fe2000001000d */
[----:B------:R-:W-:Y:S01]  /*2540*/  FADD.FTZ R47, R92, -R47 ;  /* 0x8000002f5c2f7221 */ /* 0x000fe20000010000 */
[----:B------:R-:W-:Y:S01]  /*2550*/  FADD.FTZ R100, R107, -R94 ;  /* 0x8000005e6b647221 */ /* 0x000fe20000010000 */
[----:B------:R-:W-:Y:S01]  /*2560*/  FADD.FTZ R95, R106, -R95 ;  /* 0x8000005f6a5f7221 */ /* 0x000fe20000010000 */
[----:B------:R-:W-:Y:S01]  /*2570*/  FMUL.FTZ R45, R45, UR14 ;  /* 0x0000000e2d2d7c20 */ /* 0x000fe20008410000 */
[----:B------:R-:W-:Y:S01]  /*2580*/  FMUL.FTZ R94, R82, UR14 ;  /* 0x0000000e525e7c20 */ /* 0x000fe20008410000 */
[----:B------:R-:W-:Y:S01]  /*2590*/  LOP3.LUT P0, RZ, R112, 0xff, RZ, 0xc0, !PT ;  /* 0x000000ff70ff7812 */ /* 0x000fe2000780c0ff */
[----:B------:R-:W-:Y:S01]  /*25a0*/  FFMA.FTZ R81, R101, R47, R18 ;  /* 0x0000002f65517223 */ /* 0x000fe20000010012 */
[----:B------:R-:W-:Y:S01]  /*25b0*/  LOP3.LUT P3, RZ, R111, 0xff, RZ, 0xc0, !PT ;  /* 0x000000ff6fff7812 */ /* 0x000fe2000786c0ff */
[C---:B------:R-:W-:Y:S01]  /*25c0*/  FFMA.FTZ R47, R101.reuse, R95, R14 ;  /* 0x0000005f652f7223 */ /* 0x040fe2000001000e */
[----:B------:R-:W-:Y:S01]  /*25d0*/  LOP3.LUT P1, RZ, R6, 0xff, RZ, 0xc0, !PT ;  /* 0x000000ff06ff7812 */ /* 0x000fe2000782c0ff */
[C---:B------:R-:W-:Y:S01]  /*25e0*/  FFMA.FTZ R83, R101.reuse, R80, R19 ;  /* 0x0000005065537223 */ /* 0x040fe20000010013 */
[----:B------:R-:W-:Y:S01]  /*25f0*/  LOP3.LUT P4, RZ, R4, 0xff, RZ, 0xc0, !PT ;  /* 0x000000ff04ff7812 */ /* 0x000fe2000788c0ff */
[----:B------:R-:W-:Y:S01]  /*2600*/  FFMA.FTZ R80, R101, R46, R17 ;  /* 0x0000002e65507223 */ /* 0x000fe20000010011 */
[----:B------:R-:W-:Y:S01]  /*2610*/  FSEL R82, R45, RZ, P0 ;  /* 0x000000ff2d527208 */ /* 0x000fe20000000000 */
[----:B------:R-:W-:Y:S01]  /*2620*/  FFMA.FTZ R44, R101, R44, R16 ;  /* 0x0000002c652c7223 */ /* 0x000fe20000010010 */
[C---:B------:R-:W-:Y:S01]  /*2630*/  FSEL R95, R94.reuse, RZ, P3 ;  /* 0x000000ff5e5f7208 */ /* 0x040fe20001800000 */
[----:B------:R-:W-:Y:S01]  /*2640*/  FMUL.FTZ R81, R81, UR14 ;  /* 0x0000000e51517c20 */ /* 0x000fe20008410000 */
[----:B------:R-:W-:Y:S01]  /*2650*/  FSEL R46, R45, RZ, P1 ;  /* 0x000000ff2d2e7208 */ /* 0x000fe20000800000 */
[----:B------:R-:W-:Y:S01]  /*2660*/  FMUL.FTZ R83, R83, UR14 ;  /* 0x0000000e53537c20 */ /* 0x000fe20008410000 */
[----:B------:R-:W-:Y:S01]  /*2670*/  FSEL R45, R94, RZ, P4 ;  /* 0x000000ff5e2d7208 */ /* 0x000fe20002000000 */
[----:B------:R-:W-:Y:S01]  /*2680*/  FMUL.FTZ R94, R44, UR14 ;  /* 0x0000000e2c5e7c20 */ /* 0x000fe20008410000 */
[----:B------:R-:W-:Y:S01]  /*2690*/  F2FP.BF16.F32.PACK_AB R82, R95, R82 ;  /* 0x000000525f52723e */ /* 0x000fe200000010ff */
        /* <DEDUP_REMOVED lines=15> */
[----:B------:R-:W-:Y:S02]  /*2790*/  FSEL R44, R94, RZ, P0 ;  /* 0x000000ff5e2c7208 */ /* 0x000fe40000000000 */
[----:B------:R-:W-:Y:S02]  /*27a0*/  FSEL R83, R95, RZ, P1 ;  /* 0x000000ff5f537208 */ /* 0x000fe40000800000 */
[----:B------:R-:W-:Y:S02]  /*27b0*/  LOP3.LUT P0, RZ, R116, 0xff, RZ, 0xc0, !PT ;  /* 0x000000ff74ff7812 */ /* 0x000fe4000780c0ff */
        /* <DEDUP_REMOVED lines=9> */
[----:B------:R-:W-:Y:S02]  /*2850*/  FSEL R83, R47, RZ, P3 ;  /* 0x000000ff2f537208 */ /* 0x000fe40001800000 */
[----:B------:R-:W-:Y:S02]  /*2860*/  FSEL R95, R95, RZ, P1 ;  /* 0x000000ff5f5f7208 */ /* 0x000fe40000800000 */
[----:B------:R-:W-:Y:S02]  /*2870*/  FSEL R47, R47, RZ, P4 ;  /* 0x000000ff2f2f7208 */ /* 0x000fe40002000000 */
[C---:B------:R-:W-:Y:S02]  /*2880*/  FSEL R94, R101.reuse, RZ, P6 ;  /* 0x000000ff655e7208 */ /* 0x040fe40003000000 */
[----:B------:R-:W-:-:S02]  /*2890*/  FSEL R100, R101, RZ, P5 ;  /* 0x000000ff65647208 */ /* 0x000fc40002800000 */
[----:B------:R-:W-:Y:S02]  /*28a0*/  F2FP.BF16.F32.PACK_AB R80, R95, R80 ;  /* 0x000000505f50723e */ /* 0x000fe400000010ff */
[----:B------:R-:W-:Y:S02]  /*28b0*/  F2FP.BF16.F32.PACK_AB R47, R94, R47 ;  /* 0x0000002f5e2f723e */ /* 0x000fe400000010ff */
[----:B------:R-:W-:Y:S01]  /*28c0*/  F2FP.BF16.F32.PACK_AB R83, R100, R83 ;  /* 0x000000536453723e */ /* 0x000fe200000010ff */
[----:B------:R-:W-:Y:S06]  /*28d0*/  BRA `(.L_x_1170) ;  /* 0x0000000400207947 */ /* 0x000fec0003800000 */
.L_x_1173:
        /* <DEDUP_REMOVED lines=9> */
[----:B-----5:R-:W-:Y:S01]  /*2970*/  FFMA.FTZ R76, R101, R73, R12 ;  /* 0x00000049654c7223 */ /* 0x020fe2000001000c */
[----:B------:R-:W-:Y:S01]  /*2980*/  FADD.FTZ R72, R93, -R72 ;  /* 0x800000485d487221 */ /* 0x000fe20000010000 */
[----:B------:R-:W-:Y:S01]  /*2990*/  FADD.FTZ R46, R91, -R46 ;  /* 0x8000002e5b2e7221 */ /* 0x000fe20000010000 */
[----:B------:R-:W-:Y:S01]  /*29a0*/  FADD.FTZ R82, R107, -R80 ;  /* 0x800000506b527221 */ /* 0x000fe20000010000 */
[----:B------:R-:W-:Y:S01]  /*29b0*/  FMUL.FTZ R80, R76, UR14 ;  /* 0x0000000e4c507c20 */ /* 0x000fe20008410000 */
[----:B------:R-:W-:Y:S01]  /*29c0*/  LOP3.LUT P0, RZ, R6, 0xff, RZ, 0xc0, !PT ;  /* 0x000000ff06ff7812 */ /* 0x000fe2000780c0ff */
[C---:B------:R-:W-:Y:S01]  /*29d0*/  FFMA.FTZ R77, R101.reuse, R72, R13 ;  /* 0x00000048654d7223 */ /* 0x040fe2000001000d */
[----:B------:R-:W-:Y:S01]  /*29e0*/  FADD.FTZ R47, R92, -R47 ;  /* 0x8000002f5c2f7221 */ /* 0x000fe20000010000 */
[----:B------:R-:W-:Y:S01]  /*29f0*/  FADD.FTZ R79, R106, -R75 ;  /* 0x8000004b6a4f7221 */ /* 0x000fe20000010000 */
[----:B------:R-:W-:Y:S01]  /*2a00*/  FFMA.FTZ R75, R101, R46, R19 ;  /* 0x0000002e654b7223 */ /* 0x000fe20000010013 */
[----:B------:R-:W-:Y:S01]  /*2a10*/  FMUL.FTZ R81, R77, UR14 ;  /* 0x0000000e4d517c20 */ /* 0x000fe20008410000 */
[----:B------:R-:W-:Y:S01]  /*2a20*/  FSEL R46, R80, RZ, P0 ;  /* 0x000000ff502e7208 */ /* 0x000fe20000000000 */
[----:B------:R-:W-:Y:S01]  /*2a30*/  FADD.FTZ R44, R89, -R44 ;  /* 0x8000002c592c7221 */ /* 0x000fe20000010000 */
[----:B------:R-:W-:Y:S01]  /*2a40*/  LOP3.LUT P1, RZ, R4, 0xff, RZ, 0xc0, !PT ;  /* 0x000000ff04ff7812 */ /* 0x000fe2000782c0ff */
[----:B------:R-:W-:Y:S01]  /*2a50*/  FADD.FTZ R45, R88, -R45 ;  /* 0x8000002d582d7221 */ /* 0x000fe20000010000 */
[----:B------:R-:W-:Y:S01]  /*2a60*/  LOP3.LUT P0, RZ, R112, 0xff, RZ, 0xc0, !PT ;  /* 0x000000ff70ff7812 */ /* 0x000fe2000780c0ff */
[C---:B------:R-:W-:Y:S01]  /*2a70*/  FFMA.FTZ R74, R101.reuse, R47, R18 ;  /* 0x0000002f654a7223 */ /* 0x040fe20000010012 */
[C---:B------:R-:W-:Y:S01]  /*2a80*/  FFMA.FTZ R78, R101.reuse, R79, R14 ;  /* 0x0000004f654e7223 */ /* 0x040fe2000001000e */
[C---:B------:R-:W-:Y:S01]  /*2a90*/  FFMA.FTZ R79, R101.reuse, R82, R15 ;  /* 0x00000052654f7223 */ /* 0x040fe2000001000f */
[----:B------:R-:W-:Y:S01]  /*2aa0*/  FFMA.FTZ R73, R101, R44, R17 ;  /* 0x0000002c65497223 */ /* 0x000fe20000010011 */
[----:B------:R-:W-:Y:S01]  /*2ab0*/  FSEL R47, R81, RZ, P1 ;  /* 0x000000ff512f7208 */ /* 0x000fe20000800000 */
[----:B------:R-:W-:Y:S01]  /*2ac0*/  FFMA.FTZ R72, R101, R45, R16 ;  /* 0x0000002d65487223 */ /* 0x000fe20000010010 */
[----:B------:R-:W-:Y:S01]  /*2ad0*/  FSEL R82, R80, RZ, P0 ;  /* 0x000000ff50527208 */ /* 0x000fe20000000000 */
[----:B------:R-:W-:Y:S01]  /*2ae0*/  FMUL.FTZ R44, R74, UR14 ;  /* 0x0000000e4a2c7c20 */ /* 0x000fe20008410000 */
[----:B------:R-:W-:Y:S01]  /*2af0*/  LOP3.LUT P6, RZ, R111, 0xff, RZ, 0xc0, !PT ;  /* 0x000000ff6fff7812 */ /* 0x000fe200078cc0ff */
[----:B------:R-:W-:Y:S01]  /*2b00*/  FMUL.FTZ R80, R75, UR14 ;  /* 0x0000000e4b507c20 */ /* 0x000fe20008410000 */
[----:B------:R-:W-:Y:S01]  /*2b10*/  LOP3.LUT P5, RZ, R114, 0xff, RZ, 0xc0, !PT ;  /* 0x000000ff72ff7812 */ /* 0x000fe200078ac0ff */
[----:B------:R-:W-:Y:S01]  /*2b20*/  FMUL.FTZ R83, R73, UR14 ;  /* 0x0000000e49537c20 */ /* 0x000fe20008410000 */
[----:B------:R-:W-:Y:S01]  /*2b30*/  LOP3.LUT P3, RZ, R113, 0xff, RZ, 0xc0, !PT ;  /* 0x000000ff71ff7812 */ /* 0x000fe2000786c0ff */
[----:B-1----:R-:W-:Y:S01]  /*2b40*/  FMUL.FTZ R100, R79, UR14 ;  /* 0x0000000e4f647c20 */ /* 0x002fe20008410000 */
[----:B------:R-:W-:Y:S01]  /*2b50*/  F2FP.BF16.F32.PACK_AB R46, R47, R46 ;  /* 0x0000002e2f2e723e */ /* 0x000fe200000010ff */
[----:B------:R-:W-:Y:S01]  /*2b60*/  FMUL.FTZ R47, R72, UR14 ;  /* 0x0000000e482f7c20 */ /* 0x000fe20008410000 */
        /* <DEDUP_REMOVED lines=31> */
.L_x_1170:
        /* <DEDUP_REMOVED lines=14> */
.L_x_1166:
[----:B------:R-:W-:Y:S05]  /*2e40*/  BSYNC.RECONVERGENT B1 ;  /* 0x0000000000017941 */ /* 0x000fea0003800200 */
.L_x_1165:
[----:B---3--:R-:W2:Y:S02]  /*2e50*/  LDC.64 R80, c[0x0][0x380] ;  /* 0x0000e000ff507b82 */ /* 0x008ea40000000a00 */
[----:B--2---:R-:W-:-:S04]  /*2e60*/  LEA R11, R80, R11, 0x2 ;  /* 0x0000000b500b7211 */ /* 0x004fc800078e10ff */
[----:B------:R-:W-:-:S13]  /*2e70*/  ISETP.GE.AND P0, PT, R11, R81, PT ;  /* 0x000000510b00720c */ /* 0x000fda0003f06270 */
[----:B------:R-:W-:Y:S05]  /*2e80*/  @!P0 BRA `(.L_x_1174) ;  /* 0xffffffd400288947 */ /* 0x000fea000383ffff */
.L_x_1161:
[----:B------:R-:W-:Y:S05]  /*2e90*/  BSYNC B0 ;  /* 0x0000000000007941 */ /* 0x000fea0003800000 */
.L_x_1160:
[----:B------:R-:W2:Y:S01]  /*2ea0*/  S2R R14, SR_TID.X ;  /* 0x00000000000e7919 */ /* 0x000ea20000002100 */
[----:B------:R-:W-:Y:S01]  /*2eb0*/  MOV R2, 0x400 ;  /* 0x0000040000027802 */ /* 0x000fe20000000f00 */
[----:B------:R-:W-:Y:S05]  /*2ec0*/  WARPSYNC.ALL ;  /* 0x0000000000007948 */ /* 0x000fea0003800000 */
[----:B------:R-:W3:Y:S01]  /*2ed0*/  S2R R3, SR_CgaCtaId ;  /* 0x0000000000037919 */ /* 0x000ee20000008800 */
[----:B------:R-:W-:Y:S01]  /*2ee0*/  IMAD R5, R98, UR7, RZ ;  /* 0x0000000762057c24 */ /* 0x000fe2000f8e02ff */
[----:B------:R-:W4:Y:S01]  /*2ef0*/  LDCU.128 UR16, c[0x0][0x440] ;  /* 0x00008800ff1077ac */ /* 0x000f220008000c00 */
[----:B------:R-:W-:Y:S01]  /*2f00*/  BSSY.RECONVERGENT B0, `(.L_x_1175) ;  /* 0x000007a000007945 */ /* 0x000fe20003800200 */
[----:B------:R-:W0:Y:S01]  /*2f10*/  LDCU.128 UR20, c[0x0][0x450] ;  /* 0x00008a00ff1477ac */ /* 0x000e220008000c00 */
[----:B--2---:R-:W-:-:S02]  /*2f20*/  LOP3.LUT R0, R14, 0x60, RZ, 0xc0, !PT ;  /* 0x000000600e007812 */ /* 0x004fc400078ec0ff */
[----:B------:R-:W-:Y:S02]  /*2f30*/  IADD3 R18, P0, PT, R5, R14, RZ ;  /* 0x0000000e05127210 */ /* 0x000fe40007f1e0ff */
[----:B------:R-:W-:Y:S02]  /*2f40*/  LOP3.LUT R0, R0, 0x1f, R14, 0xf8, !PT ;  /* 0x0000001f00007812 */ /* 0x000fe400078ef80e */
[----:B-----5:R-:W-:Y:S02]  /*2f50*/  SHF.L.U32 R24, R18, 0x2, RZ ;  /* 0x0000000212187819 */ /* 0x020fe400000006ff */
[----:B---3--:R-:W-:Y:S02]  /*2f60*/  LEA R3, R3, R2, 0x18 ;  /* 0x0000000203037211 */ /* 0x008fe400078ec0ff */
[C---:B----4-:R-:W-:Y:S02]  /*2f70*/  IADD3 R22, P2, PT, R24.reuse, UR18, RZ ;  /* 0x0000001218167c10 */ /* 0x050fe4000ff5e0ff */
[----:B------:R-:W-:Y:S01]  /*2f80*/  IADD3 R20, P3, PT, R24, UR16, RZ ;  /* 0x0000001018147c10 */ /* 0x000fe2000ff7e0ff */
[----:B------:R-:W-:Y:S01]  /*2f90*/  IMAD R0, R0, 0x20, R3 ;  /* 0x0000002000007824 */ /* 0x000fe200078e0203 */
[----:B------:R-:W-:-:S04]  /*2fa0*/  LEA R3, R14, R3, 0x2 ;  /* 0x000000030e037211 */ /* 0x000fc800078e10ff */
[----:B------:R-:W-:Y:S04]  /*2fb0*/  STS.128 [R0], R60 ;  /* 0x0000003c00007388 */ /* 0x000fe80000000c00 */
[----:B------:R-:W-:Y:S01]  /*2fc0*/  STS.128 [R0+0x10], R64 ;  /* 0x0000104000007388 */ /* 0x000fe20000000c00 */
[----:B------:R-:W-:Y:S06]  /*2fd0*/  BAR.SYNC.DEFER_BLOCKING 0x0 ;  /* 0x0000000000007b1d */ /* 0x000fec0000010000 */
[----:B------:R-:W2:Y:S04]  /*2fe0*/  LDS R2, [R3] ;  /* 0x0000000003027984 */ /* 0x000ea80000000800 */
[----:B------:R-:W3:Y:S04]  /*2ff0*/  LDS R5, [R3+0x400] ;  /* 0x0004000003057984 */ /* 0x000ee80000000800 */
[----:B------:R-:W4:Y:S04]  /*3000*/  LDS R4, [R3+0x200] ;  /* 0x0002000003047984 */ /* 0x000f280000000800 */
[----:B------:R-:W1:Y:S04]  /*3010*/  LDS R7, [R3+0x600] ;  /* 0x0006000003077984 */ /* 0x000e680000000800 */
[----:B------:R-:W0:Y:S04]  /*3020*/  LDS R9, [R3+0x800] ;  /* 0x0008000003097984 */ /* 0x000e280000000800 */
[----:B------:R-:W0:Y:S04]  /*3030*/  LDS R11, [R3+0xa00] ;  /* 0x000a0000030b7984 */ /* 0x000e280000000800 */
[----:B------:R-:W0:Y:S04]  /*3040*/  LDS R13, [R3+0xc00] ;  /* 0x000c0000030d7984 */ /* 0x000e280000000800 */
[----:B------:R-:W0:Y:S01]  /*3050*/  LDS R15, [R3+0xe00] ;  /* 0x000e0000030f7984 */ /* 0x000e220000000800 */
[----:B------:R-:W-:Y:S01]  /*3060*/  BAR.SYNC.DEFER_BLOCKING 0x0 ;  /* 0x0000000000007b1d */ /* 0x000fe20000010000 */
[----:B--2---:R-:W-:-:S04]  /*3070*/  FADD.FTZ R2, RZ, R2 ;  /* 0x00000002ff027221 */ /* 0x004fc80000010000 */
[----:B---3--:R-:W-:Y:S01]  /*3080*/  FADD.FTZ R2, R2, R5 ;  /* 0x0000000502027221 */ /* 0x008fe20000010000 */
[----:B----4-:R-:W-:-:S04]  /*3090*/  FADD.FTZ R4, RZ, R4 ;  /* 0x00000004ff047221 */ /* 0x010fc80000010000 */
[----:B-1----:R-:W-:Y:S01]  /*30a0*/  FADD.FTZ R4, R4, R7 ;  /* 0x0000000704047221 */ /* 0x002fe20000010000 */
        /* <DEDUP_REMOVED lines=28> */
[----:B------:R-:W-:Y:S02]  /*3270*/  IADD3 R98, PT, PT, R49, R98, RZ ;  /* 0x0000006231627210 */ /* 0x000fe40007ffe0ff */
[----:B-1----:R-:W-:Y:S02]  /*3280*/  IADD3.X R53, PT, PT, RZ, RZ, RZ, P0, !PT ;  /* 0x000000ffff357210 */ /* 0x002fe400007fe4ff */
[----:B------:R-:W-:Y:S02]  /*3290*/  ISETP.GE.U32.AND P1, PT, R98, 0x80, PT ;  /* 0x000000806200780c */ /* 0x000fe40003f26070 */
[----:B------:R-:W-:Y:S02]  /*32a0*/  SHF.L.U64.HI R53, R18, 0x2, R53 ;  /* 0x0000000212357819 */ /* 0x000fe40000010235 */
[----:B------:R-:W-:Y:S02]  /*32b0*/  IADD3 R18, P4, PT, R24, UR22, RZ ;  /* 0x0000001618127c10 */ /* 0x000fe4000ff9e0ff */
[C---:B------:R-:W-:Y:S01]  /*32c0*/  IADD3.X R59, PT, PT, R53.reuse, UR19, RZ, P2, !PT ;  /* 0x00000013353b7c10 */ /* 0x040fe200097fe4ff */
[----:B------:R-:W0:Y:S01]  /*32d0*/  LDS R10, [R3] ;  /* 0x00000000030a7984 */ /* 0x000e220000000800 */
[----:B------:R-:W-:-:S02]  /*32e0*/  IADD3.X R57, PT, PT, R53, UR17, RZ, P3, !PT ;  /* 0x0000001135397c10 */ /* 0x000fc40009ffe4ff */
[----:B------:R-:W-:Y:S01]  /*32f0*/  IADD3.X R55, PT, PT, R53, UR23, RZ, P4, !PT ;  /* 0x0000001735377c10 */ /* 0x000fe2000a7fe4ff */
[----:B------:R-:W1:Y:S01]  /*3300*/  LDS R29, [R3+0x400] ;  /* 0x00040000031d7984 */ /* 0x000e620000000800 */
[----:B------:R-:W-:-:S03]  /*3310*/  ISETP.GE.U32.AND P0, PT, R98, 0x100, PT ;  /* 0x000001006200780c */ /* 0x000fc60003f06070 */
        /* <DEDUP_REMOVED lines=18> */
[----:B0-----:R-:W-:-:S04]  /*3440*/  IADD3 R0, P2, PT, R24, UR20, RZ ;  /* 0x0000001418007c10 */ /* 0x001fc8000ff5e0ff */
        /* <DEDUP_REMOVED lines=17> */
[----:B------:R-:W-:Y:S01]  /*3560*/  IMAD.MOV.U32 R2, RZ, RZ, R22 ;  /* 0x000000ffff027224 */ /* 0x000fe200078e0016 */
[----:B------:R-:W-:Y:S01]  /*3570*/  MOV R3, R59 ;  /* 0x0000003b00037202 */ /* 0x000fe20000000f00 */
[----:B------:R-:W-:Y:S01]  /*3580*/  IMAD.MOV.U32 R7, RZ, RZ, R55 ;  /* 0x000000ffff077224 */ /* 0x000fe200078e0037 */
[----:B------:R-:W-:Y:S02]  /*3590*/  MOV R4, R20 ;  /* 0x0000001400047202 */ /* 0x000fe40000000f00 */
[----:B------:R-:W-:Y:S01]  /*35a0*/  MOV R5, R57 ;  /* 0x0000003900057202 */ /* 0x000fe20000000f00 */
[----:B------:R0:W-:Y:S01]  /*35b0*/  STG.E desc[UR8][R2.64], R25 ;  /* 0x0000001902007986 */ /* 0x0001e2000c101908 */
[----:B------:R-:W-:Y:S02]  /*35c0*/  MOV R6, R18 ;  /* 0x0000001200067202 */ /* 0x000fe40000000f00 */
[----:B------:R-:W-:Y:S01]  /*35d0*/  IADD3 R18, P3, PT, R18, 0x200, RZ ;  /* 0x0000020012127810 */ /* 0x000fe20007f7e0ff */
[----:B------:R1:W-:Y:S01]  /*35e0*/  STG.E desc[UR8][R4.64], R13 ;  /* 0x0000000d04007986 */ /* 0x0003e2000c101908 */
[----:B------:R-:W-:-:S02]  /*35f0*/  IADD3 R22, P1, PT, R22, 0x200, RZ ;  /* 0x0000020016167810 */ /* 0x000fc40007f3e0ff */
[----:B------:R-:W-:Y:S01]  /*3600*/  IADD3 R20, P2, PT, R20, 0x200, RZ ;  /* 0x0000020014147810 */ /* 0x000fe20007f5e0ff */
[----:B------:R1:W-:Y:S01]  /*3610*/  STG.E desc[UR8][R6.64], R43 ;  /* 0x0000002b06007986 */ /* 0x0003e2000c101908 */
[----:B------:R-:W-:Y:S01]  /*3620*/  IADD3.X R59, PT, PT, RZ, R59, RZ, P1, !PT ;  /* 0x0000003bff3b7210 */ /* 0x000fe20000ffe4ff */
[----:B------:R-:W-:Y:S01]  /*3630*/  IMAD.X R55, RZ, RZ, R55, P3 ;  /* 0x000000ffff377224 */ /* 0x000fe200018e0637 */
[----:B------:R-:W-:Y:S02]  /*3640*/  IADD3.X R57, PT, PT, RZ, R57, RZ, P2, !PT ;  /* 0x00000039ff397210 */ /* 0x000fe400017fe4ff */
[----:B0-----:R-:W-:Y:S02]  /*3650*/  MOV R2, R0 ;  /* 0x0000000000027202 */ /* 0x001fe40000000f00 */
[----:B------:R-:W-:Y:S02]  /*3660*/  MOV R3, R53 ;  /* 0x0000003500037202 */ /* 0x000fe40000000f00 */
[----:B------:R-:W-:-:S03]  /*3670*/  IADD3 R0, P4, PT, R0, 0x200, RZ ;  /* 0x0000020000007810 */ /* 0x000fc60007f9e0ff */
[----:B------:R1:W-:Y:S01]  /*3680*/  STG.E desc[UR8][R2.64], R45 ;  /* 0x0000002d02007986 */ /* 0x0003e2000c101908 */
[----:B------:R-:W-:-:S09]  /*3690*/  IADD3.X R53, PT, PT, RZ, R53, RZ, P4, !PT ;  /* 0x00000035ff357210 */ /* 0x000fd200027fe4ff */
.L_x_1176:
[----:B------:R-:W-:Y:S05]  /*36a0*/  BSYNC.RECONVERGENT B0 ;  /* 0x0000000000007941 */ /* 0x000fea0003800200 */
.L_x_1175:
[----:B-1----:R-:W-:Y:S02]  /*36b0*/  MOV R2, R22 ;  /* 0x0000001600027202 */ /* 0x002fe40000000f00 */
[----:B------:R-:W-:Y:S01]  /*36c0*/  MOV R3, R59 ;  /* 0x0000003b00037202 */ /* 0x000fe20000000f00 */
        /* <DEDUP_REMOVED lines=8> */
[----:B0-----:R-:W-:Y:S02]  /*3750*/  MOV R2, R18 ;  /* 0x0000001200027202 */ /* 0x001fe40000000f00 */
[----:B------:R-:W-:-:S05]  /*3760*/  MOV R3, R55 ;  /* 0x0000003700037202 */ /* 0x000fca0000000f00 */
[----:B------:R-:W-:Y:S04]  /*3770*/  STG.E desc[UR8][R2.64], R51 ;  /* 0x0000003302007986 */ /* 0x000fe8000c101908 */
[----:B------:R-:W-:Y:S01]  /*3780*/  STG.E desc[UR8][R4.64], R47 ;  /* 0x0000002f04007986 */ /* 0x000fe2000c101908 */
[----:B------:R-:W-:Y:S05]  /*3790*/  EXIT ;  /* 0x000000000000794d */ /* 0x000fea0003800000 */
.L_x_1164:
[----:B------:R-:W-:Y:S01]  /*37a0*/  HFMA2 R118, -RZ, RZ, 0, 5.9604644775390625e-08 ;  /* 0x00000001ff767431 */ /* 0x000fe200000001ff */
[----:B------:R-:W-:Y:S01]  /*37b0*/  BSSY B1, `(.L_x_1177) ;  /* 0x0000007000017945 */ /* 0x000fe20003800000 */
[----:B------:R-:W-:Y:S01]  /*37c0*/  IMAD.MOV.U32 R119, RZ, RZ, R95 ;  /* 0x000000ffff777224 */ /* 0x000fe200078e005f */
[----:B------:R-:W-:Y:S02]  /*37d0*/  MOV R121, 0x1f ;  /* 0x0000001f00797802 */ /* 0x000fe40000000f00 */
[----:B------:R-:W-:-:S07]  /*37e0*/  MOV R102, 0xffffffff ;  /* 0xffffffff00667802 */ /* 0x000fce0000000f00 */
[----:B01---5:R-:W-:Y:S05]  /*37f0*/  WARPSYNC.COLLECTIVE R102, `(.L_x_1178) ;  /* 0x0000000066087348 */ /* 0x023fea0003c00000 */
[----:B------:R2:W3:Y:S02]  /*3800*/  SHFL.BFLY P0, R117, R119, R118, R121 ;  /* 0x0c00007677757389 */ /* 0x0004e40000000079 */
[----:B0123-5:R-:W-:Y:S05]  /*3810*/  ENDCOLLECTIVE ;  /* 0x000000000000791b */ /* 0x02ffea0003800000 */
.L_x_1178:
[----:B------:R-:W-:Y:S05]  /*3820*/  BSYNC B1 ;  /* 0x0000000000017941 */ /* 0x000fea0003800000 */
.L_x_1177:
        /* <DEDUP_REMOVED lines=8> */
.L_x_1179:
[----:B------:R-:W-:-:S05]  /*38b0*/  FADD.FTZ R80, R80, R95 ;  /* 0x0000005f50507221 */ /* 0x000fca0000010000 */
[----:B------:R-:W-:Y:S01]  /*38c0*/  MOV R119, R80 ;  /* 0x0000005000777202 */ /* 0x000fe20000000f00 */
[----:B------:R-:W-:Y:S01]  /*38d0*/  HFMA2 R118, -RZ, RZ, 0, 1.1920928955078125e-07 ;  /* 0x00000002ff767431 */ /* 0x000fe200000001ff */
[----:B------:R-:W-:-:S07]  /*38e0*/  MOV R81, R117 ;  /* 0x0000007500517202 */ /* 0x000fce0000000f00 */
[----:B------:R-:W-:Y:S05]  /*38f0*/  WARPSYNC.COLLECTIVE R102, `(.L_x_1180) ;  /* 0x0000000066087348 */ /* 0x000fea0003c00000 */
[----:B------:R0:W1:Y:S02]  /*3900*/  SHFL.BFLY P0, R117, R119, R118, R121 ;  /* 0x0c00007677757389 */ /* 0x0000640000000079 */
[----:B01----:R-:W-:Y:S05]  /*3910*/  ENDCOLLECTIVE ;  /* 0x000000000000791b */ /* 0x003fea0003800000 */
.L_x_1180:
[----:B------:R-:W-:-:S05]  /*3920*/  FADD.FTZ R81, R81, R100 ;  /* 0x0000006451517221 */ /* 0x000fca0000010000 */
[----:B------:R-:W-:Y:S01]  /*3930*/  MOV R119, R81 ;  /* 0x0000005100777202 */ /* 0x000fe20000000f00 */
[----:B------:R-:W-:-:S07]  /*3940*/  IMAD.MOV.U32 R83, RZ, RZ, R117 ;  /* 0x000000ffff537224 */ /* 0x000fce00078e0075 */
[----:B------:R-:W-:Y:S05]  /*3950*/  WARPSYNC.COLLECTIVE R102, `(.L_x_1181) ;  /* 0x0000000066087348 */ /* 0x000fea0003c00000 */
[----:B------:R0:W1:Y:S02]  /*3960*/  SHFL.BFLY P0, R117, R119, R118, R121 ;  /* 0x0c00007677757389 */ /* 0x0000640000000079 */
[----:B01----:R-:W-:Y:S05]  /*3970*/  ENDCOLLECTIVE ;  /* 0x000000000000791b */ /* 0x003fea0003800000 */
.L_x_1181:
[----:B------:R-:W-:-:S05]  /*3980*/  FADD.FTZ R83, R80, R83 ;  /* 0x0000005350537221 */ /* 0x000fca0000010000 */
[----:B------:R-:W-:Y:S01]  /*3990*/  MOV R119, R83 ;  /* 0x0000005300777202 */ /* 0x000fe20000000f00 */
[----:B------:R-:W-:Y:S01]  /*39a0*/  HFMA2 R118, -RZ, RZ, 0, 2.384185791015625e-07 ;  /* 0x00000004ff767431 */ /* 0x000fe200000001ff */
[----:B------:R-:W-:-:S07]  /*39b0*/  MOV R82, R117 ;  /* 0x0000007500527202 */ /* 0x000fce0000000f00 */
[----:B------:R-:W-:Y:S05]  /*39c0*/  WARPSYNC.COLLECTIVE R102, `(.L_x_1182) ;  /* 0x0000000066087348 */ /* 0x000fea0003c00000 */
[----:B------:R0:W1:Y:S02]  /*39d0*/  SHFL.BFLY P0, R117, R119, R118, R121 ;  /* 0x0c00007677757389 */ /* 0x0000640000000079 */
[----:B01----:R-:W-:Y:S05]  /*39e0*/  ENDCOLLECTIVE ;  /* 0x000000000000791b */ /* 0x003fea0003800000 */
.L_x_1182:
[----:B------:R-:W-:-:S04]  /*39f0*/  FADD.FTZ R82, R81, R82 ;  /* 0x0000005251527221 */ /* 0x000fc80000010000 */
[----:B------:R-:W-:Y:S01]  /*3a00*/  IMAD.MOV.U32 R119, RZ, RZ, R82 ;  /* 0x000000ffff777224 */ /* 0x000fe200078e0052 */
[----:B------:R-:W-:-:S07]  /*3a10*/  MOV R94, R117 ;  /* 0x00000075005e7202 */ /* 0x000fce0000000f00 */
[----:B------:R-:W-:Y:S05]  /*3a20*/  WARPSYNC.COLLECTIVE R102, `(.L_x_1183) ;  /* 0x0000000066087348 */ /* 0x000fea0003c00000 */
[----:B------:R0:W1:Y:S02]  /*3a30*/  SHFL.BFLY P0, R117, R119, R118, R121 ;  /* 0x0c00007677757389 */ /* 0x0000640000000079 */
[----:B01----:R-:W-:Y:S05]  /*3a40*/  ENDCOLLECTIVE ;  /* 0x000000000000791b */ /* 0x003fea0003800000 */
.L_x_1183:
[----:B------:R-:W-:-:S05]  /*3a50*/  FADD.FTZ R94, R83, R94 ;  /* 0x0000005e535e7221 */ /* 0x000fca0000010000 */
[----:B------:R-:W-:Y:S01]  /*3a60*/  MOV R119, R94 ;  /* 0x0000005e00777202 */ /* 0x000fe20000000f00 */
[----:B------:R-:W-:Y:S01]  /*3a70*/  HFMA2 R118, -RZ, RZ, 0, 4.76837158203125e-07 ;  /* 0x00000008ff767431 */ /* 0x000fe200000001ff */
[----:B------:R-:W-:-:S07]  /*3a80*/  MOV R103, R117 ;  /* 0x0000007500677202 */ /* 0x000fce0000000f00 */
[----:B------:R-:W-:Y:S05]  /*3a90*/  WARPSYNC.COLLECTIVE R102, `(.L_x_1184) ;  /* 0x0000000066087348 */ /* 0x000fea0003c00000 */
[----:B------:R0:W1:Y:S02]  /*3aa0*/  SHFL.BFLY P0, R117, R119, R118, R121 ;  /* 0x0c00007677757389 */ /* 0x0000640000000079 */
[----:B01----:R-:W-:Y:S05]  /*3ab0*/  ENDCOLLECTIVE ;  /* 0x000000000000791b */ /* 0x003fea0003800000 */
.L_x_1184:
[----:B------:R-:W-:-:S05]  /*3ac0*/  FADD.FTZ R103, R82, R103 ;  /* 0x0000006752677221 */ /* 0x000fca0000010000 */
[----:B------:R-:W-:Y:S02]  /*3ad0*/  MOV R119, R103 ;  /* 0x0000006700777202 */ /* 0x000fe40000000f00 */
[----:B------:R-:W-:-:S07]  /*3ae0*/  MOV R95, R117 ;  /* 0x00000075005f7202 */ /* 0x000fce0000000f00 */
[----:B------:R-:W-:Y:S05]  /*3af0*/  WARPSYNC.COLLECTIVE R102, `(.L_x_1185) ;  /* 0x0000000066087348 */ /* 0x000fea0003c00000 */
[----:B------:R0:W1:Y:S02]  /*3b00*/  SHFL.BFLY P0, R117, R119, R118, R121 ;  /* 0x0c00007677757389 */ /* 0x0000640000000079 */
[----:B01----:R-:W-:Y:S05]  /*3b10*/  ENDCOLLECTIVE ;  /* 0x000000000000791b */ /* 0x003fea0003800000 */
.L_x_1185:
[----:B------:R-:W-:-:S05]  /*3b20*/  FADD.FTZ R95, R94, R95 ;  /* 0x0000005f5e5f7221 */ /* 0x000fca0000010000 */
[----:B------:R-:W-:Y:S01]  /*3b30*/  MOV R119, R95 ;  /* 0x0000005f00777202 */ /* 0x000fe20000000f00 */
[----:B------:R-:W-:Y:S02]  /*3b40*/  HFMA2 R118, -RZ, RZ, 0, 9.5367431640625e-07 ;  /* 0x00000010ff767431 */ /* 0x000fe400000001ff */
[----:B------:R-:W-:-:S07]  /*3b50*/  IMAD.MOV.U32 R100, RZ, RZ, R117 ;  /* 0x000000ffff647224 */ /* 0x000fce00078e0075 */
[----:B------:R-:W-:Y:S05]  /*3b60*/  WARPSYNC.COLLECTIVE R102, `(.L_x_1186) ;  /* 0x0000000066087348 */ /* 0x000fea0003c00000 */
[----:B------:R0:W1:Y:S02]  /*3b70*/  SHFL.BFLY P0, R117, R119, R118, R121 ;  /* 0x0c00007677757389 */ /* 0x0000640000000079 */
[----:B01----:R-:W-:Y:S05]  /*3b80*/  ENDCOLLECTIVE ;  /* 0x000000000000791b */ /* 0x003fea0003800000 */
.L_x_1186:
[----:B------:R-:W-:-:S05]  /*3b90*/  FADD.FTZ R100, R103, R100 ;  /* 0x0000006467647221 */ /* 0x000fca0000010000 */
[----:B------:R-:W-:Y:S02]  /*3ba0*/  MOV R119, R100 ;  /* 0x0000006400777202 */ /* 0x000fe40000000f00 */
[----:B------:R-:W-:-:S07]  /*3bb0*/  MOV R80, R117 ;  /* 0x0000007500507202 */ /* 0x000fce0000000f00 */
[----:B------:R-:W-:Y:S05]  /*3bc0*/  WARPSYNC.COLLECTIVE R102, `(.L_x_1187) ;  /* 0x0000000066087348 */ /* 0x000fea0003c00000 */
[----:B------:R0:W1:Y:S02]  /*3bd0*/  SHFL.BFLY P0, R117, R119, R118, R121 ;  /* 0x0c00007677757389 */ /* 0x0000640000000079 */
[----:B01----:R-:W-:Y:S05]  /*3be0*/  ENDCOLLECTIVE ;  /* 0x000000000000791b */ /* 0x003fea0003800000 */
.L_x_1187:
[----:B------:R-:W-:Y:S01]  /*3bf0*/  MOV R81, R117 ;  /* 0x0000007500517202 */ /* 0x000fe20000000f00 */
[----:B------:R-:W-:Y:S06]  /*3c00*/  BRA `(.L_x_1188) ;  /* 0xffffffd000bc7947 */ /* 0x000fec000383ffff */
.L_x_1189:
        /* <DEDUP_REMOVED lines=15> */
.L_x_2852:


//--------------------- .text._ZN10layer_norm31ln_parallel_residual_bwd_kernelINS_13Kernel_traitsIf13__nv_bfloat16fS2_fjLj256ELj1ELj4ELj1ELj16ENS_18Kernel_traits_baseILj256EfS2_fS2_fjLj128EEEEELb1ELb0ELb1EEEvNS_9BwdParamsE --------------------------
	.section	.text._ZN10layer_norm31ln_parallel_residual_bwd_kernelINS_13Kernel_traitsIf13__nv_bfloat16fS2_fjLj256ELj1ELj4ELj1ELj16ENS_18Kernel_traits_baseILj256EfS2_fS2_fjLj128EEEEELb1ELb0ELb1EEEvNS_9BwdParamsE,"ax",@progbits
	.align	128
        .global         _ZN10layer_norm31ln_parallel_residual_bwd_kernelINS_13Kernel_traitsIf13__nv_bfloat16fS2_fjLj256ELj1ELj4ELj1ELj16ENS_18Kernel_traits_baseILj256EfS2_fS2_fjLj128EEEEELb1ELb0ELb1EEEvNS_9BwdParamsE
        .type           _ZN10layer_norm31ln_parallel_residual_bwd_kernelINS_13Kernel_traitsIf13__nv_bfloat16fS2_fjLj256ELj1ELj4ELj1ELj16ENS_18Kernel_traits_baseILj256EfS2_fS2_fjLj128EEEEELb1ELb0ELb1EEEvNS_9BwdParamsE,@function
        .size           _ZN10layer_norm31ln_parallel_residual_bwd_kernelINS_13Kernel_traitsIf13__nv_bfloat16fS2_fjLj256ELj1ELj4ELj1ELj16ENS_18Kernel_traits_baseILj256EfS2_fS2_fjLj128EEEEELb1ELb0ELb1EEEvNS_9BwdParamsE,(.L_x_2853 - _ZN10layer_norm31ln_parallel_residual_bwd_kernelINS_13Kernel_traitsIf13__nv_bfloat16fS2_fjLj256ELj1ELj4ELj1ELj16ENS_18Kernel_traits_baseILj256EfS2_fS2_fjLj128EEEEELb1ELb0ELb1EEEvNS_9BwdParamsE)
        .other          _ZN10layer_norm31ln_parallel_residual_bwd_kernelINS_13Kernel_traitsIf13__nv_bfloat16fS2_fjLj256ELj1ELj4ELj1ELj16ENS_18Kernel_traits_baseILj256EfS2_fS2_fjLj128EEEEELb1ELb0ELb1EEEvNS_9BwdParamsE,@"STO_CUDA_ENTRY STV_DEFAULT"
_ZN10layer_norm31ln_parallel_residual_bwd_kernelINS_13Kernel_traitsIf13__nv_bfloat16fS2_fjLj256ELj1ELj4ELj1ELj16ENS_18Kernel_traits_baseILj256EfS2_fS2_fjLj128EEEEELb1ELb0ELb1EEEvNS_9BwdParamsE:
.text._ZN10layer_norm31ln_parallel_residual_bwd_kernelINS_13Kernel_traitsIf13__nv_bfloat16fS2_fjLj256ELj1ELj4ELj1ELj16ENS_18Kernel_traits_baseILj256EfS2_fS2_fjLj128EEEEELb1ELb0ELb1EEEvNS_9BwdParamsE:
        /* <DEDUP_REMOVED lines=58> */
[----:B------:R-:W-:Y:S02]  /*03a0*/  CS2R R72, SRZ ;  /* 0x0000000000487805 */ /* 0x000fe4000001ff00 */
[----:B------:R-:W-:Y:S02]  /*03b0*/  CS2R R76, SRZ ;  /* 0x00000000004c7805 */ /* 0x000fe4000001ff00 */
[----:B------:R-:W-:Y:S02]  /*03c0*/  CS2R R80, SRZ ;  /* 0x0000000000507805 */ /* 0x000fe4000001ff00 */
[----:B0-----:R-:W-:Y:S02]  /*03d0*/  CS2R R2, SRZ ;  /* 0x0000000000027805 */ /* 0x001fe4000001ff00 */
[----:B------:R-:W-:Y:S02]  /*03e0*/  MOV R99, RZ ;  /* 0x000000ff00637202 */ /* 0x000fe40000000f00 */
[----:B-1-3--:R-:W-:-:S07]  /*03f0*/  CS2R R4, SRZ ;  /* 0x0000000000047805 */ /* 0x00afce000001ff00 */
.L_x_1201:
[----:B0-----:R-:W0:Y:S01]  /*0400*/  LDC.64 R62, c[0x0][0x3c0] ;  /* 0x0000f000ff3e7b82 */ /* 0x001e220000000a00 */
[----:B------:R-:W-:-:S07]  /*0410*/  IMAD R0, R87, UR12, RZ ;  /* 0x0000000c57007c24 */ /* 0x000fce000f8e02ff */
[----:B------:R-:W1:Y:S01]  /*0420*/  LDC.64 R106, c[0x0][0x3a8] ;  /* 0x0000ea00ff6a7b82 */ /* 0x000e620000000a00 */
[----:B------:R-:W-:-:S07]  /*0430*/  SHF.R.S32.HI R59, RZ, 0x1f, R0 ;  /* 0x0000001fff3b7819 */ /* 0x000fce0000011400 */
[----:B------:R-:W2:Y:S08]  /*0440*/  LDC.64 R56, c[0x0][0x430] ;  /* 0x00010c00ff387b82 */ /* 0x000eb00000000a00 */
[----:B------:R-:W3:Y:S08]  /*0450*/  LDC.64 R68, c[0x0][0x428] ;  /* 0x00010a00ff447b82 */ /* 0x000ef00000000a00 */
[----:B------:R-:W4:Y:S01]  /*0460*/  LDC.64 R60, c[0x0][0x3c8] ;  /* 0x0000f200ff3c7b82 */ /* 0x000f220000000a00 */
[----:B------:R-:W-:Y:S01]  /*0470*/  ISETP.NE.U32.AND P1, PT, RZ, UR14, PT ;  /* 0x0000000eff007c0c */ /* 0x000fe2000bf25070 */
[----:B0-----:R-:W-:Y:S01]  /*0480*/  IMAD.WIDE R62, R87, 0x4, R62 ;  /* 0x00000004573e7825 */ /* 0x001fe200078e023e */
[----:B------:R-:W-:-:S02]  /*0490*/  LEA.HI R59, R59, R0, RZ, 0x3 ;  /* 0x000000003b3b7211 */ /* 0x000fc400078f18ff */
[----:B------:R-:W-:Y:S02]  /*04a0*/  ISETP.NE.AND.EX P1, PT, RZ, UR15, PT, P1 ;  /* 0x0000000fff007c0c */ /* 0x000fe4000bf25310 */
[----:B------:R-:W-:Y:S01]  /*04b0*/  LEA.HI.SX32 R85, R59, R90, 0x1d ;  /* 0x0000005a3b557211 */ /* 0x000fe200078feaff */
[----:B------:R-:W4:Y:S01]  /*04c0*/  LDG.E R0, desc[UR8][R62.64] ;  /* 0x000000083e007981 */ /* 0x000f22000c1e1900 */
[----:B------:R-:W0:Y:S03]  /*04d0*/  LDC.64 R102, c[0x0][0x3b0] ;  /* 0x0000ec00ff667b82 */ /* 0x000e260000000a00 */
[----:B-1----:R-:W-:-:S04]  /*04e0*/  IMAD.WIDE.U32 R106, R85, 0x20, R106 ;  /* 0x00000020556a7825 */ /* 0x002fc800078e006a */
[C---:B--2---:R-:W-:Y:S01]  /*04f0*/  IMAD.WIDE.U32 R56, R85.reuse, 0x10, R56 ;  /* 0x0000001055387825 */ /* 0x044fe200078e0038 */
[----:B------:R-:W2:Y:S01]  /*0500*/  LDG.E.128 R64, desc[UR8][R106.64] ;  /* 0x000000086a407981 */ /* 0x000ea2000c1e1d00 */
[----:B------:R-:W1:Y:S02]  /*0510*/  @P1 LDC.64 R88, c[0x0][0x3b8] ;  /* 0x0000ee00ff581b82 */ /* 0x000e640000000a00 */
[----:B---3--:R-:W-:Y:S02]  /*0520*/  IMAD.WIDE.U32 R68, R85, 0x10, R68 ;  /* 0x0000001055447825 */ /* 0x008fe400078e0044 */
[----:B------:R-:W3:Y:S02]  /*0530*/  LDG.E.128 R56, desc[UR8][R56.64] ;  /* 0x0000000838387981 */ /* 0x000ee4000c1e1d00 */
[----:B----4-:R-:W-:Y:S02]  /*0540*/  IMAD.WIDE R100, R87, 0x4, R60 ;  /* 0x0000000457647825 */ /* 0x010fe400078e023c */
[----:B------:R-:W4:Y:S04]  /*0550*/  LDG.E.128 R68, desc[UR8][R68.64] ;  /* 0x0000000844447981 */ /* 0x000f28000c1e1d00 */
[----:B------:R2:W4:Y:S04]  /*0560*/  LDG.E R100, desc[UR8][R100.64] ;  /* 0x0000000864647981 */ /* 0x000528000c1e1900 */
[----:B------:R-:W4:Y:S01]  /*0570*/  LDG.E.128 R60, desc[UR8][R106.64+0x10] ;  /* 0x000010086a3c7981 */ /* 0x000f22000c1e1d00 */
[----:B-1----:R-:W-:-:S06]  /*0580*/  @P1 IMAD.WIDE.U32 R88, R85, 0x8, R88 ;  /* 0x0000000855581825 */ /* 0x002fcc00078e0058 */
[----:B------:R-:W4:Y:S01]  /*0590*/  @P1 LDG.E.64 R88, desc[UR8][R88.64] ;  /* 0x0000000858581981 */ /* 0x000f22000c1e1b00 */
[C---:B0-----:R-:W-:Y:S02]  /*05a0*/  IMAD.WIDE.U32 R108, R85.reuse, 0x8, R102 ;  /* 0x00000008556c7825 */ /* 0x041fe400078e0066 */
[----:B------:R-:W0:Y:S04]  /*05b0*/  @P0 LDC.64 R102, c[0x0][0x438] ;  /* 0x00010e00ff660b82 */ /* 0x000e280000000a00 */
[----:B------:R-:W4:Y:S01]  /*05c0*/  LDG.E.64 R108, desc[UR8][R108.64] ;  /* 0x000000086c6c7981 */ /* 0x000f22000c1e1b00 */
[----:B------:R-:W-:Y:S01]  /*05d0*/  ISETP.NE.AND P3, PT, R86, RZ, PT ;  /* 0x000000ff5600720c */ /* 0x000fe20003f65270 */
[----:B0-----:R-:W-:-:S05]  /*05e0*/  @P0 IMAD.WIDE.U32 R104, R85, 0x20, R102 ;  /* 0x0000002055680825 */ /* 0x001fca00078e0066 */
[----:B-----5:R-:W5:Y:S04]  /*05f0*/  @P0 LDG.E.128 R24, desc[UR8][R104.64] ;  /* 0x0000000868180981 */ /* 0x020f68000c1e1d00 */
[----:B------:R0:W5:Y:S01]  /*0600*/  @P0 LDG.E.128 R20, desc[UR8][R104.64+0x10] ;  /* 0x0000100868140981 */ /* 0x000162000c1e1d00 */
[----:B------:R-:W-:Y:S01]  /*0610*/  UMOV UR6, 0xffffffff ;  /* 0xffffffff00067882 */ /* 0x000fe20000000000 */
[----:B------:R-:W-:-:S04]  /*0620*/  ISETP.NE.U32.AND P2, PT, RZ, UR14, PT ;  /* 0x0000000eff007c0c */ /* 0x000fc8000bf45070 */
[----:B------:R-:W-:Y:S02]  /*0630*/  ISETP.NE.AND.EX P2, PT, RZ, UR15, PT, P2 ;  /* 0x0000000fff007c0c */ /* 0x000fe4000bf45320 */
[----:B------:R-:W-:-:S05]  /*0640*/  FSEL R102, R0, RZ, !P3 ;  /* 0x000000ff00667208 */ /* 0x000fca0005800000 */
[--C-:B--2---:R-:W-:Y:S01]  /*0650*/  FADD.FTZ R101, R64, -R102.reuse ;  /* 0x8000006640657221 */ /* 0x104fe20000010000 */
[--C-:B------:R-:W-:Y:S01]  /*0660*/  FADD.FTZ R65, R65, -R102.reuse ;  /* 0x8000006641417221 */ /* 0x100fe20000010000 */
[----:B---3--:R-:W-:Y:S01]  /*0670*/  SHF.L.U32 R113, R56, 0x10, RZ ;  /* 0x0000001038717819 */ /* 0x008fe200000006ff */
[----:B------:R-:W-:Y:S01]  /*0680*/  FADD.FTZ R115, R66, -R102 ;  /* 0x8000006642737221 */ /* 0x000fe20000010000 */
[----:B0-----:R-:W-:Y:S02]  /*0690*/  PRMT R105, R56, 0x7632, R105 ;  /* 0x0000763238697816 */ /* 0x001fe40000000069 */
[C---:B----4-:R-:W-:Y:S01]  /*06a0*/  PRMT R64, R68.reuse, 0x7632, R64 ;  /* 0x0000763244407816 */ /* 0x050fe20000000040 */
[----:B------:R-:W-:Y:S01]  /*06b0*/  IMAD.U32 R111, R68, 0x10000, RZ ;  /* 0x00010000446f7824 */ /* 0x000fe200078e00ff */
[C---:B------:R-:W-:Y:S01]  /*06c0*/  PRMT R68, R59.reuse, 0x7632, R68 ;  /* 0x000076323b447816 */ /* 0x040fe20000000044 */
[----:B------:R-:W-:Y:S01]  /*06d0*/  FMUL.FTZ R0, R100, R101 ;  /* 0x0000006564007220 */ /* 0x000fe20000410000 */
[----:B------:R-:W-:Y:S01]  /*06e0*/  SHF.L.U32 R101, R59, 0x10, RZ ;  /* 0x000000103b657819 */ /* 0x000fe200000006ff */
[----:B------:R-:W-:Y:S01]  /*06f0*/  FMUL.FTZ R59, R36, R113 ;  /* 0x00000071243b7220 */ /* 0x000fe20000410000 */
[----:B------:R-:W-:Y:S01]  /*0700*/  PRMT R107, R57, 0x7632, R107 ;  /* 0x00007632396b7816 */ /* 0x000fe2000000006b */
[----:B------:R-:W-:Y:S01]  /*0710*/  FADD.FTZ R67, R67, -R102 ;  /* 0x8000006643437221 */ /* 0x000fe20000010000 */
[----:B------:R-:W-:-:S02]  /*0720*/  SHF.L.U32 R56, R57, 0x10, RZ ;  /* 0x0000001039387819 */ /* 0x000fc400000006ff */
[C---:B------:R-:W-:Y:S02]  /*0730*/  PRMT R106, R69.reuse, 0x7632, R106 ;  /* 0x00007632456a7816 */ /* 0x040fe4000000006a */
[----:B------:R-:W-:Y:S01]  /*0740*/  SHF.L.U32 R110, R69, 0x10, RZ ;  /* 0x00000010456e7819 */ /* 0x000fe200000006ff */
[----:B------:R-:W-:Y:S01]  /*0750*/  IMAD.U32 R69, R58, 0x10000, RZ ;  /* 0x000100003a457824 */ /* 0x000fe200078e00ff */
[C---:B------:R-:W-:Y:S02]  /*0760*/  PRMT R104, R70.reuse, 0x7632, R104 ;  /* 0x0000763246687816 */ /* 0x040fe40000000068 */
[----:B------:R-:W-:Y:S02]  /*0770*/  SHF.L.U32 R103, R70, 0x10, RZ ;  /* 0x0000001046677819 */ /* 0x000fe400000006ff */
[----:B------:R-:W-:Y:S01]  /*0780*/  PRMT R70, R58, 0x7632, R70 ;  /* 0x000076323a467816 */ /* 0x000fe20000000046 */
[C---:B------:R-:W-:Y:S01]  /*0790*/  FMUL.FTZ R58, R100.reuse, R65 ;  /* 0x00000041643a7220 */ /* 0x040fe20000410000 */
[----:B------:R-:W-:Y:S01]  /*07a0*/  FMUL.FTZ R57, R100, R115 ;  /* 0x0000007364397220 */ /* 0x000fe20000410000 */
[----:B------:R-:W-:Y:S01]  /*07b0*/  FADD.FTZ R84, R111, R84 ;  /* 0x000000546f547221 */ /* 0x000fe20000010000 */
[-C--:B------:R-:W-:Y:S01]  /*07c0*/  FFMA.FTZ R99, R0, R111.reuse, R99 ;  /* 0x0000006f00637223 */ /* 0x080fe20000010063 */
[----:B------:R-:W-:Y:S01]  /*07d0*/  FFMA.FTZ R59, R28, R111, R59 ;  /* 0x0000006f1c3b7223 */ /* 0x000fe2000001003b */
[----:B------:R-:W-:Y:S01]  /*07e0*/  SHF.L.U32 R65, R64, 0x10, RZ ;  /* 0x0000001040417819 */ /* 0x000fe200000006ff */
[-C--:B------:R-:W-:Y:S01]  /*07f0*/  FMUL.FTZ R111, R38, R56.reuse ;  /* 0x00000038266f7220 */ /* 0x080fe20000410000 */
[----:B------:R-:W-:Y:S01]  /*0800*/  SHF.L.U32 R107, R107, 0x10, RZ ;  /* 0x000000106b6b7819 */ /* 0x000fe200000006ff */
[----:B------:R-:W-:Y:S01]  /*0810*/  FMUL.FTZ R64, R100, R67 ;  /* 0x0000004364407220 */ /* 0x000fe20000410000 */
[----:B------:R-:W-:Y:S01]  /*0820*/  SHF.L.U32 R70, R70, 0x10, RZ ;  /* 0x0000001046467819 */ /* 0x000fe200000006ff */
[----:B------:R-:W-:Y:S01]  /*0830*/  FADD.FTZ R75, R56, R75 ;  /* 0x0000004b384b7221 */ /* 0x000fe20000010000 */
[C---:B------:R-:W-:Y:S01]  /*0840*/  FFMA.FTZ R74, R57.reuse, R56, R74 ;  /* 0x00000038394a7223 */ /* 0x040fe2000001004a */
[----:B------:R-:W-:Y:S01]  /*0850*/  FADD.FTZ R76, R110, R76 ;  /* 0x0000004c6e4c7221 */ /* 0x000fe20000010000 */
[-C--:B------:R-:W-:Y:S01]  /*0860*/  FFMA.FTZ R77, R57, R110.reuse, R77 ;  /* 0x0000006e394d7223 */ /* 0x080fe2000001004d */
[----:B------:R-:W-:Y:S01]  /*0870*/  FFMA.FTZ R56, R30, R110, R111 ;  /* 0x0000006e1e387223 */ /* 0x000fe2000001006f */
[-C--:B------:R-:W-:Y:S01]  /*0880*/  FFMA.FTZ R19, R64, R107.reuse, R19 ;  /* 0x0000006b40137223 */ /* 0x080fe20000010013 */
[----:B------:R-:W-:Y:S01]  /*0890*/  FADD.FTZ R18, R107, R18 ;  /* 0x000000126b127221 */ /* 0x000fe20000010000 */
[----:B------:R-:W-:Y:S01]  /*08a0*/  FMUL.FTZ R112, R39, R107 ;  /* 0x0000006b27707220 */ /* 0x000fe20000410000 */
[----:B------:R-:W-:Y:S01]  /*08b0*/  FADD.FTZ R82, R113, R82 ;  /* 0x0000005271527221 */ /* 0x000fe20000010000 */
[----:B------:R-:W-:Y:S01]  /*08c0*/  FFMA.FTZ R83, R0, R113, R83 ;  /* 0x0000007100537223 */ /* 0x000fe20000010053 */
[----:B------:R-:W-:-:S02]  /*08d0*/  IMAD.U32 R110, R105, 0x10000, RZ ;  /* 0x00010000696e7824 */ /* 0x000fc400078e00ff */
[--C-:B------:R-:W-:Y:S01]  /*08e0*/  FADD.FTZ R107, R63, -R102.reuse ;  /* 0x800000663f6b7221 */ /* 0x100fe20000010000 */
[--C-:B------:R-:W-:Y:S01]  /*08f0*/  FADD.FTZ R111, R60, -R102.reuse ;  /* 0x800000663c6f7221 */ /* 0x100fe20000010000 */
[--C-:B------:R-:W-:Y:S01]  /*0900*/  FADD.FTZ R113, R61, -R102.reuse ;  /* 0x800000663d717221 */ /* 0x100fe20000010000 */
[----:B------:R-:W-:Y:S01]  /*0910*/  FADD.FTZ R105, R62, -R102 ;  /* 0x800000663e697221 */ /* 0x000fe20000010000 */
[----:B------:R-:W-:Y:S01]  /*0920*/  FMUL.FTZ R63, R40, R69 ;  /* 0x00000045283f7220 */ /* 0x000fe20000410000 */
[----:B------:R-:W-:Y:S02]  /*0930*/  IMAD.U32 R104, R104, 0x10000, RZ ;  /* 0x0001000068687824 */ /* 0x000fe400078e00ff */
[----:B------:R-:W-:Y:S01]  /*0940*/  FMUL.FTZ R102, R41, R70 ;  /* 0x0000004629667220 */ /* 0x000fe20000410000 */
[C---:B------:R-:W-:Y:S01]  /*0950*/  FMUL.FTZ R61, R100.reuse, R111 ;  /* 0x0000006f643d7220 */ /* 0x040fe20000410000 */
[----:B------:R-:W-:Y:S01]  /*0960*/  FMUL.FTZ R60, R100, R113 ;  /* 0x00000071643c7220 */ /* 0x000fe20000410000 */
[----:B------:R-:W-:Y:S01]  /*0970*/  FFMA.FTZ R62, R32, R103, R63 ;  /* 0x00000067203e7223 */ /* 0x000fe2000001003f */
[----:B------:R-:W-:Y:S01]  /*0980*/  PRMT R66, R71, 0x7632, R66 ;  /* 0x0000763247427816 */ /* 0x000fe20000000042 */
[----:B------:R-:W-:Y:S01]  /*0990*/  FFMA.FTZ R63, R33, R104, R102 ;  /* 0x00000068213f7223 */ /* 0x000fe20000010066 */
[----:B------:R-:W-:-:S02]  /*09a0*/  IMAD.U32 R102, R68, 0x10000, RZ ;  /* 0x0001000044667824 */ /* 0x000fc400078e00ff */
[----:B------:R-:W-:Y:S01]  /*09b0*/  FADD.FTZ R6, R103, R6 ;  /* 0x0000000667067221 */ /* 0x000fe20000010000 */
[----:B------:R-:W-:Y:S01]  /*09c0*/  FFMA.FTZ R2, R61, R103, R2 ;  /* 0x000000673d027223 */ /* 0x000fe20000010002 */
[----:B------:R-:W-:Y:S01]  /*09d0*/  FADD.FTZ R14, R69, R14 ;  /* 0x0000000e450e7221 */ /* 0x000fe20000010000 */
[----:B------:R-:W-:Y:S01]  /*09e0*/  FFMA.FTZ R10, R61, R69, R10 ;  /* 0x000000453d0a7223 */ /* 0x000fe2000001000a */
[----:B------:R-:W-:Y:S01]  /*09f0*/  FADD.FTZ R15, R70, R15 ;  /* 0x0000000f460f7221 */ /* 0x000fe20000010000 */
[----:B------:R-:W-:Y:S01]  /*0a00*/  FFMA.FTZ R11, R60, R70, R11 ;  /* 0x000000463c0b7223 */ /* 0x000fe2000001000b */
[----:B------:R-:W-:Y:S02]  /*0a10*/  IMAD.U32 R71, R71, 0x10000, RZ ;  /* 0x0001000047477824 */ /* 0x000fe400078e00ff */
        /* <DEDUP_REMOVED lines=13> */
[----:B------:R-:W-:Y:S01]  /*0af0*/  @P1 SHF.R.U64 R70, R88, 0x8, R89 ;  /* 0x0000000858461819 */ /* 0x000fe20000001259 */
        /* <DEDUP_REMOVED lines=22> */
[----:B------:R-:W-:-:S02]  /*0c60*/  SHF.L.U32 R106, R106, 0x10, RZ ;  /* 0x000000106a6a7819 */ /* 0x000fc400000006ff */
[----:B------:R-:W-:Y:S01]  /*0c70*/  @P1 PRMT R93, R101, 0x7610, R93 ;  /* 0x00007610655d1816 */ /* 0x000fe2000000005d */
[----:B------:R-:W-:Y:S01]  /*0c80*/  FADD.FTZ R101, R70, R65 ;  /* 0x0000004146657221 */ /* 0x000fe20000010000 */
[----:B------:R-:W-:Y:S01]  /*0c90*/  FFMA.FTZ R70, R58, R65, R89 ;  /* 0x000000413a467223 */ /* 0x000fe20000010059 */
[----:B------:R-:W-:Y:S01]  /*0ca0*/  @P1 PRMT R97, R88, 0x7610, R97 ;  /* 0x0000761058611816 */ /* 0x000fe20000000061 */
[----:B------:R-:W-:Y:S01]  /*0cb0*/  FFMA.FTZ R67, R31, R106, R112 ;  /* 0x0000006a1f437223 */ /* 0x000fe20000010070 */
[----:B------:R-:W-:Y:S01]  /*0cc0*/  FADD.FTZ R88, R101, R56 ;  /* 0x0000003865587221 */ /* 0x000fe20000010000 */
[----:B------:R-:W-:Y:S01]  /*0cd0*/  FFMA.FTZ R89, R57, R56, R70 ;  /* 0x0000003839597223 */ /* 0x000fe20000010046 */
[----:B------:R-:W-:Y:S02]  /*0ce0*/  @P1 PRMT R94, R102, 0x7610, R94 ;  /* 0x00007610665e1816 */ /* 0x000fe4000000005e */
[----:B------:R-:W-:Y:S01]  /*0cf0*/  MOV R102, R108 ;  /* 0x0000006c00667202 */ /* 0x000fe20000000f00 */
[----:B------:R-:W-:Y:S01]  /*0d00*/  FADD.FTZ R101, R88, R67 ;  /* 0x0000004358657221 */ /* 0x000fe20000010000 */
[----:B------:R-:W-:Y:S01]  /*0d10*/  FFMA.FTZ R70, R64, R67, R89 ;  /* 0x0000004340467223 */ /* 0x000fe20000010059 */
[----:B------:R-:W-:-:S02]  /*0d20*/  SHF.R.U64 R103, R108, 0x8, R109 ;  /* 0x000000086c677819 */ /* 0x000fc4000000126d */
[----:B------:R-:W-:Y:S01]  /*0d30*/  PRMT R104, R102, 0x7610, R104 ;  /* 0x0000761066687816 */ /* 0x000fe20000000068 */
[----:B------:R-:W-:Y:S01]  /*0d40*/  FADD.FTZ R102, R101, R62 ;  /* 0x0000003e65667221 */ /* 0x000fe20000010000 */
[----:B------:R-:W-:Y:S01]  /*0d50*/  FFMA.FTZ R89, R61, R62, R70 ;  /* 0x0000003e3d597223 */ /* 0x000fe20000010046 */
[----:B------:R-:W-:Y:S01]  /*0d60*/  FFMA.FTZ R73, R64, R106, R73 ;  /* 0x0000006a40497223 */ /* 0x000fe20000010049 */
[----:B------:R-:W-:Y:S01]  /*0d70*/  FADD.FTZ R72, R106, R72 ;  /* 0x000000486a487221 */ /* 0x000fe20000010000 */
[----:B------:R-:W-:Y:S01]  /*0d80*/  PRMT R70, R103, 0x7610, R70 ;  /* 0x0000761067467816 */ /* 0x000fe20000000046 */
[----:B------:R-:W-:Y:S01]  /*0d90*/  FADD.FTZ R103, R102, R63 ;  /* 0x0000003f66677221 */ /* 0x000fe20000010000 */
[----:B------:R-:W-:Y:S01]  /*0da0*/  SHF.R.U64 R105, R108, 0x10, R109 ;  /* 0x000000106c697819 */ /* 0x000fe2000000126d */
[----:B------:R-:W-:Y:S01]  /*0db0*/  FFMA.FTZ R102, R60, R63, R89 ;  /* 0x0000003f3c667223 */ /* 0x000fe20000010059 */
[----:B------:R-:W-:Y:S02]  /*0dc0*/  SHF.R.U64 R106, R108, 0x18, R109 ;  /* 0x000000186c6a7819 */ /* 0x000fe4000000126d */
[----:B------:R-:W-:Y:S01]  /*0dd0*/  PRMT R88, R105, 0x7610, R88 ;  /* 0x0000761069587816 */ /* 0x000fe20000000058 */
[----:B------:R-:W-:Y:S01]  /*0de0*/  FFMA.FTZ R105, R69, R68, R102 ;  /* 0x0000004445697223 */ /* 0x000fe20000010066 */
[----:B------:R-:W-:Y:S01]  /*0df0*/  PRMT R89, R106, 0x7610, R89 ;  /* 0x000076106a597816 */ /* 0x000fe20000000059 */
[----:B------:R-:W-:Y:S01]  /*0e00*/  FADD.FTZ R106, R103, R68 ;  /* 0x00000044676a7221 */ /* 0x000fe20000010000 */
[----:B------:R-:W-:-:S02]  /*0e10*/  MOV R107, R109 ;  /* 0x0000006d006b7202 */ /* 0x000fc40000000f00 */
[--C-:B------:R-:W-:Y:S02]  /*0e20*/  SHF.R.U32.HI R110, RZ, 0x8, R109.reuse ;  /* 0x00000008ff6e7819 */ /* 0x100fe4000001166d */
[----:B------:R-:W-:Y:S01]  /*0e30*/  SHF.R.U32.HI R111, RZ, 0x10, R109 ;  /* 0x00000010ff6f7819 */ /* 0x000fe2000001166d */
[----:B------:R-:W-:Y:S01]  /*0e40*/  FADD.FTZ R112, R106, R71 ;  /* 0x000000476a707221 */ /* 0x000fe20000010000 */
[----:B------:R-:W-:Y:S01]  /*0e50*/  PRMT R101, R107, 0x7610, R101 ;  /* 0x000076106b657816 */ /* 0x000fe20000000065 */
[----:B------:R-:W-:Y:S01]  /*0e60*/  FFMA.FTZ R105, R66, R71, R105 ;  /* 0x0000004742697223 */ /* 0x000fe20000010069 */
[----:B------:R-:W-:Y:S02]  /*0e70*/  PRMT R102, R110, 0x7610, R102 ;  /* 0x000076106e667816 */ /* 0x000fe40000000066 */
        /* <DEDUP_REMOVED lines=20> */
.L_x_1213:
        /* <DEDUP_REMOVED lines=66> */
.L_x_1196:
        /* <DEDUP_REMOVED lines=54> */
.L_x_1195:
        /* <DEDUP_REMOVED lines=64> */
.L_x_1194:
        /* <DEDUP_REMOVED lines=80> */
.L_x_1199:
        /* <DEDUP_REMOVED lines=74> */
.L_x_1198:
        /* <DEDUP_REMOVED lines=77> */
.L_x_1200:
        /* <DEDUP_REMOVED lines=73> */
.L_x_1197:
        /* <DEDUP_REMOVED lines=17> */
.L_x_1192:
        /* <DEDUP_REMOVED lines=20> */
[----:B0-----:R-:W-:Y:S02]  /*3090*/  MOV R48, R6 ;  /* 0x0000000600307202 */ /* 0x001fe40000000f00 */
        /* <DEDUP_REMOVED lines=11> */
.L_x_1191:
[----:B------:R-:W-:Y:S05]  /*3150*/  BSYNC B0 ;  /* 0x0000000000007941 */ /* 0x000fea0003800000 */
.L_x_1190:
        /* <DEDUP_REMOVED lines=9> */
[----:B------:R0:W-:Y:S04]  /*31f0*/  STS.128 [R2], R24 ;  /* 0x0000001802007388 */ /* 0x0001e80000000c00 */
[----:B------:R-:W-:Y:S01]  /*3200*/  STS.128 [R2+0x10], R48 ;  /* 0x0000103002007388 */ /* 0x000fe20000000c00 */
[----:B------:R-:W-:Y:S08]  /*3210*/  BAR.SYNC.DEFER_BLOCKING 0x0 ;  /* 0x0000000000007b1d */ /* 0x000ff00000010000 */
[----:B0-----:R-:W0:Y:S01]  /*3220*/  LDC R24, c[0x0][0x388] ;  /* 0x0000e200ff187b82 */ /* 0x001e220000000800 */
[----:B------:R-:W1:Y:S04]  /*3230*/  LDS R3, [R0] ;  /* 0x0000000000037984 */ /* 0x000e680000000800 */
[----:B------:R-:W4:Y:S04]  /*3240*/  LDS R6, [R0+0x400] ;  /* 0x0004000000067984 */ /* 0x000f280000000800 */
[----:B------:R-:W5:Y:S01]  /*3250*/  LDS R4, [R0+0x200] ;  /* 0x0002000000047984 */ /* 0x000f620000000800 */
[----:B0-----:R-:W-:-:S03]  /*3260*/  IMAD R24, R24, UR7, RZ ;  /* 0x0000000718187c24 */ /* 0x001fc6000f8e02ff */
[----:B------:R-:W0:Y:S04]  /*3270*/  LDS R5, [R0+0x600] ;  /* 0x0006000000057984 */ /* 0x000e280000000800 */
[----:B------:R-:W2:Y:S04]  /*3280*/  LDS R8, [R0+0x800] ;  /* 0x0008000000087984 */ /* 0x000ea80000000800 */
[----:B------:R-:W3:Y:S04]  /*3290*/  LDS R7, [R0+0xa00] ;  /* 0x000a000000077984 */ /* 0x000ee80000000800 */
[----:B------:R-:W-:Y:S04]  /*32a0*/  LDS R10, [R0+0xc00] ;  /* 0x000c0000000a7984 */ /* 0x000fe80000000800 */
[----:B------:R-:W3:Y:S01]  /*32b0*/  LDS R9, [R0+0xe00] ;  /* 0x000e000000097984 */ /* 0x000ee20000000800 */
[----:B------:R-:W-:Y:S01]  /*32c0*/  BAR.SYNC.DEFER_BLOCKING 0x0 ;  /* 0x0000000000007b1d */ /* 0x000fe20000010000 */
[----:B-1----:R-:W-:-:S04]  /*32d0*/  FADD.FTZ R3, RZ, R3 ;  /* 0x00000003ff037221 */ /* 0x002fc80000010000 */
[----:B----4-:R-:W-:Y:S01]  /*32e0*/  FADD.FTZ R3, R3, R6 ;  /* 0x0000000603037221 */ /* 0x010fe20000010000 */
[----:B-----5:R-:W-:-:S04]  /*32f0*/  FADD.FTZ R4, RZ, R4 ;  /* 0x00000004ff047221 */ /* 0x020fc80000010000 */
[----:B0-----:R-:W-:Y:S01]  /*3300*/  FADD.FTZ R4, R4, R5 ;  /* 0x0000000504047221 */ /* 0x001fe20000010000 */
[----:B------:R-:W-:Y:S01]  /*3310*/  STS.128 [R2], R20 ;  /* 0x0000001402007388 */ /* 0x000fe20000000c00 */
[----:B--2---:R-:W-:-:S03]  /*3320*/  FADD.FTZ R3, R3, R8 ;  /* 0x0000000803037221 */ /* 0x004fc60000010000 */
[----:B------:R-:W-:Y:S01]  /*3330*/  STS.128 [R2+0x10], R36 ;  /* 0x0000102402007388 */ /* 0x000fe20000000c00 */
[----:B---3--:R-:W-:Y:S01]  /*3340*/  FADD.FTZ R4, R4, R7 ;  /* 0x0000000704047221 */ /* 0x008fe20000010000 */
[----:B------:R-:W-:Y:S03]  /*3350*/  BAR.SYNC.DEFER_BLOCKING 0x0 ;  /* 0x0000000000007b1d */ /* 0x000fe60000010000 */
        /* <DEDUP_REMOVED lines=79> */
.L_x_1193:
[----:B------:R-:W-:Y:S01]  /*3850*/  HFMA2 R110, -RZ, RZ, 0, 1.847743988037109375e-06 ;  /* 0x0000001fff6e7431 */ /* 0x000fe200000001ff */
[----:B------:R-:W-:Y:S01]  /*3860*/  BSSY B2, `(.L_x_1202) ;  /* 0x0000006000027945 */ /* 0x000fe20003800000 */
[----:B------:R-:W-:Y:S01]  /*3870*/  IMAD.MOV.U32 R111, RZ, RZ, 0x1 ;  /* 0x00000001ff6f7424 */ /* 0x000fe200078e00ff */
[----:B------:R-:W-:-:S07]  /*3880*/  MOV R113, 0xffffffff ;  /* 0xffffffff00717802 */ /* 0x000fce0000000f00 */
[----:B-----5:R-:W-:Y:S05]  /*3890*/  WARPSYNC.COLLECTIVE R113, `(.L_x_1203) ;  /* 0x0000000071087348 */ /* 0x020fea0003c00000 */
[----:B------:R0:W1:Y:S02]  /*38a0*/  SHFL.BFLY P4, R114, R112, R111, R110 ;  /* 0x0c00006f70727389 */ /* 0x000064000008006e */
[----:B01---5:R-:W-:Y:S05]  /*38b0*/  ENDCOLLECTIVE ;  /* 0x000000000000791b */ /* 0x023fea0003800000 */
.L_x_1203:
[----:B------:R-:W-:Y:S05]  /*38c0*/  BSYNC B2 ;  /* 0x0000000000027941 */ /* 0x000fea0003800000 */
.L_x_1202:
        /* <DEDUP_REMOVED lines=8> */
.L_x_1204:
[----:B------:R-:W-:Y:S02]  /*3950*/  IMAD.MOV.U32 R112, RZ, RZ, R107 ;  /* 0x000000ffff707224 */ /* 0x000fe400078e006b */
[----:B------:R-:W-:Y:S01]  /*3960*/  HFMA2 R111, -RZ, RZ, 0, 1.1920928955078125e-07 ;  /* 0x00000002ff6f7431 */ /* 0x000fe200000001ff */
[----:B------:R-:W-:-:S07]  /*3970*/  MOV R106, R114 ;  /* 0x00000072006a7202 */ /* 0x000fce0000000f00 */
[----:B------:R-:W-:Y:S05]  /*3980*/  WARPSYNC.COLLECTIVE R113, `(.L_x_1205) ;  /* 0x0000000071087348 */ /* 0x000fea0003c00000 */
[----:B------:R0:W1:Y:S02]  /*3990*/  SHFL.BFLY P4, R114, R112, R111, R110 ;  /* 0x0c00006f70727389 */ /* 0x000064000008006e */
[----:B01----:R-:W-:Y:S05]  /*39a0*/  ENDCOLLECTIVE ;  /* 0x000000000000791b */ /* 0x003fea0003800000 */
.L_x_1205:
[----:B------:R-:W-:-:S05]  /*39b0*/  FADD.FTZ R115, R105, R106 ;  /* 0x0000006a69737221 */ /* 0x000fca0000010000 */
[----:B------:R-:W-:Y:S01]  /*39c0*/  MOV R112, R115 ;  /* 0x0000007300707202 */ /* 0x000fe20000000f00 */
[----:B------:R-:W-:-:S07]  /*39d0*/  FADD.FTZ R116, R107, R114 ;  /* 0x000000726b747221 */ /* 0x000fce0000010000 */
[----:B------:R-:W-:Y:S05]  /*39e0*/  WARPSYNC.COLLECTIVE R113, `(.L_x_1206) ;  /* 0x0000000071087348 */ /* 0x000fea0003c00000 */
[----:B------:R0:W1:Y:S02]  /*39f0*/  SHFL.BFLY P4, R114, R112, R111, R110 ;  /* 0x0c00006f70727389 */ /* 0x000064000008006e */
[----:B01----:R-:W-:Y:S05]  /*3a00*/  ENDCOLLECTIVE ;  /* 0x000000000000791b */ /* 0x003fea0003800000 */
.L_x_1206:
[----:B------:R-:W-:Y:S02]  /*3a10*/  IMAD.MOV.U32 R112, RZ, RZ, R116 ;  /* 0x000000ffff707224 */ /* 0x000fe400078e0074 */
[----:B------:R-:W-:Y:S01]  /*3a20*/  HFMA2 R111, -RZ, RZ, 0, 2.384185791015625e-07 ;  /* 0x00000004ff6f7431 */ /* 0x000fe200000001ff */
[----:B------:R-:W-:-:S07]  /*3a30*/  MOV R106, R114 ;  /* 0x00000072006a7202 */ /* 0x000fce0000000f00 */
[----:B------:R-:W-:Y:S05]  /*3a40*/  WARPSYNC.COLLECTIVE R113, `(.L_x_1207) ;  /* 0x0000000071087348 */ /* 0x000fea0003c00000 */
[----:B------:R0:W1:Y:S02]  /*3a50*/  SHFL.BFLY P4, R114, R112, R111, R110 ;  /* 0x0c00006f70727389 */ /* 0x000064000008006e */
[----:B01----:R-:W-:Y:S05]  /*3a60*/  ENDCOLLECTIVE ;  /* 0x000000000000791b */ /* 0x003fea0003800000 */
.L_x_1207:
[----:B------:R-:W-:-:S05]  /*3a70*/  FADD.FTZ R117, R115, R106 ;  /* 0x0000006a73757221 */ /* 0x000fca0000010000 */
[----:B------:R-:W-:Y:S01]  /*3a80*/  MOV R112, R117 ;  /* 0x0000007500707202 */ /* 0x000fe20000000f00 */
[----:B------:R-:W-:-:S07]  /*3a90*/  FADD.FTZ R118, R116, R114 ;  /* 0x0000007274767221 */ /* 0x000fce0000010000 */
[----:B------:R-:W-:Y:S05]  /*3aa0*/  WARPSYNC.COLLECTIVE R113, `(.L_x_1208) ;  /* 0x0000000071087348 */ /* 0x000fea0003c00000 */
[----:B------:R0:W1:Y:S02]  /*3ab0*/  SHFL.BFLY P4, R114, R112, R111, R110 ;  /* 0x0c00006f70727389 */ /* 0x000064000008006e */
[----:B01----:R-:W-:Y:S05]  /*3ac0*/  ENDCOLLECTIVE ;  /* 0x000000000000791b */ /* 0x003fea0003800000 */
.L_x_1208:
[----:B------:R-:W-:Y:S02]  /*3ad0*/  IMAD.MOV.U32 R112, RZ, RZ, R118 ;  /* 0x000000ffff707224 */ /* 0x000fe400078e0076 */
[----:B------:R-:W-:Y:S01]  /*3ae0*/  HFMA2 R111, -RZ, RZ, 0, 4.76837158203125e-07 ;  /* 0x00000008ff6f7431 */ /* 0x000fe200000001ff */
[----:B------:R-:W-:-:S07]  /*3af0*/  MOV R106, R114 ;  /* 0x00000072006a7202 */ /* 0x000fce0000000f00 */
[----:B------:R-:W-:Y:S05]  /*3b00*/  WARPSYNC.COLLECTIVE R113, `(.L_x_1209) ;  /* 0x0000000071087348 */ /* 0x000fea0003c00000 */
[----:B------:R0:W1:Y:S02]  /*3b10*/  SHFL.BFLY P4, R114, R112, R111, R110 ;  /* 0x0c00006f70727389 */ /* 0x000064000008006e */
[----:B01----:R-:W-:Y:S05]  /*3b20*/  ENDCOLLECTIVE ;  /* 0x000000000000791b */ /* 0x003fea0003800000 */
.L_x_1209:
[----:B------:R-:W-:-:S05]  /*3b30*/  FADD.FTZ R119, R117, R106 ;  /* 0x0000006a75777221 */ /* 0x000fca0000010000 */
[----:B------:R-:W-:Y:S01]  /*3b40*/  MOV R112, R119 ;  /* 0x0000007700707202 */ /* 0x000fe20000000f00 */
[----:B------:R-:W-:-:S07]  /*3b50*/  FADD.FTZ R106, R118, R114 ;  /* 0x00000072766a7221 */ /* 0x000fce0000010000 */
[----:B------:R-:W-:Y:S05]  /*3b60*/  WARPSYNC.COLLECTIVE R113, `(.L_x_1210) ;  /* 0x0000000071087348 */ /* 0x000fea0003c00000 */
[----:B------:R0:W1:Y:S02]  /*3b70*/  SHFL.BFLY P4, R114, R112, R111, R110 ;  /* 0x0c00006f70727389 */ /* 0x000064000008006e */
[----:B01----:R-:W-:Y:S05]  /*3b80*/  ENDCOLLECTIVE ;  /* 0x000000000000791b */ /* 0x003fea0003800000 */
.L_x_1210:
[----:B------:R-:W-:Y:S02]  /*3b90*/  IMAD.MOV.U32 R112, RZ, RZ, R106 ;  /* 0x000000ffff707224 */ /* 0x000fe400078e006a */
[----:B------:R-:W-:Y:S01]  /*3ba0*/  HFMA2 R111, -RZ, RZ, 0, 9.5367431640625e-07 ;  /* 0x00000010ff6f7431 */ /* 0x000fe200000001ff */
[----:B------:R-:W-:-:S07]  /*3bb0*/  MOV R120, R114 ;  /* 0x0000007200787202 */ /* 0x000fce0000000f00 */
[----:B------:R-:W-:Y:S05]  /*3bc0*/  WARPSYNC.COLLECTIVE R113, `(.L_x_1211) ;  /* 0x0000000071087348 */ /* 0x000fea0003c00000 */
[----:B------:R0:W1:Y:S02]  /*3bd0*/  SHFL.BFLY P4, R114, R112, R111, R110 ;  /* 0x0c00006f70727389 */ /* 0x000064000008006e */
[----:B01----:R-:W-:Y:S05]  /*3be0*/  ENDCOLLECTIVE ;  /* 0x000000000000791b */ /* 0x003fea0003800000 */
.L_x_1211:
[----:B------:R-:W-:-:S05]  /*3bf0*/  FADD.FTZ R105, R119, R120 ;  /* 0x0000007877697221 */ /* 0x000fca0000010000 */
[----:B------:R-:W-:Y:S02]  /*3c00*/  MOV R112, R105 ;  /* 0x0000006900707202 */ /* 0x000fe40000000f00 */
[----:B------:R-:W-:-:S07]  /*3c10*/  MOV R107, R114 ;  /* 0x00000072006b7202 */ /* 0x000fce0000000f00 */
[----:B------:R-:W-:Y:S05]  /*3c20*/  WARPSYNC.COLLECTIVE R113, `(.L_x_1212) ;  /* 0x0000000071087348 */ /* 0x000fea0003c00000 */
[----:B------:R0:W1:Y:S02]  /*3c30*/  SHFL.BFLY P4, R114, R112, R111, R110 ;  /* 0x0c00006f70727389 */ /* 0x000064000008006e */
[----:B01----:R-:W-:Y:S05]  /*3c40*/  ENDCOLLECTIVE ;  /* 0x000000000000791b */ /* 0x003fea0003800000 */
.L_x_1212:
[----:B------:R-:W-:Y:S05]  /*3c50*/  BRA `(.L_x_1213) ;  /* 0xffffffd000d87947 */ /* 0x000fea000383ffff */
.L_x_1214:
        /* <DEDUP_REMOVED lines=10> */
.L_x_2853:


//--------------------- .text._ZN10layer_norm22ln_bwd_finalize_kernelINS_22Kernel_traits_finalizeILj256Ef13__nv_bfloat16fS2_fjLb0ELj1024ELj4ENS_18Kernel_traits_baseILj256EfS2_fS2_fjLj1024EEEEELb0ELb0EEEvNS_9BwdParamsE --------------------------
	.section	.text._ZN10layer_norm22ln_bwd_finalize_kernelINS_22Kernel_traits_finalizeILj256Ef13__nv_bfloat16fS2_fjLb0ELj1024ELj4ENS_18Kernel_traits_baseILj256EfS2_fS2_fjLj1024EEEEELb0ELb0EEEvNS_9BwdParamsE,"ax",@progbits
	.align	128
        .global         _ZN10layer_norm22ln_bwd_finalize_kernelINS_22Kernel_traits_finalizeILj256Ef13__nv_bfloat16fS2_fjLb0ELj1024ELj4ENS_18Kernel_traits_baseILj256EfS2_fS2_fjLj1024EEEEELb0ELb0EEEvNS_9BwdParamsE
        .type           _ZN10layer_norm22ln_bwd_finalize_kernelINS_22Kernel_traits_finalizeILj256Ef13__nv_bfloat16fS2_fjLb0ELj1024ELj4ENS_18Kernel_traits_baseILj256EfS2_fS2_fjLj1024EEEEELb0ELb0EEEvNS_9BwdParamsE,@function
        .size           _ZN10layer_norm22ln_bwd_finalize_kernelINS_22Kernel_traits_finalizeILj256Ef13__nv_bfloat16fS2_fjLb0ELj1024ELj4ENS_18Kernel_traits_baseILj256EfS2_fS2_fjLj1024EEEEELb0ELb0EEEvNS_9BwdParamsE,(.L_x_2854 - _ZN10layer_norm22ln_bwd_finalize_kernelINS_22Kernel_traits_finalizeILj256Ef13__nv_bfloat16fS2_fjLb0ELj1024ELj4ENS_18Kernel_traits_baseILj256EfS2_fS2_fjLj1024EEEEELb0ELb0EEEvNS_9BwdParamsE)
        .other          _ZN10layer_norm22ln_bwd_finalize_kernelINS_22Kernel_traits_finalizeILj256Ef13__nv_bfloat16fS2_fjLb0ELj1024ELj4ENS_18Kernel_traits_baseILj256EfS2_fS2_fjLj1024EEEEELb0ELb0EEEvNS_9BwdParamsE,@"STO_CUDA_ENTRY STV_DEFAULT"
_ZN10layer_norm22ln_bwd_finalize_kernelINS_22Kernel_traits_finalizeILj256Ef13__nv_bfloat16fS2_fjLb0ELj1024ELj4ENS_18Kernel_traits_baseILj256EfS2_fS2_fjLj1024EEEEELb0ELb0EEEvNS_9BwdParamsE:
.text._ZN10layer_norm22ln_bwd_finalize_kernelINS_22Kernel_traits_finalizeILj256Ef13__nv_bfloat16fS2_fjLb0ELj1024ELj4ENS_18Kernel_traits_baseILj256EfS2_fS2_fjLj1024EEEEELb0ELb0EEEvNS_9BwdParamsE:
        /* <DEDUP_REMOVED lines=82> */
.L_x_1219:
        /* <DEDUP_REMOVED lines=118> */
.L_x_1218:
[----:B------:R-:W-:Y:S05]  /*0c80*/  BSYNC.RECONVERGENT B1 ;  /* 0x0000000000017941 */ /* 0x000fea0003800200 */
.L_x_1217:
        /* <DEDUP_REMOVED lines=75> */
.L_x_1221:
[----:B------:R-:W-:Y:S05]  /*1140*/  BSYNC.RECONVERGENT B1 ;  /* 0x0000000000017941 */ /* 0x000fea0003800200 */
.L_x_1220:
        /* <DEDUP_REMOVED lines=37> */
.L_x_1223:
[----:B------:R-:W-:Y:S05]  /*13a0*/  BSYNC.RECONVERGENT B1 ;  /* 0x0000000000017941 */ /* 0x000fea0003800200 */
.L_x_1222:
[----:B------:R-:W-:Y:S05]  /*13b0*/  @!P1 BRA `(.L_x_1216) ;  /* 0x0000000000409947 */ /* 0x000fea0003800000 */
[----:B------:R-:W0:Y:S01]  /*13c0*/  LDC.64 R6, c[0x0][0x440] ;  /* 0x00011000ff067b82 */ /* 0x000e220000000a00 */
[----:B------:R-:W-:Y:S01]  /*13d0*/  IMAD R59, R2, R56, R59 ;  /* 0x00000038023b7224 */ /* 0x000fe200078e023b */
[----:B------:R-:W-:Y:S02]  /*13e0*/  LOP3.LUT R8, R8, 0x1f, RZ, 0xc0, !PT ;  /* 0x0000001f08087812 */ /* 0x000fe400078ec0ff */
[----:B------:R-:W-:Y:S02]  /*13f0*/  IADD3 R9, PT, PT, -R9, RZ, RZ ;  /* 0x000000ff09097210 */ /* 0x000fe40007ffe1ff */
[----:B------:R-:W-:Y:S02]  /*1400*/  IADD3 R59, PT, PT, R8, R59, RZ ;  /* 0x0000003b083b7210 */ /* 0x000fe40007ffe0ff */
[----:B------:R-:W1:Y:S05]  /*1410*/  LDC.64 R10, c[0x0][0x448] ;  /* 0x00011200ff0a7b82 */ /* 0x000e6a0000000a00 */
.L_x_1224:
        /* <DEDUP_REMOVED lines=10> */
.L_x_1216:
[----:B------:R-:W-:Y:S05]  /*14c0*/  BSYNC.RECONVERGENT B0 ;  /* 0x0000000000007941 */ /* 0x000fea0003800200 */
.L_x_1215:
        /* <DEDUP_REMOVED lines=57> */
.L_x_1225:
        /* <DEDUP_REMOVED lines=10> */
.L_x_2854:


//--------------------- .text._ZN10layer_norm40ln_parallel_residual_bwd_finalize_kernelINS_22Kernel_traits_finalizeILj256Ef13__nv_bfloat16fS2_fjLb0ELj1024ELj4ENS_18Kernel_traits_baseILj256EfS2_fS2_fjLj1024EEEEELb0EEEvNS_9BwdParamsE --------------------------
	.section	.text._ZN10layer_norm40ln_parallel_residual_bwd_finalize_kernelINS_22Kernel_traits_finalizeILj256Ef13__nv_bfloat16fS2_fjLb0ELj1024ELj4ENS_18Kernel_traits_baseILj256EfS2_fS2_fjLj1024EEEEELb0EEEvNS_9BwdParamsE,"ax",@progbits
	.align	128
        .global         _ZN10layer_norm40ln_parallel_residual_bwd_finalize_kernelINS_22Kernel_traits_finalizeILj256Ef13__nv_bfloat16fS2_fjLb0ELj1024ELj4ENS_18Kernel_traits_baseILj256EfS2_fS2_fjLj1024EEEEELb0EEEvNS_9BwdParamsE
        .type           _ZN10layer_norm40ln_parallel_residual_bwd_finalize_kernelINS_22Kernel_traits_finalizeILj256Ef13__nv_bfloat16fS2_fjLb0ELj1024ELj4ENS_18Kernel_traits_baseILj256EfS2_fS2_fjLj1024EEEEELb0EEEvNS_9BwdParamsE,@function
        .size           _ZN10layer_norm40ln_parallel_residual_bwd_finalize_kernelINS_22Kernel_traits_finalizeILj256Ef13__nv_bfloat16fS2_fjLb0ELj1024ELj4ENS_18Kernel_traits_baseILj256EfS2_fS2_fjLj1024EEEEELb0EEEvNS_9BwdParamsE,(.L_x_2855 - _ZN10layer_norm40ln_parallel_residual_bwd_finalize_kernelINS_22Kernel_traits_finalizeILj256Ef13__nv_bfloat16fS2_fjLb0ELj1024ELj4ENS_18Kernel_traits_baseILj256EfS2_fS2_fjLj1024EEEEELb0EEEvNS_9BwdParamsE)
        .other          _ZN10layer_norm40ln_parallel_residual_bwd_finalize_kernelINS_22Kernel_traits_finalizeILj256Ef13__nv_bfloat16fS2_fjLb0ELj1024ELj4ENS_18Kernel_traits_baseILj256EfS2_fS2_fjLj1024EEEEELb0EEEvNS_9BwdParamsE,@"STO_CUDA_ENTRY STV_DEFAULT"
_ZN10layer_norm40ln_parallel_residual_bwd_finalize_kernelINS_22Kernel_traits_finalizeILj256Ef13__nv_bfloat16fS2_fjLb0ELj1024ELj4ENS_18Kernel_traits_baseILj256EfS2_fS2_fjLj1024EEEEELb0EEEvNS_9BwdParamsE:
.text._ZN10layer_norm40ln_parallel_residual_bwd_finalize_kernelINS_22Kernel_traits_finalizeILj256Ef13__nv_bfloat16fS2_fjLb0ELj1024ELj4ENS_18Kernel_traits_baseILj256EfS2_fS2_fjLj1024EEEEELb0EEEvNS_9BwdParamsE:
        /* <DEDUP_REMOVED lines=60> */
.L_x_1230:
        /* <DEDUP_REMOVED lines=112> */
.L_x_1229:
[----:B------:R-:W-:Y:S05]  /*0ac0*/  BSYNC.RECONVERGENT B1 ;  /* 0x0000000000017941 */ /* 0x000fea0003800200 */
.L_x_1228:
        /* <DEDUP_REMOVED lines=65> */
.L_x_1232:
[----:B------:R-:W-:Y:S05]  /*0ee0*/  BSYNC.RECONVERGENT B1 ;  /* 0x0000000000017941 */ /* 0x000fea0003800200 */
.L_x_1231:
        /* <DEDUP_REMOVED lines=36> */
.L_x_1234:
[----:B------:R-:W-:Y:S05]  /*1130*/  BSYNC.RECONVERGENT B1 ;  /* 0x0000000000017941 */ /* 0x000fea0003800200 */
.L_x_1233:
        /* <DEDUP_REMOVED lines=18> */
.L_x_1227:
[----:B------:R-:W-:Y:S05]  /*1260*/  BSYNC.RECONVERGENT B0 ;  /* 0x0000000000007941 */ /* 0x000fea0003800200 */
.L_x_1226:
        /* <DEDUP_REMOVED lines=90> */
.L_x_1235:
        /* <DEDUP_REMOVED lines=15> */
.L_x_2855:


//--------------------- .text._ZN10layer_norm31ln_parallel_residual_bwd_kernelINS_13Kernel_traitsIf13__nv_bfloat16fS2_fjLj256ELj1ELj4ELj1ELj16ENS_18Kernel_traits_baseILj256EfS2_fS2_fjLj128EEEEELb1ELb1ELb0EEEvNS_9BwdParamsE --------------------------
	.section	.text._ZN10layer_norm31ln_parallel_residual_bwd_kernelINS_13Kernel_traitsIf13__nv_bfloat16fS2_fjLj256ELj1ELj4ELj1ELj16ENS_18Kernel_traits_baseILj256EfS2_fS2_fjLj128EEEEELb1ELb1ELb0EEEvNS_9BwdParamsE,"ax",@progbits
	.align	128
        .global         _ZN10layer_norm31ln_parallel_residual_bwd_kernelINS_13Kernel_traitsIf13__nv_bfloat16fS2_fjLj256ELj1ELj4ELj1ELj16ENS_18Kernel_traits_baseILj256EfS2_fS2_fjLj128EEEEELb1ELb1ELb0EEEvNS_9BwdParamsE
        .type           _ZN10layer_norm31ln_parallel_residual_bwd_kernelINS_13Kernel_traitsIf13__nv_bfloat16fS2_fjLj256ELj1ELj4ELj1ELj16ENS_18Kernel_traits_baseILj256EfS2_fS2_fjLj128EEEEELb1ELb1ELb0EEEvNS_9BwdParamsE,@function
        .size           _ZN10layer_norm31ln_parallel_residual_bwd_kernelINS_13Kernel_traitsIf13__nv_bfloat16fS2_fjLj256ELj1ELj4ELj1ELj16ENS_18Kernel_traits_baseILj256EfS2_fS2_fjLj128EEEEELb1ELb1ELb0EEEvNS_9BwdParamsE,(.L_x_2856 - _ZN10layer_norm31ln_parallel_residual_bwd_kernelINS_13Kernel_traitsIf13__nv_bfloat16fS2_fjLj256ELj1ELj4ELj1ELj16ENS_18Kernel_traits_baseILj256EfS2_fS2_fjLj128EEEEELb1ELb1ELb0EEEvNS_9BwdParamsE)
        .other          _ZN10layer_norm31ln_parallel_residual_bwd_kernelINS_13Kernel_traitsIf13__nv_bfloat16fS2_fjLj256ELj1ELj4ELj1ELj16ENS_18Kernel_traits_baseILj256EfS2_fS2_fjLj128EEEEELb1ELb1ELb0EEEvNS_9BwdParamsE,@"STO_CUDA_ENTRY STV_DEFAULT"
_ZN10layer_norm31ln_parallel_residual_bwd_kernelINS_13Kernel_traitsIf13__nv_bfloat16fS2_fjLj256ELj1ELj4ELj1ELj16ENS_18Kernel_traits_baseILj256EfS2_fS2_fjLj128EEEEELb1ELb1ELb0EEEvNS_9BwdParamsE:
.text._ZN10layer_norm31ln_parallel_residual_bwd_kernelINS_13Kernel_traitsIf13__nv_bfloat16fS2_fjLj256ELj1ELj4ELj1ELj16ENS_18Kernel_traits_baseILj256EfS2_fS2_fjLj128EEEEELb1ELb1ELb0EEEvNS_9BwdParamsE:
        /* <DEDUP_REMOVED lines=38> */
[----:B------:R-:W-:-:S07]  /*0260*/  IMAD.MOV.U32 R32, RZ, RZ, RZ ;  /* 0x000000ffff207224 */ /* 0x000fce00078e00ff */
.L_x_1250:
[----:B0-----:R-:W0:Y:S01]  /*0270*/  LDC.64 R56, c[0x0][0x3c8] ;  /* 0x0000f200ff387b82 */ /* 0x001e220000000a00 */
[----:B------:R-:W-:-:S05]  /*0280*/  MOV R0, UR22 ;  /* 0x0000001600007c02 */ /* 0x000fca0008000f00 */
[C---:B------:R-:W-:Y:S02]  /*0290*/  IMAD R6, R5.reuse, R0, RZ ;  /* 0x0000000005067224 */ /* 0x040fe400078e02ff */
[----:B0-----:R-:W-:-:S03]  /*02a0*/  IMAD.WIDE R58, R5, 0x4, R56 ;  /* 0x00000004053a7825 */ /* 0x001fc600078e0238 */
[----:B------:R-:W-:-:S04]  /*02b0*/  SHF.R.S32.HI R57, RZ, 0x1f, R6 ;  /* 0x0000001fff397819 */ /* 0x000fc80000011406 */
[----:B------:R-:W-:Y:S01]  /*02c0*/  LEA.HI R61, R57, R6, RZ, 0x3 ;  /* 0x00000006393d7211 */ /* 0x000fe200078f18ff */
[----:B-----5:R0:W5:Y:S01]  /*02d0*/  LDG.E R71, desc[UR8][R58.64] ;  /* 0x000000083a477981 */ /* 0x020162000c1e1900 */
[----:B------:R-:W1:Y:S01]  /*02e0*/  LDC.64 R56, c[0x0][0x3c0] ;  /* 0x0000f000ff387b82 */ /* 0x000e620000000a00 */
[----:B------:R-:W-:Y:S01]  /*02f0*/  BSSY.RECONVERGENT B1, `(.L_x_1238) ;  /* 0x0000077000017945 */ /* 0x000fe20003800200 */
[----:B------:R-:W-:Y:S01]  /*0300*/  LEA.HI.SX32 R6, R61, R2, 0x1d ;  /* 0x000000023d067211 */ /* 0x000fe200078feaff */
[----:B------:R-:W-:Y:S02]  /*0310*/  IMAD.MOV.U32 R60, RZ, RZ, RZ ;  /* 0x000000ffff3c7224 */ /* 0x000fe400078e00ff */
[----:B0-----:R-:W-:Y:S01]  /*0320*/  HFMA2 R59, -RZ, RZ, 0, 0 ;  /* 0x00000000ff3b7431 */ /* 0x001fe200000001ff */
[----:B------:R-:W-:Y:S06]  /*0330*/  @!P2 BRA `(.L_x_1239) ;  /* 0x0000000400c8a947 */ /* 0x000fec0003800000 */
[----:B------:R-:W-:Y:S01]  /*0340*/  ISETP.NE.U32.AND P1, PT, RZ, UR12, PT ;  /* 0x0000000cff007c0c */ /* 0x000fe2000bf25070 */
[----:B------:R-:W0:Y:S03]  /*0350*/  LDC.64 R78, c[0x0][0x3a8] ;  /* 0x0000ea00ff4e7b82 */ /* 0x000e260000000a00 */
[----:B------:R-:W-:-:S05]  /*0360*/  ISETP.NE.AND.EX P1, PT, RZ, UR13, PT, P1 ;  /* 0x0000000dff007c0c */ /* 0x000fca000bf25310 */
[----:B------:R-:W2:Y:S08]  /*0370*/  LDC.64 R60, c[0x0][0x428] ;  /* 0x00010a00ff3c7b82 */ /* 0x000eb00000000a00 */
[----:B------:R-:W3:Y:S01]  /*0380*/  @P1 LDC.64 R72, c[0x0][0x3b8] ;  /* 0x0000ee00ff481b82 */ /* 0x000ee20000000a00 */
[----:B-1----:R-:W-:-:S05]  /*0390*/  IMAD.WIDE R76, R5, 0x4, R56 ;  /* 0x00000004054c7825 */ /* 0x002fca00078e0238 */
[----:B------:R1:W4:Y:S01]  /*03a0*/  LDG.E R3, desc[UR8][R76.64] ;  /* 0x000000084c037981 */ /* 0x000322000c1e1900 */
        /* <DEDUP_REMOVED lines=12> */
[----:B------:R-:W1:Y:S02]  /*0470*/  @P0 LDC.64 R80, c[0x0][0x438] ;  /* 0x00010e00ff500b82 */ /* 0x000e640000000a00 */
[----:B-1----:R-:W-:-:S05]  /*0480*/  @P0 IMAD.WIDE.U32 R76, R6, 0x20, R80 ;  /* 0x00000020064c0825 */ /* 0x002fca00078e0050 */
[----:B------:R-:W5:Y:S04]  /*0490*/  @P0 LDG.E.128 R16, desc[UR8][R76.64] ;  /* 0x000000084c100981 */ /* 0x000f68000c1e1d00 */
[----:B------:R0:W5:Y:S01]  /*04a0*/  @P0 LDG.E.128 R12, desc[UR8][R76.64+0x10] ;  /* 0x000010084c0c0981 */ /* 0x000162000c1e1d00 */
[----:B------:R-:W-:-:S04]  /*04b0*/  ISETP.NE.AND P0, PT, RZ, UR11, PT ;  /* 0x0000000bff007c0c */ /* 0x000fc8000bf05270 */
[----:B----4-:R-:W-:-:S05]  /*04c0*/  FSEL R3, R3, RZ, !P0 ;  /* 0x000000ff03037208 */ /* 0x010fca0004000000 */
[--C-:B------:R-:W-:Y:S01]  /*04d0*/  FADD.FTZ R58, R58, -R3.reuse ;  /* 0x800000033a3a7221 */ /* 0x100fe20000010000 */
[----:B0-----:R-:W-:-:S03]  /*04e0*/  FADD.FTZ R76, R59, -R3 ;  /* 0x800000033b4c7221 */ /* 0x001fc60000010000 */
[----:B-----5:R-:W-:Y:S01]  /*04f0*/  FMUL.FTZ R85, R71, R58 ;  /* 0x0000003a47557220 */ /* 0x020fe20000410000 */
[C-C-:B---3--:R-:W-:Y:S02]  /*0500*/  @P1 SHF.R.U64 R78, R72.reuse, 0x10, R73.reuse ;  /* 0x00000010484e1819 */ /* 0x148fe40000001249 */
[C---:B------:R-:W-:Y:S02]  /*0510*/  @P1 SHF.R.U64 R80, R72.reuse, 0x8, R73 ;  /* 0x0000000848501819 */ /* 0x040fe40000001249 */
[C---:B------:R-:W-:Y:S02]  /*0520*/  @P1 PRMT R9, R72.reuse, 0x7610, R9 ;  /* 0x0000761048091816 */ /* 0x040fe40000000009 */
[--C-:B------:R-:W-:Y:S02]  /*0530*/  @P1 SHF.R.U64 R72, R72, 0x18, R73.reuse ;  /* 0x0000001848481819 */ /* 0x100fe40000001249 */
[----:B------:R-:W-:Y:S02]  /*0540*/  @P1 PRMT R8, R78, 0x7610, R8 ;  /* 0x000076104e081816 */ /* 0x000fe40000000008 */
[----:B------:R-:W-:-:S02]  /*0550*/  @P1 SHF.R.U32.HI R78, RZ, 0x8, R73 ;  /* 0x00000008ff4e1819 */ /* 0x000fc40000011649 */
[----:B------:R-:W-:Y:S01]  /*0560*/  @P1 PRMT R11, R72, 0x7610, R11 ;  /* 0x00007610480b1816 */ /* 0x000fe2000000000b */
[--C-:B------:R-:W-:Y:S01]  /*0570*/  FADD.FTZ R72, R56, -R3.reuse ;  /* 0x8000000338487221 */ /* 0x100fe20000010000 */
[----:B------:R-:W-:Y:S01]  /*0580*/  @P1 PRMT R10, R73, 0x7610, R10 ;  /* 0x00007610490a1816 */ /* 0x000fe2000000000a */
[----:B------:R-:W-:Y:S01]  /*0590*/  FADD.FTZ R56, R57, -R3 ;  /* 0x8000000339387221 */ /* 0x000fe20000010000 */
[----:B------:R-:W-:Y:S01]  /*05a0*/  @P1 SHF.R.U32.HI R79, RZ, 0x10, R73 ;  /* 0x00000010ff4f1819 */ /* 0x000fe20000011649 */
[----:B--2---:R-:W-:Y:S01]  /*05b0*/  FADD.FTZ R62, R62, -R3 ;  /* 0x800000033e3e7221 */ /* 0x004fe20000010000 */
[----:B------:R-:W-:Y:S02]  /*05c0*/  @P1 SHF.R.U32.HI R73, RZ, 0x18, R73 ;  /* 0x00000018ff491819 */ /* 0x000fe40000011649 */
[----:B------:R-:W-:Y:S01]  /*05d0*/  @P1 PRMT R68, R78, 0x7610, R68 ;  /* 0x000076104e441816 */ /* 0x000fe20000000044 */
[----:B------:R-:W-:Y:S01]  /*05e0*/  FADD.FTZ R78, R61, -R3 ;  /* 0x800000033d4e7221 */ /* 0x000fe20000010000 */
[----:B------:R-:W-:-:S02]  /*05f0*/  PRMT R57, R64, 0x7632, R57 ;  /* 0x0000763240397816 */ /* 0x000fc40000000039 */
[----:B------:R-:W-:Y:S02]  /*0600*/  SHF.L.U32 R59, R64, 0x10, RZ ;  /* 0x00000010403b7819 */ /* 0x000fe400000006ff */
[----:B------:R-:W-:Y:S01]  /*0610*/  @P1 PRMT R7, R80, 0x7610, R7 ;  /* 0x0000761050071816 */ /* 0x000fe20000000007 */
[----:B------:R-:W-:Y:S01]  /*0620*/  FADD.FTZ R80, R63, -R3 ;  /* 0x800000033f507221 */ /* 0x000fe20000010000 */
[----:B------:R-:W-:Y:S01]  /*0630*/  PRMT R61, R65, 0x7632, R61 ;  /* 0x00007632413d7816 */ /* 0x000fe2000000003d */
[----:B------:R-:W-:Y:S01]  /*0640*/  FADD.FTZ R60, R60, -R3 ;  /* 0x800000033c3c7221 */ /* 0x000fe20000010000 */
[----:B------:R-:W-:Y:S01]  /*0650*/  @P1 PRMT R70, R73, 0x7610, R70 ;  /* 0x0000761049461816 */ /* 0x000fe20000000046 */
[C---:B------:R-:W-:Y:S01]  /*0660*/  IMAD.U32 R73, R66.reuse, 0x10000, RZ ;  /* 0x0001000042497824 */ /* 0x040fe200078e00ff */
[----:B------:R-:W-:Y:S01]  /*0670*/  SHF.L.U32 R65, R65, 0x10, RZ ;  /* 0x0000001041417819 */ /* 0x000fe200000006ff */
[C---:B------:R-:W-:Y:S01]  /*0680*/  FMUL.FTZ R89, R71.reuse, R62 ;  /* 0x0000003e47597220 */ /* 0x040fe20000410000 */
[----:B------:R-:W-:Y:S01]  /*0690*/  PRMT R63, R66, 0x7632, R63 ;  /* 0x00007632423f7816 */ /* 0x000fe2000000003f */
[C---:B------:R-:W-:Y:S01]  /*06a0*/  FMUL.FTZ R3, R71.reuse, R72 ;  /* 0x0000004847037220 */ /* 0x040fe20000410000 */
[----:B------:R-:W-:Y:S01]  /*06b0*/  FMUL.FTZ R66, R71, R56 ;  /* 0x0000003847427220 */ /* 0x000fe20000410000 */
[----:B------:R-:W-:-:S02]  /*06c0*/  IMAD.U32 R62, R57, 0x10000, RZ ;  /* 0x00010000393e7824 */ /* 0x000fc400078e00ff */
[----:B------:R-:W-:Y:S01]  /*06d0*/  FMUL.FTZ R72, R20, R59 ;  /* 0x0000003b14487220 */ /* 0x000fe20000410000 */
[----:B------:R-:W-:Y:S01]  /*06e0*/  FADD.FTZ R38, R38, R65 ;  /* 0x0000004126267221 */ /* 0x000fe20000010000 */
[-C--:B------:R-:W-:Y:S01]  /*06f0*/  FFMA.FTZ R42, R85, R65.reuse, R42 ;  /* 0x00000041552a7223 */ /* 0x080fe2000001002a */
[----:B------:R-:W-:Y:S01]  /*0700*/  FMUL.FTZ R86, R22, R65 ;  /* 0x0000004116567220 */ /* 0x000fe20000410000 */
[-C--:B------:R-:W-:Y:S01]  /*0710*/  FFMA.FTZ R41, R66, R62.reuse, R41 ;  /* 0x0000003e42297223 */ /* 0x080fe20000010029 */
[----:B------:R-:W-:Y:S01]  /*0720*/  FADD.FTZ R37, R37, R62 ;  /* 0x0000003e25257221 */ /* 0x000fe20000010000 */
[----:B------:R-:W-:Y:S01]  /*0730*/  FMUL.FTZ R65, R21, R62 ;  /* 0x0000003e15417220 */ /* 0x000fe20000410000 */
[C---:B------:R-:W-:Y:S01]  /*0740*/  PRMT R64, R67.reuse, 0x7632, R64 ;  /* 0x0000763243407816 */ /* 0x040fe20000000040 */
[----:B------:R-:W-:Y:S01]  /*0750*/  FADD.FTZ R62, RZ, R72 ;  /* 0x00000048ff3e7221 */ /* 0x000fe20000010000 */
[----:B------:R-:W-:Y:S01]  /*0760*/  SHF.L.U32 R67, R67, 0x10, RZ ;  /* 0x0000001043437819 */ /* 0x000fe200000006ff */
[----:B------:R-:W-:Y:S01]  /*0770*/  FFMA.FTZ R57, R3, R72, RZ ;  /* 0x0000004803397223 */ /* 0x000fe200000100ff */
[----:B------:R-:W-:Y:S01]  /*0780*/  SHF.L.U32 R56, R61, 0x10, RZ ;  /* 0x000000103d387819 */ /* 0x000fe200000006ff */
[----:B------:R-:W-:Y:S01]  /*0790*/  FMUL.FTZ R76, R71, R76 ;  /* 0x0000004c474c7220 */ /* 0x000fe20000410000 */
[----:B------:R-:W-:Y:S01]  /*07a0*/  FADD.FTZ R36, R36, R59 ;  /* 0x0000003b24247221 */ /* 0x000fe20000010000 */
[----:B------:R-:W-:Y:S01]  /*07b0*/  FFMA.FTZ R40, R3, R59, R40 ;  /* 0x0000003b03287223 */ /* 0x000fe20000010028 */
[----:B------:R-:W-:Y:S01]  /*07c0*/  FMUL.FTZ R87, R71, R60 ;  /* 0x0000003c47577220 */ /* 0x000fe20000410000 */
[----:B------:R-:W-:Y:S01]  /*07d0*/  FADD.FTZ R59, R62, R65 ;  /* 0x000000413e3b7221 */ /* 0x000fe20000010000 */
[----:B------:R-:W-:Y:S01]  /*07e0*/  SHF.L.U32 R60, R64, 0x10, RZ ;  /* 0x00000010403c7819 */ /* 0x000fe200000006ff */
[----:B------:R-:W-:Y:S01]  /*07f0*/  FFMA.FTZ R62, R66, R65, R57 ;  /* 0x00000041423e7223 */ /* 0x000fe20000010039 */
[----:B------:R-:W-:Y:S01]  /*0800*/  FADD.FTZ R34, R34, R67 ;  /* 0x0000004322227221 */ /* 0x000fe20000010000 */
[-C--:B------:R-:W-:Y:S01]  /*0810*/  FFMA.FTZ R30, R89, R67.reuse, R30 ;  /* 0x00000043591e7223 */ /* 0x080fe2000001001e */
        /* <DEDUP_REMOVED lines=9> */
[----:B------:R-:W-:Y:S01]  /*08b0*/  FMUL.FTZ R88, R24, R73 ;  /* 0x0000004918587220 */ /* 0x000fe20000410000 */
        /* <DEDUP_REMOVED lines=10> */
[----:B------:R-:W-:Y:S01]  /*0960*/  FMUL.FTZ R80, R71, R80 ;  /* 0x0000005047507220 */ /* 0x000fe20000410000 */
[----:B------:R-:W-:Y:S01]  /*0970*/  FMUL.FTZ R91, R27, R60 ;  /* 0x0000003c1b5b7220 */ /* 0x000fe20000410000 */
[----:B------:R-:W-:Y:S01]  /*0980*/  FADD.FTZ R58, R59, R64 ;  /* 0x000000403b3a7221 */ /* 0x000fe20000010000 */
[----:B------:R-:W-:Y:S01]  /*0990*/  FFMA.FTZ R57, R89, R64, R56 ;  /* 0x0000004059397223 */ /* 0x000fe20000010038 */
[----:B------:R-:W-:Y:S01]  /*09a0*/  @P1 PRMT R69, R79, 0x7610, R69 ;  /* 0x000076104f451816 */ /* 0x000fe20000000045 */
[----:B------:R-:W-:Y:S01]  /*09b0*/  FFMA.FTZ R31, R80, R60, R31 ;  /* 0x0000003c501f7223 */ /* 0x000fe2000001001f */
[--C-:B------:R-:W-:Y:S01]  /*09c0*/  SHF.R.U32.HI R77, RZ, 0x18, R75.reuse ;  /* 0x00000018ff4d7819 */ /* 0x100fe2000001164b */
[----:B------:R-:W-:Y:S01]  /*09d0*/  FADD.FTZ R35, R35, R60 ;  /* 0x0000003c23237221 */ /* 0x000fe20000010000 */
[----:B------:R-:W-:Y:S01]  /*09e0*/  SHF.R.U32.HI R79, RZ, 0x10, R75 ;  /* 0x00000010ff4f7819 */ /* 0x000fe2000001164b */
[----:B------:R-:W-:Y:S01]  /*09f0*/  FADD.FTZ R59, R58, R91 ;  /* 0x0000005b3a3b7221 */ /* 0x000fe20000010000 */
[----:B------:R-:W-:Y:S01]  /*0a00*/  SHF.R.U32.HI R81, RZ, 0x8, R75 ;  /* 0x00000008ff517819 */ /* 0x000fe2000001164b */
[----:B------:R-:W-:Y:S01]  /*0a10*/  FFMA.FTZ R60, R80, R91, R57 ;  /* 0x0000005b503c7223 */ /* 0x000fe20000010039 */
[----:B------:R-:W-:-:S02]  /*0a20*/  MOV R82, R75 ;  /* 0x0000004b00527202 */ /* 0x000fc40000000f00 */
[C-C-:B------:R-:W-:Y:S02]  /*0a30*/  SHF.R.U64 R83, R74.reuse, 0x18, R75.reuse ;  /* 0x000000184a537819 */ /* 0x140fe4000000124b */
[C-C-:B------:R-:W-:Y:S02]  /*0a40*/  SHF.R.U64 R84, R74.reuse, 0x10, R75.reuse ;  /* 0x000000104a547819 */ /* 0x140fe4000000124b */
[----:B------:R-:W-:-:S07]  /*0a50*/  SHF.R.U64 R75, R74, 0x8, R75 ;  /* 0x000000084a4b7819 */ /* 0x000fce000000124b */
.L_x_1239:
[----:B------:R-:W-:Y:S05]  /*0a60*/  BSYNC.RECONVERGENT B1 ;  /* 0x0000000000017941 */ /* 0x000fea0003800200 */
.L_x_1238:
        /* <DEDUP_REMOVED lines=21> */
.L_x_1262:
        /* <DEDUP_REMOVED lines=35> */
[----:B------:R-:W-:Y:S01]  /*0df0*/  FADD.FTZ R92, R65, -R92 ;  /* 0x8000005c415c7221 */ /* 0x000fe20000010000 */
[----:B------:R-:W-:Y:S01]  /*0e00*/  FADD.FTZ R57, R72, -R57 ;  /* 0x8000003948397221 */ /* 0x000fe20000010000 */
[----:B------:R-:W-:Y:S01]  /*0e10*/  FMUL.FTZ R90, R90, UR15 ;  /* 0x0000000f5a5a7c20 */ /* 0x000fe20008410000 */
[----:B------:R-:W-:Y:S01]  /*0e20*/  LOP3.LUT P3, RZ, R79, 0xff, RZ, 0xc0, !PT ;  /* 0x000000ff4fff7812 */ /* 0x000fe2000786c0ff */
[----:B------:R-:W-:Y:S01]  /*0e30*/  FMUL.FTZ R61, R61, UR15 ;  /* 0x0000000f3d3d7c20 */ /* 0x000fe20008410000 */
[----:B------:R-:W-:Y:S01]  /*0e40*/  FMUL.FTZ R56, R71, R56 ;  /* 0x0000003847387220 */ /* 0x000fe20000410000 */
[----:B------:R-:W-:Y:S01]  /*0e50*/  LOP3.LUT P4, RZ, R77, 0xff, RZ, 0xc0, !PT ;  /* 0x000000ff4dff7812 */ /* 0x000fe2000788c0ff */
[----:B------:R-:W-:Y:S01]  /*0e60*/  FMUL.FTZ R60, R60, UR15 ;  /* 0x0000000f3c3c7c20 */ /* 0x000fe20008410000 */
[----:B------:R-:W-:Y:S01]  /*0e70*/  FMUL.FTZ R62, R62, UR15 ;  /* 0x0000000f3e3e7c20 */ /* 0x000fe20008410000 */
        /* <DEDUP_REMOVED lines=22> */
[----:B------:R-:W-:Y:S02]  /*0fe0*/  F2FP.BF16.F32.PACK_AB R59, R90, R59 ;  /* 0x0000003b5a3b723e */ /* 0x000fe400000010ff */
[----:B------:R-:W-:-:S02]  /*0ff0*/  F2FP.BF16.F32.PACK_AB R57, R63, R60 ;  /* 0x0000003c3f39723e */ /* 0x000fc400000010ff */
[----:B------:R-:W-:Y:S01]  /*1000*/  F2FP.BF16.F32.PACK_AB R56, R61, R56 ;  /* 0x000000383d38723e */ /* 0x000fe200000010ff */
[----:B------:R-:W-:Y:S06]  /*1010*/  BRA `(.L_x_1246) ;  /* 0x0000001800807947 */ /* 0x000fec0003800000 */
.L_x_1245:
[-CC-:B------:R-:W-:Y:S01]  /*1020*/  FFMA.FTZ R50, R76, R61.reuse, R58.reuse ;  /* 0x0000003d4c327223 */ /* 0x180fe2000001003a */
[-CC-:B------:R-:W-:Y:S01]  /*1030*/  FFMA.FTZ R48, R66, R61.reuse, R58.reuse ;  /* 0x0000003d42307223 */ /* 0x180fe2000001003a */
[-CC-:B------:R-:W-:Y:S01]  /*1040*/  FFMA.FTZ R55, R89, R61.reuse, R58.reuse ;  /* 0x0000003d59377223 */ /* 0x180fe2000001003a */
[-CC-:B0-----:R-:W-:Y:S01]  /*1050*/  FFMA.FTZ R62, R80, R61.reuse, R58.reuse ;  /* 0x0000003d503e7223 */ /* 0x181fe2000001003a */
[-CC-:B------:R-:W-:Y:S01]  /*1060*/  FFMA.FTZ R53, R87, R61.reuse, R58.reuse ;  /* 0x0000003d57357223 */ /* 0x180fe2000001003a */
[-CC-:B------:R-:W-:Y:S01]  /*1070*/  FFMA.FTZ R52, R78, R61.reuse, R58.reuse ;  /* 0x0000003d4e347223 */ /* 0x180fe2000001003a */
[-C--:B------:R-:W-:Y:S01]  /*1080*/  FFMA.FTZ R51, R85, R61.reuse, R58 ;  /* 0x0000003d55337223 */ /* 0x080fe2000001003a */
[----:B------:R-:W-:Y:S01]  /*1090*/  FADD.FTZ R50, R67, -R50 ;  /* 0x8000003243327221 */ /* 0x000fe20000010000 */
[----:B------:R-:W-:Y:S01]  /*10a0*/  FFMA.FTZ R49, R3, R61, R58 ;  /* 0x0000003d03317223 */ /* 0x000fe2000001003a */
[----:B------:R-:W-:Y:S01]  /*10b0*/  FADD.FTZ R48, R65, -R48 ;  /* 0x8000003041307221 */ /* 0x000fe20000010000 */
[----:B------:R-:W-:Y:S01]  /*10c0*/  FADD.FTZ R60, R64, -R55 ;  /* 0x80000037403c7221 */ /* 0x000fe20000010000 */
[----:B------:R-:W-:Y:S01]  /*10d0*/  FADD.FTZ R62, R91, -R62 ;  /* 0x8000003e5b3e7221 */ /* 0x000fe20000010000 */
[----:B-1----:R-:W-:Y:S01]  /*10e0*/  FADD.FTZ R56, R88, -R53 ;  /* 0x8000003558387221 */ /* 0x002fe20000010000 */
[----:B------:R-:W-:Y:S01]  /*10f0*/  FADD.FTZ R58, R73, -R52 ;  /* 0x80000034493a7221 */ /* 0x000fe20000010000 */
[----:B------:R-:W-:Y:S01]  /*1100*/  FADD.FTZ R54, R86, -R51 ;  /* 0x8000003356367221 */ /* 0x000fe20000010000 */
[C---:B-----5:R-:W-:Y:S01]  /*1110*/  FMUL.FTZ R55, R71.reuse, R50 ;  /* 0x0000003247377220 */ /* 0x060fe20000410000 */
[----:B------:R-:W-:Y:S01]  /*1120*/  FADD.FTZ R52, R72, -R49 ;  /* 0x8000003148347221 */ /* 0x000fe20000010000 */
        /* <DEDUP_REMOVED lines=19> */
[----:B------:R-:W-:-:S02]  /*1260*/  FSEL R56, R56, RZ, P0 ;  /* 0x000000ff38387208 */ /* 0x000fc40000000000 */
[----:B------:R-:W-:Y:S02]  /*1270*/  FSEL R57, R57, RZ, P1 ;  /* 0x000000ff39397208 */ /* 0x000fe40000800000 */
[----:B------:R-:W-:Y:S02]  /*1280*/  F2FP.BF16.F32.PACK_AB R59, R59, R58 ;  /* 0x0000003a3b3b723e */ /* 0x000fe400000010ff */
[----:B------:R-:W-:Y:S01]  /*1290*/  F2FP.BF16.F32.PACK_AB R58, R57, R56 ;  /* 0x00000038393a723e */ /* 0x000fe200000010ff */
[----:B------:R-:W-:Y:S01]  /*12a0*/  FMUL.FTZ R56, R52, UR15 ;  /* 0x0000000f34387c20 */ /* 0x000fe20008410000 */
[----:B------:R-:W-:Y:S01]  /*12b0*/  LOP3.LUT P4, RZ, R83, 0xff, RZ, 0xc0, !PT ;  /* 0x000000ff53ff7812 */ /* 0x000fe2000788c0ff */
[----:B------:R-:W-:Y:S01]  /*12c0*/  FMUL.FTZ R57, R53, UR15 ;  /* 0x0000000f35397c20 */ /* 0x000fe20008410000 */
[----:B------:R-:W-:Y:S02]  /*12d0*/  LOP3.LUT P0, RZ, R74, 0xff, RZ, 0xc0, !PT ;  /* 0x000000ff4aff7812 */ /* 0x000fe4000780c0ff */
[----:B------:R-:W-:-:S02]  /*12e0*/  LOP3.LUT P1, RZ, R75, 0xff, RZ, 0xc0, !PT ;  /* 0x000000ff4bff7812 */ /* 0x000fc4000782c0ff */
[----:B------:R-:W-:Y:S02]  /*12f0*/  LOP3.LUT P3, RZ, R84, 0xff, RZ, 0xc0, !PT ;  /* 0x000000ff54ff7812 */ /* 0x000fe4000786c0ff */
[----:B------:R-:W-:Y:S02]  /*1300*/  FSEL R63, R61, RZ, P4 ;  /* 0x000000ff3d3f7208 */ /* 0x000fe40002000000 */
[----:B------:R-:W-:Y:S02]  /*1310*/  FSEL R56, R56, RZ, P0 ;  /* 0x000000ff38387208 */ /* 0x000fe40000000000 */
[----:B------:R-:W-:Y:S02]  /*1320*/  FSEL R60, R60, RZ, P3 ;  /* 0x000000ff3c3c7208 */ /* 0x000fe40001800000 */
[----:B------:R-:W-:Y:S02]  /*1330*/  FSEL R61, R57, RZ, P1 ;  /* 0x000000ff393d7208 */ /* 0x000fe40000800000 */
[----:B------:R-:W-:-:S02]  /*1340*/  F2FP.BF16.F32.PACK_AB R57, R63, R60 ;  /* 0x0000003c3f39723e */ /* 0x000fc400000010ff */
[----:B------:R-:W-:Y:S01]  /*1350*/  F2FP.BF16.F32.PACK_AB R56, R61, R56 ;  /* 0x000000383d38723e */ /* 0x000fe200000010ff */
[----:B------:R-:W-:Y:S06]  /*1360*/  BRA `(.L_x_1246) ;  /* 0x0000001400ac7947 */ /* 0x000fec0003800000 */
.L_x_1244:
        /* <DEDUP_REMOVED lines=63> */
.L_x_1243:
        /* <DEDUP_REMOVED lines=16> */
[----:B------:R-:W-:Y:S01]  /*1860*/  FADD.FTZ R46, R86, -R47 ;  /* 0x8000002f562e7221 */ /* 0x000fe20000010000 */
[-CC-:B------:R-:W-:Y:S01]  /*1870*/  FFMA.FTZ R44, R66, R61.reuse, R58.reuse ;  /* 0x0000003d422c7223 */ /* 0x180fe2000001003a */
        /* <DEDUP_REMOVED lines=61> */
.L_x_1248:
[-CC-:B------:R-:W-:Y:S01]  /*1c50*/  FFMA.FTZ R49, R87, R61.reuse, R58.reuse ;  /* 0x0000003d57317223 */ /* 0x180fe2000001003a */
[-CC-:B------:R-:W-:Y:S01]  /*1c60*/  FFMA.FTZ R50, R78, R61.reuse, R58.reuse ;  /* 0x0000003d4e327223 */ /* 0x180fe2000001003a */
[-CC-:B------:R-:W-:Y:S01]  /*1c70*/  FFMA.FTZ R45, R3, R61.reuse, R58.reuse ;  /* 0x0000003d032d7223 */ /* 0x180fe2000001003a */
[-C--:B-1----:R-:W-:Y:S01]  /*1c80*/  FFMA.FTZ R56, R80, R61.reuse, R58 ;  /* 0x0000003d50387223 */ /* 0x082fe2000001003a */
[----:B------:R-:W-:Y:S01]  /*1c90*/  FADD.FTZ R48, R88, -R49 ;  /* 0x8000003158307221 */ /* 0x000fe20000010000 */
[----:B------:R-:W-:Y:S01]  /*1ca0*/  FADD.FTZ R50, R73, -R50 ;  /* 0x8000003249327221 */ /* 0x000fe20000010000 */
[-CC-:B------:R-:W-:Y:S01]  /*1cb0*/  FFMA.FTZ R46, R76, R61.reuse, R58.reuse ;  /* 0x0000003d4c2e7223 */ /* 0x180fe2000001003a */
[-C--:B------:R-:W-:Y:S01]  /*1cc0*/  FFMA.FTZ R47, R85, R61.reuse, R58 ;  /* 0x0000003d552f7223 */ /* 0x080fe2000001003a */
[C---:B-----5:R-:W-:Y:S01]  /*1cd0*/  FMUL.FTZ R48, R71.reuse, R48 ;  /* 0x0000003047307220 */ /* 0x060fe20000410000 */
[----:B------:R-:W-:Y:S01]  /*1ce0*/  FMUL.FTZ R49, R71, R50 ;  /* 0x0000003247317220 */ /* 0x000fe20000410000 */
[----:B------:R-:W-:Y:S01]  /*1cf0*/  FADD.FTZ R52, R72, -R45 ;  /* 0x8000002d48347221 */ /* 0x000fe20000010000 */
[----:B0-----:R-:W-:Y:S01]  /*1d00*/  FADD.FTZ R60, R91, -R56 ;  /* 0x800000385b3c7221 */ /* 0x001fe20000010000 */
[-C--:B------:R-:W-:Y:S01]  /*1d10*/  FFMA.FTZ R44, R66, R61.reuse, R58 ;  /* 0x0000003d422c7223 */ /* 0x080fe2000001003a */
[----:B------:R-:W-:Y:S01]  /*1d20*/  FADD.FTZ R46, R67, -R46 ;  /* 0x8000002e432e7221 */ /* 0x000fe20000010000 */
[----:B------:R-:W-:Y:S01]  /*1d30*/  FMUL.FTZ R45, R48, UR15 ;  /* 0x0000000f302d7c20 */ /* 0x000fe20008410000 */
[----:B------:R-:W-:Y:S01]  /*1d40*/  FMUL.FTZ R56, R49, UR15 ;  /* 0x0000000f31387c20 */ /* 0x000fe20008410000 */
[----:B------:R-:W-:Y:S01]  /*1d50*/  LOP3.LUT P0, RZ, R10, 0xff, RZ, 0xc0, !PT ;  /* 0x000000ff0aff7812 */ /* 0x000fe2000780c0ff */
[----:B------:R-:W-:Y:S01]  /*1d60*/  FADD.FTZ R54, R86, -R47 ;  /* 0x8000002f56367221 */ /* 0x000fe20000010000 */
[----:B------:R-:W-:Y:S01]  /*1d70*/  LOP3.LUT P1, RZ, R68, 0xff, RZ, 0xc0, !PT ;  /* 0x000000ff44ff7812 */ /* 0x000fe2000782c0ff */
[----:B------:R-:W-:Y:S01]  /*1d80*/  FFMA.FTZ R51, R89, R61, R58 ;  /* 0x0000003d59337223 */ /* 0x000fe2000001003a */
[----:B------:R-:W-:Y:S01]  /*1d90*/  FADD.FTZ R44, R65, -R44 ;  /* 0x8000002c412c7221 */ /* 0x000fe20000010000 */
[C---:B------:R-:W-:Y:S01]  /*1da0*/  FMUL.FTZ R55, R71.reuse, R46 ;  /* 0x0000002e47377220 */ /* 0x040fe20000410000 */
[----:B------:R-:W-:Y:S01]  /*1db0*/  FMUL.FTZ R54, R71, R54 ;  /* 0x0000003647367220 */ /* 0x000fe20000410000 */
[----:B------:R-:W-:Y:S01]  /*1dc0*/  FSEL R46, R45, RZ, P0 ;  /* 0x000000ff2d2e7208 */ /* 0x000fe20000000000 */
[----:B------:R-:W-:Y:S01]  /*1dd0*/  FADD.FTZ R58, R64, -R51 ;  /* 0x80000033403a7221 */ /* 0x000fe20000010000 */
[----:B------:R-:W-:Y:S01]  /*1de0*/  FSEL R47, R56, RZ, P1 ;  /* 0x000000ff382f7208 */ /* 0x000fe20000800000 */
[----:B------:R-:W-:Y:S01]  /*1df0*/  FMUL.FTZ R53, R71, R44 ;  /* 0x0000002c47357220 */ /* 0x000fe20000410000 */
[----:B------:R-:W-:Y:S01]  /*1e00*/  LOP3.LUT P5, RZ, R82, 0xff, RZ, 0xc0, !PT ;  /* 0x000000ff52ff7812 */ /* 0x000fe200078ac0ff */
[----:B------:R-:W-:Y:S01]  /*1e10*/  FMUL.FTZ R44, R54, UR15 ;  /* 0x0000000f362c7c20 */ /* 0x000fe20008410000 */
[----:B------:R-:W-:Y:S01]  /*1e20*/  F2FP.BF16.F32.PACK_AB R46, R47, R46 ;  /* 0x0000002e2f2e723e */ /* 0x000fe200000010ff */
[----:B------:R-:W-:Y:S01]  /*1e30*/  FMUL.FTZ R47, R55, UR15 ;  /* 0x0000000f372f7c20 */ /* 0x000fe20008410000 */
[----:B------:R-:W-:Y:S01]  /*1e40*/  LOP3.LUT P0, RZ, R84, 0xff, RZ, 0xc0, !PT ;  /* 0x000000ff54ff7812 */ /* 0x000fe2000780c0ff */
[C---:B------:R-:W-:Y:S01]  /*1e50*/  FMUL.FTZ R50, R71.reuse, R58 ;  /* 0x0000003a47327220 */ /* 0x040fe20000410000 */
[----:B------:R-:W-:Y:S01]  /*1e60*/  LOP3.LUT P1, RZ, R8, 0xff, RZ, 0xc0, !PT ;  /* 0x000000ff08ff7812 */ /* 0x000fe2000782c0ff */
[----:B------:R-:W-:Y:S01]  /*1e70*/  FMUL.FTZ R52, R71, R52 ;  /* 0x0000003447347220 */ /* 0x000fe20000410000 */
[----:B------:R-:W-:Y:S01]  /*1e80*/  LOP3.LUT P3, RZ, R83, 0xff, RZ, 0xc0, !PT ;  /* 0x000000ff53ff7812 */ /* 0x000fe2000786c0ff */
[----:B------:R-:W-:Y:S01]  /*1e90*/  FMUL.FTZ R51, R71, R60 ;  /* 0x0000003c47337220 */ /* 0x000fe20000410000 */
[----:B------:R-:W-:-:S02]  /*1ea0*/  LOP3.LUT P6, RZ, R81, 0xff, RZ, 0xc0, !PT ;  /* 0x000000ff51ff7812 */ /* 0x000fc400078cc0ff */
[----:B------:R-:W-:Y:S01]  /*1eb0*/  FSEL R58, R45, RZ, P5 ;  /* 0x000000ff2d3a7208 */ /* 0x000fe20002800000 */
[----:B------:R-:W-:Y:S01]  /*1ec0*/  FMUL.FTZ R60, R51, UR15 ;  /* 0x0000000f333c7c20 */ /* 0x000fe20008410000 */
        /* <DEDUP_REMOVED lines=31> */
[----:B------:R-:W-:Y:S01]  /*20c0*/  F2FP.BF16.F32.PACK_AB R59, R60, R59 ;  /* 0x0000003b3c3b723e */ /* 0x000fe200000010ff */
[----:B------:R-:W-:Y:S06]  /*20d0*/  BRA `(.L_x_1246) ;  /* 0x0000000800507947 */ /* 0x000fec0003800000 */
.L_x_1247:
        /* <DEDUP_REMOVED lines=76> */
.L_x_1249:
[-CC-:B------:R-:W-:Y:S01]  /*25a0*/  FFMA.FTZ R49, R87, R61.reuse, R58.reuse ;  /* 0x0000003d57317223 */ /* 0x180fe2000001003a */
[-CC-:B------:R-:W-:Y:S01]  /*25b0*/  FFMA.FTZ R48, R78, R61.reuse, R58.reuse ;  /* 0x0000003d4e307223 */ /* 0x180fe2000001003a */
[-CC-:B------:R-:W-:Y:S01]  /*25c0*/  FFMA.FTZ R47, R85, R61.reuse, R58.reuse ;  /* 0x0000003d552f7223 */ /* 0x180fe2000001003a */
[-C--:B------:R-:W-:Y:S01]  /*25d0*/  FFMA.FTZ R46, R76, R61.reuse, R58 ;  /* 0x0000003d4c2e7223 */ /* 0x080fe2000001003a */
[----:B------:R-:W-:Y:S01]  /*25e0*/  FADD.FTZ R49, R88, -R49 ;  /* 0x8000003158317221 */ /* 0x000fe20000010000 */
[----:B------:R-:W-:Y:S01]  /*25f0*/  FADD.FTZ R50, R73, -R48 ;  /* 0x8000003049327221 */ /* 0x000fe20000010000 */
[----:B------:R-:W-:Y:S01]  /*2600*/  FFMA.FTZ R44, R66, R61, R58 ;  /* 0x0000003d422c7223 */ /* 0x000fe2000001003a */
[----:B------:R-:W-:Y:S01]  /*2610*/  FADD.FTZ R47, R86, -R47 ;  /* 0x8000002f562f7221 */ /* 0x000fe20000010000 */
[C---:B-----5:R-:W-:Y:S01]  /*2620*/  FFMA.FTZ R48, R71.reuse, R49, R12 ;  /* 0x0000003147307223 */ /* 0x060fe2000001000c */
[----:B------:R-:W-:Y:S01]  /*2630*/  FFMA.FTZ R49, R71, R50, R13 ;  /* 0x0000003247317223 */ /* 0x000fe2000001000d */
[----:B------:R-:W-:Y:S01]  /*2640*/  FADD.FTZ R46, R67, -R46 ;  /* 0x8000002e432e7221 */ /* 0x000fe20000010000 */
[----:B------:R-:W-:Y:S01]  /*2650*/  LOP3.LUT P0, RZ, R10, 0xff, RZ, 0xc0, !PT ;  /* 0x000000ff0aff7812 */ /* 0x000fe2000780c0ff */
[----:B-1----:R-:W-:Y:S01]  /*2660*/  FMUL.FTZ R56, R48, UR15 ;  /* 0x0000000f30387c20 */ /* 0x002fe20008410000 */
[----:B------:R-:W-:Y:S01]  /*2670*/  FMUL.FTZ R57, R49, UR15 ;  /* 0x0000000f31397c20 */ /* 0x000fe20008410000 */
[----:B------:R-:W-:Y:S01]  /*2680*/  LOP3.LUT P1, RZ, R68, 0xff, RZ, 0xc0, !PT ;  /* 0x000000ff44ff7812 */ /* 0x000fe2000782c0ff */
[----:B------:R-:W-:Y:S01]  /*2690*/  FADD.FTZ R44, R65, -R44 ;  /* 0x8000002c412c7221 */ /* 0x000fe20000010000 */
[C---:B------:R-:W-:Y:S01]  /*26a0*/  FFMA.FTZ R54, R71.reuse, R47, R18 ;  /* 0x0000002f47367223 */ /* 0x040fe20000010012 */
[----:B------:R-:W-:Y:S01]  /*26b0*/  FFMA.FTZ R55, R71, R46, R19 ;  /* 0x0000002e47377223 */ /* 0x000fe20000010013 */
[-CC-:B------:R-:W-:Y:S01]  /*26c0*/  FFMA.FTZ R45, R3, R61.reuse, R58.reuse ;  /* 0x0000003d032d7223 */ /* 0x180fe2000001003a */
[----:B------:R-:W-:Y:S01]  /*26d0*/  FSEL R46, R56, RZ, P0 ;  /* 0x000000ff382e7208 */ /* 0x000fe20000000000 */
[-CC-:B------:R-:W-:Y:S01]  /*26e0*/  FFMA.FTZ R51, R89, R61.reuse, R58.reuse ;  /* 0x0000003d59337223 */ /* 0x180fe2000001003a */
[----:B------:R-:W-:Y:S01]  /*26f0*/  FSEL R47, R57, RZ, P1 ;  /* 0x000000ff392f7208 */ /* 0x000fe20000800000 */
[----:B------:R-:W-:Y:S01]  /*2700*/  FFMA.FTZ R58, R80, R61, R58 ;  /* 0x0000003d503a7223 */ /* 0x000fe2000001003a */
[----:B------:R-:W-:Y:S01]  /*2710*/  FFMA.FTZ R53, R71, R44, R17 ;  /* 0x0000002c47357223 */ /* 0x000fe20000010011 */
[----:B------:R-:W-:Y:S01]  /*2720*/  FADD.FTZ R45, R72, -R45 ;  /* 0x8000002d482d7221 */ /* 0x000fe20000010000 */
[----:B------:R-:W-:Y:S01]  /*2730*/  F2FP.BF16.F32.PACK_AB R46, R47, R46 ;  /* 0x0000002e2f2e723e */ /* 0x000fe200000010ff */
[----:B------:R-:W-:Y:S01]  /*2740*/  FMUL.FTZ R44, R54, UR15 ;  /* 0x0000000f362c7c20 */ /* 0x000fe20008410000 */
[----:B------:R-:W-:Y:S01]  /*2750*/  LOP3.LUT P6, RZ, R81, 0xff, RZ, 0xc0, !PT ;  /* 0x000000ff51ff7812 */ /* 0x000fe200078cc0ff */
[----:B------:R-:W-:Y:S01]  /*2760*/  FMUL.FTZ R47, R55, UR15 ;  /* 0x0000000f372f7c20 */ /* 0x000fe20008410000 */
[----:B------:R-:W-:Y:S01]  /*2770*/  LOP3.LUT P0, RZ, R84, 0xff, RZ, 0xc0, !PT ;  /* 0x000000ff54ff7812 */ /* 0x000fe2000780c0ff */
[----:B------:R-:W-:Y:S01]  /*2780*/  FADD.FTZ R51, R64, -R51 ;  /* 0x8000003340337221 */ /* 0x000fe20000010000 */
[----:B------:R-:W-:Y:S01]  /*2790*/  LOP3.LUT P1, RZ, R8, 0xff, RZ, 0xc0, !PT ;  /* 0x000000ff08ff7812 */ /* 0x000fe2000782c0ff */
[----:B------:R-:W-:Y:S01]  /*27a0*/  FADD.FTZ R58, R91, -R58 ;  /* 0x8000003a5b3a7221 */ /* 0x000fe20000010000 */
[----:B------:R-:W-:Y:S01]  /*27b0*/  LOP3.LUT P3, RZ, R83, 0xff, RZ, 0xc0, !PT ;  /* 0x000000ff53ff7812 */ /* 0x000fe2000786c0ff */
[C---:B------:R-:W-:Y:S01]  /*27c0*/  FFMA.FTZ R52, R71.reuse, R45, R16 ;  /* 0x0000002d47347223 */ /* 0x040fe20000010010 */
[----:B------:R-:W-:Y:S01]  /*27d0*/  LOP3.LUT P5, RZ, R82, 0xff, RZ, 0xc0, !PT ;  /* 0x000000ff52ff7812 */ /* 0x000fe200078ac0ff */
[----:B------:R-:W-:Y:S01]  /*27e0*/  FFMA.FTZ R50, R71, R51, R14 ;  /* 0x0000003347327223 */ /* 0x000fe2000001000e */
[----:B------:R-:W-:Y:S01]  /*27f0*/  FSEL R59, R57, RZ, P6 ;  /* 0x000000ff393b7208 */ /* 0x000fe20003000000 */
[----:B------:R-:W-:Y:S01]  /*2800*/  FFMA.FTZ R51, R71, R58, R15 ;  /* 0x0000003a47337223 */ /* 0x000fe2000001000f */
[----:B------:R-:W-:-:S02]  /*2810*/  LOP3.LUT P4, RZ, R11, 0xff, RZ, 0xc0, !PT ;  /* 0x000000ff0bff7812 */ /* 0x000fc4000788c0ff */
[C---:B------:R-:W-:Y:S01]  /*2820*/  FSEL R57, R44.reuse, RZ, P0 ;  /* 0x000000ff2c397208 */ /* 0x040fe20000000000 */
[----:B0-----:R-:W-:Y:S01]  /*2830*/  FMUL.FTZ R60, R51, UR15 ;  /* 0x0000000f333c7c20 */ /* 0x001fe20008410000 */
[----:B------:R-:W-:Y:S02]  /*2840*/  FSEL R45, R44, RZ, P1 ;  /* 0x000000ff2c2d7208 */ /* 0x000fe40000800000 */
[C---:B------:R-:W-:Y:S02]  /*2850*/  FSEL R44, R47.reuse, RZ, P3 ;  /* 0x000000ff2f2c7208 */ /* 0x040fe40001800000 */
        /* <DEDUP_REMOVED lines=27> */
[----:B------:R-:W-:-:S07]  /*2a10*/  F2FP.BF16.F32.PACK_AB R59, R60, R59 ;  /* 0x0000003b3c3b723e */ /* 0x000fce00000010ff */
.L_x_1246:
        /* <DEDUP_REMOVED lines=14> */
.L_x_1242:
[----:B------:R-:W-:Y:S05]  /*2b00*/  BSYNC.RECONVERGENT B1 ;  /* 0x0000000000017941 */ /* 0x000fea0003800200 */
.L_x_1241:
[----:B-12---:R-:W1:Y:S02]  /*2b10*/  LDC.64 R56, c[0x0][0x380] ;  /* 0x0000e000ff387b82 */ /* 0x006e640000000a00 */
[----:B-1----:R-:W-:-:S05]  /*2b20*/  IMAD R5, R56, 0x4, R5 ;  /* 0x0000000438057824 */ /* 0x002fca00078e0205 */
[----:B------:R-:W-:-:S13]  /*2b30*/  ISETP.GE.AND P0, PT, R5, R57, PT ;  /* 0x000000390500720c */ /* 0x000fda0003f06270 */
[----:B------:R-:W-:Y:S05]  /*2b40*/  @!P0 BRA `(.L_x_1250) ;  /* 0xffffffd400c88947 */ /* 0x000fea000383ffff */
.L_x_1237:
[----:B------:R-:W-:Y:S05]  /*2b50*/  BSYNC B0 ;  /* 0x0000000000007941 */ /* 0x000fea0003800000 */
.L_x_1236:
[----:B------:R-:W1:Y:S01]  /*2b60*/  S2R R14, SR_TID.X ;  /* 0x00000000000e7919 */ /* 0x000e620000002100 */
[----:B------:R-:W-:Y:S01]  /*2b70*/  MOV R3, 0x400 ;  /* 0x0000040000037802 */ /* 0x000fe20000000f00 */
[----:B------:R-:W-:Y:S05]  /*2b80*/  WARPSYNC.ALL ;  /* 0x0000000000007948 */ /* 0x000fea0003800000 */
[----:B------:R-:W2:Y:S01]  /*2b90*/  S2R R4, SR_CgaCtaId ;  /* 0x0000000000047919 */ /* 0x000ea20000008800 */
[----:B------:R-:W3:Y:S01]  /*2ba0*/  LDCU.128 UR16, c[0x0][0x440] ;  /* 0x00008800ff1077ac */ /* 0x000ee20008000c00 */
[C---:B-1----:R-:W-:Y:S02]  /*2bb0*/  LOP3.LUT R2, R14.reuse, 0x60, RZ, 0xc0, !PT ;  /* 0x000000600e027812 */ /* 0x042fe400078ec0ff */
[----:B-----5:R-:W-:-:S02]  /*2bc0*/  LOP3.LUT R27, R14, 0x7f, RZ, 0x3c, !PT ;  /* 0x0000007f0e1b7812 */ /* 0x020fc400078e3cff */
[----:B------:R-:W-:Y:S02]  /*2bd0*/  LOP3.LUT R2, R2, 0x1f, R14, 0xf8, !PT ;  /* 0x0000001f02027812 */ /* 0x000fe400078ef80e */
[----:B------:R-:W-:Y:S02]  /*2be0*/  IADD3 R27, PT, PT, R27, R0, RZ ;  /* 0x000000001b1b7210 */ /* 0x000fe40007ffe0ff */
[----:B--2---:R-:W-:Y:S02]  /*2bf0*/  LEA R3, R4, R3, 0x18 ;  /* 0x0000000304037211 */ /* 0x004fe400078ec0ff */
[----:B------:R-:W-:Y:S02]  /*2c00*/  ISETP.GE.U32.AND P1, PT, R27, 0x100, PT ;  /* 0x000001001b00780c */ /* 0x000fe40003f26070 */
[-C--:B------:R-:W-:Y:S02]  /*2c10*/  LEA R2, R2, R3.reuse, 0x5 ;  /* 0x0000000302027211 */ /* 0x080fe400078e28ff */
[----:B------:R-:W-:-:S03]  /*2c20*/  LEA R3, R14, R3, 0x2 ;  /* 0x000000030e037211 */ /* 0x000fc600078e10ff */
[----:B------:R-:W-:Y:S04]  /*2c30*/  STS.128 [R2], R36 ;  /* 0x0000002402007388 */ /* 0x000fe80000000c00 */
[----:B------:R1:W-:Y:S01]  /*2c40*/  STS.128 [R2+0x10], R32 ;  /* 0x0000102002007388 */ /* 0x0003e20000000c00 */
[----:B------:R-:W-:Y:S01]  /*2c50*/  BAR.SYNC.DEFER_BLOCKING 0x0 ;  /* 0x0000000000007b1d */ /* 0x000fe20000010000 */
[----:B-1----:R-:W-:-:S05]  /*2c60*/  IMAD R33, R0, UR7, RZ ;  /* 0x0000000700217c24 */ /* 0x002fca000f8e02ff */
        /* <DEDUP_REMOVED lines=17> */
[----:B------:R-:W-:Y:S01]  /*2d80*/  BAR.SYNC.DEFER_BLOCKING 0x0 ;  /* 0x0000000000007b1d */ /* 0x000fe20000010000 */
[----:B------:R-:W-:Y:S02]  /*2d90*/  FADD.FTZ R11, R4, R11 ;  /* 0x0000000b040b7221 */ /* 0x000fe40000010000 */
[----:B------:R-:W-:Y:S01]  /*2da0*/  FADD.FTZ R13, R8, R13 ;  /* 0x0000000d080d7221 */ /* 0x000fe20000010000 */
[----:B0-----:R-:W-:-:S04]  /*2db0*/  IADD3 R2, P0, PT, R33, R14, RZ ;  /* 0x0000000e21027210 */ /* 0x001fc80007f1e0ff */
[----:B------:R-:W-:Y:S01]  /*2dc0*/  SHF.L.U32 R0, R2, 0x2, RZ ;  /* 0x0000000202007819 */ /* 0x000fe200000006ff */
[----:B------:R-:W-:Y:S01]  /*2dd0*/  IMAD.X R29, RZ, RZ, RZ, P0 ;  /* 0x000000ffff1d7224 */ /* 0x000fe200000e06ff */
[----:B------:R-:W-:Y:S02]  /*2de0*/  ISETP.GE.U32.AND P0, PT, R27, 0x80, PT ;  /* 0x000000801b00780c */ /* 0x000fe40003f06070 */
[----:B------:R-:W-:Y:S02]  /*2df0*/  IADD3 R14, P2, PT, R0, UR18, RZ ;  /* 0x00000012000e7c10 */ /* 0x000fe4000ff5e0ff */
[----:B------:R-:W-:Y:S01]  /*2e00*/  SHF.L.U64.HI R2, R2, 0x2, R29 ;  /* 0x0000000202027819 */ /* 0x000fe2000001021d */
[----:B------:R-:W0:Y:S01]  /*2e10*/  LDS R10, [R3] ;  /* 0x00000000030a7984 */ /* 0x000e220000000800 */
[----:B------:R-:W-:-:S03]  /*2e20*/  IADD3 R0, P3, PT, R0, UR16, RZ ;  /* 0x0000001000007c10 */ /* 0x000fc6000ff7e0ff */
[----:B------:R-:W1:Y:S01]  /*2e30*/  LDS R15, [R3+0x400] ;  /* 0x00040000030f7984 */ /* 0x000e620000000800 */
[----:B------:R-:W-:-:S03]  /*2e40*/  IADD3.X R7, PT, PT, R2, UR17, RZ, P3, !PT ;  /* 0x0000001102077c10 */ /* 0x000fc60009ffe4ff */
[----:B------:R-:W-:Y:S01]  /*2e50*/  @P0 IMAD.MOV.U32 R4, RZ, RZ, R0 ;  /* 0x000000ffff040224 */ /* 0x000fe200078e0000 */
[----:B------:R-:W2:Y:S01]  /*2e60*/  LDS R19, [R3+0x800] ;  /* 0x0008000003137984 */ /* 0x000ea20000000800 */
[-C--:B------:R-:W-:Y:S02]  /*2e70*/  @P0 MOV R5, R7.reuse ;  /* 0x0000000700050202 */ /* 0x080fe40000000f00 */
[----:B------:R-:W-:Y:S01]  /*2e80*/  @P0 IADD3 R0, P3, PT, R0, 0x200, RZ ;  /* 0x0000020000000810 */ /* 0x000fe20007f7e0ff */
[----:B------:R-:W3:Y:S03]  /*2e90*/  LDS R12, [R3+0x200] ;  /* 0x00020000030c7984 */ /* 0x000ee60000000800 */
[----:B------:R-:W-:Y:S01]  /*2ea0*/  @P0 IADD3.X R7, PT, PT, RZ, R7, RZ, P3, !PT ;  /* 0x00000007ff070210 */ /* 0x000fe20001ffe4ff */
[----:B------:R-:W4:Y:S04]  /*2eb0*/  LDS R23, [R3+0xc00] ;  /* 0x000c000003177984 */ /* 0x000f280000000800 */
        /* <DEDUP_REMOVED lines=18> */
[----:B0-----:R-:W-:Y:S01]  /*2fe0*/  IMAD.MOV.U32 R2, RZ, RZ, R14 ;  /* 0x000000ffff027224 */ /* 0x001fe200078e000e */
[----:B------:R-:W-:Y:S02]  /*2ff0*/  MOV R3, R15 ;  /* 0x0000000f00037202 */ /* 0x000fe40000000f00 */
[----:B-1----:R-:W-:Y:S02]  /*3000*/  MOV R4, R0 ;  /* 0x0000000000047202 */ /* 0x002fe40000000f00 */
[----:B------:R-:W-:Y:S01]  /*3010*/  MOV R5, R7 ;  /* 0x0000000700057202 */ /* 0x000fe20000000f00 */
[----:B------:R-:W-:Y:S06]  /*3020*/  @!P1 EXIT ;  /* 0x000000000000994d */ /* 0x000fec0003800000 */
[----:B------:R-:W-:Y:S04]  /*3030*/  STG.E desc[UR8][R2.64], R25 ;  /* 0x0000001902007986 */ /* 0x000fe8000c101908 */
[----:B------:R-:W-:Y:S01]  /*3040*/  STG.E desc[UR8][R4.64], R13 ;  /* 0x0000000d04007986 */ /* 0x000fe2000c101908 */
[----:B------:R-:W-:Y:S05]  /*3050*/  EXIT ;  /* 0x000000000000794d */ /* 0x000fea0003800000 */
.L_x_1240:
[----:B-1----:R-:W-:Y:S01]  /*3060*/  HFMA2 R57, -RZ, RZ, 0, 1.847743988037109375e-06 ;  /* 0x0000001fff397431 */ /* 0x002fe200000001ff */
[----:B------:R-:W-:Y:S01]  /*3070*/  BSSY B1, `(.L_x_1251) ;  /* 0x0000006000017945 */ /* 0x000fe20003800000 */
[----:B------:R-:W-:Y:S01]  /*3080*/  IMAD.MOV.U32 R58, RZ, RZ, 0x1 ;  /* 0x00000001ff3a7424 */ /* 0x000fe200078e00ff */
[----:B------:R-:W-:-:S07]  /*3090*/  MOV R56, 0xffffffff ;  /* 0xffffffff00387802 */ /* 0x000fce0000000f00 */
[----:B-----5:R-:W-:Y:S05]  /*30a0*/  WARPSYNC.COLLECTIVE R56, `(.L_x_1252) ;  /* 0x0000000038087348 */ /* 0x020fea0003c00000 */
[----:B------:R0:W1:Y:S02]  /*30b0*/  SHFL.BFLY P0, R61, R59, R58, R57 ;  /* 0x0c00003a3b3d7389 */ /* 0x0000640000000039 */
[----:B01---5:R-:W-:Y:S05]  /*30c0*/  ENDCOLLECTIVE ;  /* 0x000000000000791b */ /* 0x023fea0003800000 */
.L_x_1252:
[----:B------:R-:W-:Y:S05]  /*30d0*/  BSYNC B1 ;  /* 0x0000000000017941 */ /* 0x000fea0003800000 */
.L_x_1251:
        /* <DEDUP_REMOVED lines=8> */
.L_x_1253:
[----:B------:R-:W-:Y:S02]  /*3160*/  IMAD.MOV.U32 R59, RZ, RZ, R62 ;  /* 0x000000ffff3b7224 */ /* 0x000fe400078e003e */
[----:B------:R-:W-:Y:S01]  /*3170*/  HFMA2 R58, -RZ, RZ, 0, 1.1920928955078125e-07 ;  /* 0x00000002ff3a7431 */ /* 0x000fe200000001ff */
[----:B------:R-:W-:-:S07]  /*3180*/  MOV R63, R61 ;  /* 0x0000003d003f7202 */ /* 0x000fce0000000f00 */
[----:B------:R-:W-:Y:S05]  /*3190*/  WARPSYNC.COLLECTIVE R56, `(.L_x_1254) ;  /* 0x0000000038087348 */ /* 0x000fea0003c00000 */
[----:B------:R0:W1:Y:S02]  /*31a0*/  SHFL.BFLY P0, R61, R59, R58, R57 ;  /* 0x0c00003a3b3d7389 */ /* 0x0000640000000039 */
[----:B01----:R-:W-:Y:S05]  /*31b0*/  ENDCOLLECTIVE ;  /* 0x000000000000791b */ /* 0x003fea0003800000 */
.L_x_1254:
[----:B------:R-:W-:-:S05]  /*31c0*/  FADD.FTZ R63, R63, R60 ;  /* 0x0000003c3f3f7221 */ /* 0x000fca0000010000 */
[----:B------:R-:W-:Y:S01]  /*31d0*/  MOV R59, R63 ;  /* 0x0000003f003b7202 */ /* 0x000fe20000000f00 */
[----:B------:R-:W-:-:S07]  /*31e0*/  FADD.FTZ R92, R62, R61 ;  /* 0x0000003d3e5c7221 */ /* 0x000fce0000010000 */
[----:B------:R-:W-:Y:S05]  /*31f0*/  WARPSYNC.COLLECTIVE R56, `(.L_x_1255) ;  /* 0x0000000038087348 */ /* 0x000fea0003c00000 */
[----:B------:R0:W1:Y:S02]  /*3200*/  SHFL.BFLY P0, R61, R59, R58, R57 ;  /* 0x0c00003a3b3d7389 */ /* 0x0000640000000039 */
[----:B01----:R-:W-:Y:S05]  /*3210*/  ENDCOLLECTIVE ;  /* 0x000000000000791b */ /* 0x003fea0003800000 */
.L_x_1255:
[----:B------:R-:W-:Y:S02]  /*3220*/  IMAD.MOV.U32 R59, RZ, RZ, R92 ;  /* 0x000000ffff3b7224 */ /* 0x000fe400078e005c */
[----:B------:R-:W-:Y:S01]  /*3230*/  HFMA2 R58, -RZ, RZ, 0, 2.384185791015625e-07 ;  /* 0x00000004ff3a7431 */ /* 0x000fe200000001ff */
[----:B------:R-:W-:-:S07]  /*3240*/  MOV R90, R61 ;  /* 0x0000003d005a7202 */ /* 0x000fce0000000f00 */
[----:B------:R-:W-:Y:S05]  /*3250*/  WARPSYNC.COLLECTIVE R56, `(.L_x_1256) ;  /* 0x0000000038087348 */ /* 0x000fea0003c00000 */
[----:B------:R0:W1:Y:S02]  /*3260*/  SHFL.BFLY P0, R61, R59, R58, R57 ;  /* 0x0c00003a3b3d7389 */ /* 0x0000640000000039 */
[----:B01----:R-:W-:Y:S05]  /*3270*/  ENDCOLLECTIVE ;  /* 0x000000000000791b */ /* 0x003fea0003800000 */
.L_x_1256:
[----:B------:R-:W-:-:S05]  /*3280*/  FADD.FTZ R90, R63, R90 ;  /* 0x0000005a3f5a7221 */ /* 0x000fca0000010000 */
[----:B------:R-:W-:Y:S01]  /*3290*/  MOV R59, R90 ;  /* 0x0000005a003b7202 */ /* 0x000fe20000000f00 */
[----:B------:R-:W-:-:S07]  /*32a0*/  FADD.FTZ R92, R92, R61 ;  /* 0x0000003d5c5c7221 */ /* 0x000fce0000010000 */
[----:B------:R-:W-:Y:S05]  /*32b0*/  WARPSYNC.COLLECTIVE R56, `(.L_x_1257) ;  /* 0x0000000038087348 */ /* 0x000fea0003c00000 */
[----:B------:R0:W1:Y:S02]  /*32c0*/  SHFL.BFLY P0, R61, R59, R58, R57 ;  /* 0x0c00003a3b3d7389 */ /* 0x0000640000000039 */
[----:B01----:R-:W-:Y:S05]  /*32d0*/  ENDCOLLECTIVE ;  /* 0x000000000000791b */ /* 0x003fea0003800000 */
.L_x_1257:
[----:B------:R-:W-:Y:S02]  /*32e0*/  IMAD.MOV.U32 R59, RZ, RZ, R92 ;  /* 0x000000ffff3b7224 */ /* 0x000fe400078e005c */
[----:B------:R-:W-:Y:S01]  /*32f0*/  HFMA2 R58, -RZ, RZ, 0, 4.76837158203125e-07 ;  /* 0x00000008ff3a7431 */ /* 0x000fe200000001ff */
[----:B------:R-:W-:-:S07]  /*3300*/  MOV R93, R61 ;  /* 0x0000003d005d7202 */ /* 0x000fce0000000f00 */
[----:B------:R-:W-:Y:S05]  /*3310*/  WARPSYNC.COLLECTIVE R56, `(.L_x_1258) ;  /* 0x0000000038087348 */ /* 0x000fea0003c00000 */
[----:B------:R0:W1:Y:S02]  /*3320*/  SHFL.BFLY P0, R61, R59, R58, R57 ;  /* 0x0c00003a3b3d7389 */ /* 0x0000640000000039 */
[----:B01----:R-:W-:Y:S05]  /*3330*/  ENDCOLLECTIVE ;  /* 0x000000000000791b */ /* 0x003fea0003800000 */
.L_x_1258:
[----:B------:R-:W-:-:S05]  /*3340*/  FADD.FTZ R93, R90, R93 ;  /* 0x0000005d5a5d7221 */ /* 0x000fca0000010000 */
[----:B------:R-:W-:Y:S01]  /*3350*/  MOV R59, R93 ;  /* 0x0000005d003b7202 */ /* 0x000fe20000000f00 */
[----:B------:R-:W-:-:S07]  /*3360*/  FADD.FTZ R62, R92, R61 ;  /* 0x0000003d5c3e7221 */ /* 0x000fce0000010000 */
[----:B------:R-:W-:Y:S05]  /*3370*/  WARPSYNC.COLLECTIVE R56, `(.L_x_1259) ;  /* 0x0000000038087348 */ /* 0x000fea0003c00000 */
[----:B------:R0:W1:Y:S02]  /*3380*/  SHFL.BFLY P0, R61, R59, R58, R57 ;  /* 0x0c00003a3b3d7389 */ /* 0x0000640000000039 */
[----:B01----:R-:W-:Y:S05]  /*3390*/  ENDCOLLECTIVE ;  /* 0x000000000000791b */ /* 0x003fea0003800000 */
.L_x_1259:
[----:B------:R-:W-:Y:S02]  /*33a0*/  IMAD.MOV.U32 R59, RZ, RZ, R62 ;  /* 0x000000ffff3b7224 */ /* 0x000fe400078e003e */
[----:B------:R-:W-:Y:S01]  /*33b0*/  HFMA2 R58, -RZ, RZ, 0, 9.5367431640625e-07 ;  /* 0x00000010ff3a7431 */ /* 0x000fe200000001ff */
[----:B------:R-:W-:-:S07]  /*33c0*/  MOV R60, R61 ;  /* 0x0000003d003c7202 */ /* 0x000fce0000000f00 */
[----:B------:R-:W-:Y:S05]  /*33d0*/  WARPSYNC.COLLECTIVE R56, `(.L_x_1260) ;  /* 0x0000000038087348 */ /* 0x000fea0003c00000 */
[----:B------:R0:W1:Y:S02]  /*33e0*/  SHFL.BFLY P0, R61, R59, R58, R57 ;  /* 0x0c00003a3b3d7389 */ /* 0x0000640000000039 */
[----:B01----:R-:W-:Y:S05]  /*33f0*/  ENDCOLLECTIVE ;  /* 0x000000000000791b */ /* 0x003fea0003800000 */
.L_x_1260:
[----:B------:R-:W-:-:S05]  /*3400*/  FADD.FTZ R60, R93, R60 ;  /* 0x0000003c5d3c7221 */ /* 0x000fca0000010000 */
[----:B------:R-:W-:Y:S02]  /*3410*/  MOV R59, R60 ;  /* 0x0000003c003b7202 */ /* 0x000fe40000000f00 */
[----:B------:R-:W-:-:S07]  /*3420*/  MOV R63, R61 ;  /* 0x0000003d003f7202 */ /* 0x000fce0000000f00 */
[----:B------:R-:W-:Y:S05]  /*3430*/  WARPSYNC.COLLECTIVE R56, `(.L_x_1261) ;  /* 0x0000000038087348 */ /* 0x000fea0003c00000 */
[----:B------:R0:W1:Y:S02]  /*3440*/  SHFL.BFLY P0, R61, R59, R58, R57 ;  /* 0x0c00003a3b3d7389 */ /* 0x0000640000000039 */
[----:B01----:R-:W-:Y:S05]  /*3450*/  ENDCOLLECTIVE ;  /* 0x000000000000791b */ /* 0x003fea0003800000 */
.L_x_1261:
[----:B------:R-:W-:Y:S05]  /*3460*/  BRA `(.L_x_1262) ;  /* 0xffffffd400d47947 */ /* 0x000fea000383ffff */
.L_x_1263:
        /* <DEDUP_REMOVED lines=9> */
.L_x_2856:


//--------------------- .text._ZN10layer_norm22ln_bwd_finalize_kernelINS_22Kernel_traits_finalizeILj256Ef13__nv_bfloat16fS2_fjLb0ELj1024ELj4ENS_18Kernel_traits_baseILj256EfS2_fS2_fjLj1024EEEEELb0ELb1EEEvNS_9BwdParamsE --------------------------
	.section	.text._ZN10layer_norm22ln_bwd_finalize_kernelINS_22Kernel_traits_finalizeILj256Ef13__nv_bfloat16fS2_fjLb0ELj1024ELj4ENS_18Kernel_traits_baseILj256EfS2_fS2_fjLj1024EEEEELb0ELb1EEEvNS_9BwdParamsE,"ax",@progbits
	.align	128
        .global         _ZN10layer_norm22ln_bwd_finalize_kernelINS_22Kernel_traits_finalizeILj256Ef13__nv_bfloat16fS2_fjLb0ELj1024ELj4ENS_18Kernel_traits_baseILj256EfS2_fS2_fjLj1024EEEEELb0ELb1EEEvNS_9BwdParamsE
        .type           _ZN10layer_norm22ln_bwd_finalize_kernelINS_22Kernel_traits_finalizeILj256Ef13__nv_bfloat16fS2_fjLb0ELj1024ELj4ENS_18Kernel_traits_baseILj256EfS2_fS2_fjLj1024EEEEELb0ELb1EEEvNS_9BwdParamsE,@function
        .size           _ZN10layer_norm22ln_bwd_finalize_kernelINS_22Kernel_traits_finalizeILj256Ef13__nv_bfloat16fS2_fjLb0ELj1024ELj4ENS_18Kernel_traits_baseILj256EfS2_fS2_fjLj1024EEEEELb0ELb1EEEvNS_9BwdParamsE,(.L_x_2857 - _ZN10layer_norm22ln_bwd_finalize_kernelINS_22Kernel_traits_finalizeILj256Ef13__nv_bfloat16fS2_fjLb0ELj1024ELj4ENS_18Kernel_traits_baseILj256EfS2_fS2_fjLj1024EEEEELb0ELb1EEEvNS_9BwdParamsE)
        .other          _ZN10layer_norm22ln_bwd_finalize_kernelINS_22Kernel_traits_finalizeILj256Ef13__nv_bfloat16fS2_fjLb0ELj1024ELj4ENS_18Kernel_traits_baseILj256EfS2_fS2_fjLj1024EEEEELb0ELb1EEEvNS_9BwdParamsE,@"STO_CUDA_ENTRY STV_DEFAULT"
_ZN10layer_norm22ln_bwd_finalize_kernelINS_22Kernel_traits_finalizeILj256Ef13__nv_bfloat16fS2_fjLb0ELj1024ELj4ENS_18Kernel_traits_baseILj256EfS2_fS2_fjLj1024EEEEELb0ELb1EEEvNS_9BwdParamsE:
.text._ZN10layer_norm22ln_bwd_finalize_kernelINS_22Kernel_traits_finalizeILj256Ef13__nv_bfloat16fS2_fjLb0ELj1024ELj4ENS_18Kernel_traits_baseILj256EfS2_fS2_fjLj1024EEEEELb0ELb1EEEvNS_9BwdParamsE:
        /* <DEDUP_REMOVED lines=81> */
.L_x_1268:
        /* <DEDUP_REMOVED lines=118> */
.L_x_1267:
[----:B------:R-:W-:Y:S05]  /*0c70*/  BSYNC.RECONVERGENT B1 ;  /* 0x0000000000017941 */ /* 0x000fea0003800200 */
.L_x_1266:
        /* <DEDUP_REMOVED lines=77> */
.L_x_1270:
[----:B------:R-:W-:Y:S05]  /*1150*/  BSYNC.RECONVERGENT B1 ;  /* 0x0000000000017941 */ /* 0x000fea0003800200 */
.L_x_1269:
        /* <DEDUP_REMOVED lines=38> */
.L_x_1272:
[----:B------:R-:W-:Y:S05]  /*13c0*/  BSYNC.RECONVERGENT B1 ;  /* 0x0000000000017941 */ /* 0x000fea0003800200 */
.L_x_1271:
        /* <DEDUP_REMOVED lines=8> */
.L_x_1273:
        /* <DEDUP_REMOVED lines=10> */
.L_x_1265:
[----:B------:R-:W-:Y:S05]  /*14f0*/  BSYNC.RECONVERGENT B0 ;  /* 0x0000000000007941 */ /* 0x000fea0003800200 */
.L_x_1264:
        /* <DEDUP_REMOVED lines=55> */
.L_x_1274:
        /* <DEDUP_REMOVED lines=9> */
.L_x_2857:


//--------------------- .text._ZN10layer_norm40ln_parallel_residual_bwd_finalize_kernelINS_22Kernel_traits_finalizeILj256Ef13__nv_bfloat16fS2_fjLb0ELj1024ELj4ENS_18Kernel_traits_baseILj256EfS2_fS2_fjLj1024EEEEELb1EEEvNS_9BwdParamsE --------------------------
	.section	.text._ZN10layer_norm40ln_parallel_residual_bwd_finalize_kernelINS_22Kernel_traits_finalizeILj256Ef13__nv_bfloat16fS2_fjLb0ELj1024ELj4ENS_18Kernel_traits_baseILj256EfS2_fS2_fjLj1024EEEEELb1EEEvNS_9BwdParamsE,"ax",@progbits
	.align	128
        .global         _ZN10layer_norm40ln_parallel_residual_bwd_finalize_kernelINS_22Kernel_traits_finalizeILj256Ef13__nv_bfloat16fS2_fjLb0ELj1024ELj4ENS_18Kernel_traits_baseILj256EfS2_fS2_fjLj1024EEEEELb1EEEvNS_9BwdParamsE
        .type           _ZN10layer_norm40ln_parallel_residual_bwd_finalize_kernelINS_22Kernel_traits_finalizeILj256Ef13__nv_bfloat16fS2_fjLb0ELj1024ELj4ENS_18Kernel_traits_baseILj256EfS2_fS2_fjLj1024EEEEELb1EEEvNS_9BwdParamsE,@function
        .size           _ZN10layer_norm40ln_parallel_residual_bwd_finalize_kernelINS_22Kernel_traits_finalizeILj256Ef13__nv_bfloat16fS2_fjLb0ELj1024ELj4ENS_18Kernel_traits_baseILj256EfS2_fS2_fjLj1024EEEEELb1EEEvNS_9BwdParamsE,(.L_x_2858 - _ZN10layer_norm40ln_parallel_residual_bwd_finalize_kernelINS_22Kernel_traits_finalizeILj256Ef13__nv_bfloat16fS2_fjLb0ELj1024ELj4ENS_18Kernel_traits_baseILj256EfS2_fS2_fjLj1024EEEEELb1EEEvNS_9BwdParamsE)
        .other          _ZN10layer_norm40ln_parallel_residual_bwd_finalize_kernelINS_22Kernel_traits_finalizeILj256Ef13__nv_bfloat16fS2_fjLb0ELj1024ELj4ENS_18Kernel_traits_baseILj256EfS2_fS2_fjLj1024EEEEELb1EEEvNS_9BwdParamsE,@"STO_CUDA_ENTRY STV_DEFAULT"
_ZN10layer_norm40ln_parallel_residual_bwd_finalize_kernelINS_22Kernel_traits_finalizeILj256Ef13__nv_bfloat16fS2_fjLb0ELj1024ELj4ENS_18Kernel_traits_baseILj256EfS2_fS2_fjLj1024EEEEELb1EEEvNS_9BwdParamsE:
.text._ZN10layer_norm40ln_parallel_residual_bwd_finalize_kernelINS_22Kernel_traits_finalizeILj256Ef13__nv_bfloat16fS2_fjLb0ELj1024ELj4ENS_18Kernel_traits_baseILj256EfS2_fS2_fjLj1024EEEEELb1EEEvNS_9BwdParamsE:
        /* <DEDUP_REMOVED lines=60> */
.L_x_1279:
        /* <DEDUP_REMOVED lines=112> */
.L_x_1278:
[----:B------:R-:W-:Y:S05]  /*0ac0*/  BSYNC.RECONVERGENT B1 ;  /* 0x0000000000017941 */ /* 0x000fea0003800200 */
.L_x_1277:
        /* <DEDUP_REMOVED lines=66> */
.L_x_1281:
[----:B------:R-:W-:Y:S05]  /*0ef0*/  BSYNC.RECONVERGENT B1 ;  /* 0x0000000000017941 */ /* 0x000fea0003800200 */
.L_x_1280:
        /* <DEDUP_REMOVED lines=37> */
.L_x_1283:
[----:B------:R-:W-:Y:S05]  /*1150*/  BSYNC.RECONVERGENT B1 ;  /* 0x0000000000017941 */ /* 0x000fea0003800200 */
.L_x_1282:
        /* <DEDUP_REMOVED lines=19> */
.L_x_1276:
[----:B------:R-:W-:Y:S05]  /*1290*/  BSYNC.RECONVERGENT B0 ;  /* 0x0000000000007941 */ /* 0x000fea0003800200 */
.L_x_1275:
        /* <DEDUP_REMOVED lines=88> */
.L_x_1284:
        /* <DEDUP_REMOVED lines=14> */
.L_x_2858:


//--------------------- .text._ZN10layer_norm31ln_parallel_residual_bwd_kernelINS_13Kernel_traitsIf13__nv_bfloat16fS2_fjLj256ELj1ELj4ELj1ELj16ENS_18Kernel_traits_baseILj256EfS2_fS2_fjLj128EEEEELb1ELb1ELb1EEEvNS_9BwdParamsE --------------------------
	.section	.text._ZN10layer_norm31ln_parallel_residual_bwd_kernelINS_13Kernel_traitsIf13__nv_bfloat16fS2_fjLj256ELj1ELj4ELj1ELj16ENS_18Kernel_traits_baseILj256EfS2_fS2_fjLj128EEEEELb1ELb1ELb1EEEvNS_9BwdParamsE,"ax",@progbits
	.align	128
        .global         _ZN10layer_norm31ln_parallel_residual_bwd_kernelINS_13Kernel_traitsIf13__nv_bfloat16fS2_fjLj256ELj1ELj4ELj1ELj16ENS_18Kernel_traits_baseILj256EfS2_fS2_fjLj128EEEEELb1ELb1ELb1EEEvNS_9BwdParamsE
        .type           _ZN10layer_norm31ln_parallel_residual_bwd_kernelINS_13Kernel_traitsIf13__nv_bfloat16fS2_fjLj256ELj1ELj4ELj1ELj16ENS_18Kernel_traits_baseILj256EfS2_fS2_fjLj128EEEEELb1ELb1ELb1EEEvNS_9BwdParamsE,@function
        .size           _ZN10layer_norm31ln_parallel_residual_bwd_kernelINS_13Kernel_traitsIf13__nv_bfloat16fS2_fjLj256ELj1ELj4ELj1ELj16ENS_18Kernel_traits_baseILj256EfS2_fS2_fjLj128EEEEELb1ELb1ELb1EEEvNS_9BwdParamsE,(.L_x_2859 - _ZN10layer_norm31ln_parallel_residual_bwd_kernelINS_13Kernel_traitsIf13__nv_bfloat16fS2_fjLj256ELj1ELj4ELj1ELj16ENS_18Kernel_traits_baseILj256EfS2_fS2_fjLj128EEEEELb1ELb1ELb1EEEvNS_9BwdParamsE)
        .other          _ZN10layer_norm31ln_parallel_residual_bwd_kernelINS_13Kernel_traitsIf13__nv_bfloat16fS2_fjLj256ELj1ELj4ELj1ELj16ENS_18Kernel_traits_baseILj256EfS2_fS2_fjLj128EEEEELb1ELb1ELb1EEEvNS_9BwdParamsE,@"STO_CUDA_ENTRY STV_DEFAULT"
_ZN10layer_norm31ln_parallel_residual_bwd_kernelINS_13Kernel_traitsIf13__nv_bfloat16fS2_fjLj256ELj1ELj4ELj1ELj16ENS_18Kernel_traits_baseILj256EfS2_fS2_fjLj128EEEEELb1ELb1ELb1EEEvNS_9BwdParamsE:
.text._ZN10layer_norm31ln_parallel_residual_bwd_kernelINS_13Kernel_traitsIf13__nv_bfloat16fS2_fjLj256ELj1ELj4ELj1ELj16ENS_18Kernel_traits_baseILj256EfS2_fS2_fjLj128EEEEELb1ELb1ELb1EEEvNS_9BwdParamsE:
        /* <DEDUP_REMOVED lines=34> */
[----:B------:R-:W-:Y:S02]  /*0220*/  MOV R4, R0 ;  /* 0x0000000000047202 */ /* 0x000fe40000000f00 */
[----:B------:R-:W-:Y:S02]  /*0230*/  CS2R R70, SRZ ;  /* 0x0000000000467805 */ /* 0x000fe4000001ff00 */
[----:B------:R-:W-:-:S02]  /*0240*/  ISETP.NE.AND.EX P0, PT, RZ, UR11, PT, P0 ;  /* 0x0000000bff007c0c */ /* 0x000fc4000bf05300 */
[----:B------:R-:W-:Y:S02]  /*0250*/  CS2R R66, SRZ ;  /* 0x0000000000427805 */ /* 0x000fe4000001ff00 */
[----:B------:R-:W-:Y:S02]  /*0260*/  CS2R R64, SRZ ;  /* 0x0000000000407805 */ /* 0x000fe4000001ff00 */
[----:B------:R-:W-:Y:S02]  /*0270*/  CS2R R62, SRZ ;  /* 0x00000000003e7805 */ /* 0x000fe4000001ff00 */
[----:B------:R-:W-:Y:S02]  /*0280*/  CS2R R60, SRZ ;  /* 0x00000000003c7805 */ /* 0x000fe4000001ff00 */
[----:B------:R-:W-:Y:S02]  /*0290*/  CS2R R58, SRZ ;  /* 0x00000000003a7805 */ /* 0x000fe4000001ff00 */
[----:B------:R-:W-:-:S02]  /*02a0*/  CS2R R56, SRZ ;  /* 0x0000000000387805 */ /* 0x000fc4000001ff00 */
[----:B0-2---:R-:W-:-:S07]  /*02b0*/  CS2R R14, SRZ ;  /* 0x00000000000e7805 */ /* 0x005fce000001ff00 */
.L_x_1296:
[----:B------:R-:W-:Y:S01]  /*02c0*/  ISETP.NE.U32.AND P1, PT, RZ, UR14, PT ;  /* 0x0000000eff007c0c */ /* 0x000fe2000bf25070 */
[----:B0-----:R-:W0:Y:S01]  /*02d0*/  LDC.64 R78, c[0x0][0x3c0] ;  /* 0x0000f000ff4e7b82 */ /* 0x001e220000000a00 */
[----:B------:R-:W-:Y:S02]  /*02e0*/  IMAD R0, R4, UR12, RZ ;  /* 0x0000000c04007c24 */ /* 0x000fe4000f8e02ff */
[----:B------:R-:W-:-:S03]  /*02f0*/  ISETP.NE.AND.EX P1, PT, RZ, UR15, PT, P1 ;  /* 0x0000000fff007c0c */ /* 0x000fc6000bf25310 */
[----:B------:R-:W-:Y:S02]  /*0300*/  SHF.R.S32.HI R5, RZ, 0x1f, R0 ;  /* 0x0000001fff057819 */ /* 0x000fe40000011400 */
[----:B------:R-:W1:Y:S02]  /*0310*/  LDC.64 R52, c[0x0][0x428] ;  /* 0x00010a00ff347b82 */ /* 0x000e640000000a00 */
[----:B------:R-:W-:-:S04]  /*0320*/  LEA.HI R5, R5, R0, RZ, 0x3 ;  /* 0x0000000005057211 */ /* 0x000fc800078f18ff */
[----:B------:R-:W-:Y:S02]  /*0330*/  LEA.HI.SX32 R5, R5, R2, 0x1d ;  /* 0x0000000205057211 */ /* 0x000fe400078feaff */
[----:B------:R-:W2:Y:S08]  /*0340*/  LDC.64 R76, c[0x0][0x3a8] ;  /* 0x0000ea00ff4c7b82 */ /* 0x000eb00000000a00 */
[----:B------:R-:W3:Y:S08]  /*0350*/  LDC.64 R72, c[0x0][0x3c8] ;  /* 0x0000f200ff487b82 */ /* 0x000ef00000000a00 */
[----:B------:R-:W4:Y:S01]  /*0360*/  @P1 LDC.64 R44, c[0x0][0x3b8] ;  /* 0x0000ee00ff2c1b82 */ /* 0x000f220000000a00 */
[----:B0-----:R-:W-:-:S04]  /*0370*/  IMAD.WIDE R78, R4, 0x4, R78 ;  /* 0x00000004044e7825 */ /* 0x001fc800078e024e */
[C---:B-1----:R-:W-:Y:S01]  /*0380*/  IMAD.WIDE.U32 R52, R5.reuse, 0x10, R52 ;  /* 0x0000001005347825 */ /* 0x042fe200078e0034 */
[----:B------:R-:W4:Y:S02]  /*0390*/  LDG.E R0, desc[UR8][R78.64] ;  /* 0x000000084e007981 */ /* 0x000f24000c1e1900 */
[----:B------:R-:W0:Y:S01]  /*03a0*/  LDC.64 R74, c[0x0][0x3b0] ;  /* 0x0000ec00ff4a7b82 */ /* 0x000e220000000a00 */
[----:B--2---:R-:W-:Y:S02]  /*03b0*/  IMAD.WIDE.U32 R76, R5, 0x20, R76 ;  /* 0x00000020054c7825 */ /* 0x004fe400078e004c */
[----:B------:R-:W2:Y:S04]  /*03c0*/  LDG.E.128 R52, desc[UR8][R52.64] ;  /* 0x0000000834347981 */ /* 0x000ea8000c1e1d00 */
[----:B------:R-:W2:Y:S01]  /*03d0*/  LDG.E.128 R48, desc[UR8][R76.64+0x10] ;  /* 0x000010084c307981 */ /* 0x000ea2000c1e1d00 */
[----:B---3--:R-:W-:-:S06]  /*03e0*/  IMAD.WIDE R72, R4, 0x4, R72 ;  /* 0x0000000404487825 */ /* 0x008fcc00078e0248 */
[----:B------:R-:W3:Y:S01]  /*03f0*/  LDG.E R72, desc[UR8][R72.64] ;  /* 0x0000000848487981 */ /* 0x000ee2000c1e1900 */
[----:B----4-:R-:W-:-:S03]  /*0400*/  @P1 IMAD.WIDE.U32 R68, R5, 0x8, R44 ;  /* 0x0000000805441825 */ /* 0x010fc600078e002c */
[----:B------:R-:W4:Y:S04]  /*0410*/  LDG.E.128 R44, desc[UR8][R76.64] ;  /* 0x000000084c2c7981 */ /* 0x000f28000c1e1d00 */
[----:B------:R-:W3:Y:S01]  /*0420*/  @P1 LDG.E.64 R68, desc[UR8][R68.64] ;  /* 0x0000000844441981 */ /* 0x000ee2000c1e1b00 */
[----:B0-----:R-:W-:Y:S02]  /*0430*/  IMAD.WIDE.U32 R86, R5, 0x8, R74 ;  /* 0x0000000805567825 */ /* 0x001fe400078e004a */
        /* <DEDUP_REMOVED lines=9> */
[----:B------:R-:W-:Y:S02]  /*04d0*/  FSEL R0, R0, RZ, !P3 ;  /* 0x000000ff00007208 */ /* 0x000fe40005800000 */
[C---:B--2---:R-:W-:Y:S02]  /*04e0*/  PRMT R74, R52.reuse, 0x7632, R74 ;  /* 0x00007632344a7816 */ /* 0x044fe4000000004a */
[----:B------:R-:W-:Y:S01]  /*04f0*/  SHF.L.U32 R81, R52, 0x10, RZ ;  /* 0x0000001034517819 */ /* 0x000fe200000006ff */
[--C-:B------:R-:W-:Y:S01]  /*0500*/  FADD.FTZ R93, R50, -R0.reuse ;  /* 0x80000000325d7221 */ /* 0x100fe20000010000 */
[----:B------:R-:W-:Y:S01]  /*0510*/  SHF.L.U32 R75, R55, 0x10, RZ ;  /* 0x00000010374b7819 */ /* 0x000fe200000006ff */
[----:B------:R-:W-:Y:S01]  /*0520*/  FADD.FTZ R89, R48, -R0 ;  /* 0x8000000030597221 */ /* 0x000fe20000010000 */
[----:B------:R-:W-:Y:S01]  /*0530*/  SHF.L.U32 R74, R74, 0x10, RZ ;  /* 0x000000104a4a7819 */ /* 0x000fe200000006ff */
[C---:B------:R-:W-:Y:S01]  /*0540*/  IMAD.U32 R79, R53.reuse, 0x10000, RZ ;  /* 0x00010000354f7824 */ /* 0x040fe200078e00ff */
[----:B------:R-:W-:Y:S01]  /*0550*/  PRMT R84, R53, 0x7632, R84 ;  /* 0x0000763235547816 */ /* 0x000fe20000000054 */
[--C-:B----4-:R-:W-:Y:S01]  /*0560*/  FADD.FTZ R45, R45, -R0.reuse ;  /* 0x800000002d2d7221 */ /* 0x110fe20000010000 */
[--C-:B------:R-:W-:Y:S01]  /*0570*/  FADD.FTZ R83, R44, -R0.reuse ;  /* 0x800000002c537221 */ /* 0x100fe20000010000 */
[--C-:B------:R-:W-:Y:S01]  /*0580*/  FADD.FTZ R44, R51, -R0.reuse ;  /* 0x80000000332c7221 */ /* 0x100fe20000010000 */
[--C-:B------:R-:W-:Y:S01]  /*0590*/  FADD.FTZ R47, R47, -R0.reuse ;  /* 0x800000002f2f7221 */ /* 0x100fe20000010000 */
[C---:B---3--:R-:W-:Y:S01]  /*05a0*/  FMUL.FTZ R51, R72.reuse, R45 ;  /* 0x0000002d48337220 */ /* 0x048fe20000410000 */
[----:B------:R-:W-:Y:S01]  /*05b0*/  FMUL.FTZ R45, R72, R93 ;  /* 0x0000005d482d7220 */ /* 0x000fe20000410000 */
[--C-:B------:R-:W-:Y:S01]  /*05c0*/  FADD.FTZ R85, R46, -R0.reuse ;  /* 0x800000002e557221 */ /* 0x100fe20000010000 */
[----:B------:R-:W-:Y:S01]  /*05d0*/  FADD.FTZ R91, R49, -R0 ;  /* 0x80000000315b7221 */ /* 0x000fe20000010000 */
[----:B------:R-:W-:Y:S01]  /*05e0*/  FMUL.FTZ R53, R24, R81 ;  /* 0x0000005118357220 */ /* 0x000fe20000410000 */
[----:B------:R-:W-:Y:S01]  /*05f0*/  FMUL.FTZ R0, R72, R83 ;  /* 0x0000005348007220 */ /* 0x000fe20000410000 */
[----:B------:R-:W-:Y:S01]  /*0600*/  PRMT R82, R54, 0x7632, R82 ;  /* 0x0000763236527816 */ /* 0x000fe20000000052 */
[----:B------:R-:W-:Y:S01]  /*0610*/  FMUL.FTZ R48, R72, R47 ;  /* 0x0000002f48307220 */ /* 0x000fe20000410000 */
[----:B------:R-:W-:Y:S01]  /*0620*/  SHF.L.U32 R77, R54, 0x10, RZ ;  /* 0x00000010364d7819 */ /* 0x000fe200000006ff */
[----:B------:R-:W-:Y:S01]  /*0630*/  FMUL.FTZ R47, R72, R89 ;  /* 0x00000059482f7220 */ /* 0x000fe20000410000 */
        /* <DEDUP_REMOVED lines=8> */
[----:B------:R-:W-:-:S02]  /*06c0*/  IMAD.U32 R84, R84, 0x10000, RZ ;  /* 0x0001000054547824 */ /* 0x000fc400078e00ff */
[----:B------:R-:W-:Y:S01]  /*06d0*/  FADD.FTZ R66, R77, R66 ;  /* 0x000000424d427221 */ /* 0x000fe20000010000 */
[-C--:B------:R-:W-:Y:S01]  /*06e0*/  FFMA.FTZ R58, R47, R77.reuse, R58 ;  /* 0x0000004d2f3a7223 */ /* 0x080fe2000001003a */
[----:B------:R-:W-:Y:S01]  /*06f0*/  FMUL.FTZ R52, R28, R77 ;  /* 0x0000004d1c347220 */ /* 0x000fe20000410000 */
[----:B------:R-:W-:Y:S01]  /*0700*/  FMUL.FTZ R50, R26, R79 ;  /* 0x0000004f1a327220 */ /* 0x000fe20000410000 */
[----:B------:R-:W-:Y:S01]  /*0710*/  FADD.FTZ R77, R75, R74 ;  /* 0x0000004a4b4d7221 */ /* 0x000fe20000010000 */
[----:B------:R-:W-:Y:S01]  /*0720*/  FMUL.FTZ R49, R72, R85 ;  /* 0x0000005548317220 */ /* 0x000fe20000410000 */
[----:B------:R-:W-:Y:S01]  /*0730*/  FFMA.FTZ R88, R51, R74, R88 ;  /* 0x0000004a33587223 */ /* 0x000fe20000010058 */
        /* <DEDUP_REMOVED lines=14> */
[----:B------:R-:W-:Y:S01]  /*0820*/  PRMT R80, R55, 0x7632, R80 ;  /* 0x0000763237507816 */ /* 0x000fe20000000050 */
[----:B------:R-:W-:Y:S01]  /*0830*/  FADD.FTZ R82, R79, R52 ;  /* 0x000000344f527221 */ /* 0x000fe20000010000 */
[----:B------:R-:W-:Y:S01]  /*0840*/  FFMA.FTZ R79, R47, R52, R84 ;  /* 0x000000342f4f7223 */ /* 0x000fe20000010054 */
[----:B------:R-:W-:Y:S01]  /*0850*/  @P1 SHF.R.U64 R76, R68, 0x10, R69 ;  /* 0x00000010444c1819 */ /* 0x000fe20000001245 */
[----:B------:R-:W-:Y:S01]  /*0860*/  FADD.FTZ R62, R81, R62 ;  /* 0x0000003e513e7221 */ /* 0x000fe20000010000 */
[----:B------:R-:W-:Y:S01]  /*0870*/  FFMA.FTZ R15, R0, R81, R15 ;  /* 0x00000051000f7223 */ /* 0x000fe2000001000f */
[----:B------:R-:W-:Y:S01]  /*0880*/  SHF.L.U32 R80, R80, 0x10, RZ ;  /* 0x0000001050507819 */ /* 0x000fe200000006ff */
[----:B------:R-:W-:Y:S01]  /*0890*/  FADD.FTZ R81, R82, R77 ;  /* 0x0000004d52517221 */ /* 0x000fe20000010000 */
[----:B------:R-:W-:Y:S01]  /*08a0*/  FFMA.FTZ R82, R46, R77, R79 ;  /* 0x0000004d2e527223 */ /* 0x000fe2000001004f */
[----:B------:R-:W-:-:S02]  /*08b0*/  @P1 SHF.R.U64 R78, R68, 0x8, R69 ;  /* 0x00000008444e1819 */ /* 0x000fc40000001245 */
[----:B------:R-:W-:Y:S02]  /*08c0*/  @P1 PRMT R7, R76, 0x7610, R7 ;  /* 0x000076104c071816 */ /* 0x000fe40000000007 */
[----:B------:R-:W-:Y:S01]  /*08d0*/  @P1 PRMT R8, R68, 0x7610, R8 ;  /* 0x0000761044081816 */ /* 0x000fe20000000008 */
[----:B------:R-:W-:Y:S01]  /*08e0*/  FMUL.FTZ R44, R72, R44 ;  /* 0x0000002c482c7220 */ /* 0x000fe20000410000 */
[----:B------:R-:W-:Y:S01]  /*08f0*/  @P1 PRMT R9, R69, 0x7610, R9 ;  /* 0x0000761045091816 */ /* 0x000fe20000000009 */
[----:B------:R-:W-:Y:S01]  /*0900*/  FADD.FTZ R84, R81, R54 ;  /* 0x0000003651547221 */ /* 0x000fe20000010000 */
[--C-:B------:R-:W-:Y:S02]  /*0910*/  @P1 SHF.R.U64 R68, R68, 0x18, R69.reuse ;  /* 0x0000001844441819 */ /* 0x100fe40000001245 */
[--C-:B------:R-:W-:Y:S02]  /*0920*/  @P1 SHF.R.U32.HI R73, RZ, 0x8, R69.reuse ;  /* 0x00000008ff491819 */ /* 0x100fe40000011645 */
[--C-:B------:R-:W-:Y:S01]  /*0930*/  @P1 SHF.R.U32.HI R76, RZ, 0x10, R69.reuse ;  /* 0x00000010ff4c1819 */ /* 0x100fe20000011645 */
[----:B------:R-:W-:Y:S01]  /*0940*/  FMUL.FTZ R79, R31, R80 ;  /* 0x000000501f4f7220 */ /* 0x000fe20000410000 */
[----:B------:R-:W-:Y:S01]  /*0950*/  @P1 SHF.R.U32.HI R69, RZ, 0x18, R69 ;  /* 0x00000018ff451819 */ /* 0x000fe20000011645 */
[----:B------:R-:W-:Y:S01]  /*0960*/  FFMA.FTZ R81, R45, R54, R82 ;  /* 0x000000362d517223 */ /* 0x000fe20000010052 */
[----:B------:R-:W-:Y:S01]  /*0970*/  @P1 PRMT R6, R78, 0x7610, R6 ;  /* 0x000076104e061816 */ /* 0x000fe20000000006 */
[----:B------:R-:W-:Y:S01]  /*0980*/  FFMA.FTZ R61, R44, R80, R61 ;  /* 0x000000502c3d7223 */ /* 0x000fe2000001003d */
[----:B------:R-:W-:Y:S01]  /*0990*/  @P1 PRMT R10, R68, 0x7610, R10 ;  /* 0x00007610440a1816 */ /* 0x000fe2000000000a */
[----:B------:R-:W-:Y:S01]  /*09a0*/  FADD.FTZ R71, R80, R71 ;  /* 0x0000004750477221 */ /* 0x000fe20000010000 */
[----:B------:R-:W-:Y:S01]  /*09b0*/  @P1 PRMT R11, R73, 0x7610, R11 ;  /* 0x00007610490b1816 */ /* 0x000fe2000000000b */
[----:B------:R-:W-:Y:S01]  /*09c0*/  IMAD.MOV.U32 R55, RZ, RZ, R86 ;  /* 0x000000ffff377224 */ /* 0x000fe200078e0056 */
[----:B------:R-:W-:Y:S01]  /*09d0*/  @P1 PRMT R12, R76, 0x7610, R12 ;  /* 0x000076104c0c1816 */ /* 0x000fe2000000000c */
[----:B------:R-:W-:Y:S01]  /*09e0*/  FADD.FTZ R90, R84, R79 ;  /* 0x0000004f545a7221 */ /* 0x000fe20000010000 */
[----:B------:R-:W-:Y:S01]  /*09f0*/  @P1 PRMT R13, R69, 0x7610, R13 ;  /* 0x00007610450d1816 */ /* 0x000fe2000000000d */
[----:B------:R-:W-:Y:S01]  /*0a00*/  FFMA.FTZ R81, R44, R79, R81 ;  /* 0x0000004f2c517223 */ /* 0x000fe20000010051 */
[----:B------:R-:W-:-:S02]  /*0a10*/  SHF.R.U64 R68, R86, 0x8, R87 ;  /* 0x0000000856447819 */ /* 0x000fc40000001257 */
[C-C-:B------:R-:W-:Y:S02]  /*0a20*/  SHF.R.U64 R69, R86.reuse, 0x10, R87.reuse ;  /* 0x0000001056457819 */ /* 0x140fe40000001257 */
[--C-:B------:R-:W-:Y:S02]  /*0a30*/  SHF.R.U64 R73, R86, 0x18, R87.reuse ;  /* 0x0000001856497819 */ /* 0x100fe40000001257 */
[----:B------:R-:W-:Y:S02]  /*0a40*/  MOV R76, R87 ;  /* 0x00000057004c7202 */ /* 0x000fe40000000f00 */
        /* <DEDUP_REMOVED lines=21> */
.L_x_1308:
        /* <DEDUP_REMOVED lines=66> */
.L_x_1291:
        /* <DEDUP_REMOVED lines=54> */
.L_x_1290:
        /* <DEDUP_REMOVED lines=64> */
.L_x_1289:
        /* <DEDUP_REMOVED lines=80> */
.L_x_1294:
        /* <DEDUP_REMOVED lines=74> */
.L_x_1293:
        /* <DEDUP_REMOVED lines=77> */
.L_x_1295:
        /* <DEDUP_REMOVED lines=73> */
.L_x_1292:
        /* <DEDUP_REMOVED lines=11> */
[----:B------:R0:W-:Y:S04]  /*2ad0*/  @P2 STG.E.128 desc[UR8][R54.64+0x10], R36 ;  /* 0x0000102436002986 */ /* 0x0001e8000c101d08 */
[----:B------:R0:W-:Y:S04]  /*2ae0*/  STG.E.128 desc[UR8][R52.64], R44 ;  /* 0x0000002c34007986 */ /* 0x0001e8000c101d08 */
[----:B------:R0:W-:Y:S01]  /*2af0*/  @P1 STG.E.128 desc[UR8][R48.64], R32 ;  /* 0x0000002030001986 */ /* 0x0001e2000c101d08 */
[----:B------:R-:W-:-:S13]  /*2b00*/  ISETP.GE.AND P1, PT, R4, R51, PT ;  /* 0x000000330400720c */ /* 0x000fda0003f26270 */
[----:B------:R-:W-:Y:S05]  /*2b10*/  @!P1 BRA `(.L_x_1296) ;  /* 0xffffffd400e89947 */ /* 0x000fea000383ffff */
[----:B------:R-:W-:Y:S05]  /*2b20*/  BSYNC B1 ;  /* 0x0000000000017941 */ /* 0x000fea0003800000 */
.L_x_1287:
        /* <DEDUP_REMOVED lines=14> */
.L_x_1286:
[----:B------:R-:W-:Y:S05]  /*2c10*/  BSYNC B0 ;  /* 0x0000000000007941 */ /* 0x000fea0003800000 */
.L_x_1285:
[----:B------:R-:W1:Y:S01]  /*2c20*/  S2R R3, SR_CgaCtaId ;  /* 0x0000000000037919 */ /* 0x000e620000008800 */
[----:B------:R-:W-:Y:S01]  /*2c30*/  MOV R0, 0x400 ;  /* 0x0000040000007802 */ /* 0x000fe20000000f00 */
[----:B------:R-:W-:Y:S05]  /*2c40*/  WARPSYNC.ALL ;  /* 0x0000000000007948 */ /* 0x000fea0003800000 */
[----:B------:R-:W2:Y:S01]  /*2c50*/  S2R R31, SR_TID.X ;  /* 0x00000000001f7919 */ /* 0x000ea20000002100 */
[----:B------:R-:W3:Y:S01]  /*2c60*/  LDC R24, c[0x0][0x388] ;  /* 0x0000e200ff187b82 */ /* 0x000ee20000000800 */
[----:B------:R-:W4:Y:S01]  /*2c70*/  LDCU.128 UR20, c[0x0][0x440] ;  /* 0x00008800ff1477ac */ /* 0x000f220008000c00 */
        /* <DEDUP_REMOVED lines=8> */
[----:B------:R-:W0:Y:S04]  /*2d00*/  LDS R18, [R0+0x400] ;  /* 0x0004000000127984 */ /* 0x000e280000000800 */
[----:B------:R-:W4:Y:S04]  /*2d10*/  LDS R17, [R0+0x600] ;  /* 0x0006000000117984 */ /* 0x000f280000000800 */
[----:B------:R-:W3:Y:S04]  /*2d20*/  LDS R20, [R0+0x800] ;  /* 0x0008000000147984 */ /* 0x000ee80000000800 */
[----:B------:R-:W3:Y:S04]  /*2d30*/  LDS R19, [R0+0xa00] ;  /* 0x000a000000137984 */ /* 0x000ee80000000800 */
[----:B------:R-:W-:Y:S04]  /*2d40*/  LDS R22, [R0+0xc00] ;  /* 0x000c000000167984 */ /* 0x000fe80000000800 */
[----:B------:R-:W3:Y:S01]  /*2d50*/  LDS R9, [R0+0xe00] ;  /* 0x000e000000097984 */ /* 0x000ee20000000800 */
[----:B------:R-:W-:Y:S01]  /*2d60*/  BAR.SYNC.DEFER_BLOCKING 0x0 ;  /* 0x0000000000007b1d */ /* 0x000fe20000010000 */
[----:B-1----:R-:W-:Y:S01]  /*2d70*/  FADD.FTZ R3, RZ, R3 ;  /* 0x00000003ff037221 */ /* 0x002fe20000010000 */
[----:B--2---:R-:W-:-:S03]  /*2d80*/  FADD.FTZ R16, RZ, R16 ;  /* 0x00000010ff107221 */ /* 0x004fc60000010000 */
[----:B0-----:R-:W-:Y:S01]  /*2d90*/  FADD.FTZ R3, R3, R18 ;  /* 0x0000001203037221 */ /* 0x001fe20000010000 */
[----:B----4-:R-:W-:Y:S01]  /*2da0*/  FADD.FTZ R16, R16, R17 ;  /* 0x0000001110107221 */ /* 0x010fe20000010000 */
[----:B------:R0:W-:Y:S02]  /*2db0*/  STS.128 [R2], R4 ;  /* 0x0000000402007388 */ /* 0x0001e40000000c00 */
[----:B---3--:R-:W-:Y:S02]  /*2dc0*/  FADD.FTZ R3, R3, R20 ;  /* 0x0000001403037221 */ /* 0x008fe40000010000 */
[----:B------:R1:W-:Y:S01]  /*2dd0*/  STS.128 [R2+0x10], R12 ;  /* 0x0000100c02007388 */ /* 0x0003e20000000c00 */
[----:B------:R-:W-:Y:S01]  /*2de0*/  FADD.FTZ R16, R16, R19 ;  /* 0x0000001310107221 */ /* 0x000fe20000010000 */
[----:B------:R-:W-:Y:S03]  /*2df0*/  BAR.SYNC.DEFER_BLOCKING 0x0 ;  /* 0x0000000000007b1d */ /* 0x000fe60000010000 */
[----:B------:R-:W-:Y:S01]  /*2e00*/  FADD.FTZ R9, R16, R9 ;  /* 0x0000000910097221 */ /* 0x000fe20000010000 */
[----:B0-----:R-:W-:Y:S01]  /*2e10*/  FADD.FTZ R7, R3, R22 ;  /* 0x0000001603077221 */ /* 0x001fe20000010000 */
[----:B-1----:R-:W-:-:S05]  /*2e20*/  IMAD R2, R24, UR7, RZ ;  /* 0x0000000718027c24 */ /* 0x002fca000f8e02ff */
        /* <DEDUP_REMOVED lines=29> */
.L_x_1288:
[----:B------:R-:W-:Y:S01]  /*3000*/  HFMA2 R88, -RZ, RZ, 0, 1.847743988037109375e-06 ;  /* 0x0000001fff587431 */ /* 0x000fe200000001ff */
[----:B------:R-:W-:Y:S01]  /*3010*/  BSSY B2, `(.L_x_1297) ;  /* 0x0000006000027945 */ /* 0x000fe20003800000 */
[----:B------:R-:W-:Y:S01]  /*3020*/  IMAD.MOV.U32 R89, RZ, RZ, 0x1 ;  /* 0x00000001ff597424 */ /* 0x000fe200078e00ff */
[----:B------:R-:W-:-:S07]  /*3030*/  MOV R85, 0xffffffff ;  /* 0xffffffff00557802 */ /* 0x000fce0000000f00 */
[----:B-----5:R-:W-:Y:S05]  /*3040*/  WARPSYNC.COLLECTIVE R85, `(.L_x_1298) ;  /* 0x0000000055087348 */ /* 0x020fea0003c00000 */
[----:B------:R0:W1:Y:S02]  /*3050*/  SHFL.BFLY P4, R83, R90, R89, R88 ;  /* 0x0c0000595a537389 */ /* 0x0000640000080058 */
[----:B01---5:R-:W-:Y:S05]  /*3060*/  ENDCOLLECTIVE ;  /* 0x000000000000791b */ /* 0x023fea0003800000 */
.L_x_1298:
[----:B------:R-:W-:Y:S05]  /*3070*/  BSYNC B2 ;  /* 0x0000000000027941 */ /* 0x000fea0003800000 */
.L_x_1297:
        /* <DEDUP_REMOVED lines=8> */
.L_x_1299:
[----:B------:R-:W-:Y:S02]  /*3100*/  IMAD.MOV.U32 R90, RZ, RZ, R84 ;  /* 0x000000ffff5a7224 */ /* 0x000fe400078e0054 */
[----:B------:R-:W-:Y:S01]  /*3110*/  HFMA2 R89, -RZ, RZ, 0, 1.1920928955078125e-07 ;  /* 0x00000002ff597431 */ /* 0x000fe200000001ff */
[----:B------:R-:W-:-:S07]  /*3120*/  MOV R82, R83 ;  /* 0x0000005300527202 */ /* 0x000fce0000000f00 */
[----:B------:R-:W-:Y:S05]  /*3130*/  WARPSYNC.COLLECTIVE R85, `(.L_x_1300) ;  /* 0x0000000055087348 */ /* 0x000fea0003c00000 */
[----:B------:R0:W1:Y:S02]  /*3140*/  SHFL.BFLY P4, R83, R90, R89, R88 ;  /* 0x0c0000595a537389 */ /* 0x0000640000080058 */
[----:B01----:R-:W-:Y:S05]  /*3150*/  ENDCOLLECTIVE ;  /* 0x000000000000791b */ /* 0x003fea0003800000 */
.L_x_1300:
[----:B------:R-:W-:-:S05]  /*3160*/  FADD.FTZ R91, R81, R82 ;  /* 0x00000052515b7221 */ /* 0x000fca0000010000 */
[----:B------:R-:W-:Y:S01]  /*3170*/  MOV R90, R91 ;  /* 0x0000005b005a7202 */ /* 0x000fe20000000f00 */
[----:B------:R-:W-:-:S07]  /*3180*/  FADD.FTZ R92, R84, R83 ;  /* 0x00000053545c7221 */ /* 0x000fce0000010000 */
[----:B------:R-:W-:Y:S05]  /*3190*/  WARPSYNC.COLLECTIVE R85, `(.L_x_1301) ;  /* 0x0000000055087348 */ /* 0x000fea0003c00000 */
[----:B------:R0:W1:Y:S02]  /*31a0*/  SHFL.BFLY P4, R83, R90, R89, R88 ;  /* 0x0c0000595a537389 */ /* 0x0000640000080058 */
[----:B01----:R-:W-:Y:S05]  /*31b0*/  ENDCOLLECTIVE ;  /* 0x000000000000791b */ /* 0x003fea0003800000 */
.L_x_1301:
[----:B------:R-:W-:Y:S02]  /*31c0*/  IMAD.MOV.U32 R90, RZ, RZ, R92 ;  /* 0x000000ffff5a7224 */ /* 0x000fe400078e005c */
[----:B------:R-:W-:Y:S01]  /*31d0*/  HFMA2 R89, -RZ, RZ, 0, 2.384185791015625e-07 ;  /* 0x00000004ff597431 */ /* 0x000fe200000001ff */
[----:B------:R-:W-:-:S07]  /*31e0*/  MOV R82, R83 ;  /* 0x0000005300527202 */ /* 0x000fce0000000f00 */
[----:B------:R-:W-:Y:S05]  /*31f0*/  WARPSYNC.COLLECTIVE R85, `(.L_x_1302) ;  /* 0x0000000055087348 */ /* 0x000fea0003c00000 */
[----:B------:R0:W1:Y:S02]  /*3200*/  SHFL.BFLY P4, R83, R90, R89, R88 ;  /* 0x0c0000595a537389 */ /* 0x0000640000080058 */
[----:B01----:R-:W-:Y:S05]  /*3210*/  ENDCOLLECTIVE ;  /* 0x000000000000791b */ /* 0x003fea0003800000 */
.L_x_1302:
[----:B------:R-:W-:-:S05]  /*3220*/  FADD.FTZ R93, R91, R82 ;  /* 0x000000525b5d7221 */ /* 0x000fca0000010000 */
[----:B------:R-:W-:Y:S01]  /*3230*/  MOV R90, R93 ;  /* 0x0000005d005a7202 */ /* 0x000fe20000000f00 */
[----:B------:R-:W-:-:S07]  /*3240*/  FADD.FTZ R92, R92, R83 ;  /* 0x000000535c5c7221 */ /* 0x000fce0000010000 */
[----:B------:R-:W-:Y:S05]  /*3250*/  WARPSYNC.COLLECTIVE R85, `(.L_x_1303) ;  /* 0x0000000055087348 */ /* 0x000fea0003c00000 */
[----:B------:R0:W1:Y:S02]  /*3260*/  SHFL.BFLY P4, R83, R90, R89, R88 ;  /* 0x0c0000595a537389 */ /* 0x0000640000080058 */
[----:B01----:R-:W-:Y:S05]  /*3270*/  ENDCOLLECTIVE ;  /* 0x000000000000791b */ /* 0x003fea0003800000 */
.L_x_1303:
[----:B------:R-:W-:Y:S02]  /*3280*/  IMAD.MOV.U32 R90, RZ, RZ, R92 ;  /* 0x000000ffff5a7224 */ /* 0x000fe400078e005c */
[----:B------:R-:W-:Y:S01]  /*3290*/  HFMA2 R89, -RZ, RZ, 0, 4.76837158203125e-07 ;  /* 0x00000008ff597431 */ /* 0x000fe200000001ff */
[----:B------:R-:W-:-:S07]  /*32a0*/  MOV R82, R83 ;  /* 0x0000005300527202 */ /* 0x000fce0000000f00 */
[----:B------:R-:W-:Y:S05]  /*32b0*/  WARPSYNC.COLLECTIVE R85, `(.L_x_1304) ;  /* 0x0000000055087348 */ /* 0x000fea0003c00000 */
[----:B------:R0:W1:Y:S02]  /*32c0*/  SHFL.BFLY P4, R83, R90, R89, R88 ;  /* 0x0c0000595a537389 */ /* 0x0000640000080058 */
[----:B01----:R-:W-:Y:S05]  /*32d0*/  ENDCOLLECTIVE ;  /* 0x000000000000791b */ /* 0x003fea0003800000 */
.L_x_1304:
[----:B------:R-:W-:-:S05]  /*32e0*/  FADD.FTZ R82, R93, R82 ;  /* 0x000000525d527221 */ /* 0x000fca0000010000 */
[----:B------:R-:W-:Y:S01]  /*32f0*/  MOV R90, R82 ;  /* 0x00000052005a7202 */ /* 0x000fe20000000f00 */
[----:B------:R-:W-:-:S07]  /*3300*/  FADD.FTZ R81, R92, R83 ;  /* 0x000000535c517221 */ /* 0x000fce0000010000 */
[----:B------:R-:W-:Y:S05]  /*3310*/  WARPSYNC.COLLECTIVE R85, `(.L_x_1305) ;  /* 0x0000000055087348 */ /* 0x000fea0003c00000 */
[----:B------:R0:W1:Y:S02]  /*3320*/  SHFL.BFLY P4, R83, R90, R89, R88 ;  /* 0x0c0000595a537389 */ /* 0x0000640000080058 */
[----:B01----:R-:W-:Y:S05]  /*3330*/  ENDCOLLECTIVE ;  /* 0x000000000000791b */ /* 0x003fea0003800000 */
.L_x_1305:
[----:B------:R-:W-:Y:S02]  /*3340*/  IMAD.MOV.U32 R90, RZ, RZ, R81 ;  /* 0x000000ffff5a7224 */ /* 0x000fe400078e0051 */
[----:B------:R-:W-:Y:S01]  /*3350*/  HFMA2 R89, -RZ, RZ, 0, 9.5367431640625e-07 ;  /* 0x00000010ff597431 */ /* 0x000fe200000001ff */
[----:B------:R-:W-:-:S07]  /*3360*/  MOV R91, R83 ;  /* 0x00000053005b7202 */ /* 0x000fce0000000f00 */
[----:B------:R-:W-:Y:S05]  /*3370*/  WARPSYNC.COLLECTIVE R85, `(.L_x_1306) ;  /* 0x0000000055087348 */ /* 0x000fea0003c00000 */
[----:B------:R0:W1:Y:S02]  /*3380*/  SHFL.BFLY P4, R83, R90, R89, R88 ;  /* 0x0c0000595a537389 */ /* 0x0000640000080058 */
[----:B01----:R-:W-:Y:S05]  /*3390*/  ENDCOLLECTIVE ;  /* 0x000000000000791b */ /* 0x003fea0003800000 */
.L_x_1306:
[----:B------:R-:W-:-:S05]  /*33a0*/  FADD.FTZ R82, R82, R91 ;  /* 0x0000005b52527221 */ /* 0x000fca0000010000 */
[----:B------:R-:W-:Y:S02]  /*33b0*/  MOV R90, R82 ;  /* 0x00000052005a7202 */ /* 0x000fe40000000f00 */
[----:B------:R-:W-:-:S07]  /*33c0*/  MOV R84, R83 ;  /* 0x0000005300547202 */ /* 0x000fce0000000f00 */
[----:B------:R-:W-:Y:S05]  /*33d0*/  WARPSYNC.COLLECTIVE R85, `(.L_x_1307) ;  /* 0x0000000055087348 */ /* 0x000fea0003c00000 */
[----:B------:R0:W1:Y:S02]  /*33e0*/  SHFL.BFLY P4, R83, R90, R89, R88 ;  /* 0x0c0000595a537389 */ /* 0x0000640000080058 */
[----:B01----:R-:W-:Y:S05]  /*33f0*/  ENDCOLLECTIVE ;  /* 0x000000000000791b */ /* 0x003fea0003800000 */
.L_x_1307:
[----:B------:R-:W-:Y:S05]  /*3400*/  BRA `(.L_x_1308) ;  /* 0xffffffd400e47947 */ /* 0x000fea000383ffff */
.L_x_1309:
        /* <DEDUP_REMOVED lines=15> */
.L_x_2859:


//--------------------- .text._ZN10layer_norm31ln_parallel_residual_bwd_kernelINS_13Kernel_traitsIf6__halfS2_S2_fjLj256ELj1ELj4ELj1ELj16ENS_18Kernel_traits_baseILj256EfS2_S2_S2_fjLj128EEEEELb0ELb0ELb0EEEvNS_9BwdParamsE --------------------------
	.section	.text._ZN10layer_norm31ln_parallel_residual_bwd_kernelINS_13Kernel_traitsIf6__halfS2_S2_fjLj256ELj1ELj4ELj1ELj16ENS_18Kernel_traits_baseILj256EfS2_S2_S2_fjLj128EEEEELb0ELb0ELb0EEEvNS_9BwdParamsE,"ax",@progbits
	.align	128
        .global         _ZN10layer_norm31ln_parallel_residual_bwd_kernelINS_13Kernel_traitsIf6__halfS2_S2_fjLj256ELj1ELj4ELj1ELj16ENS_18Kernel_traits_baseILj256EfS2_S2_S2_fjLj128EEEEELb0ELb0ELb0EEEvNS_9BwdParamsE
        .type           _ZN10layer_norm31ln_parallel_residual_bwd_kernelINS_13Kernel_traitsIf6__halfS2_S2_fjLj256ELj1ELj4ELj1ELj16ENS_18Kernel_traits_baseILj256EfS2_S2_S2_fjLj128EEEEELb0ELb0ELb0EEEvNS_9BwdParamsE,@function
        .size           _ZN10layer_norm31ln_parallel_residual_bwd_kernelINS_13Kernel_traitsIf6__halfS2_S2_fjLj256ELj1ELj4ELj1ELj16ENS_18Kernel_traits_baseILj256EfS2_S2_S2_fjLj128EEEEELb0ELb0ELb0EEEvNS_9BwdParamsE,(.L_x_2860 - _ZN10layer_norm31ln_parallel_residual_bwd_kernelINS_13Kernel_traitsIf6__halfS2_S2_fjLj256ELj1ELj4ELj1ELj16ENS_18Kernel_traits_baseILj256EfS2_S2_S2_fjLj128EEEEELb0ELb0ELb0EEEvNS_9BwdParamsE)
        .other          _ZN10layer_norm31ln_parallel_residual_bwd_kernelINS_13Kernel_traitsIf6__halfS2_S2_fjLj256ELj1ELj4ELj1ELj16ENS_18Kernel_traits_baseILj256EfS2_S2_S2_fjLj128EEEEELb0ELb0ELb0EEEvNS_9BwdParamsE,@"STO_CUDA_ENTRY STV_DEFAULT"
_ZN10layer_norm31ln_parallel_residual_bwd_kernelINS_13Kernel_traitsIf6__halfS2_S2_fjLj256ELj1ELj4ELj1ELj16ENS_18Kernel_traits_baseILj256EfS2_S2_S2_fjLj128EEEEELb0ELb0ELb0EEEvNS_9BwdParamsE:
.text._ZN10layer_norm31ln_parallel_residual_bwd_kernelINS_13Kernel_traitsIf6__halfS2_S2_fjLj256ELj1ELj4ELj1ELj16ENS_18Kernel_traits_baseILj256EfS2_S2_S2_fjLj128EEEEELb0ELb0ELb0EEEvNS_9BwdParamsE:
        /* <DEDUP_REMOVED lines=27> */
[----:B-1----:R-:W-:Y:S01]  /*01b0*/  USHF.L.U32 UR8, UR9, 0x2, URZ ;  /* 0x0000000209087899 */ /* 0x002fe200080006ff */
        /* <DEDUP_REMOVED lines=19> */
[----:B0-----:R-:W-:Y:S06]  /*02f0*/  @P0 BRA `(.L_x_1311) ;  /* 0x0000001c00d00947 */ /* 0x001fec0003800000 */
[----:B------:R-:W0:Y:S01]  /*0300*/  LDC.U8 R6, c[0x0][0x410] ;  /* 0x00010400ff067b82 */ /* 0x000e220000000000 */
[----:B------:R-:W-:-:S07]  /*0310*/  HFMA2 R44, -RZ, RZ, 0, 0 ;  /* 0x00000000ff2c7431 */ /* 0x000fce00000001ff */
.L_x_1325:
        /* <DEDUP_REMOVED lines=8> */
[----:B------:R-:W-:Y:S02]  /*03a0*/  LEA.HI R7, R68, R7, RZ, 0x3 ;  /* 0x0000000744077211 */ /* 0x000fe400078f18ff */
[----:B------:R-:W2:Y:S02]  /*03b0*/  LDC.64 R68, c[0x0][0x3c0] ;  /* 0x0000f000ff447b82 */ /* 0x000ea40000000a00 */
[----:B------:R-:W-:Y:S01]  /*03c0*/  LEA.HI.SX32 R7, R7, R2, 0x1d ;  /* 0x0000000207077211 */ /* 0x000fe200078feaff */
[----:B-1----:R-:W-:Y:S06]  /*03d0*/  @!P1 BRA `(.L_x_1313) ;  /* 0x0000000400e89947 */ /* 0x002fec0003800000 */
[----:B------:R-:W1:Y:S01]  /*03e0*/  LDC.64 R76, c[0x0][0x3a8] ;  /* 0x0000ea00ff4c7b82 */ /* 0x000e620000000a00 */
[----:B--2---:R-:W-:-:S05]  /*03f0*/  IMAD.WIDE R82, R5, 0x4, R68 ;  /* 0x0000000405527825 */ /* 0x004fca00078e0244 */
[----:B------:R-:W2:Y:S02]  /*0400*/  LDG.E R3, desc[UR10][R82.64] ;  /* 0x0000000a52037981 */ /* 0x000ea4000c1e1900 */
        /* <DEDUP_REMOVED lines=8> */
[----:B------:R-:W-:-:S04]  /*0490*/  ISETP.NE.U32.AND P0, PT, RZ, UR14, PT ;  /* 0x0000000eff007c0c */ /* 0x000fc8000bf05070 */
[----:B------:R-:W-:-:S13]  /*04a0*/  ISETP.NE.AND.EX P0, PT, RZ, UR15, PT, P0 ;  /* 0x0000000fff007c0c */ /* 0x000fda000bf05300 */
[----:B------:R-:W1:Y:S02]  /*04b0*/  @P0 LDC.64 R84, c[0x0][0x438] ;  /* 0x00010e00ff540b82 */ /* 0x000e640000000a00 */
[----:B-1----:R-:W-:-:S05]  /*04c0*/  @P0 IMAD.WIDE.U32 R84, R7, 0x10, R84 ;  /* 0x0000001007540825 */ /* 0x002fca00078e0054 */
[----:B------:R1:W5:Y:S01]  /*04d0*/  @P0 LDG.E.128 R8, desc[UR10][R84.64] ;  /* 0x0000000a54080981 */ /* 0x000362000c1e1d00 */
[----:B0-----:R-:W-:-:S04]  /*04e0*/  ISETP.NE.AND P0, PT, R6, RZ, PT ;  /* 0x000000ff0600720c */ /* 0x001fc80003f05270 */
[----:B--2---:R-:W-:Y:S01]  /*04f0*/  FSEL R3, R3, RZ, !P0 ;  /* 0x000000ff03037208 */ /* 0x004fe20004000000 */
[--C-:B------:R-:W-:Y:S02]  /*0500*/  HADD2.F32 R90, -RZ, R78.reuse.H0_H0 ;  /* 0x2000004eff5a7230 */ /* 0x100fe40000004100 */
[----:B------:R-:W-:Y:S02]  /*0510*/  HADD2.F32 R78, -RZ, R78.H1_H1 ;  /* 0x3000004eff4e7230 */ /* 0x000fe40000004100 */
[--C-:B------:R-:W-:Y:S02]  /*0520*/  HADD2.F32 R82, -RZ, R76.reuse.H0_H0 ;  /* 0x2000004cff527230 */ /* 0x100fe40000004100 */
[----:B------:R-:W-:Y:S02]  /*0530*/  HADD2.F32 R76, -RZ, R76.H1_H1 ;  /* 0x3000004cff4c7230 */ /* 0x000fe40000004100 */
[----:B------:R-:W-:Y:S01]  /*0540*/  FADD.FTZ R83, -R3, R78 ;  /* 0x0000004e03537221 */ /* 0x000fe20000010100 */
[----:B------:R-:W-:-:S02]  /*0550*/  HADD2.F32 R86, -RZ, R77.H0_H0 ;  /* 0x2000004dff567230 */ /* 0x000fc40000004100 */
[----:B------:R-:W-:Y:S02]  /*0560*/  HADD2.F32 R88, -RZ, R77.H1_H1 ;  /* 0x3000004dff587230 */ /* 0x000fe40000004100 */
[--C-:B------:R-:W-:Y:S02]  /*0570*/  HADD2.F32 R92, -RZ, R79.reuse.H0_H0 ;  /* 0x2000004fff5c7230 */ /* 0x100fe40000004100 */
[----:B------:R-:W-:Y:S02]  /*0580*/  HADD2.F32 R87, -RZ, R79.H1_H1 ;  /* 0x3000004fff577230 */ /* 0x000fe40000004100 */
[C---:B------:R-:W-:Y:S01]  /*0590*/  FADD.FTZ R91, -R3.reuse, R82 ;  /* 0x00000052035b7221 */ /* 0x040fe20000010100 */
[----:B---3--:R-:W-:Y:S02]  /*05a0*/  HADD2.F32 R78, -RZ, R68.H0_H0 ;  /* 0x20000044ff4e7230 */ /* 0x008fe40000004100 */
[C---:B------:R-:W-:Y:S01]  /*05b0*/  FADD.FTZ R89, -R3.reuse, R76 ;  /* 0x0000004c03597221 */ /* 0x040fe20000010100 */
[C---:B------:R-:W-:Y:S01]  /*05c0*/  FADD.FTZ R77, -R3.reuse, R86 ;  /* 0x00000056034d7221 */ /* 0x040fe20000010100 */
[C---:B------:R-:W-:Y:S01]  /*05d0*/  FADD.FTZ R81, -R3.reuse, R88 ;  /* 0x0000005803517221 */ /* 0x040fe20000010100 */
[C---:B------:R-:W-:Y:S01]  /*05e0*/  FADD.FTZ R79, -R3.reuse, R90 ;  /* 0x0000005a034f7221 */ /* 0x040fe20000010100 */
[C---:B-1----:R-:W-:Y:S01]  /*05f0*/  FADD.FTZ R85, -R3.reuse, R92 ;  /* 0x0000005c03557221 */ /* 0x042fe20000010100 */
[----:B------:R-:W-:Y:S01]  /*0600*/  FADD.FTZ R87, -R3, R87 ;  /* 0x0000005703577221 */ /* 0x000fe20000010100 */
[----:B----4-:R-:W-:-:S02]  /*0610*/  HADD2.F32 R93, -RZ, R72.H0_H0 ;  /* 0x20000048ff5d7230 */ /* 0x010fc40000004100 */
[----:B-----5:R-:W-:Y:S01]  /*0620*/  FMUL.FTZ R3, R80, R91 ;  /* 0x0000005b50037220 */ /* 0x020fe20000410000 */
[-C--:B------:R-:W-:Y:S01]  /*0630*/  FMUL.FTZ R91, R20, R78.reuse ;  /* 0x0000004e145b7220 */ /* 0x080fe20000410000 */
[----:B------:R-:W-:Y:S02]  /*0640*/  HADD2.F32 R68, -RZ, R68.H1_H1 ;  /* 0x30000044ff447230 */ /* 0x000fe40000004100 */
[----:B------:R-:W-:Y:S01]  /*0650*/  FMUL.FTZ R82, R80, R89 ;  /* 0x0000005950527220 */ /* 0x000fe20000410000 */
[--C-:B------:R-:W-:Y:S02]  /*0660*/  HADD2.F32 R86, -RZ, R69.reuse.H1_H1 ;  /* 0x30000045ff567230 */ /* 0x100fe40000004100 */
[----:B------:R-:W-:Y:S01]  /*0670*/  FFMA.FTZ R76, R12, R93, R91 ;  /* 0x0000005d0c4c7223 */ /* 0x000fe2000001005b */
[----:B------:R-:W-:Y:S01]  /*0680*/  FADD.FTZ R60, R60, R78 ;  /* 0x0000004e3c3c7221 */ /* 0x000fe20000010000 */
[----:B------:R-:W-:Y:S01]  /*0690*/  FFMA.FTZ R32, R3, R78, R32 ;  /* 0x0000004e03207223 */ /* 0x000fe20000010020 */
[-C--:B------:R-:W-:Y:S01]  /*06a0*/  FMUL.FTZ R78, R21, R68.reuse ;  /* 0x00000044154e7220 */ /* 0x080fe20000410000 */
[----:B------:R-:W-:Y:S01]  /*06b0*/  FADD.FTZ R61, R61, R68 ;  /* 0x000000443d3d7221 */ /* 0x000fe20000010000 */
[----:B------:R-:W-:Y:S01]  /*06c0*/  FFMA.FTZ R33, R82, R68, R33 ;  /* 0x0000004452217223 */ /* 0x000fe20000010021 */
[----:B------:R-:W-:-:S02]  /*06d0*/  HADD2.F32 R91, -RZ, R69.H0_H0 ;  /* 0x20000045ff5b7230 */ /* 0x000fc40000004100 */
[----:B------:R-:W-:Y:S01]  /*06e0*/  FMUL.FTZ R88, R23, R86 ;  /* 0x0000005617587220 */ /* 0x000fe20000410000 */
[--C-:B------:R-:W-:Y:S02]  /*06f0*/  HADD2.F32 R68, -RZ, R73.reuse.H1_H1 ;  /* 0x30000049ff447230 */ /* 0x100fe40000004100 */
[----:B------:R-:W-:Y:S01]  /*0700*/  FADD.FTZ R48, R48, R93 ;  /* 0x0000005d30307221 */ /* 0x000fe20000010000 */
[----:B------:R-:W-:Y:S02]  /*0710*/  HADD2.F32 R72, -RZ, R72.H1_H1 ;  /* 0x30000048ff487230 */ /* 0x000fe40000004100 */
[----:B------:R-:W-:Y:S01]  /*0720*/  FFMA.FTZ R40, R3, R93, R40 ;  /* 0x0000005d03287223 */ /* 0x000fe20000010028 */
[----:B------:R-:W-:Y:S02]  /*0730*/  HADD2.F32 R89, -RZ, R73.H0_H0 ;  /* 0x20000049ff597230 */ /* 0x000fe40000004100 */
[----:B------:R-:W-:Y:S01]  /*0740*/  FMUL.FTZ R77, R80, R77 ;  /* 0x0000004d504d7220 */ /* 0x000fe20000410000 */
[----:B------:R-:W-:Y:S01]  /*0750*/  FMUL.FTZ R93, R22, R91 ;  /* 0x0000005b165d7220 */ /* 0x000fe20000410000 */
[----:B------:R-:W-:Y:S01]  /*0760*/  FMUL.FTZ R84, R80, R81 ;  /* 0x0000005150547220 */ /* 0x000fe20000410000 */
[----:B------:R-:W-:-:S02]  /*0770*/  HADD2.F32 R69, -RZ, R70.H0_H0 ;  /* 0x20000046ff457230 */ /* 0x000fc40000004100 */
[----:B------:R-:W-:Y:S01]  /*0780*/  FFMA.FTZ R81, R15, R68, R88 ;  /* 0x000000440f517223 */ /* 0x000fe20000010058 */
[C---:B------:R-:W-:Y:S01]  /*0790*/  FMUL.FTZ R79, R80.reuse, R79 ;  /* 0x0000004f504f7220 */ /* 0x040fe20000410000 */
[----:B------:R-:W-:Y:S02]  /*07a0*/  HADD2.F32 R70, -RZ, R70.H1_H1 ;  /* 0x30000046ff467230 */ /* 0x000fe40000004100 */
[----:B------:R-:W-:Y:S01]  /*07b0*/  FMUL.FTZ R88, R80, R83 ;  /* 0x0000005350587220 */ /* 0x000fe20000410000 */
[----:B------:R-:W-:Y:S01]  /*07c0*/  FADD.FTZ R49, R49, R72 ;  /* 0x0000004831317221 */ /* 0x000fe20000010000 */
[-C--:B------:R-:W-:Y:S01]  /*07d0*/  FFMA.FTZ R41, R82, R72.reuse, R41 ;  /* 0x0000004852297223 */ /* 0x080fe20000010029 */
[----:B------:R-:W-:Y:S01]  /*07e0*/  FFMA.FTZ R78, R13, R72, R78 ;  /* 0x000000480d4e7223 */ /* 0x000fe2000001004e */
[----:B------:R-:W-:Y:S01]  /*07f0*/  FADD.FTZ R50, R50, R89 ;  /* 0x0000005932327221 */ /* 0x000fe20000010000 */
[-C--:B------:R-:W-:Y:S01]  /*0800*/  FFMA.FTZ R42, R77, R89.reuse, R42 ;  /* 0x000000594d2a7223 */ /* 0x080fe2000001002a */
[----:B------:R-:W-:Y:S01]  /*0810*/  FFMA.FTZ R72, R14, R89, R93 ;  /* 0x000000590e487223 */ /* 0x000fe2000001005d */
[----:B------:R-:W-:-:S02]  /*0820*/  HADD2.F32 R73, -RZ, R74.H0_H0 ;  /* 0x2000004aff497230 */ /* 0x000fc40000004100 */
[----:B------:R-:W-:Y:S01]  /*0830*/  FADD.FTZ R63, R63, R86 ;  /* 0x000000563f3f7221 */ /* 0x000fe20000010000 */
[----:B------:R-:W-:Y:S01]  /*0840*/  FFMA.FTZ R35, R84, R86, R35 ;  /* 0x0000005654237223 */ /* 0x000fe20000010023 */
[-C--:B------:R-:W-:Y:S01]  /*0850*/  FMUL.FTZ R89, R24, R69.reuse ;  /* 0x0000004518597220 */ /* 0x080fe20000410000 */
[----:B------:R-:W-:Y:S01]  /*0860*/  FADD.FTZ R64, R64, R69 ;  /* 0x0000004540407221 */ /* 0x000fe20000010000 */
[----:B------:R-:W-:Y:S01]  /*0870*/  FFMA.FTZ R36, R79, R69, R36 ;  /* 0x000000454f247223 */ /* 0x000fe20000010024 */
[----:B------:R-:W-:Y:S02]  /*0880*/  HADD2.F32 R74, -RZ, R74.H1_H1 ;  /* 0x3000004aff4a7230 */ /* 0x000fe40000004100 */
[-C--:B------:R-:W-:Y:S01]  /*0890*/  FMUL.FTZ R86, R25, R70.reuse ;  /* 0x0000004619567220 */ /* 0x080fe20000410000 */
[----:B------:R-:W-:Y:S01]  /*08a0*/  FADD.FTZ R65, R65, R70 ;  /* 0x0000004641417221 */ /* 0x000fe20000010000 */
[----:B------:R-:W-:Y:S01]  /*08b0*/  FFMA.FTZ R37, R88, R70, R37 ;  /* 0x0000004658257223 */ /* 0x000fe20000010025 */
[----:B------:R-:W-:-:S02]  /*08c0*/  HADD2.F32 R69, -RZ, R71.H0_H0 ;  /* 0x20000047ff457230 */ /* 0x000fc40000004100 */
[----:B------:R-:W-:Y:S01]  /*08d0*/  FMUL.FTZ R85, R80, R85 ;  /* 0x0000005550557220 */ /* 0x000fe20000410000 */
[----:B------:R-:W-:Y:S02]  /*08e0*/  HADD2.F32 R70, -RZ, R71.H1_H1 ;  /* 0x30000047ff467230 */ /* 0x000fe40000004100 */
[----:B------:R-:W-:Y:S01]  /*08f0*/  FADD.FTZ R44, R44, R73 ;  /* 0x000000492c2c7221 */ /* 0x000fe20000010000 */
[-C--:B------:R-:W-:Y:S01]  /*0900*/  FFMA.FTZ R28, R79, R73.reuse, R28 ;  /* 0x000000494f1c7223 */ /* 0x080fe2000001001c */
[----:B------:R-:W-:Y:S01]  /*0910*/  FADD.FTZ R51, R51, R68 ;  /* 0x0000004433337221 */ /* 0x000fe20000010000 */
[----:B------:R-:W-:Y:S01]  /*0920*/  FFMA.FTZ R43, R84, R68, R43 ;  /* 0x00000044542b7223 */ /* 0x000fe2000001002b */
[----:B------:R-:W-:Y:S01]  /*0930*/  FFMA.FTZ R73, R16, R73, R89 ;  /* 0x0000004910497223 */ /* 0x000fe20000010059 */
[----:B------:R-:W-:Y:S01]  /*0940*/  FADD.FTZ R45, R45, R74 ;  /* 0x0000004a2d2d7221 */ /* 0x000fe20000010000 */
[-C--:B------:R-:W-:Y:S01]  /*0950*/  FFMA.FTZ R29, R88, R74.reuse, R29 ;  /* 0x0000004a581d7223 */ /* 0x080fe2000001001d */
[----:B------:R-:W-:Y:S01]  /*0960*/  FFMA.FTZ R86, R17, R74, R86 ;  /* 0x0000004a11567223 */ /* 0x000fe20000010056 */
[-C--:B------:R-:W-:Y:S01]  /*0970*/  FMUL.FTZ R89, R26, R69.reuse ;  /* 0x000000451a597220 */ /* 0x080fe20000410000 */
[----:B------:R-:W-:Y:S01]  /*0980*/  FADD.FTZ R66, R66, R69 ;  /* 0x0000004542427221 */ /* 0x000fe20000010000 */
[----:B------:R-:W-:Y:S01]  /*0990*/  FFMA.FTZ R38, R85, R69, R38 ;  /* 0x0000004555267223 */ /* 0x000fe20000010026 */
[----:B------:R-:W-:-:S02]  /*09a0*/  HADD2.F32 R68, -RZ, R75.H1_H1 ;  /* 0x3000004bff447230 */ /* 0x000fc40000004100 */
        /* <DEDUP_REMOVED lines=12> */
[----:B------:R-:W-:Y:S01]  /*0a70*/  FFMA.FTZ R69, R77, R72, R68 ;  /* 0x000000484d457223 */ /* 0x000fe20000010044 */
[----:B------:R-:W-:-:S02]  /*0a80*/  HADD2.F32 R83, -RZ, R75.H0_H0 ;  /* 0x2000004bff537230 */ /* 0x000fc40000004100 */
[----:B------:R-:W-:Y:S01]  /*0a90*/  FADD.FTZ R70, R70, R81 ;  /* 0x0000005146467221 */ /* 0x000fe20000010000 */
[----:B------:R-:W-:-:S03]  /*0aa0*/  FFMA.FTZ R68, R84, R81, R69 ;  /* 0x0000005154447223 */ /* 0x000fc60000010045 */
        /* <DEDUP_REMOVED lines=8> */
[----:B------:R-:W-:Y:S01]  /*0b30*/  FFMA.FTZ R69, R85, R83, R70 ;  /* 0x0000005355457223 */ /* 0x000fe20000010046 */
[----:B------:R-:W-:Y:S01]  /*0b40*/  FADD.FTZ R62, R62, R91 ;  /* 0x0000005b3e3e7221 */ /* 0x000fe20000010000 */
[----:B------:R-:W-:Y:S01]  /*0b50*/  FFMA.FTZ R34, R77, R91, R34 ;  /* 0x0000005b4d227223 */ /* 0x000fe20000010022 */
[----:B------:R-:W-:Y:S01]  /*0b60*/  FADD.FTZ R75, R68, R87 ;  /* 0x00000057444b7221 */ /* 0x000fe20000010000 */
[----:B------:R-:W-:-:S07]  /*0b70*/  FFMA.FTZ R74, R90, R87, R69 ;  /* 0x000000575a4a7223 */ /* 0x000fce0000010045 */
.L_x_1313:
[----:B------:R-:W-:Y:S05]  /*0b80*/  BSYNC.RECONVERGENT B1 ;  /* 0x0000000000017941 */ /* 0x000fea0003800200 */
.L_x_1312:
        /* <DEDUP_REMOVED lines=21> */
.L_x_1339:
        /* <DEDUP_REMOVED lines=41> */
[----:B------:R-:W-:-:S02]  /*0f70*/  F2FP.F16.F32.PACK_AB R71, R70, R71 ;  /* 0x000000474647723e */ /* 0x000fc400000000ff */
[----:B------:R-:W-:Y:S02]  /*0f80*/  F2FP.F16.F32.PACK_AB R69, R74, R69 ;  /* 0x000000454a45723e */ /* 0x000fe400000000ff */
[----:B------:R-:W-:Y:S02]  /*0f90*/  F2FP.F16.F32.PACK_AB R70, R92, R75 ;  /* 0x0000004b5c46723e */ /* 0x000fe400000000ff */
[----:B------:R-:W-:Y:S01]  /*0fa0*/  F2FP.F16.F32.PACK_AB R68, R93, R68 ;  /* 0x000000445d44723e */ /* 0x000fe200000000ff */
[----:B------:R-:W-:Y:S06]  /*0fb0*/  BRA `(.L_x_1320) ;  /* 0x0000001000587947 */ /* 0x000fec0003800000 */
.L_x_1319:
        /* <DEDUP_REMOVED lines=33> */
.L_x_1318:
        /* <DEDUP_REMOVED lines=36> */
.L_x_1321:
        /* <DEDUP_REMOVED lines=27> */
[----:B------:R-:W-:Y:S02]  /*15c0*/  F2FP.F16.F32.PACK_AB R68, R68, R55 ;  /* 0x000000374444723e */ /* 0x000fe400000000ff */
[----:B------:R-:W-:Y:S02]  /*15d0*/  MOV R59, R71 ;  /* 0x00000047003b7202 */ /* 0x000fe40000000f00 */
[----:B------:R-:W-:Y:S02]  /*15e0*/  MOV R58, R70 ;  /* 0x00000046003a7202 */ /* 0x000fe40000000f00 */
[----:B------:R-:W-:-:S02]  /*15f0*/  MOV R57, R69 ;  /* 0x0000004500397202 */ /* 0x000fc40000000f00 */
[----:B------:R-:W-:Y:S02]  /*1600*/  MOV R56, R68 ;  /* 0x0000004400387202 */ /* 0x000fe40000000f00 */
[----:B------:R-:W-:Y:S02]  /*1610*/  MOV R55, R71 ;  /* 0x0000004700377202 */ /* 0x000fe40000000f00 */
[----:B------:R-:W-:Y:S02]  /*1620*/  MOV R54, R70 ;  /* 0x0000004600367202 */ /* 0x000fe40000000f00 */
[----:B------:R-:W-:Y:S02]  /*1630*/  MOV R53, R69 ;  /* 0x0000004500357202 */ /* 0x000fe40000000f00 */
[----:B------:R-:W-:Y:S01]  /*1640*/  MOV R52, R68 ;  /* 0x0000004400347202 */ /* 0x000fe20000000f00 */
[----:B------:R-:W-:Y:S06]  /*1650*/  BRA `(.L_x_1320) ;  /* 0x0000000800b07947 */ /* 0x000fec0003800000 */
.L_x_1317:
        /* <DEDUP_REMOVED lines=14> */
[--C-:B------:R-:W-:Y:S02]  /*1740*/  HADD2.F32 R71, -RZ, R11.reuse.H1_H1 ;  /* 0x3000000bff477230 */ /* 0x100fe40000004100 */
[----:B------:R-:W-:Y:S01]  /*1750*/  FADD.FTZ R74, R73, -R74 ;  /* 0x8000004a494a7221 */ /* 0x000fe20000010000 */
[----:B------:R-:W-:-:S02]  /*1760*/  HADD2.F32 R69, -RZ, R11.H0_H0 ;  /* 0x2000000bff457230 */ /* 0x000fc40000004100 */
[----:B------:R-:W-:Y:S01]  /*1770*/  FADD.FTZ R70, R87, -R70 ;  /* 0x8000004657467221 */ /* 0x000fe20000010000 */
[----:B------:R-:W-:Y:S01]  /*1780*/  FADD.FTZ R91, R72, -R91 ;  /* 0x8000005b485b7221 */ /* 0x000fe20000010000 */
[----:B------:R-:W-:Y:S02]  /*1790*/  FADD.FTZ R68, R81, -R68 ;  /* 0x8000004451447221 */ /* 0x000fe40000010000 */
[----:B-----5:R-:W-:Y:S01]  /*17a0*/  FFMA.FTZ R71, R80, R70, R71 ;  /* 0x0000004650477223 */ /* 0x020fe20000010047 */
[----:B------:R-:W-:-:S04]  /*17b0*/  FADD.FTZ R70, R83, -R92 ;  /* 0x8000005c53467221 */ /* 0x000fc80000010000 */
[----:B------:R-:W-:Y:S01]  /*17c0*/  FFMA.FTZ R70, R80, R70, R69 ;  /* 0x0000004650467223 */ /* 0x000fe20000010045 */
[----:B------:R-:W-:-:S04]  /*17d0*/  HADD2.F32 R69, -RZ, R10.H0_H0 ;  /* 0x2000000aff457230 */ /* 0x000fc80000004100 */
[----:B------:R-:W-:Y:S01]  /*17e0*/  F2FP.F16.F32.PACK_AB R71, R71, R70 ;  /* 0x000000464747723e */ /* 0x000fe200000000ff */
[----:B------:R-:W-:Y:S01]  /*17f0*/  FADD.FTZ R70, R86, -R93 ;  /* 0x8000005d56467221 */ /* 0x000fe20000010000 */
[----:B------:R-:W-:Y:S02]  /*1800*/  HADD2.F32 R93, -RZ, R10.H1_H1 ;  /* 0x3000000aff5d7230 */ /* 0x000fe40000004100 */
[----:B------:R-:W-:Y:S01]  /*1810*/  FFMA.FTZ R69, R80, R74, R69 ;  /* 0x0000004a50457223 */ /* 0x000fe20000010045 */
[----:B------:R-:W-:Y:S01]  /*1820*/  FADD.FTZ R74, R76, -R75 ;  /* 0x8000004b4c4a7221 */ /* 0x000fe20000010000 */
[----:B------:R-:W-:Y:S02]  /*1830*/  HADD2.F32 R75, -RZ, R8.H0_H0 ;  /* 0x20000008ff4b7230 */ /* 0x000fe40000004100 */
[----:B------:R-:W-:-:S03]  /*1840*/  FFMA.FTZ R70, R80, R70, R93 ;  /* 0x0000004650467223 */ /* 0x000fc6000001005d */
[----:B------:R-:W-:Y:S01]  /*1850*/  FFMA.FTZ R75, R80, R74, R75 ;  /* 0x0000004a504b7223 */ /* 0x000fe2000001004b */
[----:B------:R-:W-:Y:S01]  /*1860*/  FADD.FTZ R74, R78, -R89 ;  /* 0x800000594e4a7221 */ /* 0x000fe20000010000 */
[----:B------:R-:W-:Y:S01]  /*1870*/  F2FP.F16.F32.PACK_AB R70, R70, R69 ;  /* 0x000000454646723e */ /* 0x000fe200000000ff */
[----:B------:R-:W-:Y:S02]  /*1880*/  HADD2.F32 R69, -RZ, R9.H0_H0 ;  /* 0x20000009ff457230 */ /* 0x000fe40000004100 */
[----:B------:R-:W-:-:S03]  /*1890*/  HADD2.F32 R89, -RZ, R8.H1_H1 ;  /* 0x30000008ff597230 */ /* 0x000fc60000004100 */
[----:B------:R-:W-:Y:S01]  /*18a0*/  FFMA.FTZ R69, R80, R91, R69 ;  /* 0x0000005b50457223 */ /* 0x000fe20000010045 */
[----:B------:R-:W-:-:S05]  /*18b0*/  HADD2.F32 R91, -RZ, R9.H1_H1 ;  /* 0x30000009ff5b7230 */ /* 0x000fca0000004100 */
[C---:B------:R-:W-:Y:S01]  /*18c0*/  FFMA.FTZ R68, R80.reuse, R68, R91 ;  /* 0x0000004450447223 */ /* 0x040fe2000001005b */
[----:B------:R-:W-:-:S04]  /*18d0*/  FFMA.FTZ R80, R80, R74, R89 ;  /* 0x0000004a50507223 */ /* 0x000fc80000010059 */
[----:B------:R-:W-:Y:S02]  /*18e0*/  F2FP.F16.F32.PACK_AB R69, R68, R69 ;  /* 0x000000454445723e */ /* 0x000fe400000000ff */
[----:B------:R-:W-:Y:S01]  /*18f0*/  F2FP.F16.F32.PACK_AB R68, R80, R75 ;  /* 0x0000004b5044723e */ /* 0x000fe200000000ff */
[----:B------:R-:W-:Y:S06]  /*1900*/  BRA `(.L_x_1320) ;  /* 0x0000000800047947 */ /* 0x000fec0003800000 */
.L_x_1323:
        /* <DEDUP_REMOVED lines=13> */
[C---:B-----5:R-:W-:Y:S01]  /*19e0*/  FFMA.FTZ R68, R80.reuse, R71, R69 ;  /* 0x0000004750447223 */ /* 0x060fe20000010045 */
[----:B------:R-:W-:Y:S01]  /*19f0*/  FADD.FTZ R71, R73, -R74 ;  /* 0x8000004a49477221 */ /* 0x000fe20000010000 */
[----:B------:R-:W-:Y:S01]  /*1a00*/  FFMA.FTZ R69, R80, R75, R92 ;  /* 0x0000004b50457223 */ /* 0x000fe2000001005c */
[----:B------:R-:W-:Y:S01]  /*1a10*/  FADD.FTZ R75, R86, -R59 ;  /* 0x8000003b564b7221 */ /* 0x000fe20000010000 */
[--C-:B------:R-:W-:Y:S02]  /*1a20*/  HADD2.F32 R59, -RZ, R10.reuse.H0_H0 ;  /* 0x2000000aff3b7230 */ /* 0x100fe40000004100 */
[----:B------:R-:W-:Y:S01]  /*1a30*/  FADD.FTZ R57, R78, -R57 ;  /* 0x800000394e397221 */ /* 0x000fe20000010000 */
[----:B------:R-:W-:-:S02]  /*1a40*/  HADD2.F32 R92, -RZ, R10.H1_H1 ;  /* 0x3000000aff5c7230 */ /* 0x000fc40000004100 */
[C---:B------:R-:W-:Y:S01]  /*1a50*/  FFMA.FTZ R74, R80.reuse, R71, R59 ;  /* 0x00000047504a7223 */ /* 0x040fe2000001003b */
[----:B------:R-:W-:Y:S02]  /*1a60*/  FADD.FTZ R71, R87, -R70 ;  /* 0x8000004657477221 */ /* 0x000fe40000010000 */
[C---:B------:R-:W-:Y:S01]  /*1a70*/  FFMA.FTZ R59, R80.reuse, R75, R92 ;  /* 0x0000004b503b7223 */ /* 0x040fe2000001005c */
[----:B------:R-:W-:Y:S01]  /*1a80*/  FADD.FTZ R75, R83, -R58 ;  /* 0x8000003a534b7221 */ /* 0x000fe20000010000 */
[----:B------:R-:W-:Y:S02]  /*1a90*/  HADD2.F32 R58, -RZ, R11.H0_H0 ;  /* 0x2000000bff3a7230 */ /* 0x000fe40000004100 */
[C---:B------:R-:W-:Y:S01]  /*1aa0*/  FFMA.FTZ R71, R80.reuse, R71, R89 ;  /* 0x0000004750477223 */ /* 0x040fe20000010059 */
[----:B------:R-:W-:Y:S02]  /*1ab0*/  HADD2.F32 R89, -RZ, R9.H1_H1 ;  /* 0x30000009ff597230 */ /* 0x000fe40000004100 */
[----:B------:R-:W-:Y:S01]  /*1ac0*/  FFMA.FTZ R70, R80, R75, R58 ;  /* 0x0000004b50467223 */ /* 0x000fe2000001003a */
[----:B------:R-:W-:Y:S01]  /*1ad0*/  FADD.FTZ R75, R81, -R56 ;  /* 0x80000038514b7221 */ /* 0x000fe20000010000 */
[----:B------:R-:W-:-:S03]  /*1ae0*/  HADD2.F32 R56, -RZ, R8.H1_H1 ;  /* 0x30000008ff387230 */ /* 0x000fc60000004100 */
[C---:B------:R-:W-:Y:S01]  /*1af0*/  FFMA.FTZ R58, R80.reuse, R75, R89 ;  /* 0x0000004b503a7223 */ /* 0x040fe20000010059 */
[----:B------:R-:W-:Y:S01]  /*1b00*/  F2FP.F16.F32.PACK_AB R71, R71, R70 ;  /* 0x000000464747723e */ /* 0x000fe200000000ff */
[----:B------:R-:W-:Y:S01]  /*1b10*/  FFMA.FTZ R57, R80, R57, R56 ;  /* 0x0000003950397223 */ /* 0x000fe20000010038 */
        /* <DEDUP_REMOVED lines=8> */
.L_x_1322:
        /* <DEDUP_REMOVED lines=44> */
.L_x_1324:
        /* <DEDUP_REMOVED lines=9> */
[----:B------:R-:W-:Y:S02]  /*1ef0*/  HADD2.F32 R57, -RZ, R8.H0_H0 ;  /* 0x20000008ff397230 */ /* 0x000fe40000004100 */
[----:B------:R-:W-:Y:S01]  /*1f00*/  FADD.FTZ R55, R76, -R55 ;  /* 0x800000374c377221 */ /* 0x000fe20000010000 */
[----:B------:R-:W-:-:S02]  /*1f10*/  HADD2.F32 R56, -RZ, R9.H0_H0 ;  /* 0x20000009ff387230 */ /* 0x000fc40000004100 */
[----:B------:R-:W-:Y:S01]  /*1f20*/  FADD.FTZ R59, R86, -R59 ;  /* 0x8000003b563b7221 */ /* 0x000fe20000010000 */
[--C-:B-1----:R-:W-:Y:S02]  /*1f30*/  HADD2.F32 R71, -RZ, R11.reuse.H1_H1 ;  /* 0x3000000bff477230 */ /* 0x102fe40000004100 */
[C---:B-----5:R-:W-:Y:S01]  /*1f40*/  FFMA.FTZ R68, R80.reuse, R55, R57 ;  /* 0x0000003750447223 */ /* 0x060fe20000010039 */
[--C-:B------:R-:W-:Y:S02]  /*1f50*/  HADD2.F32 R57, -RZ, R10.reuse.H0_H0 ;  /* 0x2000000aff397230 */ /* 0x100fe40000004100 */
[----:B------:R-:W-:Y:S01]  /*1f60*/  FFMA.FTZ R69, R80, R69, R56 ;  /* 0x0000004550457223 */ /* 0x000fe20000010038 */
[----:B------:R-:W-:Y:S01]  /*1f70*/  FADD.FTZ R55, R73, -R58 ;  /* 0x8000003a49377221 */ /* 0x000fe20000010000 */
[----:B------:R-:W-:Y:S02]  /*1f80*/  HADD2.F32 R56, -RZ, R10.H1_H1 ;  /* 0x3000000aff387230 */ /* 0x000fe40000004100 */
[----:B------:R-:W-:Y:S01]  /*1f90*/  FADD.FTZ R53, R78, -R53 ;  /* 0x800000354e357221 */ /* 0x000fe20000010000 */
[C---:B------:R-:W-:Y:S01]  /*1fa0*/  FFMA.FTZ R55, R80.reuse, R55, R57 ;  /* 0x0000003750377223 */ /* 0x040fe20000010039 */
[----:B------:R-:W-:Y:S01]  /*1fb0*/  FADD.FTZ R57, R83, -R54 ;  /* 0x8000003653397221 */ /* 0x000fe20000010000 */
[----:B------:R-:W-:Y:S01]  /*1fc0*/  FFMA.FTZ R56, R80, R59, R56 ;  /* 0x0000003b50387223 */ /* 0x000fe20000010038 */
[----:B------:R-:W-:Y:S01]  /*1fd0*/  FADD.FTZ R59, R87, -R70 ;  /* 0x80000046573b7221 */ /* 0x000fe20000010000 */
[----:B------:R-:W-:-:S03]  /*1fe0*/  HADD2.F32 R54, -RZ, R11.H0_H0 ;  /* 0x2000000bff367230 */ /* 0x000fc60000004100 */
[C---:B------:R-:W-:Y:S01]  /*1ff0*/  FFMA.FTZ R58, R80.reuse, R59, R71 ;  /* 0x0000003b503a7223 */ /* 0x040fe20000010047 */
[----:B------:R-:W-:Y:S02]  /*2000*/  HADD2.F32 R59, -RZ, R9.H1_H1 ;  /* 0x30000009ff3b7230 */ /* 0x000fe40000004100 */
[----:B------:R-:W-:Y:S01]  /*2010*/  FFMA.FTZ R71, R80, R57, R54 ;  /* 0x0000003950477223 */ /* 0x000fe20000010036 */
[----:B------:R-:W-:Y:S01]  /*2020*/  FADD.FTZ R57, R81, -R52 ;  /* 0x8000003451397221 */ /* 0x000fe20000010000 */
[----:B------:R-:W-:Y:S01]  /*2030*/  HADD2.F32 R52, -RZ, R8.H1_H1 ;  /* 0x30000008ff347230 */ /* 0x000fe20000004100 */
[----:B------:R-:W-:Y:S02]  /*2040*/  F2FP.F16.F32.PACK_AB R70, R56, R55 ;  /* 0x000000373846723e */ /* 0x000fe400000000ff */
[----:B------:R-:W-:Y:S01]  /*2050*/  FFMA.FTZ R54, R80, R57, R59 ;  /* 0x0000003950367223 */ /* 0x000fe2000001003b */
[----:B------:R-:W-:Y:S01]  /*2060*/  F2FP.F16.F32.PACK_AB R71, R58, R71 ;  /* 0x000000473a47723e */ /* 0x000fe200000000ff */
[----:B------:R-:W-:Y:S01]  /*2070*/  FFMA.FTZ R53, R80, R53, R52 ;  /* 0x0000003550357223 */ /* 0x000fe20000010034 */
[----:B------:R-:W-:-:S02]  /*2080*/  MOV R58, R70 ;  /* 0x00000046003a7202 */ /* 0x000fc40000000f00 */
[----:B------:R-:W-:Y:S02]  /*2090*/  F2FP.F16.F32.PACK_AB R69, R54, R69 ;  /* 0x000000453645723e */ /* 0x000fe400000000ff */
[----:B------:R-:W-:Y:S02]  /*20a0*/  F2FP.F16.F32.PACK_AB R68, R53, R68 ;  /* 0x000000443544723e */ /* 0x000fe400000000ff */
[----:B------:R-:W-:Y:S02]  /*20b0*/  MOV R59, R71 ;  /* 0x00000047003b7202 */ /* 0x000fe40000000f00 */
[----:B------:R-:W-:Y:S02]  /*20c0*/  MOV R57, R69 ;  /* 0x0000004500397202 */ /* 0x000fe40000000f00 */
[----:B------:R-:W-:Y:S02]  /*20d0*/  MOV R56, R68 ;  /* 0x0000004400387202 */ /* 0x000fe40000000f00 */
[----:B------:R-:W-:-:S02]  /*20e0*/  MOV R55, R71 ;  /* 0x0000004700377202 */ /* 0x000fc40000000f00 */
[----:B------:R-:W-:Y:S02]  /*20f0*/  MOV R54, R70 ;  /* 0x0000004600367202 */ /* 0x000fe40000000f00 */
[----:B------:R-:W-:Y:S02]  /*2100*/  MOV R53, R69 ;  /* 0x0000004500357202 */ /* 0x000fe40000000f00 */
[----:B------:R-:W-:-:S07]  /*2110*/  MOV R52, R68 ;  /* 0x0000004400347202 */ /* 0x000fce0000000f00 */
.L_x_1320:
        /* <DEDUP_REMOVED lines=13> */
.L_x_1316:
[----:B------:R-:W-:Y:S05]  /*21f0*/  BSYNC.RECONVERGENT B1 ;  /* 0x0000000000017941 */ /* 0x000fea0003800200 */
.L_x_1315:
[----:B------:R-:W3:Y:S02]  /*2200*/  LDC.64 R68, c[0x0][0x380] ;  /* 0x0000e000ff447b82 */ /* 0x000ee40000000a00 */
[----:B---3--:R-:W-:-:S04]  /*2210*/  LEA R5, R68, R5, 0x2 ;  /* 0x0000000544057211 */ /* 0x008fc800078e10ff */
[----:B------:R-:W-:-:S13]  /*2220*/  ISETP.GE.AND P0, PT, R5, R69, PT ;  /* 0x000000450500720c */ /* 0x000fda0003f06270 */
[----:B------:R-:W-:Y:S05]  /*2230*/  @!P0 BRA `(.L_x_1325) ;  /* 0xffffffe000388947 */ /* 0x000fea000383ffff */
.L_x_1311:
[----:B------:R-:W-:Y:S05]  /*2240*/  BSYNC B0 ;  /* 0x0000000000007941 */ /* 0x000fea0003800000 */
.L_x_1310:
[----:B------:R-:W3:Y:S01]  /*2250*/  S2R R53, SR_TID.X ;  /* 0x0000000000357919 */ /* 0x000ee20000002100 */
[----:B------:R-:W-:Y:S01]  /*2260*/  MOV R3, 0x400 ;  /* 0x0000040000037802 */ /* 0x000fe20000000f00 */
[----:B------:R-:W-:Y:S05]  /*2270*/  WARPSYNC.ALL ;  /* 0x0000000000007948 */ /* 0x000fea0003800000 */
[----:B------:R-:W4:Y:S01]  /*2280*/  S2R R4, SR_CgaCtaId ;  /* 0x0000000000047919 */ /* 0x000f220000008800 */
[----:B------:R-:W-:Y:S01]  /*2290*/  IMAD R52, R0, UR9, RZ ;  /* 0x0000000900347c24 */ /* 0x000fe2000f8e02ff */
[----:B------:R-:W1:Y:S01]  /*22a0*/  LDCU.128 UR16, c[0x0][0x440] ;  /* 0x00008800ff1077ac */ /* 0x000e620008000c00 */
[----:B------:R-:W-:Y:S01]  /*22b0*/  BSSY.RECONVERGENT B0, `(.L_x_1326) ;  /* 0x000007a000007945 */ /* 0x000fe20003800200 */
[----:B------:R-:W2:Y:S01]  /*22c0*/  LDCU.128 UR20, c[0x0][0x450] ;  /* 0x00008a00ff1477ac */ /* 0x000ea20008000c00 */
[----:B---3--:R-:W-:-:S02]  /*22d0*/  LOP3.LUT R2, R53, 0x60, RZ, 0xc0, !PT ;  /* 0x0000006035027812 */ /* 0x008fc400078ec0ff */
[----:B------:R-:W-:Y:S02]  /*22e0*/  IADD3 R52, P0, PT, R52, R53, RZ ;  /* 0x0000003534347210 */ /* 0x000fe40007f1e0ff */
[----:B------:R-:W-:Y:S02]  /*22f0*/  LOP3.LUT R2, R2, 0x1f, R53, 0xf8, !PT ;  /* 0x0000001f02027812 */ /* 0x000fe400078ef835 */
[----:B----4-:R-:W-:-:S04]  /*2300*/  LEA R3, R4, R3, 0x18 ;  /* 0x0000000304037211 */ /* 0x010fc800078ec0ff */
[-C--:B------:R-:W-:Y:S02]  /*2310*/  LEA R2, R2, R3.reuse, 0x5 ;  /* 0x0000000302027211 */ /* 0x080fe400078e28ff */
[----:B------:R-:W-:-:S03]  /*2320*/  LEA R3, R53, R3, 0x2 ;  /* 0x0000000335037211 */ /* 0x000fc600078e10ff */
[----:B------:R-:W-:Y:S04]  /*2330*/  STS.128 [R2], R48 ;  /* 0x0000003002007388 */ /* 0x000fe80000000c00 */
[----:B------:R-:W-:Y:S01]  /*2340*/  STS.128 [R2+0x10], R44 ;  /* 0x0000102c02007388 */ /* 0x000fe20000000c00 */
[----:B------:R-:W-:Y:S06]  /*2350*/  BAR.SYNC.DEFER_BLOCKING 0x0 ;  /* 0x0000000000007b1d */ /* 0x000fec0000010000 */
[----:B------:R-:W3:Y:S04]  /*2360*/  LDS R4, [R3] ;  /* 0x0000000003047984 */ /* 0x000ee80000000800 */
[----:B------:R-:W4:Y:S04]  /*2370*/  LDS R7, [R3+0x400] ;  /* 0x0004000003077984 */ /* 0x000f280000000800 */
[----:B------:R-:W1:Y:S04]  /*2380*/  LDS R5, [R3+0x200] ;  /* 0x0002000003057984 */ /* 0x000e680000000800 */
[----:B0-----:R-:W0:Y:S04]  /*2390*/  LDS R6, [R3+0x600] ;  /* 0x0006000003067984 */ /* 0x001e280000000800 */
[----:B------:R-:W2:Y:S04]  /*23a0*/  LDS R9, [R3+0x800] ;  /* 0x0008000003097984 */ /* 0x000ea80000000800 */
[----:B------:R-:W2:Y:S04]  /*23b0*/  LDS R8, [R3+0xa00] ;  /* 0x000a000003087984 */ /* 0x000ea80000000800 */
[----:B------:R-:W2:Y:S04]  /*23c0*/  LDS R11, [R3+0xc00] ;  /* 0x000c0000030b7984 */ /* 0x000ea80000000800 */
[----:B------:R-:W2:Y:S01]  /*23d0*/  LDS R10, [R3+0xe00] ;  /* 0x000e0000030a7984 */ /* 0x000ea20000000800 */
[----:B------:R-:W-:Y:S01]  /*23e0*/  BAR.SYNC.DEFER_BLOCKING 0x0 ;  /* 0x0000000000007b1d */ /* 0x000fe20000010000 */
[----:B---3--:R-:W-:-:S04]  /*23f0*/  FADD.FTZ R4, RZ, R4 ;  /* 0x00000004ff047221 */ /* 0x008fc80000010000 */
[----:B----4-:R-:W-:Y:S01]  /*2400*/  FADD.FTZ R4, R4, R7 ;  /* 0x0000000704047221 */ /* 0x010fe20000010000 */
[----:B-1----:R-:W-:-:S04]  /*2410*/  FADD.FTZ R5, RZ, R5 ;  /* 0x00000005ff057221 */ /* 0x002fc80000010000 */
[----:B0-----:R-:W-:Y:S01]  /*2420*/  FADD.FTZ R5, R5, R6 ;  /* 0x0000000605057221 */ /* 0x001fe20000010000 */
[----:B------:R0:W-:Y:S01]  /*2430*/  STS.128 [R2], R40 ;  /* 0x0000002802007388 */ /* 0x0001e20000000c00 */
[----:B--2---:R-:W-:-:S03]  /*2440*/  FADD.FTZ R4, R4, R9 ;  /* 0x0000000904047221 */ /* 0x004fc60000010000 */
[----:B------:R1:W-:Y:S01]  /*2450*/  STS.128 [R2+0x10], R28 ;  /* 0x0000101c02007388 */ /* 0x0003e20000000c00 */
[----:B------:R-:W-:Y:S01]  /*2460*/  FADD.FTZ R5, R5, R8 ;  /* 0x0000000805057221 */ /* 0x000fe20000010000 */
[----:B------:R-:W-:Y:S01]  /*2470*/  BAR.SYNC.DEFER_BLOCKING 0x0 ;  /* 0x0000000000007b1d */ /* 0x000fe20000010000 */
[----:B------:R-:W-:Y:S02]  /*2480*/  FADD.FTZ R11, R4, R11 ;  /* 0x0000000b040b7221 */ /* 0x000fe40000010000 */
[----:B------:R-:W-:Y:S01]  /*2490*/  FADD.FTZ R9, R5, R10 ;  /* 0x0000000a05097221 */ /* 0x000fe20000010000 */
[----:B0-----:R-:W-:Y:S02]  /*24a0*/  IADD3.X R41, PT, PT, RZ, RZ, RZ, P0, !PT ;  /* 0x000000ffff297210 */ /* 0x001fe400007fe4ff */
[----:B------:R-:W-:Y:S02]  /*24b0*/  SHF.L.U32 R40, R52, 0x2, RZ ;  /* 0x0000000234287819 */ /* 0x000fe400000006ff */
[----:B-1----:R-:W-:-:S02]  /*24c0*/  LOP3.LUT R29, R53, 0x7f, RZ, 0x3c, !PT ;  /* 0x0000007f351d7812 */ /* 0x002fc400078e3cff */
[----:B------:R-:W-:Y:S02]  /*24d0*/  SHF.L.U64.HI R41, R52, 0x2, R41 ;  /* 0x0000000234297819 */ /* 0x000fe40000010229 */
[----:B------:R-:W-:-:S04]  /*24e0*/  IADD3 R30, PT, PT, R29, R0, RZ ;  /* 0x000000001d1e7210 */ /* 0x000fc80007ffe0ff */
[C---:B------:R-:W-:Y:S02]  /*24f0*/  ISETP.GE.U32.AND P1, PT, R30.reuse, 0x80, PT ;  /* 0x000000801e00780c */ /* 0x040fe40003f26070 */
[----:B------:R-:W-:Y:S01]  /*2500*/  ISETP.GE.U32.AND P0, PT, R30, 0x100, PT ;  /* 0x000001001e00780c */ /* 0x000fe20003f06070 */
        /* <DEDUP_REMOVED lines=41> */
[C---:B------:R-:W-:Y:S02]  /*27a0*/  IADD3 R32, P2, PT, R40.reuse, UR22, RZ ;  /* 0x0000001628207c10 */ /* 0x040fe4000ff5e0ff */
[----:B-1----:R-:W-:-:S02]  /*27b0*/  IADD3 R36, P3, PT, R40, UR18, RZ ;  /* 0x0000001228247c10 */ /* 0x002fc4000ff7e0ff */
[C---:B------:R-:W-:Y:S02]  /*27c0*/  IADD3.X R45, PT, PT, R41.reuse, UR17, RZ, P4, !PT ;  /* 0x00000011292d7c10 */ /* 0x040fe4000a7fe4ff */
[C---:B------:R-:W-:Y:S02]  /*27d0*/  IADD3.X R47, PT, PT, R41.reuse, UR19, RZ, P3, !PT ;  /* 0x00000013292f7c10 */ /* 0x040fe40009ffe4ff */
[----:B------:R-:W-:Y:S02]  /*27e0*/  IADD3 R30, P3, PT, R40, UR20, RZ ;  /* 0x00000014281e7c10 */ /* 0x000fe4000ff7e0ff */
        /* <DEDUP_REMOVED lines=38> */
.L_x_1327:
[----:B------:R-:W-:Y:S05]  /*2a50*/  BSYNC.RECONVERGENT B0 ;  /* 0x0000000000007941 */ /* 0x000fea0003800200 */
.L_x_1326:
        /* <DEDUP_REMOVED lines=15> */
.L_x_1314:
[----:B------:R-:W-:Y:S01]  /*2b50*/  HFMA2 R70, -RZ, RZ, 0, 5.9604644775390625e-08 ;  /* 0x00000001ff467431 */ /* 0x000fe200000001ff */
[----:B------:R-:W-:Y:S01]  /*2b60*/  BSSY B1, `(.L_x_1328) ;  /* 0x0000006000017945 */ /* 0x000fe20003800000 */
[----:B--2---:R-:W-:Y:S02]  /*2b70*/  MOV R69, 0x1f ;  /* 0x0000001f00457802 */ /* 0x004fe40000000f00 */
[----:B------:R-:W-:-:S07]  /*2b80*/  MOV R68, 0xffffffff ;  /* 0xffffffff00447802 */ /* 0x000fce0000000f00 */
[----:B0----5:R-:W-:Y:S05]  /*2b90*/  WARPSYNC.COLLECTIVE R68, `(.L_x_1329) ;  /* 0x0000000044087348 */ /* 0x021fea0003c00000 */
[----:B------:R1:W2:Y:S02]  /*2ba0*/  SHFL.BFLY P0, R92, R75, R70, R69 ;  /* 0x0c0000464b5c7389 */ /* 0x0002a40000000045 */
[----:B012--5:R-:W-:Y:S05]  /*2bb0*/  ENDCOLLECTIVE ;  /* 0x000000000000791b */ /* 0x027fea0003800000 */
.L_x_1329:
[----:B------:R-:W-:Y:S05]  /*2bc0*/  BSYNC B1 ;  /* 0x0000000000017941 */ /* 0x000fea0003800000 */
.L_x_1328:
        /* <DEDUP_REMOVED lines=8> */
.L_x_1330:
[----:B------:R-:W-:Y:S01]  /*2c50*/  MOV R75, R71 ;  /* 0x00000047004b7202 */ /* 0x000fe20000000f00 */
[----:B------:R-:W-:Y:S01]  /*2c60*/  HFMA2 R70, -RZ, RZ, 0, 1.1920928955078125e-07 ;  /* 0x00000002ff467431 */ /* 0x000fe200000001ff */
[----:B------:R-:W-:-:S07]  /*2c70*/  MOV R89, R92 ;  /* 0x0000005c00597202 */ /* 0x000fce0000000f00 */
[----:B------:R-:W-:Y:S05]  /*2c80*/  WARPSYNC.COLLECTIVE R68, `(.L_x_1331) ;  /* 0x0000000044087348 */ /* 0x000fea0003c00000 */
[----:B------:R0:W1:Y:S02]  /*2c90*/  SHFL.BFLY P0, R92, R75, R70, R69 ;  /* 0x0c0000464b5c7389 */ /* 0x0000640000000045 */
[----:B01----:R-:W-:Y:S05]  /*2ca0*/  ENDCOLLECTIVE ;  /* 0x000000000000791b */ /* 0x003fea0003800000 */
.L_x_1331:
[----:B------:R-:W-:-:S05]  /*2cb0*/  FADD.FTZ R93, R89, R74 ;  /* 0x0000004a595d7221 */ /* 0x000fca0000010000 */
[----:B------:R-:W-:Y:S01]  /*2cc0*/  MOV R75, R93 ;  /* 0x0000005d004b7202 */ /* 0x000fe20000000f00 */
[----:B------:R-:W-:-:S07]  /*2cd0*/  FADD.FTZ R89, R71, R92 ;  /* 0x0000005c47597221 */ /* 0x000fce0000010000 */
[----:B------:R-:W-:Y:S05]  /*2ce0*/  WARPSYNC.COLLECTIVE R68, `(.L_x_1332) ;  /* 0x0000000044087348 */ /* 0x000fea0003c00000 */
[----:B------:R0:W1:Y:S02]  /*2cf0*/  SHFL.BFLY P0, R92, R75, R70, R69 ;  /* 0x0c0000464b5c7389 */ /* 0x0000640000000045 */
[----:B01----:R-:W-:Y:S05]  /*2d00*/  ENDCOLLECTIVE ;  /* 0x000000000000791b */ /* 0x003fea0003800000 */
.L_x_1332:
[----:B------:R-:W-:Y:S01]  /*2d10*/  MOV R75, R89 ;  /* 0x00000059004b7202 */ /* 0x000fe20000000f00 */
[----:B------:R-:W-:Y:S01]  /*2d20*/  HFMA2 R70, -RZ, RZ, 0, 2.384185791015625e-07 ;  /* 0x00000004ff467431 */ /* 0x000fe200000001ff */
[----:B------:R-:W-:-:S07]  /*2d30*/  MOV R91, R92 ;  /* 0x0000005c005b7202 */ /* 0x000fce0000000f00 */
[----:B------:R-:W-:Y:S05]  /*2d40*/  WARPSYNC.COLLECTIVE R68, `(.L_x_1333) ;  /* 0x0000000044087348 */ /* 0x000fea0003c00000 */
[----:B------:R0:W1:Y:S02]  /*2d50*/  SHFL.BFLY P0, R92, R75, R70, R69 ;  /* 0x0c0000464b5c7389 */ /* 0x0000640000000045 */
[----:B01----:R-:W-:Y:S05]  /*2d60*/  ENDCOLLECTIVE ;  /* 0x000000000000791b */ /* 0x003fea0003800000 */
.L_x_1333:
[----:B------:R-:W-:-:S05]  /*2d70*/  FADD.FTZ R93, R93, R91 ;  /* 0x0000005b5d5d7221 */ /* 0x000fca0000010000 */
[----:B------:R-:W-:Y:S01]  /*2d80*/  MOV R75, R93 ;  /* 0x0000005d004b7202 */ /* 0x000fe20000000f00 */
[----:B------:R-:W-:-:S07]  /*2d90*/  FADD.FTZ R91, R89, R92 ;  /* 0x0000005c595b7221 */ /* 0x000fce0000010000 */
[----:B------:R-:W-:Y:S05]  /*2da0*/  WARPSYNC.COLLECTIVE R68, `(.L_x_1334) ;  /* 0x0000000044087348 */ /* 0x000fea0003c00000 */
[----:B------:R0:W1:Y:S02]  /*2db0*/  SHFL.BFLY P0, R92, R75, R70, R69 ;  /* 0x0c0000464b5c7389 */ /* 0x0000640000000045 */
[----:B01----:R-:W-:Y:S05]  /*2dc0*/  ENDCOLLECTIVE ;  /* 0x000000000000791b */ /* 0x003fea0003800000 */
.L_x_1334:
[----:B------:R-:W-:Y:S01]  /*2dd0*/  MOV R75, R91 ;  /* 0x0000005b004b7202 */ /* 0x000fe20000000f00 */
[----:B------:R-:W-:Y:S01]  /*2de0*/  HFMA2 R70, -RZ, RZ, 0, 4.76837158203125e-07 ;  /* 0x00000008ff467431 */ /* 0x000fe200000001ff */
[----:B------:R-:W-:-:S07]  /*2df0*/  MOV R74, R92 ;  /* 0x0000005c004a7202 */ /* 0x000fce0000000f00 */
[----:B------:R-:W-:Y:S05]  /*2e00*/  WARPSYNC.COLLECTIVE R68, `(.L_x_1335) ;  /* 0x0000000044087348 */ /* 0x000fea0003c00000 */
[----:B------:R0:W1:Y:S02]  /*2e10*/  SHFL.BFLY P0, R92, R75, R70, R69 ;  /* 0x0c0000464b5c7389 */ /* 0x0000640000000045 */
[----:B01----:R-:W-:Y:S05]  /*2e20*/  ENDCOLLECTIVE ;  /* 0x000000000000791b */ /* 0x003fea0003800000 */
.L_x_1335:
[----:B------:R-:W-:-:S05]  /*2e30*/  FADD.FTZ R71, R93, R74 ;  /* 0x0000004a5d477221 */ /* 0x000fca0000010000 */
[----:B------:R-:W-:Y:S01]  /*2e40*/  MOV R75, R71 ;  /* 0x00000047004b7202 */ /* 0x000fe20000000f00 */
[----:B------:R-:W-:-:S07]  /*2e50*/  FADD.FTZ R74, R91, R92 ;  /* 0x0000005c5b4a7221 */ /* 0x000fce0000010000 */
[----:B------:R-:W-:Y:S05]  /*2e60*/  WARPSYNC.COLLECTIVE R68, `(.L_x_1336) ;  /* 0x0000000044087348 */ /* 0x000fea0003c00000 */
[----:B------:R0:W1:Y:S02]  /*2e70*/  SHFL.BFLY P0, R92, R75, R70, R69 ;  /* 0x0c0000464b5c7389 */ /* 0x0000640000000045 */
[----:B01----:R-:W-:Y:S05]  /*2e80*/  ENDCOLLECTIVE ;  /* 0x000000000000791b */ /* 0x003fea0003800000 */
.L_x_1336:
[----:B------:R-:W-:Y:S01]  /*2e90*/  MOV R75, R74 ;  /* 0x0000004a004b7202 */ /* 0x000fe20000000f00 */
[----:B------:R-:W-:Y:S01]  /*2ea0*/  HFMA2 R70, -RZ, RZ, 0, 9.5367431640625e-07 ;  /* 0x00000010ff467431 */ /* 0x000fe200000001ff */
[----:B------:R-:W-:-:S07]  /*2eb0*/  MOV R89, R92 ;  /* 0x0000005c00597202 */ /* 0x000fce0000000f00 */
[----:B------:R-:W-:Y:S05]  /*2ec0*/  WARPSYNC.COLLECTIVE R68, `(.L_x_1337) ;  /* 0x0000000044087348 */ /* 0x000fea0003c00000 */
[----:B------:R0:W1:Y:S02]  /*2ed0*/  SHFL.BFLY P0, R92, R75, R70, R69 ;  /* 0x0c0000464b5c7389 */ /* 0x0000640000000045 */
[----:B01----:R-:W-:Y:S05]  /*2ee0*/  ENDCOLLECTIVE ;  /* 0x000000000000791b */ /* 0x003fea0003800000 */
.L_x_1337:
[----:B------:R-:W-:-:S05]  /*2ef0*/  FADD.FTZ R71, R71, R89 ;  /* 0x0000005947477221 */ /* 0x000fca0000010000 */
[----:B------:R-:W-:Y:S02]  /*2f00*/  MOV R75, R71 ;  /* 0x00000047004b7202 */ /* 0x000fe40000000f00 */
[----:B------:R-:W-:-:S07]  /*2f10*/  MOV R89, R92 ;  /* 0x0000005c00597202 */ /* 0x000fce0000000f00 */
[----:B------:R-:W-:Y:S05]  /*2f20*/  WARPSYNC.COLLECTIVE R68, `(.L_x_1338) ;  /* 0x0000000044087348 */ /* 0x000fea0003c00000 */
[----:B------:R0:W1:Y:S02]  /*2f30*/  SHFL.BFLY P0, R92, R75, R70, R69 ;  /* 0x0c0000464b5c7389 */ /* 0x0000640000000045 */
[----:B01----:R-:W-:Y:S05]  /*2f40*/  ENDCOLLECTIVE ;  /* 0x000000000000791b */ /* 0x003fea0003800000 */
.L_x_1338:
[----:B------:R-:W-:Y:S05]  /*2f50*/  BRA `(.L_x_1339) ;  /* 0xffffffdc00607947 */ /* 0x000fea000383ffff */
.L_x_1340:
        /* <DEDUP_REMOVED lines=10> */
.L_x_2860:


//--------------------- .text._ZN10layer_norm31ln_parallel_residual_bwd_kernelINS_13Kernel_traitsIf6__halfS2_S2_fjLj256ELj1ELj4ELj1ELj16ENS_18Kernel_traits_baseILj256EfS2_S2_S2_fjLj128EEEEELb0ELb0ELb1EEEvNS_9BwdParamsE --------------------------
	.section	.text._ZN10layer_norm31ln_parallel_residual_bwd_kernelINS_13Kernel_traitsIf6__halfS2_S2_fjLj256ELj1ELj4ELj1ELj16ENS_18Kernel_traits_baseILj256EfS2_S2_S2_fjLj128EEEEELb0ELb0ELb1EEEvNS_9BwdParamsE,"ax",@progbits
	.align	128
        .global         _ZN10layer_norm31ln_parallel_residual_bwd_kernelINS_13Kernel_traitsIf6__halfS2_S2_fjLj256ELj1ELj4ELj1ELj16ENS_18Kernel_traits_baseILj256EfS2_S2_S2_fjLj128EEEEELb0ELb0ELb1EEEvNS_9BwdParamsE
        .type           _ZN10layer_norm31ln_parallel_residual_bwd_kernelINS_13Kernel_traitsIf6__halfS2_S2_fjLj256ELj1ELj4ELj1ELj16ENS_18Kernel_traits_baseILj256EfS2_S2_S2_fjLj128EEEEELb0ELb0ELb1EEEvNS_9BwdParamsE,@function
        .size           _ZN10layer_norm31ln_parallel_residual_bwd_kernelINS_13Kernel_traitsIf6__halfS2_S2_fjLj256ELj1ELj4ELj1ELj16ENS_18Kernel_traits_baseILj256EfS2_S2_S2_fjLj128EEEEELb0ELb0ELb1EEEvNS_9BwdParamsE,(.L_x_2861 - _ZN10layer_norm31ln_parallel_residual_bwd_kernelINS_13Kernel_traitsIf6__halfS2_S2_fjLj256ELj1ELj4ELj1ELj16ENS_18Kernel_traits_baseILj256EfS2_S2_S2_fjLj128EEEEELb0ELb0ELb1EEEvNS_9BwdParamsE)
        .other          _ZN10layer_norm31ln_parallel_residual_bwd_kernelINS_13Kernel_traitsIf6__halfS2_S2_fjLj256ELj1ELj4ELj1ELj16ENS_18Kernel_traits_baseILj256EfS2_S2_S2_fjLj128EEEEELb0ELb0ELb1EEEvNS_9BwdParamsE,@"STO_CUDA_ENTRY STV_DEFAULT"
_ZN10layer_norm31ln_parallel_residual_bwd_kernelINS_13Kernel_traitsIf6__halfS2_S2_fjLj256ELj1ELj4ELj1ELj16ENS_18Kernel_traits_baseILj256EfS2_S2_S2_fjLj128EEEEELb0ELb0ELb1EEEvNS_9BwdParamsE:
.text._ZN10layer_norm31ln_parallel_residual_bwd_kernelINS_13Kernel_traitsIf6__halfS2_S2_fjLj256ELj1ELj4ELj1ELj16ENS_18Kernel_traits_baseILj256EfS2_S2_S2_fjLj128EEEEELb0ELb0ELb1EEEvNS_9BwdParamsE:
        /* <DEDUP_REMOVED lines=63> */
.L_x_1353:
        /* <DEDUP_REMOVED lines=62> */
[----:B------:R-:W-:Y:S02]  /*07d0*/  HADD2.F32 R89, -RZ, R45.H0_H0 ;  /* 0x2000002dff597230 */ /* 0x000fe40000004100 */
[----:B------:R-:W-:Y:S01]  /*07e0*/  FFMA.FTZ R67, R48, R52, R67 ;  /* 0x0000003430437223 */ /* 0x000fe20000010043 */
[----:B------:R-:W-:Y:S01]  /*07f0*/  FMUL.FTZ R52, R78, R87 ;  /* 0x000000574e347220 */ /* 0x000fe20000410000 */
[----:B------:R-:W-:Y:S01]  /*0800*/  FADD.FTZ R60, R82, R60 ;  /* 0x0000003c523c7221 */ /* 0x000fe20000010000 */
[-C--:B------:R-:W-:Y:S01]  /*0810*/  FFMA.FTZ R61, R54, R82.reuse, R61 ;  /* 0x00000052363d7223 */ /* 0x080fe2000001003d */
[----:B------:R-:W-:Y:S01]  /*0820*/  FFMA.FTZ R45, R23, R82, R84 ;  /* 0x00000052172d7223 */ /* 0x000fe20000010054 */
[----:B------:R-:W-:-:S02]  /*0830*/  HADD2.F32 R87, -RZ, R50.H0_H0 ;  /* 0x20000032ff577230 */ /* 0x000fc40000004100 */
[----:B------:R-:W-:Y:S02]  /*0840*/  HADD2.F32 R82, -RZ, R50.H1_H1 ;  /* 0x30000032ff527230 */ /* 0x000fe40000004100 */
[----:B------:R-:W-:Y:S01]  /*0850*/  FMUL.FTZ R50, R78, R79 ;  /* 0x0000004f4e327220 */ /* 0x000fe20000410000 */
[----:B------:R-:W-:Y:S01]  /*0860*/  FMUL.FTZ R79, R32, R85 ;  /* 0x00000055204f7220 */ /* 0x000fe20000410000 */
[----:B------:R-:W-:Y:S01]  /*0870*/  FADD.FTZ R58, R80, R58 ;  /* 0x0000003a503a7221 */ /* 0x000fe20000010000 */
[----:B------:R-:W-:Y:S01]  /*0880*/  FFMA.FTZ R59, R54, R80, R59 ;  /* 0x00000050363b7223 */ /* 0x000fe2000001003b */
[----:B------:R-:W-:Y:S02]  /*0890*/  HADD2.F32 R80, -RZ, R46.H1_H1 ;  /* 0x3000002eff507230 */ /* 0x000fe40000004100 */
[----:B------:R-:W-:Y:S01]  /*08a0*/  FADD.FTZ R2, R87, R2 ;  /* 0x0000000257027221 */ /* 0x000fe20000010000 */
[-C--:B------:R-:W-:Y:S01]  /*08b0*/  FFMA.FTZ R57, R50, R87.reuse, R57 ;  /* 0x0000005732397223 */ /* 0x080fe20000010039 */
[----:B------:R-:W-:Y:S01]  /*08c0*/  FFMA.FTZ R79, R24, R87, R79 ;  /* 0x00000057184f7223 */ /* 0x000fe2000001004f */
[----:B------:R-:W-:Y:S01]  /*08d0*/  FMUL.FTZ R46, R78, R81 ;  /* 0x000000514e2e7220 */ /* 0x000fe20000410000 */
[----:B------:R-:W-:-:S02]  /*08e0*/  HADD2.F32 R87, -RZ, R47.H0_H0 ;  /* 0x2000002fff577230 */ /* 0x000fc40000004100 */
[-C--:B------:R-:W-:Y:S01]  /*08f0*/  FMUL.FTZ R84, R33, R80.reuse ;  /* 0x0000005021547220 */ /* 0x080fe20000410000 */
[----:B------:R-:W-:Y:S01]  /*0900*/  FADD.FTZ R10, R85, R10 ;  /* 0x0000000a550a7221 */ /* 0x000fe20000010000 */
[----:B------:R-:W-:Y:S01]  /*0910*/  FFMA.FTZ R6, R50, R85, R6 ;  /* 0x0000005532067223 */ /* 0x000fe20000010006 */
[----:B------:R-:W-:Y:S01]  /*0920*/  FADD.FTZ R11, R80, R11 ;  /* 0x0000000b500b7221 */ /* 0x000fe20000010000 */
[----:B------:R-:W-:Y:S01]  /*0930*/  FFMA.FTZ R7, R46, R80, R7 ;  /* 0x000000502e077223 */ /* 0x000fe20000010007 */
[----:B------:R-:W-:Y:S02]  /*0940*/  HADD2.F32 R85, -RZ, R51.H0_H0 ;  /* 0x20000033ff557230 */ /* 0x000fe40000004100 */
[----:B------:R-:W-:Y:S01]  /*0950*/  FMUL.FTZ R80, R78, R83 ;  /* 0x000000534e507220 */ /* 0x000fe20000410000 */
[----:B------:R-:W-:Y:S01]  /*0960*/  FMUL.FTZ R83, R34, R87 ;  /* 0x0000005722537220 */ /* 0x000fe20000410000 */
[----:B------:R-:W-:Y:S01]  /*0970*/  FFMA.FTZ R55, R20, R93, R55 ;  /* 0x0000005d14377223 */ /* 0x000fe20000010037 */
[----:B------:R-:W-:-:S02]  /*0980*/  HADD2.F32 R91, -RZ, R49.H0_H0 ;  /* 0x20000031ff5b7230 */ /* 0x000fc40000004100 */
[----:B------:R-:W-:Y:S01]  /*0990*/  FADD.FTZ R4, R85, R4 ;  /* 0x0000000455047221 */ /* 0x000fe20000010000 */
[-C--:B------:R-:W-:Y:S01]  /*09a0*/  FFMA.FTZ R15, R80, R85.reuse, R15 ;  /* 0x00000055500f7223 */ /* 0x080fe2000001000f */
[----:B------:R-:W-:Y:S01]  /*09b0*/  FFMA.FTZ R83, R26, R85, R83 ;  /* 0x000000551a537223 */ /* 0x000fe20000010053 */
[----:B------:R-:W-:Y:S01]  /*09c0*/  FADD.FTZ R12, R87, R12 ;  /* 0x0000000c570c7221 */ /* 0x000fe20000010000 */
[----:B------:R-:W-:Y:S01]  /*09d0*/  FFMA.FTZ R8, R80, R87, R8 ;  /* 0x0000005750087223 */ /* 0x000fe20000010008 */
[----:B------:R-:W-:Y:S01]  /*09e0*/  FMUL.FTZ R49, R30, R89 ;  /* 0x000000591e317220 */ /* 0x000fe20000410000 */
[----:B------:R-:W-:Y:S01]  /*09f0*/  FADD.FTZ R85, RZ, R55 ;  /* 0x00000037ff557221 */ /* 0x000fe20000010000 */
[----:B------:R-:W-:Y:S01]  /*0a00*/  FFMA.FTZ R87, R0, R55, RZ ;  /* 0x0000003700577223 */ /* 0x000fe200000100ff */
[----:B------:R-:W-:Y:S01]  /*0a10*/  FADD.FTZ R3, R82, R3 ;  /* 0x0000000352037221 */ /* 0x000fe20000010000 */
[-C--:B------:R-:W-:Y:S01]  /*0a20*/  FFMA.FTZ R56, R46, R82.reuse, R56 ;  /* 0x000000522e387223 */ /* 0x080fe20000010038 */
[----:B------:R-:W-:Y:S01]  /*0a30*/  FFMA.FTZ R81, R25, R82, R84 ;  /* 0x0000005219517223 */ /* 0x000fe20000010054 */
[----:B------:R-:W-:Y:S01]  /*0a40*/  FFMA.FTZ R49, R22, R91, R49 ;  /* 0x0000005b16317223 */ /* 0x000fe20000010031 */
[----:B------:R-:W-:Y:S01]  /*0a50*/  FADD.FTZ R82, R85, R44 ;  /* 0x0000002c55527221 */ /* 0x000fe20000010000 */
[----:B------:R-:W-:-:S03]  /*0a60*/  FFMA.FTZ R87, R48, R44, R87 ;  /* 0x0000002c30577223 */ /* 0x000fc60000010057 */
[----:B------:R-:W-:Y:S01]  /*0a70*/  FADD.FTZ R86, R82, R49 ;  /* 0x0000003152567221 */ /* 0x000fe20000010000 */
[----:B------:R-:W-:Y:S01]  /*0a80*/  FFMA.FTZ R87, R52, R49, R87 ;  /* 0x0000003134577223 */ /* 0x000fe20000010057 */
[----:B------:R-:W-:Y:S02]  /*0a90*/  HADD2.F32 R84, -RZ, R47.H1_H1 ;  /* 0x3000002fff547230 */ /* 0x000fe40000004100 */
[----:B------:R-:W-:Y:S01]  /*0aa0*/  FADD.FTZ R86, R86, R45 ;  /* 0x0000002d56567221 */ /* 0x000fe20000010000 */
[----:B------:R-:W-:Y:S01]  /*0ab0*/  FFMA.FTZ R87, R54, R45, R87 ;  /* 0x0000002d36577223 */ /* 0x000fe20000010057 */
[----:B------:R-:W-:Y:S02]  /*0ac0*/  HADD2.F32 R51, -RZ, R51.H1_H1 ;  /* 0x30000033ff337230 */ /* 0x000fe40000004100 */
[----:B------:R-:W-:Y:S01]  /*0ad0*/  FADD.FTZ R86, R86, R79 ;  /* 0x0000004f56567221 */ /* 0x000fe20000010000 */
[----:B------:R-:W-:Y:S01]  /*0ae0*/  FFMA.FTZ R87, R50, R79, R87 ;  /* 0x0000004f32577223 */ /* 0x000fe20000010057 */
[----:B------:R-:W-:-:S02]  /*0af0*/  FMUL.FTZ R88, R35, R84 ;  /* 0x0000005423587220 */ /* 0x000fc40000410000 */
[----:B------:R-:W-:Y:S01]  /*0b00*/  FADD.FTZ R86, R86, R81 ;  /* 0x0000005156567221 */ /* 0x000fe20000010000 */
[----:B------:R-:W-:Y:S01]  /*0b10*/  FFMA.FTZ R87, R46, R81, R87 ;  /* 0x000000512e577223 */ /* 0x000fe20000010057 */
        /* <DEDUP_REMOVED lines=35> */
.L_x_1365:
        /* <DEDUP_REMOVED lines=41> */
.L_x_1347:
        /* <DEDUP_REMOVED lines=33> */
.L_x_1346:
        /* <DEDUP_REMOVED lines=36> */
.L_x_1349:
        /* <DEDUP_REMOVED lines=37> */
.L_x_1345:
        /* <DEDUP_REMOVED lines=13> */
[-CC-:B------:R-:W-:Y:S01]  /*1750*/  FFMA.FTZ R46, R46, R51.reuse, R53.reuse ;  /* 0x000000332e2e7223 */ /* 0x180fe20000010035 */
[-CC-:B------:R-:W-:Y:S01]  /*1760*/  FFMA.FTZ R80, R80, R51.reuse, R53.reuse ;  /* 0x0000003350507223 */ /* 0x180fe20000010035 */
[----:B------:R-:W-:Y:S01]  /*1770*/  FADD.FTZ R50, R79, -R50 ;  /* 0x800000324f327221 */ /* 0x000fe20000010000 */
[----:B------:R-:W-:Y:S01]  /*1780*/  FFMA.FTZ R54, R54, R51, R53 ;  /* 0x0000003336367223 */ /* 0x000fe20000010035 */
[----:B------:R-:W-:Y:S01]  /*1790*/  FADD.FTZ R49, R49, -R52 ;  /* 0x8000003431317221 */ /* 0x000fe20000010000 */
[----:B------:R-:W-:Y:S01]  /*17a0*/  FADD.FTZ R55, R55, -R0 ;  /* 0x8000000037377221 */ /* 0x000fe20000010000 */
[----:B------:R-:W-:Y:S01]  /*17b0*/  FADD.FTZ R51, R44, -R85 ;  /* 0x800000552c337221 */ /* 0x000fe20000010000 */
[----:B------:R-:W-:Y:S01]  /*17c0*/  FADD.FTZ R52, R83, -R80 ;  /* 0x8000005053347221 */ /* 0x000fe20000010000 */
[----:B------:R-:W-:-:S02]  /*17d0*/  HADD2.F32 R53, -RZ, R19.H0_H0 ;  /* 0x20000013ff357230 */ /* 0x000fc40000004100 */
[----:B------:R-:W-:Y:S01]  /*17e0*/  FADD.FTZ R81, R81, -R46 ;  /* 0x8000002e51517221 */ /* 0x000fe20000010000 */
[C---:B------:R-:W-:Y:S01]  /*17f0*/  FFMA.FTZ R50, R78.reuse, R50, R47 ;  /* 0x000000324e327223 */ /* 0x040fe2000001002f */
[----:B------:R-:W-:Y:S02]  /*1800*/  HADD2.F32 R83, -RZ, R19.H1_H1 ;  /* 0x30000013ff537230 */ /* 0x000fe40000004100 */
[----:B------:R-:W-:Y:S01]  /*1810*/  FADD.FTZ R45, R45, -R54 ;  /* 0x800000362d2d7221 */ /* 0x000fe20000010000 */
[----:B------:R-:W-:Y:S02]  /*1820*/  HADD2.F32 R47, -RZ, R18.H1_H1 ;  /* 0x30000012ff2f7230 */ /* 0x000fe40000004100 */
[C---:B------:R-:W-:Y:S01]  /*1830*/  FFMA.FTZ R52, R78.reuse, R52, R53 ;  /* 0x000000344e347223 */ /* 0x040fe20000010035 */
[--C-:B------:R-:W-:Y:S02]  /*1840*/  HADD2.F32 R46, -RZ, R17.reuse.H0_H0 ;  /* 0x20000011ff2e7230 */ /* 0x100fe40000004100 */
[----:B------:R-:W-:Y:S01]  /*1850*/  FFMA.FTZ R83, R78, R82, R83 ;  /* 0x000000524e537223 */ /* 0x000fe20000010053 */
[----:B------:R-:W-:-:S02]  /*1860*/  HADD2.F32 R48, -RZ, R17.H1_H1 ;  /* 0x30000011ff307230 */ /* 0x000fc40000004100 */
[C---:B------:R-:W-:Y:S01]  /*1870*/  FFMA.FTZ R53, R78.reuse, R81, R47 ;  /* 0x000000514e357223 */ /* 0x040fe2000001002f */
[--C-:B------:R-:W-:Y:S02]  /*1880*/  HADD2.F32 R0, -RZ, R16.reuse.H0_H0 ;  /* 0x20000010ff007230 */ /* 0x100fe40000004100 */
[C---:B------:R-:W-:Y:S01]  /*1890*/  FFMA.FTZ R49, R78.reuse, R49, R46 ;  /* 0x000000314e317223 */ /* 0x040fe2000001002e */
[----:B------:R-:W-:Y:S02]  /*18a0*/  HADD2.F32 R44, -RZ, R16.H1_H1 ;  /* 0x30000010ff2c7230 */ /* 0x000fe40000004100 */
        /* <DEDUP_REMOVED lines=8> */
.L_x_1351:
        /* <DEDUP_REMOVED lines=10> */
[----:B------:R-:W-:Y:S01]  /*19d0*/  FADD.FTZ R79, R79, -R50 ;  /* 0x800000324f4f7221 */ /* 0x000fe20000010000 */
[-CC-:B------:R-:W-:Y:S01]  /*19e0*/  FFMA.FTZ R80, R80, R51.reuse, R53.reuse ;  /* 0x0000003350507223 */ /* 0x180fe20000010035 */
[----:B------:R-:W-:Y:S01]  /*19f0*/  FFMA.FTZ R82, R82, R51, R53 ;  /* 0x0000003352527223 */ /* 0x000fe20000010035 */
[----:B------:R-:W-:Y:S01]  /*1a00*/  FADD.FTZ R51, R45, -R54 ;  /* 0x800000362d337221 */ /* 0x000fe20000010000 */
[----:B------:R-:W-:Y:S01]  /*1a10*/  FADD.FTZ R37, R44, -R37 ;  /* 0x800000252c257221 */ /* 0x000fe20000010000 */
[----:B------:R-:W-:Y:S01]  /*1a20*/  FADD.FTZ R81, R81, -R46 ;  /* 0x8000002e51517221 */ /* 0x000fe20000010000 */
[C---:B------:R-:W-:Y:S01]  /*1a30*/  FFMA.FTZ R45, R78.reuse, R49, R0 ;  /* 0x000000314e2d7223 */ /* 0x040fe20000010000 */
[----:B------:R-:W-:Y:S01]  /*1a40*/  FFMA.FTZ R46, R78, R79, R36 ;  /* 0x0000004f4e2e7223 */ /* 0x000fe20000010024 */
[--C-:B------:R-:W-:Y:S02]  /*1a50*/  HADD2.F32 R49, -RZ, R19.reuse.H1_H1 ;  /* 0x30000013ff317230 */ /* 0x100fe40000004100 */
[----:B------:R-:W-:Y:S01]  /*1a60*/  FADD.FTZ R83, R83, -R80 ;  /* 0x8000005053537221 */ /* 0x000fe20000010000 */
[----:B------:R-:W-:-:S02]  /*1a70*/  HADD2.F32 R44, -RZ, R19.H0_H0 ;  /* 0x20000013ff2c7230 */ /* 0x000fc40000004100 */
[----:B------:R-:W-:Y:S01]  /*1a80*/  FADD.FTZ R47, R47, -R82 ;  /* 0x800000522f2f7221 */ /* 0x000fe20000010000 */
[----:B------:R-:W-:Y:S02]  /*1a90*/  HADD2.F32 R39, -RZ, R16.H0_H0 ;  /* 0x20000010ff277230 */ /* 0x000fe40000004100 */
[----:B------:R-:W-:Y:S02]  /*1aa0*/  HADD2.F32 R38, -RZ, R18.H1_H1 ;  /* 0x30000012ff267230 */ /* 0x000fe40000004100 */
[C---:B------:R-:W-:Y:S01]  /*1ab0*/  FFMA.FTZ R47, R78.reuse, R47, R49 ;  /* 0x0000002f4e2f7223 */ /* 0x040fe20000010031 */
[----:B------:R-:W-:Y:S02]  /*1ac0*/  HADD2.F32 R36, -RZ, R17.H1_H1 ;  /* 0x30000011ff247230 */ /* 0x000fe40000004100 */
[C---:B------:R-:W-:Y:S01]  /*1ad0*/  FFMA.FTZ R44, R78.reuse, R83, R44 ;  /* 0x000000534e2c7223 */ /* 0x040fe2000001002c */
[----:B------:R-:W-:Y:S02]  /*1ae0*/  HADD2.F32 R0, -RZ, R16.H1_H1 ;  /* 0x30000010ff007230 */ /* 0x000fe40000004100 */
[C---:B------:R-:W-:Y:S01]  /*1af0*/  FFMA.FTZ R39, R78.reuse, R55, R39 ;  /* 0x000000374e277223 */ /* 0x040fe20000010027 */
[C---:B------:R-:W-:Y:S01]  /*1b00*/  FFMA.FTZ R81, R78.reuse, R81, R38 ;  /* 0x000000514e517223 */ /* 0x040fe20000010026 */
[C---:B------:R-:W-:Y:S01]  /*1b10*/  FFMA.FTZ R36, R78.reuse, R51, R36 ;  /* 0x000000334e247223 */ /* 0x040fe20000010024 */
[----:B------:R-:W-:Y:S01]  /*1b20*/  F2FP.F16.F32.PACK_AB R47, R47, R44 ;  /* 0x0000002c2f2f723e */ /* 0x000fe200000000ff */
        /* <DEDUP_REMOVED lines=9> */
.L_x_1350:
        /* <DEDUP_REMOVED lines=44> */
.L_x_1352:
        /* <DEDUP_REMOVED lines=9> */
[----:B------:R-:W-:Y:S01]  /*1f10*/  FADD.FTZ R49, R49, -R52 ;  /* 0x8000003431317221 */ /* 0x000fe20000010000 */
        /* <DEDUP_REMOVED lines=11> */
[----:B------:R-:W-:Y:S01]  /*1fd0*/  FADD.FTZ R47, R47, -R82 ;  /* 0x800000522f2f7221 */ /* 0x000fe20000010000 */
[----:B------:R-:W-:Y:S02]  /*1fe0*/  HADD2.F32 R40, -RZ, R19.H0_H0 ;  /* 0x20000013ff287230 */ /* 0x000fe40000004100 */
[C---:B------:R-:W-:Y:S01]  /*1ff0*/  FFMA.FTZ R37, R78.reuse, R55, R37 ;  /* 0x000000374e257223 */ /* 0x040fe20000010025 */
[----:B------:R-:W-:Y:S02]  /*2000*/  HADD2.F32 R38, -RZ, R18.H1_H1 ;  /* 0x30000012ff267230 */ /* 0x000fe40000004100 */
[----:B------:R-:W-:Y:S01]  /*2010*/  FFMA.FTZ R47, R78, R47, R43 ;  /* 0x0000002f4e2f7223 */ /* 0x000fe2000001002b */
[----:B------:R-:W-:-:S02]  /*2020*/  HADD2.F32 R36, -RZ, R17.H1_H1 ;  /* 0x30000011ff247230 */ /* 0x000fc40000004100 */
[C---:B------:R-:W-:Y:S01]  /*2030*/  FFMA.FTZ R40, R78.reuse, R83, R40 ;  /* 0x000000534e287223 */ /* 0x040fe20000010028 */
[----:B------:R-:W-:Y:S02]  /*2040*/  HADD2.F32 R0, -RZ, R16.H1_H1 ;  /* 0x30000010ff007230 */ /* 0x000fe40000004100 */
[C---:B------:R-:W-:Y:S01]  /*2050*/  FFMA.FTZ R81, R78.reuse, R81, R38 ;  /* 0x000000514e517223 */ /* 0x040fe20000010026 */
[C---:B------:R-:W-:Y:S01]  /*2060*/  FFMA.FTZ R36, R78.reuse, R41, R36 ;  /* 0x000000294e247223 */ /* 0x040fe20000010024 */
[----:B------:R-:W-:Y:S01]  /*2070*/  F2FP.F16.F32.PACK_AB R47, R47, R40 ;  /* 0x000000282f2f723e */ /* 0x000fe200000000ff */
[----:B------:R-:W-:Y:S02]  /*2080*/  FFMA.FTZ R0, R78, R39, R0 ;  /* 0x000000274e007223 */ /* 0x000fe40000010000 */
[----:B------:R-:W-:Y:S02]  /*2090*/  F2FP.F16.F32.PACK_AB R46, R81, R46 ;  /* 0x0000002e512e723e */ /* 0x000fe400000000ff */
[----:B------:R-:W-:-:S02]  /*20a0*/  F2FP.F16.F32.PACK_AB R45, R36, R45 ;  /* 0x0000002d242d723e */ /* 0x000fc400000000ff */
[----:B------:R-:W-:Y:S02]  /*20b0*/  F2FP.F16.F32.PACK_AB R44, R0, R37 ;  /* 0x00000025002c723e */ /* 0x000fe400000000ff */
        /* <DEDUP_REMOVED lines=8> */
.L_x_1348:
        /* <DEDUP_REMOVED lines=18> */
.L_x_1343:
        /* <DEDUP_REMOVED lines=32> */
.L_x_1342:
[----:B------:R-:W-:Y:S05]  /*2460*/  BSYNC B0 ;  /* 0x0000000000007941 */ /* 0x000fea0003800000 */
.L_x_1341:
        /* <DEDUP_REMOVED lines=111> */
.L_x_1344:
[----:B------:R-:W-:Y:S01]  /*2b60*/  HFMA2 R85, -RZ, RZ, 0, 5.9604644775390625e-08 ;  /* 0x00000001ff557431 */ /* 0x000fe200000001ff */
[----:B------:R-:W-:Y:S01]  /*2b70*/  BSSY B2, `(.L_x_1354) ;  /* 0x0000006000027945 */ /* 0x000fe20003800000 */
[----:B------:R-:W-:Y:S02]  /*2b80*/  MOV R84, 0x1f ;  /* 0x0000001f00547802 */ /* 0x000fe40000000f00 */
[----:B------:R-:W-:-:S07]  /*2b90*/  MOV R87, 0xffffffff ;  /* 0xffffffff00577802 */ /* 0x000fce0000000f00 */
[----:B-----5:R-:W-:Y:S05]  /*2ba0*/  WARPSYNC.COLLECTIVE R87, `(.L_x_1355) ;  /* 0x0000000057087348 */ /* 0x020fea0003c00000 */
[----:B------:R0:W1:Y:S02]  /*2bb0*/  SHFL.BFLY P3, R89, R86, R85, R84 ;  /* 0x0c00005556597389 */ /* 0x0000640000060054 */
[----:B01---5:R-:W-:Y:S05]  /*2bc0*/  ENDCOLLECTIVE ;  /* 0x000000000000791b */ /* 0x023fea0003800000 */
.L_x_1355:
[----:B------:R-:W-:Y:S05]  /*2bd0*/  BSYNC B2 ;  /* 0x0000000000027941 */ /* 0x000fea0003800000 */
.L_x_1354:
        /* <DEDUP_REMOVED lines=8> */
.L_x_1356:
[----:B------:R-:W-:Y:S01]  /*2c60*/  MOV R86, R90 ;  /* 0x0000005a00567202 */ /* 0x000fe20000000f00 */
[----:B------:R-:W-:Y:S01]  /*2c70*/  HFMA2 R85, -RZ, RZ, 0, 1.1920928955078125e-07 ;  /* 0x00000002ff557431 */ /* 0x000fe200000001ff */
[----:B------:R-:W-:-:S07]  /*2c80*/  MOV R51, R89 ;  /* 0x0000005900337202 */ /* 0x000fce0000000f00 */
[----:B------:R-:W-:Y:S05]  /*2c90*/  WARPSYNC.COLLECTIVE R87, `(.L_x_1357) ;  /* 0x0000000057087348 */ /* 0x000fea0003c00000 */
[----:B------:R0:W1:Y:S02]  /*2ca0*/  SHFL.BFLY P3, R89, R86, R85, R84 ;  /* 0x0c00005556597389 */ /* 0x0000640000060054 */
[----:B01----:R-:W-:Y:S05]  /*2cb0*/  ENDCOLLECTIVE ;  /* 0x000000000000791b */ /* 0x003fea0003800000 */
.L_x_1357:
[----:B------:R-:W-:-:S05]  /*2cc0*/  FADD.FTZ R91, R88, R51 ;  /* 0x00000033585b7221 */ /* 0x000fca0000010000 */
[----:B------:R-:W-:Y:S01]  /*2cd0*/  MOV R86, R91 ;  /* 0x0000005b00567202 */ /* 0x000fe20000000f00 */
[----:B------:R-:W-:-:S07]  /*2ce0*/  FADD.FTZ R93, R90, R89 ;  /* 0x000000595a5d7221 */ /* 0x000fce0000010000 */
[----:B------:R-:W-:Y:S05]  /*2cf0*/  WARPSYNC.COLLECTIVE R87, `(.L_x_1358) ;  /* 0x0000000057087348 */ /* 0x000fea0003c00000 */
[----:B------:R0:W1:Y:S02]  /*2d00*/  SHFL.BFLY P3, R89, R86, R85, R84 ;  /* 0x0c00005556597389 */ /* 0x0000640000060054 */
[----:B01----:R-:W-:Y:S05]  /*2d10*/  ENDCOLLECTIVE ;  /* 0x000000000000791b */ /* 0x003fea0003800000 */
.L_x_1358:
[----:B------:R-:W-:Y:S01]  /*2d20*/  MOV R86, R93 ;  /* 0x0000005d00567202 */ /* 0x000fe20000000f00 */
[----:B------:R-:W-:Y:S01]  /*2d30*/  HFMA2 R85, -RZ, RZ, 0, 2.384185791015625e-07 ;  /* 0x00000004ff557431 */ /* 0x000fe200000001ff */
[----:B------:R-:W-:-:S07]  /*2d40*/  MOV R92, R89 ;  /* 0x00000059005c7202 */ /* 0x000fce0000000f00 */
[----:B------:R-:W-:Y:S05]  /*2d50*/  WARPSYNC.COLLECTIVE R87, `(.L_x_1359) ;  /* 0x0000000057087348 */ /* 0x000fea0003c00000 */
[----:B------:R0:W1:Y:S02]  /*2d60*/  SHFL.BFLY P3, R89, R86, R85, R84 ;  /* 0x0c00005556597389 */ /* 0x0000640000060054 */
[----:B01----:R-:W-:Y:S05]  /*2d70*/  ENDCOLLECTIVE ;  /* 0x000000000000791b */ /* 0x003fea0003800000 */
.L_x_1359:
[----:B------:R-:W-:-:S05]  /*2d80*/  FADD.FTZ R92, R91, R92 ;  /* 0x0000005c5b5c7221 */ /* 0x000fca0000010000 */
[----:B------:R-:W-:Y:S01]  /*2d90*/  MOV R86, R92 ;  /* 0x0000005c00567202 */ /* 0x000fe20000000f00 */
[----:B------:R-:W-:-:S07]  /*2da0*/  FADD.FTZ R53, R93, R89 ;  /* 0x000000595d357221 */ /* 0x000fce0000010000 */
[----:B------:R-:W-:Y:S05]  /*2db0*/  WARPSYNC.COLLECTIVE R87, `(.L_x_1360) ;  /* 0x0000000057087348 */ /* 0x000fea0003c00000 */
[----:B------:R0:W1:Y:S02]  /*2dc0*/  SHFL.BFLY P3, R89, R86, R85, R84 ;  /* 0x0c00005556597389 */ /* 0x0000640000060054 */
[----:B01----:R-:W-:Y:S05]  /*2dd0*/  ENDCOLLECTIVE ;  /* 0x000000000000791b */ /* 0x003fea0003800000 */
.L_x_1360:
[----:B------:R-:W-:Y:S01]  /*2de0*/  MOV R86, R53 ;  /* 0x0000003500567202 */ /* 0x000fe20000000f00 */
[----:B------:R-:W-:Y:S01]  /*2df0*/  HFMA2 R85, -RZ, RZ, 0, 4.76837158203125e-07 ;  /* 0x00000008ff557431 */ /* 0x000fe200000001ff */
[----:B------:R-:W-:-:S07]  /*2e00*/  MOV R51, R89 ;  /* 0x0000005900337202 */ /* 0x000fce0000000f00 */
[----:B------:R-:W-:Y:S05]  /*2e10*/  WARPSYNC.COLLECTIVE R87, `(.L_x_1361) ;  /* 0x0000000057087348 */ /* 0x000fea0003c00000 */
[----:B------:R0:W1:Y:S02]  /*2e20*/  SHFL.BFLY P3, R89, R86, R85, R84 ;  /* 0x0c00005556597389 */ /* 0x0000640000060054 */
[----:B01----:R-:W-:Y:S05]  /*2e30*/  ENDCOLLECTIVE ;  /* 0x000000000000791b */ /* 0x003fea0003800000 */
.L_x_1361:
[----:B------:R-:W-:-:S05]  /*2e40*/  FADD.FTZ R51, R92, R51 ;  /* 0x000000335c337221 */ /* 0x000fca0000010000 */
[----:B------:R-:W-:Y:S01]  /*2e50*/  MOV R86, R51 ;  /* 0x0000003300567202 */ /* 0x000fe20000000f00 */
[----:B------:R-:W-:-:S07]  /*2e60*/  FADD.FTZ R53, R53, R89 ;  /* 0x0000005935357221 */ /* 0x000fce0000010000 */
[----:B------:R-:W-:Y:S05]  /*2e70*/  WARPSYNC.COLLECTIVE R87, `(.L_x_1362) ;  /* 0x0000000057087348 */ /* 0x000fea0003c00000 */
[----:B------:R0:W1:Y:S02]  /*2e80*/  SHFL.BFLY P3, R89, R86, R85, R84 ;  /* 0x0c00005556597389 */ /* 0x0000640000060054 */
[----:B01----:R-:W-:Y:S05]  /*2e90*/  ENDCOLLECTIVE ;  /* 0x000000000000791b */ /* 0x003fea0003800000 */
.L_x_1362:
[----:B------:R-:W-:Y:S01]  /*2ea0*/  MOV R86, R53 ;  /* 0x0000003500567202 */ /* 0x000fe20000000f00 */
[----:B------:R-:W-:Y:S01]  /*2eb0*/  HFMA2 R85, -RZ, RZ, 0, 9.5367431640625e-07 ;  /* 0x00000010ff557431 */ /* 0x000fe200000001ff */
[----:B------:R-:W-:-:S07]  /*2ec0*/  MOV R88, R89 ;  /* 0x0000005900587202 */ /* 0x000fce0000000f00 */
[----:B------:R-:W-:Y:S05]  /*2ed0*/  WARPSYNC.COLLECTIVE R87, `(.L_x_1363) ;  /* 0x0000000057087348 */ /* 0x000fea0003c00000 */
[----:B------:R0:W1:Y:S02]  /*2ee0*/  SHFL.BFLY P3, R89, R86, R85, R84 ;  /* 0x0c00005556597389 */ /* 0x0000640000060054 */
[----:B01----:R-:W-:Y:S05]  /*2ef0*/  ENDCOLLECTIVE ;  /* 0x000000000000791b */ /* 0x003fea0003800000 */
.L_x_1363:
[----:B------:R-:W-:-:S05]  /*2f00*/  FADD.FTZ R51, R51, R88 ;  /* 0x0000005833337221 */ /* 0x000fca0000010000 */
[----:B------:R-:W-:Y:S02]  /*2f10*/  MOV R86, R51 ;  /* 0x0000003300567202 */ /* 0x000fe40000000f00 */
[----:B------:R-:W-:-:S07]  /*2f20*/  MOV R88, R89 ;  /* 0x0000005900587202 */ /* 0x000fce0000000f00 */
[----:B------:R-:W-:Y:S05]  /*2f30*/  WARPSYNC.COLLECTIVE R87, `(.L_x_1364) ;  /* 0x0000000057087348 */ /* 0x000fea0003c00000 */
[----:B------:R0:W1:Y:S02]  /*2f40*/  SHFL.BFLY P3, R89, R86, R85, R84 ;  /* 0x0c00005556597389 */ /* 0x0000640000060054 */
[----:B01----:R-:W-:Y:S05]  /*2f50*/  ENDCOLLECTIVE ;  /* 0x000000000000791b */ /* 0x003fea0003800000 */
.L_x_1364:
[----:B------:R-:W-:Y:S05]  /*2f60*/  BRA `(.L_x_1365) ;  /* 0xffffffdc00787947 */ /* 0x000fea000383ffff */
.L_x_1366:
        /* <DEDUP_REMOVED lines=9> */
.L_x_2861:


//--------------------- .text._ZN10layer_norm31ln_parallel_residual_bwd_kernelINS_13Kernel_traitsIf6__halfS2_S2_fjLj256ELj1ELj4ELj1ELj16ENS_18Kernel_traits_baseILj256EfS2_S2_S2_fjLj128EEEEELb0ELb1ELb0EEEvNS_9BwdParamsE --------------------------
	.section	.text._ZN10layer_norm31ln_parallel_residual_bwd_kernelINS_13Kernel_traitsIf6__halfS2_S2_fjLj256ELj1ELj4ELj1ELj16ENS_18Kernel_traits_baseILj256EfS2_S2_S2_fjLj128EEEEELb0ELb1ELb0EEEvNS_9BwdParamsE,"ax",@progbits
	.align	128
        .global         _ZN10layer_norm31ln_parallel_residual_bwd_kernelINS_13Kernel_traitsIf6__halfS2_S2_fjLj256ELj1ELj4ELj1ELj16ENS_18Kernel_traits_baseILj256EfS2_S2_S2_fjLj128EEEEELb0ELb1ELb0EEEvNS_9BwdParamsE
        .type           _ZN10layer_norm31ln_parallel_residual_bwd_kernelINS_13Kernel_traitsIf6__halfS2_S2_fjLj256ELj1ELj4ELj1ELj16ENS_18Kernel_traits_baseILj256EfS2_S2_S2_fjLj128EEEEELb0ELb1ELb0EEEvNS_9BwdParamsE,@function
        .size           _ZN10layer_norm31ln_parallel_residual_bwd_kernelINS_13Kernel_traitsIf6__halfS2_S2_fjLj256ELj1ELj4ELj1ELj16ENS_18Kernel_traits_baseILj256EfS2_S2_S2_fjLj128EEEEELb0ELb1ELb0EEEvNS_9BwdParamsE,(.L_x_2862 - _ZN10layer_norm31ln_parallel_residual_bwd_kernelINS_13Kernel_traitsIf6__halfS2_S2_fjLj256ELj1ELj4ELj1ELj16ENS_18Kernel_traits_baseILj256EfS2_S2_S2_fjLj128EEEEELb0ELb1ELb0EEEvNS_9BwdParamsE)
        .other          _ZN10layer_norm31ln_parallel_residual_bwd_kernelINS_13Kernel_traitsIf6__halfS2_S2_fjLj256ELj1ELj4ELj1ELj16ENS_18Kernel_traits_baseILj256EfS2_S2_S2_fjLj128EEEEELb0ELb1ELb0EEEvNS_9BwdParamsE,@"STO_CUDA_ENTRY STV_DEFAULT"
_ZN10layer_norm31ln_parallel_residual_bwd_kernelINS_13Kernel_traitsIf6__halfS2_S2_fjLj256ELj1ELj4ELj1ELj16ENS_18Kernel_traits_baseILj256EfS2_S2_S2_fjLj128EEEEELb0ELb1ELb0EEEvNS_9BwdParamsE:
.text._ZN10layer_norm31ln_parallel_residual_bwd_kernelINS_13Kernel_traitsIf6__halfS2_S2_fjLj256ELj1ELj4ELj1ELj16ENS_18Kernel_traits_baseILj256EfS2_S2_S2_fjLj128EEEEELb0ELb1ELb0EEEvNS_9BwdParamsE:
        /* <DEDUP_REMOVED lines=38> */
.L_x_1382:
        /* <DEDUP_REMOVED lines=27> */
[----:B--2---:R-:W-:Y:S01]  /*0410*/  FSEL R55, R6, RZ, !P0 ;  /* 0x000000ff06377208 */ /* 0x004fe20004000000 */
[--C-:B---3--:R-:W-:Y:S02]  /*0420*/  HADD2.F32 R6, -RZ, R48.reuse.H0_H0 ;  /* 0x20000030ff067230 */ /* 0x108fe40000004100 */
[----:B------:R-:W-:Y:S02]  /*0430*/  HADD2.F32 R48, -RZ, R48.H1_H1 ;  /* 0x30000030ff307230 */ /* 0x000fe40000004100 */
[--C-:B------:R-:W-:Y:S02]  /*0440*/  HADD2.F32 R60, -RZ, R50.reuse.H0_H0 ;  /* 0x20000032ff3c7230 */ /* 0x100fe40000004100 */
[----:B------:R-:W-:Y:S02]  /*0450*/  HADD2.F32 R50, -RZ, R50.H1_H1 ;  /* 0x30000032ff327230 */ /* 0x000fe40000004100 */
[--C-:B------:R-:W-:Y:S02]  /*0460*/  HADD2.F32 R56, -RZ, R49.reuse.H0_H0 ;  /* 0x20000031ff387230 */ /* 0x100fe40000004100 */
[----:B------:R-:W-:-:S02]  /*0470*/  HADD2.F32 R58, -RZ, R49.H1_H1 ;  /* 0x30000031ff3a7230 */ /* 0x000fc40000004100 */
[C---:B------:R-:W-:Y:S01]  /*0480*/  FADD.FTZ R49, -R55.reuse, R48 ;  /* 0x0000003037317221 */ /* 0x040fe20000010100 */
[C---:B------:R-:W-:Y:S01]  /*0490*/  FADD.FTZ R57, -R55.reuse, R50 ;  /* 0x0000003237397221 */ /* 0x040fe20000010100 */
[C---:B------:R-:W-:Y:S01]  /*04a0*/  FADD.FTZ R3, -R55.reuse, R6 ;  /* 0x0000000637037221 */ /* 0x040fe20000010100 */
[--C-:B----4-:R-:W-:Y:S02]  /*04b0*/  HADD2.F32 R50, -RZ, R36.reuse.H1_H1 ;  /* 0x30000024ff327230 */ /* 0x110fe40000004100 */
[----:B-----5:R-:W-:Y:S01]  /*04c0*/  FMUL.FTZ R6, R54, R49 ;  /* 0x0000003136067220 */ /* 0x020fe20000410000 */
[--C-:B------:R-:W-:Y:S02]  /*04d0*/  HADD2.F32 R62, -RZ, R51.reuse.H0_H0 ;  /* 0x20000033ff3e7230 */ /* 0x100fe40000004100 */
[----:B------:R-:W-:Y:S02]  /*04e0*/  HADD2.F32 R64, -RZ, R51.H1_H1 ;  /* 0x30000033ff407230 */ /* 0x000fe40000004100 */
[----:B------:R-:W-:Y:S01]  /*04f0*/  FADD.FTZ R51, -R55, R58 ;  /* 0x0000003a37337221 */ /* 0x000fe20000010100 */
[----:B------:R-:W-:-:S02]  /*0500*/  HADD2.F32 R63, -RZ, R36.H0_H0 ;  /* 0x20000024ff3f7230 */ /* 0x000fc40000004100 */
[----:B------:R-:W-:Y:S01]  /*0510*/  FADD.FTZ R7, -R55, R56 ;  /* 0x0000003837077221 */ /* 0x000fe20000010100 */
[----:B------:R-:W-:Y:S02]  /*0520*/  HADD2.F32 R56, -RZ, R37.H1_H1 ;  /* 0x30000025ff387230 */ /* 0x000fe40000004100 */
[----:B------:R-:W-:Y:S01]  /*0530*/  FADD.FTZ R25, R25, R50 ;  /* 0x0000003219197221 */ /* 0x000fe20000010000 */
[-C--:B------:R-:W-:Y:S01]  /*0540*/  FFMA.FTZ R13, R6, R50.reuse, R13 ;  /* 0x00000032060d7223 */ /* 0x080fe2000001000d */
[----:B------:R-:W-:Y:S01]  /*0550*/  FMUL.FTZ R49, R33, R50 ;  /* 0x0000003221317220 */ /* 0x000fe20000410000 */
[----:B0-----:R-:W-:Y:S01]  /*0560*/  FADD.FTZ R53, -R55, R60 ;  /* 0x0000003c37357221 */ /* 0x001fe20000010100 */
[----:B------:R-:W-:Y:S01]  /*0570*/  FMUL.FTZ R50, R54, R51 ;  /* 0x0000003336327220 */ /* 0x000fe20000410000 */
[----:B------:R-:W-:Y:S01]  /*0580*/  FMUL.FTZ R48, R32, R63 ;  /* 0x0000003f20307220 */ /* 0x000fe20000410000 */
[----:B------:R-:W-:Y:S01]  /*0590*/  FMUL.FTZ R3, R54, R3 ;  /* 0x0000000336037220 */ /* 0x000fe20000410000 */
[----:B------:R-:W-:-:S02]  /*05a0*/  HADD2.F32 R59, -RZ, R38.H0_H0 ;  /* 0x20000026ff3b7230 */ /* 0x000fc40000004100 */
[----:B------:R-:W-:Y:S01]  /*05b0*/  FADD.FTZ R27, R27, R56 ;  /* 0x000000381b1b7221 */ /* 0x000fe20000010000 */
[----:B------:R-:W-:Y:S02]  /*05c0*/  HADD2.F32 R67, -RZ, R37.H0_H0 ;  /* 0x20000025ff437230 */ /* 0x000fe40000004100 */
[-C--:B------:R-:W-:Y:S01]  /*05d0*/  FFMA.FTZ R15, R50, R56.reuse, R15 ;  /* 0x00000038320f7223 */ /* 0x080fe2000001000f */
[----:B------:R-:W-:Y:S01]  /*05e0*/  FMUL.FTZ R51, R35, R56 ;  /* 0x0000003823337220 */ /* 0x000fe20000410000 */
[----:B------:R-:W-:Y:S01]  /*05f0*/  FMUL.FTZ R53, R54, R53 ;  /* 0x0000003536357220 */ /* 0x000fe20000410000 */
[--C-:B------:R-:W-:Y:S02]  /*0600*/  HADD2.F32 R37, -RZ, R39.reuse.H0_H0 ;  /* 0x20000027ff257230 */ /* 0x100fe40000004100 */
[----:B------:R-:W-:Y:S01]  /*0610*/  FADD.FTZ R56, RZ, R48 ;  /* 0x00000030ff387221 */ /* 0x000fe20000010000 */
[----:B------:R-:W-:Y:S02]  /*0620*/  HADD2.F32 R36, -RZ, R39.H1_H1 ;  /* 0x30000027ff247230 */ /* 0x000fe40000004100 */
[----:B------:R-:W-:Y:S01]  /*0630*/  FFMA.FTZ R39, R3, R48, RZ ;  /* 0x0000003003277223 */ /* 0x000fe200000100ff */
[----:B------:R-:W-:Y:S01]  /*0640*/  FADD.FTZ R20, R20, R59 ;  /* 0x0000003b14147221 */ /* 0x000fe20000010000 */
[-C--:B------:R-:W-:Y:S01]  /*0650*/  FFMA.FTZ R16, R53, R59.reuse, R16 ;  /* 0x0000003b35107223 */ /* 0x080fe20000010010 */
[----:B------:R-:W-:Y:S01]  /*0660*/  FMUL.FTZ R58, R28, R59 ;  /* 0x0000003b1c3a7220 */ /* 0x000fe20000410000 */
[----:B------:R-:W-:Y:S01]  /*0670*/  FADD.FTZ R59, R56, R49 ;  /* 0x00000031383b7221 */ /* 0x000fe20000010000 */
[----:B------:R-:W-:Y:S01]  /*0680*/  FMUL.FTZ R7, R54, R7 ;  /* 0x0000000736077220 */ /* 0x000fe20000410000 */
[----:B------:R-:W-:Y:S01]  /*0690*/  FMUL.FTZ R52, R34, R67 ;  /* 0x0000004322347220 */ /* 0x000fe20000410000 */
[----:B------:R-:W-:Y:S01]  /*06a0*/  FFMA.FTZ R56, R6, R49, R39 ;  /* 0x0000003106387223 */ /* 0x000fe20000010027 */
[----:B------:R-:W-:-:S02]  /*06b0*/  HADD2.F32 R38, -RZ, R38.H1_H1 ;  /* 0x30000026ff267230 */ /* 0x000fc40000004100 */
[----:B------:R-:W-:Y:S01]  /*06c0*/  FADD.FTZ R61, -R55, R62 ;  /* 0x0000003e373d7221 */ /* 0x000fe20000010100 */
        /* <DEDUP_REMOVED lines=8> */
[----:B------:R-:W-:Y:S02]  /*0750*/  FMUL.FTZ R61, R54, R61 ;  /* 0x0000003d363d7220 */ /* 0x000fe40000410000 */
[----:B------:R-:W-:Y:S01]  /*0760*/  FADD.FTZ R56, R57, R58 ;  /* 0x0000003a39387221 */ /* 0x000fe20000010000 */
[----:B------:R-:W-:Y:S01]  /*0770*/  FFMA.FTZ R39, R53, R58, R38 ;  /* 0x0000003a35277223 */ /* 0x000fe20000010026 */
[----:B------:R-:W-:Y:S01]  /*0780*/  FADD.FTZ R22, R22, R37 ;  /* 0x0000002516167221 */ /* 0x000fe20000010000 */
[-C--:B------:R-:W-:Y:S01]  /*0790*/  FFMA.FTZ R18, R61, R37.reuse, R18 ;  /* 0x000000253d127223 */ /* 0x080fe20000010012 */
[----:B------:R-:W-:Y:S01]  /*07a0*/  FMUL.FTZ R62, R30, R37 ;  /* 0x000000251e3e7220 */ /* 0x000fe20000410000 */
[----:B------:R-:W-:Y:S01]  /*07b0*/  FADD.FTZ R55, -R55, R64 ;  /* 0x0000004037377221 */ /* 0x000fe20000010100 */
        /* <DEDUP_REMOVED lines=11> */
[----:B------:R-:W-:Y:S01]  /*0870*/  FFMA.FTZ R19, R64, R36, R19 ;  /* 0x0000002440137223 */ /* 0x000fe20000010013 */
[----:B------:R-:W-:Y:S01]  /*0880*/  FADD.FTZ R39, R56, R63 ;  /* 0x0000003f38277221 */ /* 0x000fe20000010000 */
[----:B------:R-:W-:-:S07]  /*0890*/  FFMA.FTZ R55, R64, R63, R38 ;  /* 0x0000003f40377223 */ /* 0x000fce0000010026 */
.L_x_1370:
[----:B------:R-:W-:Y:S05]  /*08a0*/  BSYNC.RECONVERGENT B1 ;  /* 0x0000000000017941 */ /* 0x000fea0003800200 */
.L_x_1369:
        /* <DEDUP_REMOVED lines=21> */
.L_x_1394:
        /* <DEDUP_REMOVED lines=46> */
.L_x_1376:
        /* <DEDUP_REMOVED lines=33> */
.L_x_1375:
        /* <DEDUP_REMOVED lines=36> */
.L_x_1378:
        /* <DEDUP_REMOVED lines=37> */
.L_x_1374:
        /* <DEDUP_REMOVED lines=14> */
[----:B------:R-:W-:Y:S02]  /*1460*/  HADD2.F32 R39, -RZ, R11.H1_H1 ;  /* 0x3000000bff277230 */ /* 0x000fe40000004100 */
[----:B------:R-:W-:Y:S01]  /*1470*/  FADD.FTZ R66, R59, -R66 ;  /* 0x800000423b427221 */ /* 0x000fe20000010000 */
[----:B------:R-:W-:Y:S01]  /*1480*/  FADD.FTZ R68, R62, -R67 ;  /* 0x800000433e447221 */ /* 0x000fe20000010000 */
[----:B------:R-:W-:Y:S01]  /*1490*/  FADD.FTZ R56, R63, -R56 ;  /* 0x800000383f387221 */ /* 0x000fe20000010000 */
[----:B------:R-:W-:-:S02]  /*14a0*/  HADD2.F32 R67, -RZ, R9.H1_H1 ;  /* 0x30000009ff437230 */ /* 0x000fc40000004100 */
[----:B------:R-:W-:Y:S01]  /*14b0*/  FADD.FTZ R38, R51, -R38 ;  /* 0x8000002633267221 */ /* 0x000fe20000010000 */
[----:B------:R-:W-:Y:S01]  /*14c0*/  FADD.FTZ R36, R49, -R36 ;  /* 0x8000002431247221 */ /* 0x000fe20000010000 */
[----:B-----5:R-:W-:Y:S01]  /*14d0*/  FFMA.FTZ R56, R54, R56, R39 ;  /* 0x0000003836387223 */ /* 0x020fe20000010027 */
[----:B------:R-:W-:-:S05]  /*14e0*/  HADD2.F32 R39, -RZ, R11.H0_H0 ;  /* 0x2000000bff277230 */ /* 0x000fca0000004100 */
[----:B------:R-:W-:-:S05]  /*14f0*/  FFMA.FTZ R39, R54, R68, R39 ;  /* 0x0000004436277223 */ /* 0x000fca0000010027 */
[----:B------:R-:W-:Y:S01]  /*1500*/  F2FP.F16.F32.PACK_AB R39, R56, R39 ;  /* 0x000000273827723e */ /* 0x000fe200000000ff */
[----:B------:R-:W-:Y:S01]  /*1510*/  FADD.FTZ R56, R58, -R57 ;  /* 0x800000393a387221 */ /* 0x000fe20000010000 */
[----:B------:R-:W-:-:S05]  /*1520*/  HADD2.F32 R57, -RZ, R10.H0_H0 ;  /* 0x2000000aff397230 */ /* 0x000fca0000004100 */
[----:B------:R-:W-:Y:S01]  /*1530*/  FFMA.FTZ R56, R54, R56, R57 ;  /* 0x0000003836387223 */ /* 0x000fe20000010039 */
[----:B------:R-:W-:-:S05]  /*1540*/  HADD2.F32 R57, -RZ, R10.H1_H1 ;  /* 0x3000000aff397230 */ /* 0x000fca0000004100 */
[----:B------:R-:W-:Y:S01]  /*1550*/  FFMA.FTZ R57, R54, R66, R57 ;  /* 0x0000004236397223 */ /* 0x000fe20000010039 */
[----:B------:R-:W-:Y:S01]  /*1560*/  FADD.FTZ R66, R52, -R55 ;  /* 0x8000003734427221 */ /* 0x000fe20000010000 */
[----:B------:R-:W-:-:S05]  /*1570*/  HADD2.F32 R55, -RZ, R9.H0_H0 ;  /* 0x20000009ff377230 */ /* 0x000fca0000004100 */
[C---:B------:R-:W-:Y:S01]  /*1580*/  FFMA.FTZ R55, R54.reuse, R66, R55 ;  /* 0x0000004236377223 */ /* 0x040fe20000010037 */
[----:B------:R-:W-:Y:S01]  /*1590*/  FFMA.FTZ R66, R54, R38, R67 ;  /* 0x0000002636427223 */ /* 0x000fe20000010043 */
[----:B------:R-:W-:Y:S01]  /*15a0*/  FADD.FTZ R38, R48, -R37 ;  /* 0x8000002530267221 */ /* 0x000fe20000010000 */
[--C-:B------:R-:W-:Y:S02]  /*15b0*/  HADD2.F32 R67, -RZ, R8.reuse.H0_H0 ;  /* 0x20000008ff437230 */ /* 0x100fe40000004100 */
[----:B------:R-:W-:-:S03]  /*15c0*/  HADD2.F32 R37, -RZ, R8.H1_H1 ;  /* 0x30000008ff257230 */ /* 0x000fc60000004100 */
[C---:B------:R-:W-:Y:S01]  /*15d0*/  FFMA.FTZ R67, R54.reuse, R38, R67 ;  /* 0x0000002636437223 */ /* 0x040fe20000010043 */
[----:B------:R-:W-:Y:S01]  /*15e0*/  F2FP.F16.F32.PACK_AB R38, R57, R56 ;  /* 0x000000383926723e */ /* 0x000fe200000000ff */
[----:B------:R-:W-:Y:S01]  /*15f0*/  FFMA.FTZ R36, R54, R36, R37 ;  /* 0x0000002436247223 */ /* 0x000fe20000010025 */
[----:B------:R-:W-:-:S04]  /*1600*/  F2FP.F16.F32.PACK_AB R37, R66, R55 ;  /* 0x000000374225723e */ /* 0x000fc800000000ff */
[----:B------:R-:W-:Y:S01]  /*1610*/  F2FP.F16.F32.PACK_AB R36, R36, R67 ;  /* 0x000000432424723e */ /* 0x000fe200000000ff */
[----:B------:R-:W-:Y:S06]  /*1620*/  BRA `(.L_x_1377) ;  /* 0x0000000800047947 */ /* 0x000fec0003800000 */
.L_x_1380:
        /* <DEDUP_REMOVED lines=12> */
[----:B------:R-:W-:Y:S01]  /*16f0*/  FADD.FTZ R43, R58, -R43 ;  /* 0x8000002b3a2b7221 */ /* 0x000fe20000010000 */
[C---:B-----5:R-:W-:Y:S01]  /*1700*/  FFMA.FTZ R40, R54.reuse, R37, R39 ;  /* 0x0000002536287223 */ /* 0x060fe20000010027 */
[--C-:B------:R-:W-:Y:S02]  /*1710*/  HADD2.F32 R39, -RZ, R10.reuse.H0_H0 ;  /* 0x2000000aff277230 */ /* 0x100fe40000004100 */
[----:B------:R-:W-:Y:S01]  /*1720*/  FFMA.FTZ R37, R54, R55, R66 ;  /* 0x0000003736257223 */ /* 0x000fe20000010042 */
[----:B------:R-:W-:Y:S01]  /*1730*/  FADD.FTZ R55, R59, -R42 ;  /* 0x8000002a3b377221 */ /* 0x000fe20000010000 */
[----:B------:R-:W-:Y:S02]  /*1740*/  HADD2.F32 R42, -RZ, R10.H1_H1 ;  /* 0x3000000aff2a7230 */ /* 0x000fe40000004100 */
[----:B------:R-:W-:Y:S01]  /*1750*/  FADD.FTZ R41, R62, -R41 ;  /* 0x800000293e297221 */ /* 0x000fe20000010000 */
[----:B------:R-:W-:Y:S01]  /*1760*/  FFMA.FTZ R43, R54, R43, R39 ;  /* 0x0000002b362b7223 */ /* 0x000fe20000010027 */
[----:B------:R-:W-:Y:S01]  /*1770*/  FADD.FTZ R39, R63, -R56 ;  /* 0x800000383f277221 */ /* 0x000fe20000010000 */
[----:B------:R-:W-:-:S02]  /*1780*/  HADD2.F32 R56, -RZ, R11.H0_H0 ;  /* 0x2000000bff387230 */ /* 0x000fc40000004100 */
[C---:B------:R-:W-:Y:S01]  /*1790*/  FFMA.FTZ R42, R54.reuse, R55, R42 ;  /* 0x00000037362a7223 */ /* 0x040fe2000001002a */
[----:B------:R-:W-:Y:S02]  /*17a0*/  HADD2.F32 R55, -RZ, R11.H1_H1 ;  /* 0x3000000bff377230 */ /* 0x000fe40000004100 */
[----:B------:R-:W-:Y:S02]  /*17b0*/  HADD2.F32 R57, -RZ, R9.H1_H1 ;  /* 0x30000009ff397230 */ /* 0x000fe40000004100 */
[C---:B------:R-:W-:Y:S01]  /*17c0*/  FFMA.FTZ R66, R54.reuse, R41, R56 ;  /* 0x0000002936427223 */ /* 0x040fe20000010038 */
[----:B------:R-:W-:Y:S01]  /*17d0*/  FADD.FTZ R41, R49, -R38 ;  /* 0x8000002631297221 */ /* 0x000fe20000010000 */
[----:B------:R-:W-:Y:S01]  /*17e0*/  FFMA.FTZ R39, R54, R39, R55 ;  /* 0x0000002736277223 */ /* 0x000fe20000010037 */
[----:B------:R-:W-:Y:S01]  /*17f0*/  FADD.FTZ R55, R51, -R36 ;  /* 0x8000002433377221 */ /* 0x000fe20000010000 */
[----:B------:R-:W-:Y:S01]  /*1800*/  HADD2.F32 R36, -RZ, R8.H1_H1 ;  /* 0x30000008ff247230 */ /* 0x000fe20000004100 */
[----:B------:R-:W-:-:S02]  /*1810*/  F2FP.F16.F32.PACK_AB R38, R42, R43 ;  /* 0x0000002b2a26723e */ /* 0x000fc400000000ff */
[C---:B------:R-:W-:Y:S01]  /*1820*/  FFMA.FTZ R56, R54.reuse, R55, R57 ;  /* 0x0000003736387223 */ /* 0x040fe20000010039 */
[----:B------:R-:W-:Y:S01]  /*1830*/  F2FP.F16.F32.PACK_AB R39, R39, R66 ;  /* 0x000000422727723e */ /* 0x000fe200000000ff */
[----:B------:R-:W-:Y:S01]  /*1840*/  FFMA.FTZ R41, R54, R41, R36 ;  /* 0x0000002936297223 */ /* 0x000fe20000010024 */
[----:B------:R-:W-:Y:S02]  /*1850*/  MOV R42, R38 ;  /* 0x00000026002a7202 */ /* 0x000fe40000000f00 */
[----:B------:R-:W-:Y:S02]  /*1860*/  F2FP.F16.F32.PACK_AB R37, R56, R37 ;  /* 0x000000253825723e */ /* 0x000fe400000000ff */
[----:B------:R-:W-:Y:S02]  /*1870*/  F2FP.F16.F32.PACK_AB R36, R41, R40 ;  /* 0x000000282924723e */ /* 0x000fe400000000ff */
[----:B------:R-:W-:Y:S02]  /*1880*/  MOV R43, R39 ;  /* 0x00000027002b7202 */ /* 0x000fe40000000f00 */
[----:B------:R-:W-:-:S02]  /*1890*/  MOV R41, R37 ;  /* 0x0000002500297202 */ /* 0x000fc40000000f00 */
[----:B------:R-:W-:Y:S01]  /*18a0*/  MOV R40, R36 ;  /* 0x0000002400287202 */ /* 0x000fe20000000f00 */
[----:B------:R-:W-:Y:S06]  /*18b0*/  BRA `(.L_x_1377) ;  /* 0x0000000400607947 */ /* 0x000fec0003800000 */
.L_x_1379:
        /* <DEDUP_REMOVED lines=44> */
.L_x_1381:
[-CC-:B-1----:R-:W-:Y:S01]  /*1b80*/  FFMA.FTZ R37, R3, R39.reuse, R56.reuse ;  /* 0x0000002703257223 */ /* 0x182fe20000010038 */
[-CC-:B------:R-:W-:Y:S01]  /*1b90*/  FFMA.FTZ R43, R7, R39.reuse, R56.reuse ;  /* 0x00000027072b7223 */ /* 0x180fe20000010038 */
[----:B------:R-:W-:Y:S02]  /*1ba0*/  HADD2.F32 R41, -RZ, R8.H0_H0 ;  /* 0x20000008ff297230 */ /* 0x000fe40000004100 */
[-CC-:B------:R-:W-:Y:S01]  /*1bb0*/  FFMA.FTZ R36, R6, R39.reuse, R56.reuse ;  /* 0x0000002706247223 */ /* 0x180fe20000010038 */
[----:B------:R-:W-:Y:S02]  /*1bc0*/  HADD2.F32 R44, -RZ, R9.H0_H0 ;  /* 0x20000009ff2c7230 */ /* 0x000fe40000004100 */
[----:B------:R-:W-:Y:S01]  /*1bd0*/  FADD.FTZ R37, R48, -R37 ;  /* 0x8000002530257221 */ /* 0x000fe20000010000 */
[-CC-:B------:R-:W-:Y:S01]  /*1be0*/  FFMA.FTZ R42, R50, R39.reuse, R56.reuse ;  /* 0x00000027322a7223 */ /* 0x180fe20000010038 */
[-CC-:B------:R-:W-:Y:S01]  /*1bf0*/  FFMA.FTZ R45, R53, R39.reuse, R56.reuse ;  /* 0x00000027352d7223 */ /* 0x180fe20000010038 */
[-CC-:B------:R-:W-:Y:S01]  /*1c00*/  FFMA.FTZ R38, R60, R39.reuse, R56.reuse ;  /* 0x000000273c267223 */ /* 0x180fe20000010038 */
[----:B------:R-:W-:Y:S01]  /*1c10*/  FADD.FTZ R43, R52, -R43 ;  /* 0x8000002b342b7221 */ /* 0x000fe20000010000 */
[-CC-:B------:R-:W-:Y:S01]  /*1c20*/  FFMA.FTZ R47, R61, R39.reuse, R56.reuse ;  /* 0x000000273d2f7223 */ /* 0x180fe20000010038 */
[----:B------:R-:W-:Y:S01]  /*1c30*/  FFMA.FTZ R56, R64, R39, R56 ;  /* 0x0000002740387223 */ /* 0x000fe20000010038 */
[C---:B-----5:R-:W-:Y:S01]  /*1c40*/  FFMA.FTZ R40, R54.reuse, R37, R41 ;  /* 0x0000002536287223 */ /* 0x060fe20000010029 */
[----:B------:R-:W-:Y:S01]  /*1c50*/  FFMA.FTZ R37, R54, R43, R44 ;  /* 0x0000002b36257223 */ /* 0x000fe2000001002c */
[----:B------:R-:W-:-:S02]  /*1c60*/  HADD2.F32 R46, -RZ, R11.H1_H1 ;  /* 0x3000000bff2e7230 */ /* 0x000fc40000004100 */
[----:B------:R-:W-:Y:S01]  /*1c70*/  FADD.FTZ R43, R63, -R56 ;  /* 0x800000383f2b7221 */ /* 0x000fe20000010000 */
[----:B------:R-:W-:Y:S02]  /*1c80*/  HADD2.F32 R44, -RZ, R11.H0_H0 ;  /* 0x2000000bff2c7230 */ /* 0x000fe40000004100 */
[----:B------:R-:W-:Y:S01]  /*1c90*/  FADD.FTZ R47, R62, -R47 ;  /* 0x8000002f3e2f7221 */ /* 0x000fe20000010000 */
[--C-:B------:R-:W-:Y:S02]  /*1ca0*/  HADD2.F32 R39, -RZ, R10.reuse.H0_H0 ;  /* 0x2000000aff277230 */ /* 0x100fe40000004100 */
[----:B------:R-:W-:Y:S01]  /*1cb0*/  FADD.FTZ R41, R58, -R45 ;  /* 0x8000002d3a297221 */ /* 0x000fe20000010000 */
[C---:B0-----:R-:W-:Y:S01]  /*1cc0*/  FFMA.FTZ R55, R54.reuse, R43, R46 ;  /* 0x0000002b36377223 */ /* 0x041fe2000001002e */
[----:B------:R-:W-:Y:S01]  /*1cd0*/  FFMA.FTZ R46, R54, R47, R44 ;  /* 0x0000002f362e7223 */ /* 0x000fe2000001002c */
[----:B------:R-:W-:Y:S02]  /*1ce0*/  HADD2.F32 R44, -RZ, R9.H1_H1 ;  /* 0x30000009ff2c7230 */ /* 0x000fe40000004100 */
[----:B------:R-:W-:Y:S01]  /*1cf0*/  FADD.FTZ R45, R59, -R38 ;  /* 0x800000263b2d7221 */ /* 0x000fe20000010000 */
[----:B------:R-:W-:-:S02]  /*1d00*/  HADD2.F32 R47, -RZ, R10.H1_H1 ;  /* 0x3000000aff2f7230 */ /* 0x000fc40000004100 */
[C---:B------:R-:W-:Y:S01]  /*1d10*/  FFMA.FTZ R41, R54.reuse, R41, R39 ;  /* 0x0000002936297223 */ /* 0x040fe20000010027 */
[----:B------:R-:W-:Y:S01]  /*1d20*/  FADD.FTZ R43, R51, -R42 ;  /* 0x8000002a332b7221 */ /* 0x000fe20000010000 */
[----:B------:R-:W-:Y:S02]  /*1d30*/  HADD2.F32 R38, -RZ, R8.H1_H1 ;  /* 0x30000008ff267230 */ /* 0x000fe40000004100 */
[----:B------:R-:W-:Y:S01]  /*1d40*/  FADD.FTZ R39, R49, -R36 ;  /* 0x8000002431277221 */ /* 0x000fe20000010000 */
[C---:B------:R-:W-:Y:S01]  /*1d50*/  FFMA.FTZ R36, R54.reuse, R45, R47 ;  /* 0x0000002d36247223 */ /* 0x040fe2000001002f */
[C---:B------:R-:W-:Y:S02]  /*1d60*/  FFMA.FTZ R44, R54.reuse, R43, R44 ;  /* 0x0000002b362c7223 */ /* 0x040fe4000001002c */
[----:B------:R-:W-:Y:S01]  /*1d70*/  FFMA.FTZ R43, R54, R39, R38 ;  /* 0x00000027362b7223 */ /* 0x000fe20000010026 */
[----:B------:R-:W-:Y:S02]  /*1d80*/  F2FP.F16.F32.PACK_AB R39, R55, R46 ;  /* 0x0000002e3727723e */ /* 0x000fe400000000ff */
[----:B------:R-:W-:-:S02]  /*1d90*/  F2FP.F16.F32.PACK_AB R38, R36, R41 ;  /* 0x000000292426723e */ /* 0x000fc400000000ff */
        /* <DEDUP_REMOVED lines=10> */
.L_x_1377:
        /* <DEDUP_REMOVED lines=13> */
.L_x_1373:
[----:B------:R-:W-:Y:S05]  /*1f10*/  BSYNC.RECONVERGENT B1 ;  /* 0x0000000000017941 */ /* 0x000fea0003800200 */
.L_x_1372:
[----:B-12---:R-:W1:Y:S02]  /*1f20*/  LDC.64 R36, c[0x0][0x380] ;  /* 0x0000e000ff247b82 */ /* 0x006e640000000a00 */
[----:B-1----:R-:W-:-:S04]  /*1f30*/  LEA R5, R36, R5, 0x2 ;  /* 0x0000000524057211 */ /* 0x002fc800078e10ff */
[----:B------:R-:W-:-:S13]  /*1f40*/  ISETP.GE.AND P0, PT, R5, R37, PT ;  /* 0x000000250500720c */ /* 0x000fda0003f06270 */
[----:B------:R-:W-:Y:S05]  /*1f50*/  @!P0 BRA `(.L_x_1382) ;  /* 0xffffffe000c08947 */ /* 0x000fea000383ffff */
.L_x_1368:
[----:B------:R-:W-:Y:S05]  /*1f60*/  BSYNC B0 ;  /* 0x0000000000007941 */ /* 0x000fea0003800000 */
.L_x_1367:
        /* <DEDUP_REMOVED lines=80> */
.L_x_1371:
[----:B------:R-:W-:Y:S01]  /*2470*/  HFMA2 R38, -RZ, RZ, 0, 5.9604644775390625e-08 ;  /* 0x00000001ff267431 */ /* 0x000fe200000001ff */
[----:B------:R-:W-:Y:S01]  /*2480*/  BSSY B1, `(.L_x_1383) ;  /* 0x0000006000017945 */ /* 0x000fe20003800000 */
[----:B-1----:R-:W-:Y:S02]  /*2490*/  MOV R37, 0x1f ;  /* 0x0000001f00257802 */ /* 0x002fe40000000f00 */
[----:B------:R-:W-:-:S07]  /*24a0*/  MOV R36, 0xffffffff ;  /* 0xffffffff00247802 */ /* 0x000fce0000000f00 */
[----:B-----5:R-:W-:Y:S05]  /*24b0*/  WARPSYNC.COLLECTIVE R36, `(.L_x_1384) ;  /* 0x0000000024087348 */ /* 0x020fea0003c00000 */
[----:B------:R0:W1:Y:S02]  /*24c0*/  SHFL.BFLY P0, R56, R39, R38, R37 ;  /* 0x0c00002627387389 */ /* 0x0000640000000025 */
[----:B01---5:R-:W-:Y:S05]  /*24d0*/  ENDCOLLECTIVE ;  /* 0x000000000000791b */ /* 0x023fea0003800000 */
.L_x_1384:
[----:B------:R-:W-:Y:S05]  /*24e0*/  BSYNC B1 ;  /* 0x0000000000017941 */ /* 0x000fea0003800000 */
.L_x_1383:
        /* <DEDUP_REMOVED lines=8> */
.L_x_1385:
[----:B------:R-:W-:Y:S01]  /*2570*/  MOV R39, R57 ;  /* 0x0000003900277202 */ /* 0x000fe20000000f00 */
[----:B------:R-:W-:Y:S01]  /*2580*/  HFMA2 R38, -RZ, RZ, 0, 1.1920928955078125e-07 ;  /* 0x00000002ff267431 */ /* 0x000fe200000001ff */
[----:B------:R-:W-:-:S07]  /*2590*/  MOV R66, R56 ;  /* 0x0000003800427202 */ /* 0x000fce0000000f00 */
[----:B------:R-:W-:Y:S05]  /*25a0*/  WARPSYNC.COLLECTIVE R36, `(.L_x_1386) ;  /* 0x0000000024087348 */ /* 0x000fea0003c00000 */
[----:B------:R0:W1:Y:S02]  /*25b0*/  SHFL.BFLY P0, R56, R39, R38, R37 ;  /* 0x0c00002627387389 */ /* 0x0000640000000025 */
[----:B01----:R-:W-:Y:S05]  /*25c0*/  ENDCOLLECTIVE ;  /* 0x000000000000791b */ /* 0x003fea0003800000 */
.L_x_1386:
[----:B------:R-:W-:-:S05]  /*25d0*/  FADD.FTZ R66, R66, R55 ;  /* 0x0000003742427221 */ /* 0x000fca0000010000 */
[----:B------:R-:W-:Y:S01]  /*25e0*/  MOV R39, R66 ;  /* 0x0000004200277202 */ /* 0x000fe20000000f00 */
[----:B------:R-:W-:-:S07]  /*25f0*/  FADD.FTZ R68, R57, R56 ;  /* 0x0000003839447221 */ /* 0x000fce0000010000 */
[----:B------:R-:W-:Y:S05]  /*2600*/  WARPSYNC.COLLECTIVE R36, `(.L_x_1387) ;  /* 0x0000000024087348 */ /* 0x000fea0003c00000 */
[----:B------:R0:W1:Y:S02]  /*2610*/  SHFL.BFLY P0, R56, R39, R38, R37 ;  /* 0x0c00002627387389 */ /* 0x0000640000000025 */
[----:B01----:R-:W-:Y:S05]  /*2620*/  ENDCOLLECTIVE ;  /* 0x000000000000791b */ /* 0x003fea0003800000 */
.L_x_1387:
[----:B------:R-:W-:Y:S01]  /*2630*/  MOV R39, R68 ;  /* 0x0000004400277202 */ /* 0x000fe20000000f00 */
[----:B------:R-:W-:Y:S01]  /*2640*/  HFMA2 R38, -RZ, RZ, 0, 2.384185791015625e-07 ;  /* 0x00000004ff267431 */ /* 0x000fe200000001ff */
[----:B------:R-:W-:-:S07]  /*2650*/  MOV R67, R56 ;  /* 0x0000003800437202 */ /* 0x000fce0000000f00 */
[----:B------:R-:W-:Y:S05]  /*2660*/  WARPSYNC.COLLECTIVE R36, `(.L_x_1388) ;  /* 0x0000000024087348 */ /* 0x000fea0003c00000 */
[----:B------:R0:W1:Y:S02]  /*2670*/  SHFL.BFLY P0, R56, R39, R38, R37 ;  /* 0x0c00002627387389 */ /* 0x0000640000000025 */
[----:B01----:R-:W-:Y:S05]  /*2680*/  ENDCOLLECTIVE ;  /* 0x000000000000791b */ /* 0x003fea0003800000 */
.L_x_1388:
[----:B------:R-:W-:-:S05]  /*2690*/  FADD.FTZ R67, R66, R67 ;  /* 0x0000004342437221 */ /* 0x000fca0000010000 */
[----:B------:R-:W-:Y:S01]  /*26a0*/  MOV R39, R67 ;  /* 0x0000004300277202 */ /* 0x000fe20000000f00 */
[----:B------:R-:W-:-:S07]  /*26b0*/  FADD.FTZ R68, R68, R56 ;  /* 0x0000003844447221 */ /* 0x000fce0000010000 */
[----:B------:R-:W-:Y:S05]  /*26c0*/  WARPSYNC.COLLECTIVE R36, `(.L_x_1389) ;  /* 0x0000000024087348 */ /* 0x000fea0003c00000 */
[----:B------:R0:W1:Y:S02]  /*26d0*/  SHFL.BFLY P0, R56, R39, R38, R37 ;  /* 0x0c00002627387389 */ /* 0x0000640000000025 */
[----:B01----:R-:W-:Y:S05]  /*26e0*/  ENDCOLLECTIVE ;  /* 0x000000000000791b */ /* 0x003fea0003800000 */
.L_x_1389:
[----:B------:R-:W-:Y:S01]  /*26f0*/  MOV R39, R68 ;  /* 0x0000004400277202 */ /* 0x000fe20000000f00 */
[----:B------:R-:W-:Y:S01]  /*2700*/  HFMA2 R38, -RZ, RZ, 0, 4.76837158203125e-07 ;  /* 0x00000008ff267431 */ /* 0x000fe200000001ff */
[----:B------:R-:W-:-:S07]  /*2710*/  MOV R69, R56 ;  /* 0x0000003800457202 */ /* 0x000fce0000000f00 */
[----:B------:R-:W-:Y:S05]  /*2720*/  WARPSYNC.COLLECTIVE R36, `(.L_x_1390) ;  /* 0x0000000024087348 */ /* 0x000fea0003c00000 */
[----:B------:R0:W1:Y:S02]  /*2730*/  SHFL.BFLY P0, R56, R39, R38, R37 ;  /* 0x0c00002627387389 */ /* 0x0000640000000025 */
[----:B01----:R-:W-:Y:S05]  /*2740*/  ENDCOLLECTIVE ;  /* 0x000000000000791b */ /* 0x003fea0003800000 */
.L_x_1390:
[----:B------:R-:W-:-:S05]  /*2750*/  FADD.FTZ R69, R67, R69 ;  /* 0x0000004543457221 */ /* 0x000fca0000010000 */
[----:B------:R-:W-:Y:S01]  /*2760*/  MOV R39, R69 ;  /* 0x0000004500277202 */ /* 0x000fe20000000f00 */
[----:B------:R-:W-:-:S07]  /*2770*/  FADD.FTZ R57, R68, R56 ;  /* 0x0000003844397221 */ /* 0x000fce0000010000 */
[----:B------:R-:W-:Y:S05]  /*2780*/  WARPSYNC.COLLECTIVE R36, `(.L_x_1391) ;  /* 0x0000000024087348 */ /* 0x000fea0003c00000 */
[----:B------:R0:W1:Y:S02]  /*2790*/  SHFL.BFLY P0, R56, R39, R38, R37 ;  /* 0x0c00002627387389 */ /* 0x0000640000000025 */
[----:B01----:R-:W-:Y:S05]  /*27a0*/  ENDCOLLECTIVE ;  /* 0x000000000000791b */ /* 0x003fea0003800000 */
.L_x_1391:
[----:B------:R-:W-:Y:S01]  /*27b0*/  MOV R39, R57 ;  /* 0x0000003900277202 */ /* 0x000fe20000000f00 */
[----:B------:R-:W-:Y:S01]  /*27c0*/  HFMA2 R38, -RZ, RZ, 0, 9.5367431640625e-07 ;  /* 0x00000010ff267431 */ /* 0x000fe200000001ff */
[----:B------:R-:W-:-:S07]  /*27d0*/  MOV R55, R56 ;  /* 0x0000003800377202 */ /* 0x000fce0000000f00 */
[----:B------:R-:W-:Y:S05]  /*27e0*/  WARPSYNC.COLLECTIVE R36, `(.L_x_1392) ;  /* 0x0000000024087348 */ /* 0x000fea0003c00000 */
[----:B------:R0:W1:Y:S02]  /*27f0*/  SHFL.BFLY P0, R56, R39, R38, R37 ;  /* 0x0c00002627387389 */ /* 0x0000640000000025 */
[----:B01----:R-:W-:Y:S05]  /*2800*/  ENDCOLLECTIVE ;  /* 0x000000000000791b */ /* 0x003fea0003800000 */
.L_x_1392:
[----:B------:R-:W-:-:S05]  /*2810*/  FADD.FTZ R55, R69, R55 ;  /* 0x0000003745377221 */ /* 0x000fca0000010000 */
[----:B------:R-:W-:Y:S02]  /*2820*/  MOV R39, R55 ;  /* 0x0000003700277202 */ /* 0x000fe40000000f00 */
[----:B------:R-:W-:-:S07]  /*2830*/  MOV R66, R56 ;  /* 0x0000003800427202 */ /* 0x000fce0000000f00 */
[----:B------:R-:W-:Y:S05]  /*2840*/  WARPSYNC.COLLECTIVE R36, `(.L_x_1393) ;  /* 0x0000000024087348 */ /* 0x000fea0003c00000 */
[----:B------:R0:W1:Y:S02]  /*2850*/  SHFL.BFLY P0, R56, R39, R38, R37 ;  /* 0x0c00002627387389 */ /* 0x0000640000000025 */
[----:B01----:R-:W-:Y:S05]  /*2860*/  ENDCOLLECTIVE ;  /* 0x000000000000791b */ /* 0x003fea0003800000 */
.L_x_1393:
[----:B------:R-:W-:Y:S05]  /*2870*/  BRA `(.L_x_1394) ;  /* 0xffffffe000607947 */ /* 0x000fea000383ffff */
.L_x_1395:
        /* <DEDUP_REMOVED lines=16> */
.L_x_2862:


//--------------------- .text._ZN10layer_norm31ln_parallel_residual_bwd_kernelINS_13Kernel_traitsIf6__halfS2_S2_fjLj256ELj1ELj4ELj1ELj16ENS_18Kernel_traits_baseILj256EfS2_S2_S2_fjLj128EEEEELb0ELb1ELb1EEEvNS_9BwdParamsE --------------------------
	.section	.text._ZN10layer_norm31ln_parallel_residual_bwd_kernelINS_13Kernel_traitsIf6__halfS2_S2_fjLj256ELj1ELj4ELj1ELj16ENS_18Kernel_traits_baseILj256EfS2_S2_S2_fjLj128EEEEELb0ELb1ELb1EEEvNS_9BwdParamsE,"ax",@progbits
	.align	128
        .global         _ZN10layer_norm31ln_parallel_residual_bwd_kernelINS_13Kernel_traitsIf6__halfS2_S2_fjLj256ELj1ELj4ELj1ELj16ENS_18Kernel_traits_baseILj256EfS2_S2_S2_fjLj128EEEEELb0ELb1ELb1EEEvNS_9BwdParamsE
        .type           _ZN10layer_norm31ln_parallel_residual_bwd_kernelINS_13Kernel_traitsIf6__halfS2_S2_fjLj256ELj1ELj4ELj1ELj16ENS_18Kernel_traits_baseILj256EfS2_S2_S2_fjLj128EEEEELb0ELb1ELb1EEEvNS_9BwdParamsE,@function
        .size           _ZN10layer_norm31ln_parallel_residual_bwd_kernelINS_13Kernel_traitsIf6__halfS2_S2_fjLj256ELj1ELj4ELj1ELj16ENS_18Kernel_traits_baseILj256EfS2_S2_S2_fjLj128EEEEELb0ELb1ELb1EEEvNS_9BwdParamsE,(.L_x_2863 - _ZN10layer_norm31ln_parallel_residual_bwd_kernelINS_13Kernel_traitsIf6__halfS2_S2_fjLj256ELj1ELj4ELj1ELj16ENS_18Kernel_traits_baseILj256EfS2_S2_S2_fjLj128EEEEELb0ELb1ELb1EEEvNS_9BwdParamsE)
        .other          _ZN10layer_norm31ln_parallel_residual_bwd_kernelINS_13Kernel_traitsIf6__halfS2_S2_fjLj256ELj1ELj4ELj1ELj16ENS_18Kernel_traits_baseILj256EfS2_S2_S2_fjLj128EEEEELb0ELb1ELb1EEEvNS_9BwdParamsE,@"STO_CUDA_ENTRY STV_DEFAULT"
_ZN10layer_norm31ln_parallel_residual_bwd_kernelINS_13Kernel_traitsIf6__halfS2_S2_fjLj256ELj1ELj4ELj1ELj16ENS_18Kernel_traits_baseILj256EfS2_S2_S2_fjLj128EEEEELb0ELb1ELb1EEEvNS_9BwdParamsE:
.text._ZN10layer_norm31ln_parallel_residual_bwd_kernelINS_13Kernel_traitsIf6__halfS2_S2_fjLj256ELj1ELj4ELj1ELj16ENS_18Kernel_traits_baseILj256EfS2_S2_S2_fjLj128EEEEELb0ELb1ELb1EEEvNS_9BwdParamsE:
        /* <DEDUP_REMOVED lines=43> */
.L_x_1408:
        /* <DEDUP_REMOVED lines=8> */
[----:B0-----:R-:W-:-:S04]  /*0330*/  IMAD.WIDE.U32 R32, R2, 0x10, R32 ;  /* 0x0000001002207825 */ /* 0x001fc800078e0020 */
[----:B-1----:R-:W-:Y:S02]  /*0340*/  IMAD.WIDE R54, R47, 0x4, R34 ;  /* 0x000000042f367825 */ /* 0x002fe400078e0222 */
[----:B------:R-:W4:Y:S04]  /*0350*/  LDG.E.128 R32, desc[UR10][R32.64] ;  /* 0x0000000a20207981 */ /* 0x000f28000c1e1d00 */
[----:B------:R4:W4:Y:S01]  /*0360*/  LDG.E R0, desc[UR10][R54.64] ;  /* 0x0000000a36007981 */ /* 0x000922000c1e1900 */
        /* <DEDUP_REMOVED lines=10> */
[----:B------:R-:W-:Y:S01]  /*0410*/  ISETP.NE.AND.EX P1, PT, RZ, UR19, PT, P1 ;  /* 0x00000013ff007c0c */ /* 0x000fe2000bf25310 */
[--C-:B----4-:R-:W-:Y:S02]  /*0420*/  HADD2.F32 R55, -RZ, R32.reuse.H0_H0 ;  /* 0x20000020ff377230 */ /* 0x110fe40000004100 */
[----:B------:R-:W-:Y:S01]  /*0430*/  HADD2.F32 R59, -RZ, R33.H0_H0 ;  /* 0x20000021ff3b7230 */ /* 0x000fe20000004100 */
[----:B------:R-:W-:Y:S01]  /*0440*/  FSEL R0, R0, RZ, !P2 ;  /* 0x000000ff00007208 */ /* 0x000fe20005000000 */
[----:B------:R-:W-:Y:S02]  /*0450*/  HADD2.F32 R63, -RZ, R35.H0_H0 ;  /* 0x20000023ff3f7230 */ /* 0x000fe40000004100 */
[----:B------:R-:W-:Y:S02]  /*0460*/  HADD2.F32 R57, -RZ, R32.H1_H1 ;  /* 0x30000020ff397230 */ /* 0x000fe40000004100 */
[----:B------:R-:W-:Y:S02]  /*0470*/  HADD2.F32 R33, -RZ, R33.H1_H1 ;  /* 0x30000021ff217230 */ /* 0x000fe40000004100 */
[----:B------:R-:W-:-:S02]  /*0480*/  HADD2.F32 R61, -RZ, R34.H0_H0 ;  /* 0x20000022ff3d7230 */ /* 0x000fc40000004100 */
[----:B-1----:R-:W-:Y:S02]  /*0490*/  HADD2.F32 R53, -RZ, R34.H1_H1 ;  /* 0x30000022ff357230 */ /* 0x002fe40000004100 */
[----:B------:R-:W-:Y:S02]  /*04a0*/  HADD2.F32 R35, -RZ, R35.H1_H1 ;  /* 0x30000023ff237230 */ /* 0x000fe40000004100 */
[C---:B0-----:R-:W-:Y:S01]  /*04b0*/  FADD.FTZ R50, -R0.reuse, R55 ;  /* 0x0000003700327221 */ /* 0x041fe20000010100 */
[C---:B------:R-:W-:Y:S01]  /*04c0*/  FADD.FTZ R64, -R0.reuse, R57 ;  /* 0x0000003900407221 */ /* 0x040fe20000010100 */
[C---:B------:R-:W-:Y:S01]  /*04d0*/  FADD.FTZ R52, -R0.reuse, R59 ;  /* 0x0000003b00347221 */ /* 0x040fe20000010100 */
[C---:B------:R-:W-:Y:S01]  /*04e0*/  FADD.FTZ R62, -R0.reuse, R33 ;  /* 0x00000021003e7221 */ /* 0x040fe20000010100 */
[C---:B------:R-:W-:Y:S01]  /*04f0*/  FADD.FTZ R60, -R0.reuse, R61 ;  /* 0x0000003d003c7221 */ /* 0x040fe20000010100 */
[C---:B------:R-:W-:Y:S01]  /*0500*/  FADD.FTZ R58, -R0.reuse, R53 ;  /* 0x00000035003a7221 */ /* 0x040fe20000010100 */
[C---:B------:R-:W-:Y:S01]  /*0510*/  FADD.FTZ R32, -R0.reuse, R63 ;  /* 0x0000003f00207221 */ /* 0x040fe20000010100 */
[----:B------:R-:W-:Y:S01]  /*0520*/  FADD.FTZ R54, -R0, R35 ;  /* 0x0000002300367221 */ /* 0x000fe20000010100 */
[----:B--2---:R-:W-:-:S02]  /*0530*/  HADD2.F32 R51, -RZ, R36.H0_H0 ;  /* 0x20000024ff337230 */ /* 0x004fc40000004100 */
[C---:B---3--:R-:W-:Y:S01]  /*0540*/  FMUL.FTZ R0, R49.reuse, R50 ;  /* 0x0000003231007220 */ /* 0x048fe20000410000 */
[----:B------:R-:W-:Y:S02]  /*0550*/  HADD2.F32 R57, -RZ, R36.H1_H1 ;  /* 0x30000024ff397230 */ /* 0x000fe40000004100 */
[----:B------:R-:W-:Y:S01]  /*0560*/  FMUL.FTZ R53, R49, R64 ;  /* 0x0000004031357220 */ /* 0x000fe20000410000 */
[--C-:B------:R-:W-:Y:S02]  /*0570*/  HADD2.F32 R35, -RZ, R37.reuse.H0_H0 ;  /* 0x20000025ff237230 */ /* 0x100fe40000004100 */
[----:B------:R-:W-:Y:S01]  /*0580*/  FADD.FTZ R11, R51, R11 ;  /* 0x0000000b330b7221 */ /* 0x000fe20000010000 */
[-C--:B------:R-:W-:Y:S01]  /*0590*/  FFMA.FTZ R3, R0, R51.reuse, R3 ;  /* 0x0000003300037223 */ /* 0x080fe20000010003 */
[----:B------:R-:W-:Y:S01]  /*05a0*/  FMUL.FTZ R52, R49, R52 ;  /* 0x0000003431347220 */ /* 0x000fe20000410000 */
[----:B------:R-:W-:Y:S01]  /*05b0*/  FMUL.FTZ R51, R16, R51 ;  /* 0x0000003310337220 */ /* 0x000fe20000410000 */
[----:B------:R-:W-:-:S02]  /*05c0*/  HADD2.F32 R36, -RZ, R37.H1_H1 ;  /* 0x30000025ff247230 */ /* 0x000fc40000004100 */
        /* <DEDUP_REMOVED lines=9> */
[--C-:B------:R-:W-:Y:S02]  /*0660*/  HADD2.F32 R34, -RZ, R38.reuse.H0_H0 ;  /* 0x20000026ff227230 */ /* 0x100fe40000004100 */
[----:B------:R-:W-:-:S02]  /*0670*/  HADD2.F32 R33, -RZ, R38.H1_H1 ;  /* 0x30000026ff217230 */ /* 0x000fc40000004100 */
[----:B------:R-:W-:Y:S01]  /*0680*/  FMUL.FTZ R38, R49, R60 ;  /* 0x0000003c31267220 */ /* 0x000fe20000410000 */
[--C-:B------:R-:W-:Y:S02]  /*0690*/  HADD2.F32 R55, -RZ, R39.reuse.H0_H0 ;  /* 0x20000027ff377230 */ /* 0x100fe40000004100 */
[----:B------:R-:W-:Y:S01]  /*06a0*/  FADD.FTZ R60, R57, R50 ;  /* 0x00000032393c7221 */ /* 0x000fe20000010000 */
[----:B------:R-:W-:Y:S02]  /*06b0*/  HADD2.F32 R56, -RZ, R39.H1_H1 ;  /* 0x30000027ff387230 */ /* 0x000fe40000004100 */
        /* <DEDUP_REMOVED lines=50> */
.L_x_1420:
        /* <DEDUP_REMOVED lines=41> */
.L_x_1402:
        /* <DEDUP_REMOVED lines=33> */
.L_x_1401:
        /* <DEDUP_REMOVED lines=36> */
.L_x_1404:
        /* <DEDUP_REMOVED lines=37> */
.L_x_1400:
        /* <DEDUP_REMOVED lines=43> */
.L_x_1406:
        /* <DEDUP_REMOVED lines=41> */
.L_x_1405:
        /* <DEDUP_REMOVED lines=44> */
.L_x_1407:
        /* <DEDUP_REMOVED lines=44> */
.L_x_1403:
        /* <DEDUP_REMOVED lines=18> */
.L_x_1398:
        /* <DEDUP_REMOVED lines=16> */
.L_x_1397:
[----:B------:R-:W-:Y:S05]  /*1ff0*/  BSYNC B0 ;  /* 0x0000000000007941 */ /* 0x000fea0003800000 */
.L_x_1396:
        /* <DEDUP_REMOVED lines=62> */
.L_x_1399:
[----:B------:R-:W-:Y:S01]  /*23e0*/  HFMA2 R62, -RZ, RZ, 0, 5.9604644775390625e-08 ;  /* 0x00000001ff3e7431 */ /* 0x000fe200000001ff */
[----:B------:R-:W-:Y:S01]  /*23f0*/  BSSY B2, `(.L_x_1409) ;  /* 0x0000006000027945 */ /* 0x000fe20003800000 */
[----:B------:R-:W-:Y:S02]  /*2400*/  MOV R63, 0x1f ;  /* 0x0000001f003f7802 */ /* 0x000fe40000000f00 */
[----:B------:R-:W-:-:S07]  /*2410*/  MOV R60, 0xffffffff ;  /* 0xffffffff003c7802 */ /* 0x000fce0000000f00 */
[----:B-----5:R-:W-:Y:S05]  /*2420*/  WARPSYNC.COLLECTIVE R60, `(.L_x_1410) ;  /* 0x000000003c087348 */ /* 0x020fea0003c00000 */
[----:B------:R0:W1:Y:S02]  /*2430*/  SHFL.BFLY P3, R69, R65, R62, R63 ;  /* 0x0c00003e41457389 */ /* 0x000064000006003f */
[----:B01---5:R-:W-:Y:S05]  /*2440*/  ENDCOLLECTIVE ;  /* 0x000000000000791b */ /* 0x023fea0003800000 */
.L_x_1410:
[----:B------:R-:W-:Y:S05]  /*2450*/  BSYNC B2 ;  /* 0x0000000000027941 */ /* 0x000fea0003800000 */
.L_x_1409:
        /* <DEDUP_REMOVED lines=9> */
.L_x_1411:
[----:B------:R-:W-:Y:S01]  /*24f0*/  MOV R65, R58 ;  /* 0x0000003a00417202 */ /* 0x000fe20000000f00 */
[----:B------:R-:W-:Y:S01]  /*2500*/  HFMA2 R62, -RZ, RZ, 0, 1.1920928955078125e-07 ;  /* 0x00000002ff3e7431 */ /* 0x000fe200000001ff */
[----:B------:R-:W-:-:S07]  /*2510*/  MOV R59, R69 ;  /* 0x00000045003b7202 */ /* 0x000fce0000000f00 */
[----:B------:R-:W-:Y:S05]  /*2520*/  WARPSYNC.COLLECTIVE R60, `(.L_x_1412) ;  /* 0x000000003c087348 */ /* 0x000fea0003c00000 */
[----:B------:R0:W1:Y:S02]  /*2530*/  SHFL.BFLY P3, R69, R65, R62, R63 ;  /* 0x0c00003e41457389 */ /* 0x000064000006003f */
[----:B01----:R-:W-:Y:S05]  /*2540*/  ENDCOLLECTIVE ;  /* 0x000000000000791b */ /* 0x003fea0003800000 */
.L_x_1412:
[----:B------:R-:W-:-:S05]  /*2550*/  FADD.FTZ R61, R56, R59 ;  /* 0x0000003b383d7221 */ /* 0x000fca0000010000 */
[----:B------:R-:W-:Y:S02]  /*2560*/  MOV R65, R61 ;  /* 0x0000003d00417202 */ /* 0x000fe40000000f00 */
[----:B------:R-:W-:-:S07]  /*2570*/  MOV R59, R69 ;  /* 0x00000045003b7202 */ /* 0x000fce0000000f00 */
[----:B------:R-:W-:Y:S05]  /*2580*/  WARPSYNC.COLLECTIVE R60, `(.L_x_1413) ;  /* 0x000000003c087348 */ /* 0x000fea0003c00000 */
[----:B------:R0:W1:Y:S02]  /*2590*/  SHFL.BFLY P3, R69, R65, R62, R63 ;  /* 0x0c00003e41457389 */ /* 0x000064000006003f */
[----:B01----:R-:W-:Y:S05]  /*25a0*/  ENDCOLLECTIVE ;  /* 0x000000000000791b */ /* 0x003fea0003800000 */
.L_x_1413:
[----:B------:R-:W-:-:S05]  /*25b0*/  FADD.FTZ R66, R58, R59 ;  /* 0x0000003b3a427221 */ /* 0x000fca0000010000 */
[----:B------:R-:W-:Y:S01]  /*25c0*/  MOV R65, R66 ;  /* 0x0000004200417202 */ /* 0x000fe20000000f00 */
[----:B------:R-:W-:Y:S01]  /*25d0*/  HFMA2 R62, -RZ, RZ, 0, 2.384185791015625e-07 ;  /* 0x00000004ff3e7431 */ /* 0x000fe200000001ff */
[----:B------:R-:W-:-:S07]  /*25e0*/  MOV R64, R69 ;  /* 0x0000004500407202 */ /* 0x000fce0000000f00 */
[----:B------:R-:W-:Y:S05]  /*25f0*/  WARPSYNC.COLLECTIVE R60, `(.L_x_1414) ;  /* 0x000000003c087348 */ /* 0x000fea0003c00000 */
[----:B------:R0:W1:Y:S02]  /*2600*/  SHFL.BFLY P3, R69, R65, R62, R63 ;  /* 0x0c00003e41457389 */ /* 0x000064000006003f */
[----:B01----:R-:W-:Y:S05]  /*2610*/  ENDCOLLECTIVE ;  /* 0x000000000000791b */ /* 0x003fea0003800000 */
.L_x_1414:
[----:B------:R-:W-:-:S05]  /*2620*/  FADD.FTZ R64, R61, R64 ;  /* 0x000000403d407221 */ /* 0x000fca0000010000 */
[----:B------:R-:W-:Y:S02]  /*2630*/  MOV R65, R64 ;  /* 0x0000004000417202 */ /* 0x000fe40000000f00 */
[----:B------:R-:W-:-:S07]  /*2640*/  MOV R59, R69 ;  /* 0x00000045003b7202 */ /* 0x000fce0000000f00 */
[----:B------:R-:W-:Y:S05]  /*2650*/  WARPSYNC.COLLECTIVE R60, `(.L_x_1415) ;  /* 0x000000003c087348 */ /* 0x000fea0003c00000 */
[----:B------:R0:W1:Y:S02]  /*2660*/  SHFL.BFLY P3, R69, R65, R62, R63 ;  /* 0x0c00003e41457389 */ /* 0x000064000006003f */
[----:B01----:R-:W-:Y:S05]  /*2670*/  ENDCOLLECTIVE ;  /* 0x000000000000791b */ /* 0x003fea0003800000 */
.L_x_1415:
[----:B------:R-:W-:-:S05]  /*2680*/  FADD.FTZ R67, R66, R59 ;  /* 0x0000003b42437221 */ /* 0x000fca0000010000 */
[----:B------:R-:W-:Y:S01]  /*2690*/  MOV R65, R67 ;  /* 0x0000004300417202 */ /* 0x000fe20000000f00 */
[----:B------:R-:W-:Y:S01]  /*26a0*/  HFMA2 R62, -RZ, RZ, 0, 4.76837158203125e-07 ;  /* 0x00000008ff3e7431 */ /* 0x000fe200000001ff */
[----:B------:R-:W-:-:S07]  /*26b0*/  MOV R59, R69 ;  /* 0x00000045003b7202 */ /* 0x000fce0000000f00 */
[----:B------:R-:W-:Y:S05]  /*26c0*/  WARPSYNC.COLLECTIVE R60, `(.L_x_1416) ;  /* 0x000000003c087348 */ /* 0x000fea0003c00000 */
[----:B------:R0:W1:Y:S02]  /*26d0*/  SHFL.BFLY P3, R69, R65, R62, R63 ;  /* 0x0c00003e41457389 */ /* 0x000064000006003f */
[----:B01----:R-:W-:Y:S05]  /*26e0*/  ENDCOLLECTIVE ;  /* 0x000000000000791b */ /* 0x003fea0003800000 */
.L_x_1416:
[----:B------:R-:W-:-:S05]  /*26f0*/  FADD.FTZ R68, R64, R59 ;  /* 0x0000003b40447221 */ /* 0x000fca0000010000 */
[----:B------:R-:W-:Y:S02]  /*2700*/  MOV R65, R68 ;  /* 0x0000004400417202 */ /* 0x000fe40000000f00 */
[----:B------:R-:W-:-:S07]  /*2710*/  MOV R59, R69 ;  /* 0x00000045003b7202 */ /* 0x000fce0000000f00 */
[----:B------:R-:W-:Y:S05]  /*2720*/  WARPSYNC.COLLECTIVE R60, `(.L_x_1417) ;  /* 0x000000003c087348 */ /* 0x000fea0003c00000 */
[----:B------:R0:W1:Y:S02]  /*2730*/  SHFL.BFLY P3, R69, R65, R62, R63 ;  /* 0x0c00003e41457389 */ /* 0x000064000006003f */
[----:B01----:R-:W-:Y:S05]  /*2740*/  ENDCOLLECTIVE ;  /* 0x000000000000791b */ /* 0x003fea0003800000 */
.L_x_1417:
[----:B------:R-:W-:-:S05]  /*2750*/  FADD.FTZ R56, R67, R59 ;  /* 0x0000003b43387221 */ /* 0x000fca0000010000 */
[----:B------:R-:W-:Y:S01]  /*2760*/  MOV R65, R56 ;  /* 0x0000003800417202 */ /* 0x000fe20000000f00 */
[----:B------:R-:W-:Y:S01]  /*2770*/  HFMA2 R62, -RZ, RZ, 0, 9.5367431640625e-07 ;  /* 0x00000010ff3e7431 */ /* 0x000fe200000001ff */
[----:B------:R-:W-:-:S07]  /*2780*/  MOV R59, R69 ;  /* 0x00000045003b7202 */ /* 0x000fce0000000f00 */
[----:B------:R-:W-:Y:S05]  /*2790*/  WARPSYNC.COLLECTIVE R60, `(.L_x_1418) ;  /* 0x000000003c087348 */ /* 0x000fea0003c00000 */
[----:B------:R0:W1:Y:S02]  /*27a0*/  SHFL.BFLY P3, R69, R65, R62, R63 ;  /* 0x0c00003e41457389 */ /* 0x000064000006003f */
[----:B01----:R-:W-:Y:S05]  /*27b0*/  ENDCOLLECTIVE ;  /* 0x000000000000791b */ /* 0x003fea0003800000 */
.L_x_1418:
[----:B------:R-:W-:-:S05]  /*27c0*/  FADD.FTZ R58, R68, R59 ;  /* 0x0000003b443a7221 */ /* 0x000fca0000010000 */
[----:B------:R-:W-:Y:S02]  /*27d0*/  MOV R65, R58 ;  /* 0x0000003a00417202 */ /* 0x000fe40000000f00 */
[----:B------:R-:W-:-:S07]  /*27e0*/  MOV R59, R69 ;  /* 0x00000045003b7202 */ /* 0x000fce0000000f00 */
[----:B------:R-:W-:Y:S05]  /*27f0*/  WARPSYNC.COLLECTIVE R60, `(.L_x_1419) ;  /* 0x000000003c087348 */ /* 0x000fea0003c00000 */
[----:B------:R0:W1:Y:S02]  /*2800*/  SHFL.BFLY P3, R69, R65, R62, R63 ;  /* 0x0c00003e41457389 */ /* 0x000064000006003f */
[----:B01----:R-:W-:Y:S05]  /*2810*/  ENDCOLLECTIVE ;  /* 0x000000000000791b */ /* 0x003fea0003800000 */
.L_x_1419:
[----:B------:R-:W-:Y:S01]  /*2820*/  MOV R61, R69 ;  /* 0x00000045003d7202 */ /* 0x000fe20000000f00 */
[----:B------:R-:W-:Y:S06]  /*2830*/  BRA `(.L_x_1420) ;  /* 0xffffffe000687947 */ /* 0x000fec000383ffff */
.L_x_1421:
        /* <DEDUP_REMOVED lines=12> */
.L_x_2863:


//--------------------- .text._ZN10layer_norm31ln_parallel_residual_bwd_kernelINS_13Kernel_traitsIf6__halfS2_S2_fjLj256ELj1ELj4ELj1ELj16ENS_18Kernel_traits_baseILj256EfS2_S2_S2_fjLj128EEEEELb1ELb0ELb0EEEvNS_9BwdParamsE --------------------------
	.section	.text._ZN10layer_norm31ln_parallel_residual_bwd_kernelINS_13Kernel_traitsIf6__halfS2_S2_fjLj256ELj1ELj4ELj1ELj16ENS_18Kernel_traits_baseILj256EfS2_S2_S2_fjLj128EEEEELb1ELb0ELb0EEEvNS_9BwdParamsE,"ax",@progbits
	.align	128
        .global         _ZN10layer_norm31ln_parallel_residual_bwd_kernelINS_13Kernel_traitsIf6__halfS2_S2_fjLj256ELj1ELj4ELj1ELj16ENS_18Kernel_traits_baseILj256EfS2_S2_S2_fjLj128EEEEELb1ELb0ELb0EEEvNS_9BwdParamsE
        .type           _ZN10layer_norm31ln_parallel_residual_bwd_kernelINS_13Kernel_traitsIf6__halfS2_S2_fjLj256ELj1ELj4ELj1ELj16ENS_18Kernel_traits_baseILj256EfS2_S2_S2_fjLj128EEEEELb1ELb0ELb0EEEvNS_9BwdParamsE,@function
        .size           _ZN10layer_norm31ln_parallel_residual_bwd_kernelINS_13Kernel_traitsIf6__halfS2_S2_fjLj256ELj1ELj4ELj1ELj16ENS_18Kernel_traits_baseILj256EfS2_S2_S2_fjLj128EEEEELb1ELb0ELb0EEEvNS_9BwdParamsE,(.L_x_2864 - _ZN10layer_norm31ln_parallel_residual_bwd_kernelINS_13Kernel_traitsIf6__halfS2_S2_fjLj256ELj1ELj4ELj1ELj16ENS_18Kernel_traits_baseILj256EfS2_S2_S2_fjLj128EEEEELb1ELb0ELb0EEEvNS_9BwdParamsE)
        .other          _ZN10layer_norm31ln_parallel_residual_bwd_kernelINS_13Kernel_traitsIf6__halfS2_S2_fjLj256ELj1ELj4ELj1ELj16ENS_18Kernel_traits_baseILj256EfS2_S2_S2_fjLj128EEEEELb1ELb0ELb0EEEvNS_9BwdParamsE,@"STO_CUDA_ENTRY STV_DEFAULT"
_ZN10layer_norm31ln_parallel_residual_bwd_kernelINS_13Kernel_traitsIf6__halfS2_S2_fjLj256ELj1ELj4ELj1ELj16ENS_18Kernel_traits_baseILj256EfS2_S2_S2_fjLj128EEEEELb1ELb0ELb0EEEvNS_9BwdParamsE:
.text._ZN10layer_norm31ln_parallel_residual_bwd_kernelINS_13Kernel_traitsIf6__halfS2_S2_fjLj256ELj1ELj4ELj1ELj16ENS_18Kernel_traits_baseILj256EfS2_S2_S2_fjLj128EEEEELb1ELb0ELb0EEEvNS_9BwdParamsE:
        /* <DEDUP_REMOVED lines=36> */
[----:B------:R-:W-:Y:S01]  /*0240*/  CS2R R34, SRZ ;  /* 0x0000000000227805 */ /* 0x000fe2000001ff00 */
[----:B------:R-:W5:Y:S01]  /*0250*/  @P2 LDG.E.128 R12, desc[UR8][R22.64] ;  /* 0x00000008160c2981 */ /* 0x000f62000c1e1d00 */
[----:B------:R-:W-:Y:S02]  /*0260*/  CS2R R36, SRZ ;  /* 0x0000000000247805 */ /* 0x000fe4000001ff00 */
[----:B------:R-:W-:-:S02]  /*0270*/  CS2R R38, SRZ ;  /* 0x0000000000267805 */ /* 0x000fc4000001ff00 */
[----:B------:R-:W-:Y:S01]  /*0280*/  CS2R R42, SRZ ;  /* 0x00000000002a7805 */ /* 0x000fe2000001ff00 */
[----:B------:R2:W5:Y:S01]  /*0290*/  @P2 LDG.E.128 R16, desc[UR8][R22.64+0x10] ;  /* 0x0000100816102981 */ /* 0x000562000c1e1d00 */
[----:B------:R-:W-:Y:S02]  /*02a0*/  CS2R R40, SRZ ;  /* 0x0000000000287805 */ /* 0x000fe4000001ff00 */
[----:B0-----:R-:W-:Y:S02]  /*02b0*/  CS2R R20, SRZ ;  /* 0x0000000000147805 */ /* 0x001fe4000001ff00 */
[----:B------:R-:W-:Y:S02]  /*02c0*/  CS2R R46, SRZ ;  /* 0x00000000002e7805 */ /* 0x000fe4000001ff00 */
[----:B------:R-:W-:Y:S02]  /*02d0*/  CS2R R44, SRZ ;  /* 0x00000000002c7805 */ /* 0x000fe4000001ff00 */
[----:B------:R-:W-:-:S02]  /*02e0*/  CS2R R50, SRZ ;  /* 0x0000000000327805 */ /* 0x000fc4000001ff00 */
[----:B------:R-:W-:Y:S02]  /*02f0*/  CS2R R48, SRZ ;  /* 0x0000000000307805 */ /* 0x000fe4000001ff00 */
[----:B--2---:R-:W-:Y:S01]  /*0300*/  CS2R R22, SRZ ;  /* 0x0000000000167805 */ /* 0x004fe2000001ff00 */
[----:B-1----:R-:W-:Y:S06]  /*0310*/  @P0 BRA `(.L_x_1423) ;  /* 0x0000002c00b80947 */ /* 0x002fec0003800000 */
[----:B------:R-:W-:-:S07]  /*0320*/  HFMA2 R20, -RZ, RZ, 0, 0 ;  /* 0x00000000ff147431 */ /* 0x000fce00000001ff */
.L_x_1436:
[----:B0-----:R-:W0:Y:S02]  /*0330*/  LDC.64 R64, c[0x0][0x3c8] ;  /* 0x0000f200ff407b82 */ /* 0x001e240000000a00 */
[----:B0-----:R-:W-:-:S06]  /*0340*/  IMAD.WIDE R66, R76, 0x4, R64 ;  /* 0x000000044c427825 */ /* 0x001fcc00078e0240 */
[----:B------:R-:W0:Y:S01]  /*0350*/  LDC.64 R64, c[0x0][0x3c0] ;  /* 0x0000f000ff407b82 */ /* 0x000e220000000a00 */
[----:B-----5:R1:W5:Y:S01]  /*0360*/  LDG.E R91, desc[UR8][R66.64] ;  /* 0x00000008425b7981 */ /* 0x020362000c1e1900 */
[----:B------:R-:W-:Y:S01]  /*0370*/  MOV R77, UR15 ;  /* 0x0000000f004d7c02 */ /* 0x000fe20008000f00 */
[----:B------:R-:W-:Y:S01]  /*0380*/  BSSY.RECONVERGENT B1, `(.L_x_1424) ;  /* 0x00000a6000017945 */ /* 0x000fe20003800200 */
[----:B------:R-:W-:-:S03]  /*0390*/  MOV R70, RZ ;  /* 0x000000ff00467202 */ /* 0x000fc60000000f00 */
[----:B------:R-:W-:-:S05]  /*03a0*/  IMAD R68, R76, R77, RZ ;  /* 0x0000004d4c447224 */ /* 0x000fca00078e02ff */
[----:B------:R-:W-:-:S04]  /*03b0*/  SHF.R.S32.HI R69, RZ, 0x1f, R68 ;  /* 0x0000001fff457819 */ /* 0x000fc80000011444 */
[----:B------:R-:W-:Y:S02]  /*03c0*/  LEA.HI R69, R69, R68, RZ, 0x3 ;  /* 0x0000004445457211 */ /* 0x000fe400078f18ff */
[----:B------:R-:W-:Y:S02]  /*03d0*/  MOV R68, RZ ;  /* 0x000000ff00447202 */ /* 0x000fe40000000f00 */
[----:B------:R-:W-:Y:S01]  /*03e0*/  LEA.HI.SX32 R79, R69, R0, 0x1d ;  /* 0x00000000454f7211 */ /* 0x000fe200078feaff */
[----:B-1----:R-:W-:Y:S06]  /*03f0*/  @!P2 BRA `(.L_x_1425) ;  /* 0x000000080078a947 */ /* 0x002fec0003800000 */
[----:B------:R-:W-:Y:S01]  /*0400*/  ISETP.NE.U32.AND P1, PT, RZ, UR10, PT ;  /* 0x0000000aff007c0c */ /* 0x000fe2000bf25070 */
[----:B------:R-:W1:Y:S01]  /*0410*/  LDC.64 R66, c[0x0][0x3a8] ;  /* 0x0000ea00ff427b82 */ /* 0x000e620000000a00 */
[----:B0-----:R-:W-:Y:S02]  /*0420*/  IMAD.WIDE R80, R76, 0x4, R64 ;  /* 0x000000044c507825 */ /* 0x001fe400078e0240 */
[----:B------:R-:W-:-:S03]  /*0430*/  ISETP.NE.AND.EX P1, PT, RZ, UR11, PT, P1 ;  /* 0x0000000bff007c0c */ /* 0x000fc6000bf25310 */
[----:B------:R-:W2:Y:S02]  /*0440*/  LDG.E R92, desc[UR8][R80.64] ;  /* 0x00000008505c7981 */ /* 0x000ea4000c1e1900 */
[----:B------:R-:W0:Y:S08]  /*0450*/  LDC.64 R72, c[0x0][0x430] ;  /* 0x00010c00ff487b82 */ /* 0x000e300000000a00 */
[----:B------:R-:W3:Y:S08]  /*0460*/  @P1 LDC.64 R82, c[0x0][0x3b8] ;  /* 0x0000ee00ff521b82 */ /* 0x000ef00000000a00 */
[----:B------:R-:W4:Y:S01]  /*0470*/  LDC.64 R68, c[0x0][0x428] ;  /* 0x00010a00ff447b82 */ /* 0x000f220000000a00 */
[----:B-1----:R-:W-:-:S06]  /*0480*/  IMAD.WIDE.U32 R64, R79, 0x10, R66 ;  /* 0x000000104f407825 */ /* 0x002fcc00078e0042 */
[----:B------:R-:W2:Y:S01]  /*0490*/  LDG.E.128 R64, desc[UR8][R64.64] ;  /* 0x0000000840407981 */ /* 0x000ea2000c1e1d00 */
[----:B------:R-:W1:Y:S01]  /*04a0*/  LDC.64 R86, c[0x0][0x3b0] ;  /* 0x0000ec00ff567b82 */ /* 0x000e620000000a00 */
[----:B0-----:R-:W-:-:S06]  /*04b0*/  IMAD.WIDE.U32 R72, R79, 0x10, R72 ;  /* 0x000000104f487825 */ /* 0x001fcc00078e0048 */
[----:B------:R-:W2:Y:S01]  /*04c0*/  LDG.E.128 R72, desc[UR8][R72.64] ;  /* 0x0000000848487981 */ /* 0x000ea2000c1e1d00 */
[----:B---3--:R-:W-:-:S06]  /*04d0*/  @P1 IMAD.WIDE.U32 R82, R79, 0x8, R82 ;  /* 0x000000084f521825 */ /* 0x008fcc00078e0052 */
[----:B------:R-:W3:Y:S01]  /*04e0*/  @P1 LDG.E.64 R82, desc[UR8][R82.64] ;  /* 0x0000000852521981 */ /* 0x000ee2000c1e1b00 */
[----:B----4-:R-:W-:-:S06]  /*04f0*/  IMAD.WIDE.U32 R68, R79, 0x10, R68 ;  /* 0x000000104f447825 */ /* 0x010fcc00078e0044 */
[----:B------:R-:W4:Y:S01]  /*0500*/  LDG.E.128 R68, desc[UR8][R68.64] ;  /* 0x0000000844447981 */ /* 0x000f22000c1e1d00 */
[----:B-1----:R-:W-:-:S05]  /*0510*/  IMAD.WIDE.U32 R86, R79, 0x8, R86 ;  /* 0x000000084f567825 */ /* 0x002fca00078e0056 */
[----:B------:R0:W4:Y:S01]  /*0520*/  LDG.E.64 R80, desc[UR8][R86.64] ;  /* 0x0000000856507981 */ /* 0x000122000c1e1b00 */
[----:B------:R-:W-:-:S04]  /*0530*/  ISETP.NE.U32.AND P0, PT, RZ, UR24, PT ;  /* 0x00000018ff007c0c */ /* 0x000fc8000bf05070 */
[----:B------:R-:W-:-:S13]  /*0540*/  ISETP.NE.AND.EX P0, PT, RZ, UR25, PT, P0 ;  /* 0x00000019ff007c0c */ /* 0x000fda000bf05300 */
[----:B------:R-:W1:Y:S02]  /*0550*/  @P0 LDC.64 R84, c[0x0][0x438] ;  /* 0x00010e00ff540b82 */ /* 0x000e640000000a00 */
[----:B-1----:R-:W-:-:S05]  /*0560*/  @P0 IMAD.WIDE.U32 R84, R79, 0x10, R84 ;  /* 0x000000104f540825 */ /* 0x002fca00078e0054 */
[----:B------:R1:W5:Y:S01]  /*0570*/  @P0 LDG.E.128 R52, desc[UR8][R84.64] ;  /* 0x0000000854340981 */ /* 0x000362000c1e1d00 */
[----:B------:R-:W-:-:S04]  /*0580*/  ISETP.NE.AND P0, PT, RZ, UR12, PT ;  /* 0x0000000cff007c0c */ /* 0x000fc8000bf05270 */
[----:B--2---:R-:W-:Y:S01]  /*0590*/  FSEL R92, R92, RZ, !P0 ;  /* 0x000000ff5c5c7208 */ /* 0x004fe20004000000 */
[--C-:B------:R-:W-:Y:S02]  /*05a0*/  HADD2.F32 R3, -RZ, R64.reuse.H0_H0 ;  /* 0x20000040ff037230 */ /* 0x100fe40000004100 */
[--C-:B------:R-:W-:Y:S02]  /*05b0*/  HADD2.F32 R101, -RZ, R65.reuse.H0_H0 ;  /* 0x20000041ff657230 */ /* 0x100fe40000004100 */
[----:B------:R-:W-:Y:S02]  /*05c0*/  HADD2.F32 R89, -RZ, R64.H1_H1 ;  /* 0x30000040ff597230 */ /* 0x000fe40000004100 */
[----:B------:R-:W-:Y:S02]  /*05d0*/  HADD2.F32 R65, -RZ, R65.H1_H1 ;  /* 0x30000041ff417230 */ /* 0x000fe40000004100 */
[--C-:B0-----:R-:W-:Y:S02]  /*05e0*/  HADD2.F32 R87, -RZ, R66.reuse.H0_H0 ;  /* 0x20000042ff577230 */ /* 0x101fe40000004100 */
[----:B------:R-:W-:-:S02]  /*05f0*/  HADD2.F32 R103, -RZ, R66.H1_H1 ;  /* 0x30000042ff677230 */ /* 0x000fc40000004100 */
[--C-:B------:R-:W-:Y:S02]  /*0600*/  HADD2.F32 R105, -RZ, R67.reuse.H0_H0 ;  /* 0x20000043ff697230 */ /* 0x100fe40000004100 */
[----:B------:R-:W-:Y:S02]  /*0610*/  HADD2.F32 R67, -RZ, R67.H1_H1 ;  /* 0x30000043ff437230 */ /* 0x000fe40000004100 */
[C---:B------:R-:W-:Y:S01]  /*0620*/  FADD.FTZ R86, -R92.reuse, R3 ;  /* 0x000000035c567221 */ /* 0x040fe20000010100 */
[C---:B------:R-:W-:Y:S01]  /*0630*/  FADD.FTZ R88, -R92.reuse, R89 ;  /* 0x000000595c587221 */ /* 0x040fe20000010100 */
[C---:B------:R-:W-:Y:S01]  /*0640*/  FADD.FTZ R114, -R92.reuse, R101 ;  /* 0x000000655c727221 */ /* 0x040fe20000010100 */
[C---:B-1----:R-:W-:Y:S01]  /*0650*/  FADD.FTZ R84, -R92.reuse, R65 ;  /* 0x000000415c547221 */ /* 0x042fe20000010100 */
[C---:B------:R-:W-:Y:S01]  /*0660*/  FADD.FTZ R108, -R92.reuse, R87 ;  /* 0x000000575c6c7221 */ /* 0x040fe20000010100 */
[C---:B------:R-:W-:Y:S01]  /*0670*/  FADD.FTZ R78, -R92.reuse, R103 ;  /* 0x000000675c4e7221 */ /* 0x040fe20000010100 */
[----:B------:R-:W-:Y:S01]  /*0680*/  FADD.FTZ R64, -R92, R105 ;  /* 0x000000695c407221 */ /* 0x000fe20000010100 */
[----:B---3--:R-:W-:Y:S01]  /*0690*/  @P1 SHF.R.U64 R3, R82, 0x8, R83 ;  /* 0x0000000852031819 */ /* 0x008fe20000001253 */
[----:B------:R-:W-:Y:S01]  /*06a0*/  FADD.FTZ R92, -R92, R67 ;  /* 0x000000435c5c7221 */ /* 0x000fe20000010100 */
[----:B------:R-:W-:-:S02]  /*06b0*/  HADD2.F32 R67, -RZ, R72.H0_H0 ;  /* 0x20000048ff437230 */ /* 0x000fc40000004100 */
[----:B------:R-:W-:Y:S01]  /*06c0*/  @P1 PRMT R93, R3, 0x7610, R93 ;  /* 0x00007610035d1816 */ /* 0x000fe2000000005d */
[--C-:B----4-:R-:W-:Y:S01]  /*06d0*/  HADD2.F32 R85, -RZ, R68.reuse.H0_H0 ;  /* 0x20000044ff557230 */ /* 0x110fe20000004100 */
[--C-:B------:R-:W-:Y:S01]  /*06e0*/  @P1 SHF.R.U32.HI R3, RZ, 0x8, R83.reuse ;  /* 0x00000008ff031819 */ /* 0x100fe20000011653 */
[----:B------:R-:W-:Y:S01]  /*06f0*/  HADD2.F32 R116, -RZ, R68.H1_H1 ;  /* 0x30000044ff747230 */ /* 0x000fe20000004100 */
[----:B------:R-:W-:Y:S01]  /*0700*/  @P1 SHF.R.U64 R68, R82, 0x10, R83 ;  /* 0x0000001052441819 */ /* 0x000fe20000001253 */
[--C-:B------:R-:W-:Y:S02]  /*0710*/  HADD2.F32 R89, -RZ, R69.reuse.H0_H0 ;  /* 0x20000045ff597230 */ /* 0x100fe40000004100 */
[----:B------:R-:W-:Y:S02]  /*0720*/  HADD2.F32 R112, -RZ, R69.H1_H1 ;  /* 0x30000045ff707230 */ /* 0x000fe40000004100 */
[--C-:B------:R-:W-:Y:S02]  /*0730*/  HADD2.F32 R101, -RZ, R75.reuse.H0_H0 ;  /* 0x2000004bff657230 */ /* 0x100fe40000004100 */
[----:B------:R-:W-:-:S02]  /*0740*/  HADD2.F32 R110, -RZ, R75.H1_H1 ;  /* 0x3000004bff6e7230 */ /* 0x000fc40000004100 */
[----:B------:R-:W-:Y:S01]  /*0750*/  FMUL.FTZ R75, R12, R67 ;  /* 0x000000430c4b7220 */ /* 0x000fe20000410000 */
[--C-:B------:R-:W-:Y:S01]  /*0760*/  HADD2.F32 R69, -RZ, R73.reuse.H0_H0 ;  /* 0x20000049ff457230 */ /* 0x100fe20000004100 */
[----:B------:R-:W-:Y:S01]  /*0770*/  @P1 PRMT R98, R3, 0x7610, R98 ;  /* 0x0000761003621816 */ /* 0x000fe20000000062 */
[----:B-----5:R-:W-:Y:S01]  /*0780*/  FMUL.FTZ R3, R91, R86 ;  /* 0x000000565b037220 */ /* 0x020fe20000410000 */
[----:B------:R-:W-:Y:S01]  /*0790*/  @P1 PRMT R94, R68, 0x7610, R94 ;  /* 0x00007610445e1816 */ /* 0x000fe2000000005e */
[----:B------:R-:W-:Y:S01]  /*07a0*/  HADD2.F32 R72, -RZ, R72.H1_H1 ;  /* 0x30000048ff487230 */ /* 0x000fe20000004100 */
[C---:B------:R-:W-:Y:S01]  /*07b0*/  @P1 PRMT R95, R82.reuse, 0x7610, R95 ;  /* 0x00007610525f1816 */ /* 0x040fe2000000005f */
[----:B------:R-:W-:Y:S01]  /*07c0*/  HADD2.F32 R102, -RZ, R73.H1_H1 ;  /* 0x30000049ff667230 */ /* 0x000fe20000004100 */
[----:B------:R-:W-:Y:S01]  /*07d0*/  @P1 SHF.R.U64 R82, R82, 0x18, R83 ;  /* 0x0000001852521819 */ /* 0x000fe20000001253 */
[----:B------:R-:W-:Y:S01]  /*07e0*/  FFMA.FTZ R86, R4, R85, R75 ;  /* 0x0000005504567223 */ /* 0x000fe2000001004b */
[----:B------:R-:W-:Y:S01]  /*07f0*/  @P1 PRMT R96, R83, 0x7610, R96 ;  /* 0x0000761053601816 */ /* 0x000fe20000000060 */
[----:B------:R-:W-:Y:S01]  /*0800*/  HADD2.F32 R73, -RZ, R74.H0_H0 ;  /* 0x2000004aff497230 */ /* 0x000fe20000004100 */
[--C-:B------:R-:W-:Y:S01]  /*0810*/  @P1 SHF.R.U32.HI R68, RZ, 0x10, R83.reuse ;  /* 0x00000010ff441819 */ /* 0x100fe20000011653 */
[----:B------:R-:W-:Y:S01]  /*0820*/  FMUL.FTZ R75, R14, R69 ;  /* 0x000000450e4b7220 */ /* 0x000fe20000410000 */
[----:B------:R-:W-:Y:S01]  /*0830*/  @P1 SHF.R.U32.HI R83, RZ, 0x18, R83 ;  /* 0x00000018ff531819 */ /* 0x000fe20000011653 */
[--C-:B------:R-:W-:Y:S01]  /*0840*/  HADD2.F32 R87, -RZ, R70.reuse.H0_H0 ;  /* 0x20000046ff577230 */ /* 0x100fe20000004100 */
[----:B------:R-:W-:Y:S01]  /*0850*/  @P1 PRMT R97, R82, 0x7610, R97 ;  /* 0x0000761052611816 */ /* 0x000fe20000000061 */
[----:B------:R-:W-:Y:S01]  /*0860*/  HADD2.F32 R90, -RZ, R70.H1_H1 ;  /* 0x30000046ff5a7230 */ /* 0x000fe20000004100 */
[----:B------:R-:W-:Y:S01]  /*0870*/  @P1 PRMT R99, R68, 0x7610, R99 ;  /* 0x0000761044631816 */ /* 0x000fe20000000063 */
[----:B------:R-:W-:Y:S01]  /*0880*/  HADD2.F32 R104, -RZ, R74.H1_H1 ;  /* 0x3000004aff687230 */ /* 0x000fe20000004100 */
[----:B------:R-:W-:Y:S01]  /*0890*/  @P1 PRMT R100, R83, 0x7610, R100 ;  /* 0x0000761053641816 */ /* 0x000fe20000000064 */
[----:B------:R-:W-:Y:S01]  /*08a0*/  FMUL.FTZ R74, R13, R72 ;  /* 0x000000480d4a7220 */ /* 0x000fe20000410000 */
[----:B------:R-:W-:Y:S01]  /*08b0*/  SHF.R.U32.HI R109, RZ, 0x18, R81 ;  /* 0x00000018ff6d7819 */ /* 0x000fe20000011651 */
[----:B------:R-:W-:Y:S01]  /*08c0*/  FFMA.FTZ R82, R6, R89, R75 ;  /* 0x0000005906527223 */ /* 0x000fe2000001004b */
[--C-:B------:R-:W-:Y:S01]  /*08d0*/  SHF.R.U32.HI R107, RZ, 0x10, R81.reuse ;  /* 0x00000010ff6b7819 */ /* 0x100fe20000011651 */
[----:B------:R-:W-:Y:S01]  /*08e0*/  FMUL.FTZ R83, R91, R114 ;  /* 0x000000725b537220 */ /* 0x000fe20000410000 */
[----:B------:R-:W-:Y:S01]  /*08f0*/  SHF.R.U32.HI R103, RZ, 0x8, R81 ;  /* 0x00000008ff677819 */ /* 0x000fe20000011651 */
[----:B------:R-:W-:Y:S01]  /*0900*/  FMUL.FTZ R75, R16, R73 ;  /* 0x00000049104b7220 */ /* 0x000fe20000410000 */
[----:B------:R-:W-:-:S02]  /*0910*/  MOV R106, R81 ;  /* 0x00000051006a7202 */ /* 0x000fc40000000f00 */
[C-C-:B------:R-:W-:Y:S02]  /*0920*/  SHF.R.U64 R105, R80.reuse, 0x18, R81.reuse ;  /* 0x0000001850697819 */ /* 0x140fe40000001251 */
[C-C-:B------:R-:W-:Y:S02]  /*0930*/  SHF.R.U64 R70, R80.reuse, 0x10, R81.reuse ;  /* 0x0000001050467819 */ /* 0x140fe40000001251 */
[----:B------:R-:W-:Y:S01]  /*0940*/  SHF.R.U64 R68, R80, 0x8, R81 ;  /* 0x0000000850447819 */ /* 0x000fe20000001251 */
[----:B------:R-:W-:Y:S01]  /*0950*/  FMUL.FTZ R81, R91, R108 ;  /* 0x0000006c5b517220 */ /* 0x000fe20000410000 */
[----:B------:R-:W-:Y:S01]  /*0960*/  FADD.FTZ R40, R40, R85 ;  /* 0x0000005528287221 */ /* 0x000fe20000010000 */
[----:B------:R-:W-:Y:S01]  /*0970*/  FFMA.FTZ R48, R3, R85, R48 ;  /* 0x0000005503307223 */ /* 0x000fe20000010030 */
[----:B------:R-:W-:Y:S01]  /*0980*/  FFMA.FTZ R85, R5, R116, R74 ;  /* 0x0000007405557223 */ /* 0x000fe2000001004a */
[--C-:B------:R-:W-:Y:S02]  /*0990*/  HADD2.F32 R65, -RZ, R71.reuse.H0_H0 ;  /* 0x20000047ff417230 */ /* 0x100fe40000004100 */
[----:B------:R-:W-:Y:S01]  /*09a0*/  FADD.FTZ R42, R42, R89 ;  /* 0x000000592a2a7221 */ /* 0x000fe20000010000 */
[----:B------:R-:W-:Y:S01]  /*09b0*/  FFMA.FTZ R50, R83, R89, R50 ;  /* 0x0000005953327223 */ /* 0x000fe20000010032 */
[----:B------:R-:W-:Y:S01]  /*09c0*/  FMUL.FTZ R74, R17, R104 ;  /* 0x00000068114a7220 */ /* 0x000fe20000410000 */
[----:B------:R-:W-:Y:S01]  /*09d0*/  FADD.FTZ R20, R20, R87 ;  /* 0x0000005714147221 */ /* 0x000fe20000010000 */
[----:B------:R-:W-:Y:S01]  /*09e0*/  FMUL.FTZ R78, R91, R78 ;  /* 0x0000004e5b4e7220 */ /* 0x000fe20000410000 */
[-C--:B------:R-:W-:Y:S01]  /*09f0*/  FFMA.FTZ R75, R8, R87.reuse, R75 ;  /* 0x00000057084b7223 */ /* 0x080fe2000001004b */
[----:B------:R-:W-:Y:S01]  /*0a00*/  FFMA.FTZ R44, R81, R87, R44 ;  /* 0x00000057512c7223 */ /* 0x000fe2000001002c */
        /* <DEDUP_REMOVED lines=8> */
[----:B------:R-:W-:Y:S01]  /*0a90*/  FADD.FTZ R64, RZ, R86 ;  /* 0x00000056ff407221 */ /* 0x000fe20000010000 */
[----:B------:R-:W-:Y:S01]  /*0aa0*/  FMUL.FTZ R88, R91, R88 ;  /* 0x000000585b587220 */ /* 0x000fe20000410000 */
[C---:B------:R-:W-:Y:S01]  /*0ab0*/  FFMA.FTZ R65, R3.reuse, R86, RZ ;  /* 0x0000005603417223 */ /* 0x040fe200000100ff */
[----:B------:R-:W-:Y:S01]  /*0ac0*/  HADD2.F32 R66, -RZ, R71.H1_H1 ;  /* 0x30000047ff427230 */ /* 0x000fe20000004100 */
[----:B------:R-:W-:Y:S01]  /*0ad0*/  MOV R71, R80 ;  /* 0x0000005000477202 */ /* 0x000fe20000000f00 */
[----:B------:R-:W-:Y:S01]  /*0ae0*/  FADD.FTZ R32, R32, R67 ;  /* 0x0000004320207221 */ /* 0x000fe20000010000 */
[----:B------:R-:W-:Y:S01]  /*0af0*/  FFMA.FTZ R24, R3, R67, R24 ;  /* 0x0000004303187223 */ /* 0x000fe20000010018 */
[----:B------:R-:W-:Y:S01]  /*0b00*/  FMUL.FTZ R80, R15, R102 ;  /* 0x000000660f507220 */ /* 0x000fe20000410000 */
[----:B------:R-:W-:Y:S01]  /*0b10*/  FADD.FTZ R67, R64, R85 ;  /* 0x0000005540437221 */ /* 0x000fe20000010000 */
[----:B------:R-:W-:Y:S01]  /*0b20*/  FFMA.FTZ R64, R88, R85, R65 ;  /* 0x0000005558407223 */ /* 0x000fe20000010041 */
[----:B------:R-:W-:Y:S01]  /*0b30*/  FMUL.FTZ R108, R19, R110 ;  /* 0x0000006e136c7220 */ /* 0x000fe20000410000 */
        /* <DEDUP_REMOVED lines=18> */
[----:B------:R-:W-:Y:S01]  /*0c60*/  FADD.FTZ R37, R37, R104 ;  /* 0x0000006825257221 */ /* 0x000fe20000010000 */
[----:B------:R-:W-:Y:S01]  /*0c70*/  FFMA.FTZ R29, R78, R104, R29 ;  /* 0x000000684e1d7223 */ /* 0x000fe2000001001d */
[----:B------:R-:W-:Y:S01]  /*0c80*/  PRMT R102, R107, 0x7610, R102 ;  /* 0x000076106b667816 */ /* 0x000fe20000000066 */
[----:B------:R-:W-:Y:S01]  /*0c90*/  FADD.FTZ R38, R38, R101 ;  /* 0x0000006526267221 */ /* 0x000fe20000010000 */
[----:B------:R-:W-:Y:S01]  /*0ca0*/  PRMT R104, R106, 0x7610, R104 ;  /* 0x000076106a687816 */ /* 0x000fe20000000068 */
[----:B------:R-:W-:Y:S01]  /*0cb0*/  FFMA.FTZ R30, R87, R101, R30 ;  /* 0x00000065571e7223 */ /* 0x000fe2000001001e */
[----:B------:R-:W-:Y:S01]  /*0cc0*/  PRMT R106, R70, 0x7610, R106 ;  /* 0x00007610466a7816 */ /* 0x000fe2000000006a */
[----:B------:R-:W-:Y:S01]  /*0cd0*/  FADD.FTZ R41, R41, R116 ;  /* 0x0000007429297221 */ /* 0x000fe20000010000 */
[----:B------:R-:W-:Y:S01]  /*0ce0*/  PRMT R107, R68, 0x7610, R107 ;  /* 0x00007610446b7816 */ /* 0x000fe2000000006b */
        /* <DEDUP_REMOVED lines=15> */
.L_x_1425:
[----:B------:R-:W-:Y:S05]  /*0de0*/  BSYNC.RECONVERGENT B1 ;  /* 0x0000000000017941 */ /* 0x000fea0003800200 */
.L_x_1424:
        /* <DEDUP_REMOVED lines=21> */
.L_x_1450:
        /* <DEDUP_REMOVED lines=27> */
[-CC-:B------:R-:W-:Y:S01]  /*10f0*/  FFMA.FTZ R73, R78, R64.reuse, R65.reuse ;  /* 0x000000404e497223 */ /* 0x180fe20000010041 */
[----:B------:R-:W-:Y:S01]  /*1100*/  FFMA.FTZ R67, R3, R64, R65 ;  /* 0x0000004003437223 */ /* 0x000fe20000010041 */
[C---:B-----5:R-:W-:Y:S01]  /*1110*/  FMUL.FTZ R112, R91.reuse, R112 ;  /* 0x000000705b707220 */ /* 0x060fe20000410000 */
[----:B------:R-:W-:Y:S01]  /*1120*/  FMUL.FTZ R114, R91, R114 ;  /* 0x000000725b727220 */ /* 0x000fe20000410000 */
[----:B------:R-:W-:Y:S01]  /*1130*/  FADD.FTZ R66, R85, -R66 ;  /* 0x8000004255427221 */ /* 0x000fe20000010000 */
[----:B0-----:R-:W-:Y:S01]  /*1140*/  FADD.FTZ R68, R82, -R69 ;  /* 0x8000004552447221 */ /* 0x001fe20000010000 */
[----:B------:R-:W-:Y:S01]  /*1150*/  FADD.FTZ R70, R80, -R71 ;  /* 0x8000004750467221 */ /* 0x000fe20000010000 */
[----:B------:R-:W-:Y:S01]  /*1160*/  FADD.FTZ R72, R75, -R72 ;  /* 0x800000484b487221 */ /* 0x000fe20000010000 */
        /* <DEDUP_REMOVED lines=37> */
.L_x_1431:
[-CC-:B------:R-:W-:Y:S01]  /*13c0*/  FFMA.FTZ R71, R87, R64.reuse, R65.reuse ;  /* 0x0000004057477223 */ /* 0x180fe20000010041 */
[-CC-:B------:R-:W-:Y:S01]  /*13d0*/  FFMA.FTZ R59, R83, R64.reuse, R65.reuse ;  /* 0x00000040533b7223 */ /* 0x180fe20000010041 */
[-CC-:B------:R-:W-:Y:S01]  /*13e0*/  FFMA.FTZ R67, R84, R64.reuse, R65.reuse ;  /* 0x0000004054437223 */ /* 0x180fe20000010041 */
[-CC-:B------:R-:W-:Y:S01]  /*13f0*/  FFMA.FTZ R110, R92, R64.reuse, R65.reuse ;  /* 0x000000405c6e7223 */ /* 0x180fe20000010041 */
[-C--:B------:R-:W-:Y:S01]  /*1400*/  FFMA.FTZ R56, R88, R64.reuse, R65 ;  /* 0x0000004058387223 */ /* 0x080fe20000010041 */
[----:B------:R-:W-:Y:S01]  /*1410*/  FADD.FTZ R72, R90, -R71 ;  /* 0x800000475a487221 */ /* 0x000fe20000010000 */
        /* <DEDUP_REMOVED lines=51> */
.L_x_1430:
[----:B------:R-:W-:Y:S01]  /*1750*/  UMOV UR4, UR6 ;  /* 0x0000000600047c82 */ /* 0x000fe20008000000 */
[-CC-:B0-----:R-:W-:Y:S01]  /*1760*/  FFMA.FTZ R70, R88, R64.reuse, R65.reuse ;  /* 0x0000004058467223 */ /* 0x181fe20000010041 */
[-C--:B------:R-:W-:Y:S01]  /*1770*/  FFMA.FTZ R67, R3, R64.reuse, R65 ;  /* 0x0000004003437223 */ /* 0x080fe20000010041 */
[----:B------:R-:W-:Y:S01]  /*1780*/  ISETP.NE.U32.AND P0, PT, RZ, UR4, PT ;  /* 0x00000004ff007c0c */ /* 0x000fe2000bf05070 */
[--C-:B------:R-:W-:Y:S01]  /*1790*/  HADD2.F32 R68, -RZ, R52.reuse.H1_H1 ;  /* 0x30000034ff447230 */ /* 0x100fe20000004100 */
[----:B------:R-:W-:Y:S01]  /*17a0*/  UMOV UR5, UR7 ;  /* 0x0000000700057c82 */ /* 0x000fe20008000000 */
[----:B------:R-:W-:Y:S02]  /*17b0*/  HADD2.F32 R66, -RZ, R52.H0_H0 ;  /* 0x20000034ff427230 */ /* 0x000fe40000004100 */
[----:B------:R-:W-:Y:S01]  /*17c0*/  FADD.FTZ R69, R85, -R70 ;  /* 0x8000004655457221 */ /* 0x000fe20000010000 */
[----:B------:R-:W-:Y:S01]  /*17d0*/  FADD.FTZ R67, R86, -R67 ;  /* 0x8000004356437221 */ /* 0x000fe20000010000 */
[----:B------:R-:W-:Y:S01]  /*17e0*/  ISETP.NE.AND.EX P0, PT, RZ, UR5, PT, P0 ;  /* 0x00000005ff007c0c */ /* 0x000fe2000bf05300 */
[-CC-:B------:R-:W-:Y:S01]  /*17f0*/  FFMA.FTZ R72, R81, R64.reuse, R65.reuse ;  /* 0x0000004051487223 */ /* 0x180fe20000010041 */
[-CC-:B------:R-:W-:Y:S01]  /*1800*/  FFMA.FTZ R71, R83, R64.reuse, R65.reuse ;  /* 0x0000004053477223 */ /* 0x180fe20000010041 */
[-CC-:B------:R-:W-:Y:S01]  /*1810*/  FFMA.FTZ R73, R84, R64.reuse, R65.reuse ;  /* 0x0000004054497223 */ /* 0x180fe20000010041 */
[-CC-:B------:R-:W-:Y:S01]  /*1820*/  FFMA.FTZ R109, R78, R64.reuse, R65.reuse ;  /* 0x000000404e6d7223 */ /* 0x180fe20000010041 */
[-CC-:B------:R-:W-:Y:S01]  /*1830*/  FFMA.FTZ R111, R87, R64.reuse, R65.reuse ;  /* 0x00000040576f7223 */ /* 0x180fe20000010041 */
[----:B------:R-:W-:Y:S01]  /*1840*/  FFMA.FTZ R112, R92, R64, R65 ;  /* 0x000000405c707223 */ /* 0x000fe20000010041 */
[C---:B-----5:R-:W-:Y:S01]  /*1850*/  FFMA.FTZ R64, R91.reuse, R69, R68 ;  /* 0x000000455b407223 */ /* 0x060fe20000010044 */
[----:B------:R-:W-:Y:S01]  /*1860*/  FFMA.FTZ R65, R91, R67, R66 ;  /* 0x000000435b417223 */ /* 0x000fe20000010042 */
[----:B------:R-:W-:-:S02]  /*1870*/  HADD2.F32 R68, -RZ, R54.H0_H0 ;  /* 0x20000036ff447230 */ /* 0x000fc40000004100 */
[----:B------:R-:W-:Y:S01]  /*1880*/  FADD.FTZ R67, R75, -R72 ;  /* 0x800000484b437221 */ /* 0x000fe20000010000 */
[----:B------:R-:W-:Y:S02]  /*1890*/  HADD2.F32 R66, -RZ, R53.H0_H0 ;  /* 0x20000035ff427230 */ /* 0x000fe40000004100 */
[----:B------:R-:W-:Y:S01]  /*18a0*/  FADD.FTZ R71, R82, -R71 ;  /* 0x8000004752477221 */ /* 0x000fe20000010000 */
[----:B------:R-:W-:Y:S02]  /*18b0*/  HADD2.F32 R72, -RZ, R55.H0_H0 ;  /* 0x20000037ff487230 */ /* 0x000fe40000004100 */
[----:B------:R-:W-:Y:S01]  /*18c0*/  FADD.FTZ R113, R90, -R111 ;  /* 0x8000006f5a717221 */ /* 0x000fe20000010000 */
[----:B------:R-:W-:Y:S01]  /*18d0*/  FFMA.FTZ R67, R91, R67, R68 ;  /* 0x000000435b437223 */ /* 0x000fe20000010044 */
[----:B------:R-:W-:Y:S02]  /*18e0*/  HADD2.F32 R70, -RZ, R54.H1_H1 ;  /* 0x30000036ff467230 */ /* 0x000fe40000004100 */
[----:B------:R-:W-:Y:S01]  /*18f0*/  FADD.FTZ R109, R74, -R109 ;  /* 0x8000006d4a6d7221 */ /* 0x000fe20000010000 */
[----:B------:R-:W-:-:S02]  /*1900*/  HADD2.F32 R68, -RZ, R53.H1_H1 ;  /* 0x30000035ff447230 */ /* 0x000fc40000004100 */
[----:B------:R-:W-:Y:S01]  /*1910*/  FADD.FTZ R73, R80, -R73 ;  /* 0x8000004950497221 */ /* 0x000fe20000010000 */
[----:B------:R-:W-:Y:S02]  /*1920*/  HADD2.F32 R110, -RZ, R55.H1_H1 ;  /* 0x30000037ff6e7230 */ /* 0x000fe40000004100 */
[----:B------:R-:W-:Y:S01]  /*1930*/  FADD.FTZ R69, R89, -R112 ;  /* 0x8000007059457221 */ /* 0x000fe20000010000 */
[C---:B------:R-:W-:Y:S01]  /*1940*/  FFMA.FTZ R66, R91.reuse, R71, R66 ;  /* 0x000000475b427223 */ /* 0x040fe20000010042 */
[C---:B------:R-:W-:Y:S01]  /*1950*/  FFMA.FTZ R113, R91.reuse, R113, R72 ;  /* 0x000000715b717223 */ /* 0x040fe20000010048 */
[----:B------:R-:W-:Y:S01]  /*1960*/  @P0 F2FP.F16.F32.PACK_AB R72, RZ, R65 ;  /* 0x00000041ff48023e */ /* 0x000fe200000000ff */
[C---:B------:R-:W-:Y:S01]  /*1970*/  FFMA.FTZ R112, R91.reuse, R109, R70 ;  /* 0x0000006d5b707223 */ /* 0x040fe20000010046 */
[C---:B------:R-:W-:Y:S01]  /*1980*/  FFMA.FTZ R111, R91.reuse, R73, R68 ;  /* 0x000000495b6f7223 */ /* 0x040fe20000010044 */
[----:B------:R-:W-:Y:S01]  /*1990*/  FFMA.FTZ R110, R91, R69, R110 ;  /* 0x000000455b6e7223 */ /* 0x000fe2000001006e */
[----:B------:R-:W-:Y:S01]  /*19a0*/  @P0 F2FP.F16.F32.PACK_AB R91, RZ, R67 ;  /* 0x00000043ff5b023e */ /* 0x000fe200000000ff */
[----:B------:R-:W-:Y:S01]  /*19b0*/  FMUL.FTZ R67, R67, UR14 ;  /* 0x0000000e43437c20 */ /* 0x000fe20008410000 */
[----:B------:R-:W-:Y:S01]  /*19c0*/  @P0 F2FP.F16.F32.PACK_AB R73, RZ, R66 ;  /* 0x00000042ff49023e */ /* 0x000fe200000000ff */
[----:B------:R-:W-:Y:S01]  /*19d0*/  FMUL.FTZ R66, R66, UR14 ;  /* 0x0000000e42427c20 */ /* 0x000fe20008410000 */
[----:B------:R-:W-:Y:S01]  /*19e0*/  @P0 F2FP.F16.F32.PACK_AB R109, RZ, R113 ;  /* 0x00000071ff6d023e */ /* 0x000fe200000000ff */
[----:B------:R-:W-:Y:S01]  /*19f0*/  FMUL.FTZ R65, R65, UR14 ;  /* 0x0000000e41417c20 */ /* 0x000fe20008410000 */
[----:B------:R-:W-:Y:S01]  /*1a00*/  @P0 PRMT R56, R72, 0x7610, R56 ;  /* 0x0000761048380816 */ /* 0x000fe20000000038 */
[----:B------:R-:W-:Y:S01]  /*1a10*/  FMUL.FTZ R72, R112, UR14 ;  /* 0x0000000e70487c20 */ /* 0x000fe20008410000 */
[----:B------:R-:W-:-:S02]  /*1a20*/  LOP3.LUT P3, RZ, R104, 0xff, RZ, 0xc0, !PT ;  /* 0x000000ff68ff7812 */ /* 0x000fc4000786c0ff */
[----:B------:R-:W-:Y:S02]  /*1a30*/  LOP3.LUT P6, RZ, R103, 0xff, RZ, 0xc0, !PT ;  /* 0x000000ff67ff7812 */ /* 0x000fe400078cc0ff */
[----:B------:R-:W-:Y:S02]  /*1a40*/  LOP3.LUT P5, RZ, R106, 0xff, RZ, 0xc0, !PT ;  /* 0x000000ff6aff7812 */ /* 0x000fe400078ac0ff */
[----:B------:R-:W-:Y:S02]  /*1a50*/  @P0 PRMT R59, R109, 0x7610, R59 ;  /* 0x000076106d3b0816 */ /* 0x000fe4000000003b */
        /* <DEDUP_REMOVED lines=16> */
[----:B------:R-:W-:-:S02]  /*1b60*/  @P0 PRMT R57, R73, 0x7610, R57 ;  /* 0x0000761049390816 */ /* 0x000fc40000000039 */
[----:B------:R-:W-:Y:S02]  /*1b70*/  FSEL R114, R67, RZ, P6 ;  /* 0x000000ff43727208 */ /* 0x000fe40003000000 */
[----:B------:R-:W-:Y:S02]  /*1b80*/  @P0 F2FP.F16.F32.PACK_AB R69, RZ, R111 ;  /* 0x0000006fff45023e */ /* 0x000fe400000000ff */
[----:B------:R-:W-:Y:S02]  /*1b90*/  FSEL R110, R66, RZ, P1 ;  /* 0x000000ff426e7208 */ /* 0x000fe40000800000 */
[----:B------:R-:W-:Y:S02]  /*1ba0*/  FSEL R73, R65, RZ, P4 ;  /* 0x000000ff41497208 */ /* 0x000fe40002000000 */
[----:B------:R-:W-:Y:S02]  /*1bb0*/  FSEL R64, R64, RZ, P3 ;  /* 0x000000ff40407208 */ /* 0x000fe40001800000 */
[----:B------:R-:W-:-:S02]  /*1bc0*/  FSEL R67, R72, RZ, P5 ;  /* 0x000000ff48437208 */ /* 0x000fc40002800000 */
[----:B------:R-:W-:Y:S02]  /*1bd0*/  F2FP.F16.F32.PACK_AB R66, R112, R109 ;  /* 0x0000006d7042723e */ /* 0x000fe400000000ff */
[----:B------:R-:W-:Y:S02]  /*1be0*/  F2FP.F16.F32.PACK_AB R65, R110, R91 ;  /* 0x0000005b6e41723e */ /* 0x000fe400000000ff */
[----:B------:R-:W-:Y:S02]  /*1bf0*/  F2FP.F16.F32.PACK_AB R64, R64, R73 ;  /* 0x000000494040723e */ /* 0x000fe400000000ff */
[----:B------:R-:W-:Y:S02]  /*1c00*/  F2FP.F16.F32.PACK_AB R67, R67, R114 ;  /* 0x000000724343723e */ /* 0x000fe400000000ff */
[----:B------:R-:W-:Y:S02]  /*1c10*/  @P0 PRMT R58, R58, 0x5410, R68 ;  /* 0x000054103a3a0816 */ /* 0x000fe40000000044 */
[----:B------:R-:W-:-:S02]  /*1c20*/  @P0 PRMT R57, R57, 0x5410, R69 ;  /* 0x0000541039390816 */ /* 0x000fc40000000045 */
[----:B------:R-:W-:Y:S02]  /*1c30*/  @P0 PRMT R56, R56, 0x5410, R70 ;  /* 0x0000541038380816 */ /* 0x000fe40000000046 */
[----:B------:R-:W-:Y:S01]  /*1c40*/  @P0 PRMT R59, R59, 0x5410, R71 ;  /* 0x000054103b3b0816 */ /* 0x000fe20000000047 */
[----:B------:R-:W-:Y:S06]  /*1c50*/  BRA `(.L_x_1432) ;  /* 0x0000001400207947 */ /* 0x000fec0003800000 */
.L_x_1429:
        /* <DEDUP_REMOVED lines=25> */
[C---:B------:R-:W-:Y:S01]  /*1df0*/  FMUL.FTZ R66, R91.reuse, R66 ;  /* 0x000000425b427220 */ /* 0x040fe20000410000 */
        /* <DEDUP_REMOVED lines=55> */
.L_x_1434:
        /* <DEDUP_REMOVED lines=18> */
[C---:B------:R-:W-:Y:S01]  /*2290*/  FMUL.FTZ R57, R91.reuse, R60 ;  /* 0x0000003c5b397220 */ /* 0x040fe20000410000 */
[----:B------:R-:W-:Y:S01]  /*22a0*/  LOP3.LUT P6, RZ, R96, 0xff, RZ, 0xc0, !PT ;  /* 0x000000ff60ff7812 */ /* 0x000fe200078cc0ff */
[C---:B------:R-:W-:Y:S01]  /*22b0*/  FMUL.FTZ R62, R91.reuse, R62 ;  /* 0x0000003e5b3e7220 */ /* 0x040fe20000410000 */
[----:B------:R-:W-:Y:S01]  /*22c0*/  FADD.FTZ R68, R90, -R67 ;  /* 0x800000435a447221 */ /* 0x000fe20000010000 */
        /* <DEDUP_REMOVED lines=8> */
[C---:B------:R-:W-:Y:S01]  /*2350*/  FMUL.FTZ R56, R91.reuse, R56 ;  /* 0x000000385b387220 */ /* 0x040fe20000410000 */
[----:B------:R-:W-:Y:S01]  /*2360*/  LOP3.LUT P4, RZ, R98, 0xff, RZ, 0xc0, !PT ;  /* 0x000000ff62ff7812 */ /* 0x000fe2000788c0ff */
[C---:B------:R-:W-:Y:S01]  /*2370*/  FMUL.FTZ R70, R91.reuse, R68 ;  /* 0x000000445b467220 */ /* 0x040fe20000410000 */
[C---:B------:R-:W-:Y:S01]  /*2380*/  F2FP.F16.F32.PACK_AB R57, R62.reuse, R57 ;  /* 0x000000393e39723e */ /* 0x040fe200000000ff */
[----:B------:R-:W-:Y:S01]  /*2390*/  FMUL.FTZ R62, R62, UR14 ;  /* 0x0000000e3e3e7c20 */ /* 0x000fe20008410000 */
[----:B------:R-:W-:Y:S01]  /*23a0*/  LOP3.LUT P3, RZ, R106, 0xff, RZ, 0xc0, !PT ;  /* 0x000000ff6aff7812 */ /* 0x000fe2000786c0ff */
[----:B------:R-:W-:Y:S01]  /*23b0*/  FMUL.FTZ R91, R91, R72 ;  /* 0x000000485b5b7220 */ /* 0x000fe20000410000 */
[----:B------:R-:W-:-:S02]  /*23c0*/  LOP3.LUT P1, RZ, R94, 0xff, RZ, 0xc0, !PT ;  /* 0x000000ff5eff7812 */ /* 0x000fc4000782c0ff */
[----:B------:R-:W-:Y:S02]  /*23d0*/  LOP3.LUT P0, RZ, R105, 0xff, RZ, 0xc0, !PT ;  /* 0x000000ff69ff7812 */ /* 0x000fe4000780c0ff */
        /* <DEDUP_REMOVED lines=38> */
.L_x_1433:
[----:B------:R-:W-:Y:S01]  /*2640*/  UMOV UR4, UR6 ;  /* 0x0000000600047c82 */ /* 0x000fe20008000000 */
[----:B------:R-:W-:Y:S01]  /*2650*/  UMOV UR5, UR7 ;  /* 0x0000000700057c82 */ /* 0x000fe20008000000 */
[----:B------:R-:W-:-:S04]  /*2660*/  UISETP.NE.U32.AND UP0, UPT, UR4, URZ, UPT ;  /* 0x000000ff0400728c */ /* 0x000fc8000bf05070 */
[----:B------:R-:W-:-:S09]  /*2670*/  UISETP.NE.AND.EX UP0, UPT, UR5, URZ, UPT, UP0 ;  /* 0x000000ff0500728c */ /* 0x000fd2000bf05300 */
[----:B------:R-:W-:Y:S05]  /*2680*/  BRA.U UP0, `(.L_x_1435) ;  /* 0x0000000500447547 */ /* 0x000fea000b800000 */
[-CC-:B------:R-:W-:Y:S01]  /*2690*/  FFMA.FTZ R61, R3, R64.reuse, R65.reuse ;  /* 0x00000040033d7223 */ /* 0x180fe20000010041 */
[-CC-:B------:R-:W-:Y:S01]  /*26a0*/  FFMA.FTZ R63, R83, R64.reuse, R65.reuse ;  /* 0x00000040533f7223 */ /* 0x180fe20000010041 */
[--C-:B------:R-:W-:Y:S02]  /*26b0*/  HADD2.F32 R62, -RZ, R52.reuse.H0_H0 ;  /* 0x20000034ff3e7230 */ /* 0x100fe40000004100 */
[-C--:B------:R-:W-:Y:S01]  /*26c0*/  FFMA.FTZ R66, R88, R64.reuse, R65 ;  /* 0x0000004058427223 */ /* 0x080fe20000010041 */
[----:B------:R-:W-:Y:S01]  /*26d0*/  FADD.FTZ R60, R86, -R61 ;  /* 0x8000003d563c7221 */ /* 0x000fe20000010000 */
[-CC-:B------:R-:W-:Y:S01]  /*26e0*/  FFMA.FTZ R69, R84, R64.reuse, R65.reuse ;  /* 0x0000004054457223 */ /* 0x180fe20000010041 */
[-CC-:B0-----:R-:W-:Y:S01]  /*26f0*/  FFMA.FTZ R70, R81, R64.reuse, R65.reuse ;  /* 0x0000004051467223 */ /* 0x181fe20000010041 */
[-CC-:B------:R-:W-:Y:S01]  /*2700*/  FFMA.FTZ R73, R78, R64.reuse, R65.reuse ;  /* 0x000000404e497223 */ /* 0x180fe20000010041 */
[-CC-:B------:R-:W-:Y:S01]  /*2710*/  FFMA.FTZ R109, R87, R64.reuse, R65.reuse ;  /* 0x00000040576d7223 */ /* 0x180fe20000010041 */
[----:B------:R-:W-:Y:S01]  /*2720*/  FFMA.FTZ R72, R92, R64, R65 ;  /* 0x000000405c487223 */ /* 0x000fe20000010041 */
[----:B------:R-:W-:Y:S01]  /*2730*/  FADD.FTZ R64, R82, -R63 ;  /* 0x8000003f52407221 */ /* 0x000fe20000010000 */
[----:B------:R-:W-:-:S02]  /*2740*/  HADD2.F32 R65, -RZ, R52.H1_H1 ;  /* 0x30000034ff417230 */ /* 0x000fc40000004100 */
[----:B-----5:R-:W-:Y:S01]  /*2750*/  FFMA.FTZ R63, R91, R60, R62 ;  /* 0x0000003c5b3f7223 */ /* 0x020fe2000001003e */
[--C-:B------:R-:W-:Y:S02]  /*2760*/  HADD2.F32 R67, -RZ, R53.reuse.H0_H0 ;  /* 0x20000035ff437230 */ /* 0x100fe40000004100 */
[----:B------:R-:W-:Y:S01]  /*2770*/  FADD.FTZ R66, R85, -R66 ;  /* 0x8000004255427221 */ /* 0x000fe20000010000 */
[--C-:B------:R-:W-:Y:S02]  /*2780*/  HADD2.F32 R62, -RZ, R54.reuse.H0_H0 ;  /* 0x20000036ff3e7230 */ /* 0x100fe40000004100 */
[----:B------:R-:W-:Y:S01]  /*2790*/  FADD.FTZ R70, R75, -R70 ;  /* 0x800000464b467221 */ /* 0x000fe20000010000 */
[----:B------:R-:W-:Y:S02]  /*27a0*/  HADD2.F32 R71, -RZ, R53.H1_H1 ;  /* 0x30000035ff477230 */ /* 0x000fe40000004100 */
[C---:B------:R-:W-:Y:S01]  /*27b0*/  FFMA.FTZ R60, R91.reuse, R66, R65 ;  /* 0x000000425b3c7223 */ /* 0x040fe20000010041 */
[----:B------:R-:W-:Y:S01]  /*27c0*/  FFMA.FTZ R61, R91, R64, R67 ;  /* 0x000000405b3d7223 */ /* 0x000fe20000010043 */
[----:B------:R-:W-:-:S02]  /*27d0*/  HADD2.F32 R65, -RZ, R54.H1_H1 ;  /* 0x30000036ff417230 */ /* 0x000fc40000004100 */
[C---:B------:R-:W-:Y:S01]  /*27e0*/  FFMA.FTZ R62, R91.reuse, R70, R62 ;  /* 0x000000465b3e7223 */ /* 0x040fe2000001003e */
[----:B------:R-:W-:Y:S01]  /*27f0*/  FADD.FTZ R64, R74, -R73 ;  /* 0x800000494a407221 */ /* 0x000fe20000010000 */
        /* <DEDUP_REMOVED lines=39> */
[----:B------:R-:W-:Y:S02]  /*2a70*/  FSEL R60, R63, RZ, P0 ;  /* 0x000000ff3f3c7208 */ /* 0x000fe40000000000 */
        /* <DEDUP_REMOVED lines=18> */
.L_x_1435:
[-CC-:B------:R-:W-:Y:S01]  /*2ba0*/  FFMA.FTZ R57, R3, R64.reuse, R65.reuse ;  /* 0x0000004003397223 */ /* 0x180fe20000010041 */
[--C-:B------:R-:W-:Y:S02]  /*2bb0*/  HADD2.F32 R58, -RZ, R52.reuse.H0_H0 ;  /* 0x20000034ff3a7230 */ /* 0x100fe40000004100 */
[-CC-:B------:R-:W-:Y:S01]  /*2bc0*/  FFMA.FTZ R60, R88, R64.reuse, R65.reuse ;  /* 0x00000040583c7223 */ /* 0x180fe20000010041 */
[-C--:B------:R-:W-:Y:S01]  /*2bd0*/  FFMA.FTZ R66, R81, R64.reuse, R65 ;  /* 0x0000004051427223 */ /* 0x080fe20000010041 */
[----:B------:R-:W-:Y:S01]  /*2be0*/  FADD.FTZ R56, R86, -R57 ;  /* 0x8000003956387221 */ /* 0x000fe20000010000 */
[--C-:B------:R-:W-:Y:S01]  /*2bf0*/  FFMA.FTZ R61, R83, R64, R65.reuse ;  /* 0x00000040533d7223 */ /* 0x100fe20000010041 */
[----:B------:R-:W-:Y:S02]  /*2c00*/  HADD2.F32 R59, -RZ, R52.H1_H1 ;  /* 0x30000034ff3b7230 */ /* 0x000fe40000004100 */
[----:B------:R-:W-:Y:S01]  /*2c10*/  FADD.FTZ R60, R85, -R60 ;  /* 0x8000003c553c7221 */ /* 0x000fe20000010000 */
[----:B-----5:R-:W-:Y:S01]  /*2c20*/  FFMA.FTZ R56, R91, R56, R58 ;  /* 0x000000385b387223 */ /* 0x020fe2000001003a */
[----:B------:R-:W-:Y:S01]  /*2c30*/  FFMA.FTZ R69, R78, R64, R65 ;  /* 0x000000404e457223 */ /* 0x000fe20000010041 */
[----:B------:R-:W-:-:S02]  /*2c40*/  HADD2.F32 R58, -RZ, R54.H0_H0 ;  /* 0x20000036ff3a7230 */ /* 0x000fc40000004100 */
[----:B------:R-:W-:Y:S01]  /*2c50*/  FADD.FTZ R66, R75, -R66 ;  /* 0x800000424b427221 */ /* 0x000fe20000010000 */
[--C-:B------:R-:W-:Y:S02]  /*2c60*/  HADD2.F32 R63, -RZ, R53.reuse.H0_H0 ;  /* 0x20000035ff3f7230 */ /* 0x100fe40000004100 */
[----:B------:R-:W-:Y:S01]  /*2c70*/  FADD.FTZ R62, R82, -R61 ;  /* 0x8000003d523e7221 */ /* 0x000fe20000010000 */
[----:B------:R-:W-:Y:S01]  /*2c80*/  FFMA.FTZ R67, R84, R64, R65 ;  /* 0x0000004054437223 */ /* 0x000fe20000010041 */
[----:B------:R-:W-:Y:S01]  /*2c90*/  FFMA.FTZ R59, R91, R60, R59 ;  /* 0x0000003c5b3b7223 */ /* 0x000fe2000001003b */
[----:B------:R-:W-:Y:S02]  /*2ca0*/  HADD2.F32 R61, -RZ, R54.H1_H1 ;  /* 0x30000036ff3d7230 */ /* 0x000fe40000004100 */
[----:B------:R-:W-:Y:S01]  /*2cb0*/  FADD.FTZ R60, R74, -R69 ;  /* 0x800000454a3c7221 */ /* 0x000fe20000010000 */
[-CC-:B------:R-:W-:Y:S01]  /*2cc0*/  FFMA.FTZ R71, R87, R64.reuse, R65.reuse ;  /* 0x0000004057477223 */ /* 0x180fe20000010041 */
[----:B0-----:R-:W-:Y:S01]  /*2cd0*/  FFMA.FTZ R68, R92, R64, R65 ;  /* 0x000000405c447223 */ /* 0x001fe20000010041 */
[----:B------:R-:W-:Y:S01]  /*2ce0*/  FFMA.FTZ R58, R91, R66, R58 ;  /* 0x000000425b3a7223 */ /* 0x000fe2000001003a */
[----:B------:R-:W-:-:S02]  /*2cf0*/  HADD2.F32 R65, -RZ, R53.H1_H1 ;  /* 0x30000035ff417230 */ /* 0x000fc40000004100 */
[----:B------:R-:W-:Y:S01]  /*2d00*/  FADD.FTZ R64, R80, -R67 ;  /* 0x8000004350407221 */ /* 0x000fe20000010000 */
[C---:B------:R-:W-:Y:S01]  /*2d10*/  FFMA.FTZ R57, R91.reuse, R62, R63 ;  /* 0x0000003e5b397223 */ /* 0x040fe2000001003f */
[--C-:B------:R-:W-:Y:S02]  /*2d20*/  HADD2.F32 R63, -RZ, R55.reuse.H0_H0 ;  /* 0x20000037ff3f7230 */ /* 0x100fe40000004100 */
[C---:B------:R-:W-:Y:S01]  /*2d30*/  FFMA.FTZ R61, R91.reuse, R60, R61 ;  /* 0x0000003c5b3d7223 */ /* 0x040fe2000001003d */
[----:B------:R-:W-:Y:S01]  /*2d40*/  FADD.FTZ R62, R90, -R71 ;  /* 0x800000475a3e7221 */ /* 0x000fe20000010000 */
[----:B------:R-:W-:Y:S01]  /*2d50*/  FMUL.FTZ R60, R58, UR14 ;  /* 0x0000000e3a3c7c20 */ /* 0x000fe20008410000 */
[----:B------:R-:W-:Y:S01]  /*2d60*/  LOP3.LUT P0, RZ, R104, 0xff, RZ, 0xc0, !PT ;  /* 0x000000ff68ff7812 */ /* 0x000fe2000780c0ff */
[----:B------:R-:W-:Y:S01]  /*2d70*/  FFMA.FTZ R64, R91, R64, R65 ;  /* 0x000000405b407223 */ /* 0x000fe20000010041 */
[----:B------:R-:W-:Y:S01]  /*2d80*/  LOP3.LUT P6, RZ, R96, 0xff, RZ, 0xc0, !PT ;  /* 0x000000ff60ff7812 */ /* 0x000fe200078cc0ff */
[----:B------:R-:W-:Y:S01]  /*2d90*/  FADD.FTZ R70, R89, -R68 ;  /* 0x8000004459467221 */ /* 0x000fe20000010000 */
        /* <DEDUP_REMOVED lines=8> */
[----:B------:R-:W-:Y:S01]  /*2e20*/  FFMA.FTZ R91, R91, R70, R65 ;  /* 0x000000465b5b7223 */ /* 0x000fe20000010041 */
[----:B------:R-:W-:Y:S01]  /*2e30*/  LOP3.LUT P4, RZ, R98, 0xff, RZ, 0xc0, !PT ;  /* 0x000000ff62ff7812 */ /* 0x000fe2000788c0ff */
[----:B------:R-:W-:Y:S01]  /*2e40*/  FMUL.FTZ R69, R68, UR14 ;  /* 0x0000000e44457c20 */ /* 0x000fe20008410000 */
[C---:B------:R-:W-:Y:S01]  /*2e50*/  F2FP.F16.F32.PACK_AB R57, R64.reuse, R57 ;  /* 0x000000394039723e */ /* 0x040fe200000000ff */
        /* <DEDUP_REMOVED lines=10> */
[----:B------:R-:W-:Y:S01]  /*2f00*/  F2FP.F16.F32.PACK_AB R61, R60, R61 ;  /* 0x0000003d3c3d723e */ /* 0x000fe200000000ff */
[----:B------:R-:W-:Y:S01]  /*2f10*/  FMUL.FTZ R60, R56, UR14 ;  /* 0x0000000e383c7c20 */ /* 0x000fe20008410000 */
[----:B------:R-:W-:Y:S02]  /*2f20*/  FSEL R64, R64, RZ, P0 ;  /* 0x000000ff40407208 */ /* 0x000fe40000000000 */
[----:B------:R-:W-:Y:S02]  /*2f30*/  LOP3.LUT P6, RZ, R108, 0xff, RZ, 0xc0, !PT ;  /* 0x000000ff6cff7812 */ /* 0x000fe400078cc0ff */
[----:B------:R-:W-:-:S02]  /*2f40*/  LOP3.LUT P0, RZ, R95, 0xff, RZ, 0xc0, !PT ;  /* 0x000000ff5fff7812 */ /* 0x000fc4000780c0ff */
[----:B------:R-:W-:Y:S01]  /*2f50*/  F2FP.F16.F32.PACK_AB R66, R63, R66 ;  /* 0x000000423f42723e */ /* 0x000fe200000000ff */
[C---:B------:R-:W-:Y:S01]  /*2f60*/  FMUL.FTZ R63, R59.reuse, UR14 ;  /* 0x0000000e3b3f7c20 */ /* 0x040fe20008410000 */
[----:B------:R-:W-:Y:S02]  /*2f70*/  F2FP.F16.F32.PACK_AB R65, R64, R65 ;  /* 0x000000414041723e */ /* 0x000fe400000000ff */
[----:B------:R-:W-:Y:S02]  /*2f80*/  F2FP.F16.F32.PACK_AB R56, R59, R56 ;  /* 0x000000383b38723e */ /* 0x000fe400000000ff */
[----:B------:R-:W-:Y:S02]  /*2f90*/  FSEL R64, R60, RZ, P6 ;  /* 0x000000ff3c407208 */ /* 0x000fe40003000000 */
[C---:B------:R-:W-:Y:S01]  /*2fa0*/  F2FP.F16.F32.PACK_AB R59, R91.reuse, R68 ;  /* 0x000000445b3b723e */ /* 0x040fe200000000ff */
        /* <DEDUP_REMOVED lines=18> */
[----:B------:R-:W-:-:S07]  /*30d0*/  F2FP.F16.F32.PACK_AB R67, R91, R68 ;  /* 0x000000445b43723e */ /* 0x000fce00000000ff */
.L_x_1432:
        /* <DEDUP_REMOVED lines=13> */
.L_x_1428:
[----:B------:R-:W-:Y:S05]  /*31b0*/  BSYNC.RECONVERGENT B1 ;  /* 0x0000000000017941 */ /* 0x000fea0003800200 */
.L_x_1427:
[----:B-1----:R-:W1:Y:S02]  /*31c0*/  LDC.64 R64, c[0x0][0x380] ;  /* 0x0000e000ff407b82 */ /* 0x002e640000000a00 */
[----:B-1----:R-:W-:-:S04]  /*31d0*/  LEA R76, R64, R76, 0x2 ;  /* 0x0000004c404c7211 */ /* 0x002fc800078e10ff */
[----:B------:R-:W-:-:S13]  /*31e0*/  ISETP.GE.AND P0, PT, R76, R65, PT ;  /* 0x000000414c00720c */ /* 0x000fda0003f06270 */
[----:B------:R-:W-:Y:S05]  /*31f0*/  @!P0 BRA `(.L_x_1436) ;  /* 0xffffffd0004c8947 */ /* 0x000fea000383ffff */
.L_x_1423:
[----:B------:R-:W-:Y:S05]  /*3200*/  BSYNC B0 ;  /* 0x0000000000007941 */ /* 0x000fea0003800000 */
.L_x_1422:
        /* <DEDUP_REMOVED lines=57> */
[----:B------:R-:W-:Y:S02]  /*35a0*/  IADD3 R77, PT, PT, R32, R77, RZ ;  /* 0x0000004d204d7210 */ /* 0x000fe40007ffe0ff */
[----:B-1----:R-:W-:Y:S02]  /*35b0*/  IADD3.X R39, PT, PT, RZ, RZ, RZ, P0, !PT ;  /* 0x000000ffff277210 */ /* 0x002fe400007fe4ff */
[C---:B------:R-:W-:Y:S02]  /*35c0*/  ISETP.GE.U32.AND P1, PT, R77.reuse, 0x80, PT ;  /* 0x000000804d00780c */ /* 0x040fe40003f26070 */
[----:B------:R-:W-:Y:S02]  /*35d0*/  SHF.L.U64.HI R36, R34, 0x2, R39 ;  /* 0x0000000222247819 */ /* 0x000fe40000010227 */
        /* <DEDUP_REMOVED lines=66> */
.L_x_1438:
[----:B------:R-:W-:Y:S05]  /*3a00*/  BSYNC.RECONVERGENT B0 ;  /* 0x0000000000007941 */ /* 0x000fea0003800200 */
.L_x_1437:
        /* <DEDUP_REMOVED lines=15> */
.L_x_1426:
        /* <DEDUP_REMOVED lines=8> */
.L_x_1440:
[----:B------:R-:W-:Y:S05]  /*3b80*/  BSYNC B1 ;  /* 0x0000000000017941 */ /* 0x000fea0003800000 */
.L_x_1439:
        /* <DEDUP_REMOVED lines=8> */
.L_x_1441:
[----:B------:R-:W-:-:S05]  /*3c10*/  FADD.FTZ R65, R65, R68 ;  /* 0x0000004441417221 */ /* 0x000fca0000010000 */
[----:B------:R-:W-:Y:S01]  /*3c20*/  MOV R109, R65 ;  /* 0x00000041006d7202 */ /* 0x000fe20000000f00 */
[----:B------:R-:W-:Y:S01]  /*3c30*/  HFMA2 R110, -RZ, RZ, 0, 1.1920928955078125e-07 ;  /* 0x00000002ff6e7431 */ /* 0x000fe200000001ff */
[----:B------:R-:W-:-:S07]  /*3c40*/  MOV R67, R73 ;  /* 0x0000004900437202 */ /* 0x000fce0000000f00 */
[----:B------:R-:W-:Y:S05]  /*3c50*/  WARPSYNC.COLLECTIVE R72, `(.L_x_1442) ;  /* 0x0000000048087348 */ /* 0x000fea0003c00000 */
[----:B------:R0:W1:Y:S02]  /*3c60*/  SHFL.BFLY P0, R73, R109, R110, R111 ;  /* 0x0c00006e6d497389 */ /* 0x000064000000006f */
[----:B01----:R-:W-:Y:S05]  /*3c70*/  ENDCOLLECTIVE ;  /* 0x000000000000791b */ /* 0x003fea0003800000 */
.L_x_1442:
[----:B------:R-:W-:-:S05]  /*3c80*/  FADD.FTZ R67, R67, R70 ;  /* 0x0000004643437221 */ /* 0x000fca0000010000 */
[----:B------:R-:W-:Y:S02]  /*3c90*/  MOV R109, R67 ;  /* 0x00000043006d7202 */ /* 0x000fe40000000f00 */
[----:B------:R-:W-:-:S07]  /*3ca0*/  MOV R64, R73 ;  /* 0x0000004900407202 */ /* 0x000fce0000000f00 */
[----:B------:R-:W-:Y:S05]  /*3cb0*/  WARPSYNC.COLLECTIVE R72, `(.L_x_1443) ;  /* 0x0000000048087348 */ /* 0x000fea0003c00000 */
[----:B------:R0:W1:Y:S02]  /*3cc0*/  SHFL.BFLY P0, R73, R109, R110, R111 ;  /* 0x0c00006e6d497389 */ /* 0x000064000000006f */
[----:B01----:R-:W-:Y:S05]  /*3cd0*/  ENDCOLLECTIVE ;  /* 0x000000000000791b */ /* 0x003fea0003800000 */
.L_x_1443:
[----:B------:R-:W-:-:S05]  /*3ce0*/  FADD.FTZ R64, R65, R64 ;  /* 0x0000004041407221 */ /* 0x000fca0000010000 */
[----:B------:R-:W-:Y:S01]  /*3cf0*/  MOV R109, R64 ;  /* 0x00000040006d7202 */ /* 0x000fe20000000f00 */
[----:B------:R-:W-:Y:S01]  /*3d00*/  HFMA2 R110, -RZ, RZ, 0, 2.384185791015625e-07 ;  /* 0x00000004ff6e7431 */ /* 0x000fe200000001ff */
[----:B------:R-:W-:-:S07]  /*3d10*/  MOV R66, R73 ;  /* 0x0000004900427202 */ /* 0x000fce0000000f00 */
[----:B------:R-:W-:Y:S05]  /*3d20*/  WARPSYNC.COLLECTIVE R72, `(.L_x_1444) ;  /* 0x0000000048087348 */ /* 0x000fea0003c00000 */
[----:B------:R0:W1:Y:S02]  /*3d30*/  SHFL.BFLY P0, R73, R109, R110, R111 ;  /* 0x0c00006e6d497389 */ /* 0x000064000000006f */
[----:B01----:R-:W-:Y:S05]  /*3d40*/  ENDCOLLECTIVE ;  /* 0x000000000000791b */ /* 0x003fea0003800000 */
.L_x_1444:
[----:B------:R-:W-:-:S05]  /*3d50*/  FADD.FTZ R66, R67, R66 ;  /* 0x0000004243427221 */ /* 0x000fca0000010000 */
[----:B------:R-:W-:Y:S02]  /*3d60*/  MOV R109, R66 ;  /* 0x00000042006d7202 */ /* 0x000fe40000000f00 */
[----:B------:R-:W-:-:S07]  /*3d70*/  MOV R69, R73 ;  /* 0x0000004900457202 */ /* 0x000fce0000000f00 */
[----:B------:R-:W-:Y:S05]  /*3d80*/  WARPSYNC.COLLECTIVE R72, `(.L_x_1445) ;  /* 0x0000000048087348 */ /* 0x000fea0003c00000 */
[----:B------:R0:W1:Y:S02]  /*3d90*/  SHFL.BFLY P0, R73, R109, R110, R111 ;  /* 0x0c00006e6d497389 */ /* 0x000064000000006f */
[----:B01----:R-:W-:Y:S05]  /*3da0*/  ENDCOLLECTIVE ;  /* 0x000000000000791b */ /* 0x003fea0003800000 */
.L_x_1445:
[----:B------:R-:W-:-:S05]  /*3db0*/  FADD.FTZ R69, R64, R69 ;  /* 0x0000004540457221 */ /* 0x000fca0000010000 */
[----:B------:R-:W-:Y:S01]  /*3dc0*/  MOV R109, R69 ;  /* 0x00000045006d7202 */ /* 0x000fe20000000f00 */
[----:B------:R-:W-:Y:S01]  /*3dd0*/  HFMA2 R110, -RZ, RZ, 0, 4.76837158203125e-07 ;  /* 0x00000008ff6e7431 */ /* 0x000fe200000001ff */
[----:B------:R-:W-:-:S07]  /*3de0*/  MOV R71, R73 ;  /* 0x0000004900477202 */ /* 0x000fce0000000f00 */
[----:B------:R-:W-:Y:S05]  /*3df0*/  WARPSYNC.COLLECTIVE R72, `(.L_x_1446) ;  /* 0x0000000048087348 */ /* 0x000fea0003c00000 */
[----:B------:R0:W1:Y:S02]  /*3e00*/  SHFL.BFLY P0, R73, R109, R110, R111 ;  /* 0x0c00006e6d497389 */ /* 0x000064000000006f */
[----:B01----:R-:W-:Y:S05]  /*3e10*/  ENDCOLLECTIVE ;  /* 0x000000000000791b */ /* 0x003fea0003800000 */
.L_x_1446:
[----:B------:R-:W-:-:S05]  /*3e20*/  FADD.FTZ R71, R66, R71 ;  /* 0x0000004742477221 */ /* 0x000fca0000010000 */
[----:B------:R-:W-:Y:S02]  /*3e30*/  MOV R109, R71 ;  /* 0x00000047006d7202 */ /* 0x000fe40000000f00 */
[----:B------:R-:W-:-:S07]  /*3e40*/  MOV R68, R73 ;  /* 0x0000004900447202 */ /* 0x000fce0000000f00 */
[----:B------:R-:W-:Y:S05]  /*3e50*/  WARPSYNC.COLLECTIVE R72, `(.L_x_1447) ;  /* 0x0000000048087348 */ /* 0x000fea0003c00000 */
[----:B------:R0:W1:Y:S02]  /*3e60*/  SHFL.BFLY P0, R73, R109, R110, R111 ;  /* 0x0c00006e6d497389 */ /* 0x000064000000006f */
[----:B01----:R-:W-:Y:S05]  /*3e70*/  ENDCOLLECTIVE ;  /* 0x000000000000791b */ /* 0x003fea0003800000 */
.L_x_1447:
[----:B------:R-:W-:-:S05]  /*3e80*/  FADD.FTZ R68, R69, R68 ;  /* 0x0000004445447221 */ /* 0x000fca0000010000 */
[----:B------:R-:W-:Y:S01]  /*3e90*/  MOV R109, R68 ;  /* 0x00000044006d7202 */ /* 0x000fe20000000f00 */
[----:B------:R-:W-:Y:S01]  /*3ea0*/  HFMA2 R110, -RZ, RZ, 0, 9.5367431640625e-07 ;  /* 0x00000010ff6e7431 */ /* 0x000fe200000001ff */
[----:B------:R-:W-:-:S07]  /*3eb0*/  MOV R70, R73 ;  /* 0x0000004900467202 */ /* 0x000fce0000000f00 */
[----:B------:R-:W-:Y:S05]  /*3ec0*/  WARPSYNC.COLLECTIVE R72, `(.L_x_1448) ;  /* 0x0000000048087348 */ /* 0x000fea0003c00000 */
[----:B------:R0:W1:Y:S02]  /*3ed0*/  SHFL.BFLY P0, R73, R109, R110, R111 ;  /* 0x0c00006e6d497389 */ /* 0x000064000000006f */
[----:B01----:R-:W-:Y:S05]  /*3ee0*/  ENDCOLLECTIVE ;  /* 0x000000000000791b */ /* 0x003fea0003800000 */
.L_x_1448:
[----:B------:R-:W-:-:S05]  /*3ef0*/  FADD.FTZ R70, R71, R70 ;  /* 0x0000004647467221 */ /* 0x000fca0000010000 */
[----:B------:R-:W-:Y:S02]  /*3f00*/  MOV R109, R70 ;  /* 0x00000046006d7202 */ /* 0x000fe40000000f00 */
[----:B------:R-:W-:-:S07]  /*3f10*/  MOV R65, R73 ;  /* 0x0000004900417202 */ /* 0x000fce0000000f00 */
[----:B------:R-:W-:Y:S05]  /*3f20*/  WARPSYNC.COLLECTIVE R72, `(.L_x_1449) ;  /* 0x0000000048087348 */ /* 0x000fea0003c00000 */
[----:B------:R0:W1:Y:S02]  /*3f30*/  SHFL.BFLY P0, R73, R109, R110, R111 ;  /* 0x0c00006e6d497389 */ /* 0x000064000000006f */
[----:B01----:R-:W-:Y:S05]  /*3f40*/  ENDCOLLECTIVE ;  /* 0x000000000000791b */ /* 0x003fea0003800000 */
.L_x_1449:
[----:B------:R-:W-:Y:S01]  /*3f50*/  MOV R67, R73 ;  /* 0x0000004900437202 */ /* 0x000fe20000000f00 */
[----:B------:R-:W-:Y:S06]  /*3f60*/  BRA `(.L_x_1450) ;  /* 0xffffffcc00f47947 */ /* 0x000fec000383ffff */
.L_x_1451:
        /* <DEDUP_REMOVED lines=9> */
.L_x_2864:


//--------------------- .text._ZN10layer_norm31ln_parallel_residual_bwd_kernelINS_13Kernel_traitsIf6__halfS2_S2_fjLj256ELj1ELj4ELj1ELj16ENS_18Kernel_traits_baseILj256EfS2_S2_S2_fjLj128EEEEELb1ELb0ELb1EEEvNS_9BwdParamsE --------------------------
	.section	.text._ZN10layer_norm31ln_parallel_residual_bwd_kernelINS_13Kernel_traitsIf6__halfS2_S2_fjLj256ELj1ELj4ELj1ELj16ENS_18Kernel_traits_baseILj256EfS2_S2_S2_fjLj128EEEEELb1ELb0ELb1EEEvNS_9BwdParamsE,"ax",@progbits
	.align	128
        .global         _ZN10layer_norm31ln_parallel_residual_bwd_kernelINS_13Kernel_traitsIf6__halfS2_S2_fjLj256ELj1ELj4ELj1ELj16ENS_18Kernel_traits_baseILj256EfS2_S2_S2_fjLj128EEEEELb1ELb0ELb1EEEvNS_9BwdParamsE
        .type           _ZN10layer_norm31ln_parallel_residual_bwd_kernelINS_13Kernel_traitsIf6__halfS2_S2_fjLj256ELj1ELj4ELj1ELj16ENS_18Kernel_traits_baseILj256EfS2_S2_S2_fjLj128EEEEELb1ELb0ELb1EEEvNS_9BwdParamsE,@function
        .size           _ZN10layer_norm31ln_parallel_residual_bwd_kernelINS_13Kernel_traitsIf6__halfS2_S2_fjLj256ELj1ELj4ELj1ELj16ENS_18Kernel_traits_baseILj256EfS2_S2_S2_fjLj128EEEEELb1ELb0ELb1EEEvNS_9BwdParamsE,(.L_x_2865 - _ZN10layer_norm31ln_parallel_residual_bwd_kernelINS_13Kernel_traitsIf6__halfS2_S2_fjLj256ELj1ELj4ELj1ELj16ENS_18Kernel_traits_baseILj256EfS2_S2_S2_fjLj128EEEEELb1ELb0ELb1EEEvNS_9BwdParamsE)
        .other          _ZN10layer_norm31ln_parallel_residual_bwd_kernelINS_13Kernel_traitsIf6__halfS2_S2_fjLj256ELj1ELj4ELj1ELj16ENS_18Kernel_traits_baseILj256EfS2_S2_S2_fjLj128EEEEELb1ELb0ELb1EEEvNS_9BwdParamsE,@"STO_CUDA_ENTRY STV_DEFAULT"
_ZN10layer_norm31ln_parallel_residual_bwd_kernelINS_13Kernel_traitsIf6__halfS2_S2_fjLj256ELj1ELj4ELj1ELj16ENS_18Kernel_traits_baseILj256EfS2_S2_S2_fjLj128EEEEELb1ELb0ELb1EEEvNS_9BwdParamsE:
.text._ZN10layer_norm31ln_parallel_residual_bwd_kernelINS_13Kernel_traitsIf6__halfS2_S2_fjLj256ELj1ELj4ELj1ELj16ENS_18Kernel_traits_baseILj256EfS2_S2_S2_fjLj128EEEEELb1ELb0ELb1EEEvNS_9BwdParamsE:
        /* <DEDUP_REMOVED lines=63> */
[----:B-1----:R-:W-:-:S07]  /*03f0*/  MOV R83, RZ ;  /* 0x000000ff00537202 */ /* 0x002fce0000000f00 */
.L_x_1463:
[----:B-1----:R-:W1:Y:S01]  /*0400*/  LDC.64 R66, c[0x0][0x3c8] ;  /* 0x0000f200ff427b82 */ /* 0x002e620000000a00 */
[----:B------:R-:W-:Y:S01]  /*0410*/  IMAD R0, R85, UR12, RZ ;  /* 0x0000000c55007c24 */ /* 0x000fe2000f8e02ff */
[----:B0-----:R-:W-:-:S04]  /*0420*/  ISETP.NE.U32.AND P1, PT, RZ, UR14, PT ;  /* 0x0000000eff007c0c */ /* 0x001fc8000bf25070 */
[----:B------:R-:W-:Y:S02]  /*0430*/  SHF.R.S32.HI R37, RZ, 0x1f, R0 ;  /* 0x0000001fff257819 */ /* 0x000fe40000011400 */
[----:B------:R-:W0:Y:S01]  /*0440*/  LDC.64 R32, c[0x0][0x3a8] ;  /* 0x0000ea00ff207b82 */ /* 0x000e220000000a00 */
[----:B------:R-:W-:Y:S02]  /*0450*/  ISETP.NE.AND.EX P1, PT, RZ, UR15, PT, P1 ;  /* 0x0000000fff007c0c */ /* 0x000fe4000bf25310 */
[----:B------:R-:W-:-:S04]  /*0460*/  LEA.HI R81, R37, R0, RZ, 0x3 ;  /* 0x0000000025517211 */ /* 0x000fc800078f18ff */
[----:B------:R-:W-:Y:S01]  /*0470*/  LEA.HI.SX32 R81, R81, R82, 0x1d ;  /* 0x0000005251517211 */ /* 0x000fe200078feaff */
[----:B------:R-:W2:Y:S08]  /*0480*/  LDC.64 R34, c[0x0][0x3c0] ;  /* 0x0000f000ff227b82 */ /* 0x000eb00000000a00 */
[----:B------:R-:W3:Y:S08]  /*0490*/  LDC.64 R40, c[0x0][0x430] ;  /* 0x00010c00ff287b82 */ /* 0x000ef00000000a00 */
[----:B------:R-:W4:Y:S01]  /*04a0*/  LDC.64 R36, c[0x0][0x428] ;  /* 0x00010a00ff247b82 */ /* 0x000f220000000a00 */
[----:B-1----:R-:W-:-:S04]  /*04b0*/  IMAD.WIDE R78, R85, 0x4, R66 ;  /* 0x00000004554e7825 */ /* 0x002fc800078e0242 */
[----:B0-----:R-:W-:Y:S02]  /*04c0*/  IMAD.WIDE.U32 R32, R81, 0x10, R32 ;  /* 0x0000001051207825 */ /* 0x001fe400078e0020 */
[----:B------:R-:W4:Y:S01]  /*04d0*/  LDG.E R78, desc[UR8][R78.64] ;  /* 0x000000084e4e7981 */ /* 0x000f22000c1e1900 */
[----:B------:R-:W0:Y:S01]  /*04e0*/  @P1 LDC.64 R66, c[0x0][0x3b8] ;  /* 0x0000ee00ff421b82 */ /* 0x000e220000000a00 */
[----:B--2---:R-:W-:Y:S02]  /*04f0*/  IMAD.WIDE R68, R85, 0x4, R34 ;  /* 0x0000000455447825 */ /* 0x004fe400078e0222 */
[----:B------:R-:W2:Y:S04]  /*0500*/  LDG.E.128 R32, desc[UR8][R32.64] ;  /* 0x0000000820207981 */ /* 0x000ea8000c1e1d00 */
[----:B------:R1:W2:Y:S01]  /*0510*/  LDG.E R0, desc[UR8][R68.64] ;  /* 0x0000000844007981 */ /* 0x0002a2000c1e1900 */
[C---:B---3--:R-:W-:Y:S01]  /*0520*/  IMAD.WIDE.U32 R40, R81.reuse, 0x10, R40 ;  /* 0x0000001051287825 */ /* 0x048fe200078e0028 */
[----:B------:R-:W3:Y:S05]  /*0530*/  @P0 LDC.64 R74, c[0x0][0x438] ;  /* 0x00010e00ff4a0b82 */ /* 0x000eea0000000a00 */
[----:B------:R-:W2:Y:S01]  /*0540*/  LDG.E.128 R40, desc[UR8][R40.64] ;  /* 0x0000000828287981 */ /* 0x000ea2000c1e1d00 */
[----:B----4-:R-:W-:-:S02]  /*0550*/  IMAD.WIDE.U32 R36, R81, 0x10, R36 ;  /* 0x0000001051247825 */ /* 0x010fc400078e0024 */
[----:B-1----:R-:W1:Y:S04]  /*0560*/  LDC.64 R68, c[0x0][0x3b0] ;  /* 0x0000ec00ff447b82 */ /* 0x002e680000000a00 */
        /* <DEDUP_REMOVED lines=10> */
[----:B------:R-:W-:Y:S01]  /*0610*/  ISETP.NE.AND.EX P2, PT, RZ, UR15, PT, P2 ;  /* 0x0000000fff007c0c */ /* 0x000fe2000bf45320 */
[----:B--2---:R-:W-:Y:S01]  /*0620*/  HADD2.F32 R93, -RZ, R32.H1_H1 ;  /* 0x30000020ff5d7230 */ /* 0x004fe20000004100 */
[----:B------:R-:W-:Y:S01]  /*0630*/  FSEL R0, R0, RZ, !P3 ;  /* 0x000000ff00007208 */ /* 0x000fe20005800000 */
[--C-:B------:R-:W-:Y:S02]  /*0640*/  HADD2.F32 R95, -RZ, R33.reuse.H0_H0 ;  /* 0x20000021ff5f7230 */ /* 0x100fe40000004100 */
[----:B------:R-:W-:Y:S02]  /*0650*/  HADD2.F32 R107, -RZ, R33.H1_H1 ;  /* 0x30000021ff6b7230 */ /* 0x000fe40000004100 */
[----:B------:R-:W-:Y:S02]  /*0660*/  HADD2.F32 R103, -RZ, R34.H1_H1 ;  /* 0x30000022ff677230 */ /* 0x000fe40000004100 */
[----:B------:R-:W-:Y:S01]  /*0670*/  FADD.FTZ R111, -R0, R93 ;  /* 0x0000005d006f7221 */ /* 0x000fe20000010100 */
[----:B------:R-:W-:-:S02]  /*0680*/  HADD2.F32 R98, -RZ, R40.H1_H1 ;  /* 0x30000028ff627230 */ /* 0x000fc40000004100 */
[--C-:B------:R-:W-:Y:S02]  /*0690*/  HADD2.F32 R33, -RZ, R35.reuse.H0_H0 ;  /* 0x20000023ff217230 */ /* 0x100fe40000004100 */
[----:B------:R-:W-:Y:S02]  /*06a0*/  HADD2.F32 R79, -RZ, R32.H0_H0 ;  /* 0x20000020ff4f7230 */ /* 0x000fe40000004100 */
[----:B------:R-:W-:Y:S02]  /*06b0*/  HADD2.F32 R105, -RZ, R34.H0_H0 ;  /* 0x20000022ff697230 */ /* 0x000fe40000004100 */
[----:B------:R-:W-:Y:S02]  /*06c0*/  HADD2.F32 R35, -RZ, R35.H1_H1 ;  /* 0x30000023ff237230 */ /* 0x000fe40000004100 */
[----:B------:R-:W-:Y:S01]  /*06d0*/  FADD.FTZ R113, -R0, R95 ;  /* 0x0000005f00717221 */ /* 0x000fe20000010100 */
[--C-:B----4-:R-:W-:Y:S02]  /*06e0*/  HADD2.F32 R109, -RZ, R36.reuse.H0_H0 ;  /* 0x20000024ff6d7230 */ /* 0x110fe40000004100 */
[----:B------:R-:W-:-:S02]  /*06f0*/  HADD2.F32 R34, -RZ, R36.H1_H1 ;  /* 0x30000024ff227230 */ /* 0x000fc40000004100 */
[--C-:B------:R-:W-:Y:S02]  /*0700*/  HADD2.F32 R115, -RZ, R37.reuse.H0_H0 ;  /* 0x20000025ff737230 */ /* 0x100fe40000004100 */
[----:B------:R-:W-:Y:S02]  /*0710*/  HADD2.F32 R102, -RZ, R37.H1_H1 ;  /* 0x30000025ff667230 */ /* 0x000fe40000004100 */
[----:B------:R-:W-:Y:S01]  /*0720*/  FADD.FTZ R103, -R0, R103 ;  /* 0x0000006700677221 */ /* 0x000fe20000010100 */
[--C-:B------:R-:W-:Y:S02]  /*0730*/  HADD2.F32 R37, -RZ, R38.reuse.H0_H0 ;  /* 0x20000026ff257230 */ /* 0x100fe40000004100 */
[----:B------:R-:W-:Y:S01]  /*0740*/  FMUL.FTZ R94, R78, R111 ;  /* 0x0000006f4e5e7220 */ /* 0x000fe20000410000 */
[----:B------:R-:W-:Y:S02]  /*0750*/  HADD2.F32 R36, -RZ, R38.H1_H1 ;  /* 0x30000026ff247230 */ /* 0x000fe40000004100 */
[----:B------:R-:W-:Y:S01]  /*0760*/  FMUL.FTZ R38, R9, R98 ;  /* 0x0000006209267220 */ /* 0x000fe20000410000 */
[----:B------:R-:W-:-:S02]  /*0770*/  HADD2.F32 R97, -RZ, R41.H1_H1 ;  /* 0x30000029ff617230 */ /* 0x000fc40000004100 */
[C---:B------:R-:W-:Y:S01]  /*0780*/  FADD.FTZ R107, -R0.reuse, R107 ;  /* 0x0000006b006b7221 */ /* 0x040fe20000010100 */
[----:B------:R-:W-:Y:S02]  /*0790*/  HADD2.F32 R95, -RZ, R42.H1_H1 ;  /* 0x3000002aff5f7230 */ /* 0x000fe40000004100 */
[C---:B0-----:R-:W-:Y:S01]  /*07a0*/  FADD.FTZ R75, -R0.reuse, R79 ;  /* 0x0000004f004b7221 */ /* 0x041fe20000010100 */
[----:B------:R-:W-:Y:S01]  /*07b0*/  FADD.FTZ R35, -R0, R35 ;  /* 0x0000002300237221 */ /* 0x000fe20000010100 */
[--C-:B------:R-:W-:Y:S02]  /*07c0*/  HADD2.F32 R100, -RZ, R39.reuse.H0_H0 ;  /* 0x20000027ff647230 */ /* 0x100fe40000004100 */
[----:B------:R-:W-:Y:S01]  /*07d0*/  FADD.FTZ R72, R34, R72 ;  /* 0x0000004822487221 */ /* 0x000fe20000010000 */
[----:B------:R-:W-:Y:S02]  /*07e0*/  HADD2.F32 R32, -RZ, R39.H1_H1 ;  /* 0x30000027ff207230 */ /* 0x000fe40000004100 */
[----:B------:R-:W-:Y:S01]  /*07f0*/  FFMA.FTZ R73, R94, R34, R73 ;  /* 0x000000225e497223 */ /* 0x000fe20000010049 */
[----:B------:R-:W-:-:S02]  /*0800*/  HADD2.F32 R93, -RZ, R43.H0_H0 ;  /* 0x2000002bff5d7230 */ /* 0x000fc40000004100 */
[C---:B------:R-:W-:Y:S01]  /*0810*/  FMUL.FTZ R39, R78.reuse, R103 ;  /* 0x000000674e277220 */ /* 0x040fe20000410000 */
[----:B------:R-:W-:Y:S02]  /*0820*/  HADD2.F32 R79, -RZ, R43.H1_H1 ;  /* 0x3000002bff4f7230 */ /* 0x000fe40000004100 */
[----:B------:R-:W-:Y:S01]  /*0830*/  FFMA.FTZ R43, R17, R34, R38 ;  /* 0x00000022112b7223 */ /* 0x000fe20000010026 */
[----:B------:R-:W-:Y:S02]  /*0840*/  HADD2.F32 R101, -RZ, R40.H0_H0 ;  /* 0x20000028ff657230 */ /* 0x000fe40000004100 */
[----:B------:R-:W-:Y:S01]  /*0850*/  FMUL.FTZ R40, R11, R97 ;  /* 0x000000610b287220 */ /* 0x000fe20000410000 */
[----:B------:R-:W-:Y:S02]  /*0860*/  HADD2.F32 R96, -RZ, R42.H0_H0 ;  /* 0x2000002aff607230 */ /* 0x000fe40000004100 */
[----:B------:R-:W-:Y:S01]  /*0870*/  FMUL.FTZ R42, R78, R107 ;  /* 0x0000006b4e2a7220 */ /* 0x000fe20000410000 */
[----:B------:R-:W-:Y:S01]  /*0880*/  FMUL.FTZ R34, R5, R95 ;  /* 0x0000005f05227220 */ /* 0x000fe20000410000 */
[----:B------:R-:W-:Y:S01]  /*0890*/  FADD.FTZ R33, -R0, R33 ;  /* 0x0000002100217221 */ /* 0x000fe20000010100 */
[----:B------:R-:W-:Y:S01]  /*08a0*/  FMUL.FTZ R35, R78, R35 ;  /* 0x000000234e237220 */ /* 0x000fe20000410000 */
[----:B------:R-:W-:Y:S01]  /*08b0*/  FADD.FTZ R52, R36, R52 ;  /* 0x0000003424347221 */ /* 0x000fe20000010000 */
[----:B------:R-:W-:Y:S01]  /*08c0*/  FFMA.FTZ R56, R39, R36, R56 ;  /* 0x0000002427387223 */ /* 0x000fe20000010038 */
[----:B------:R-:W-:Y:S01]  /*08d0*/  FADD.FTZ R60, R102, R60 ;  /* 0x0000003c663c7221 */ /* 0x000fe20000010000 */
[-C--:B------:R-:W-:Y:S01]  /*08e0*/  FFMA.FTZ R61, R42, R102.reuse, R61 ;  /* 0x000000662a3d7223 */ /* 0x080fe2000001003d */
[----:B------:R-:W-:Y:S01]  /*08f0*/  FFMA.FTZ R40, R19, R102, R40 ;  /* 0x0000006613287223 */ /* 0x000fe20000010028 */
[----:B------:R-:W-:Y:S01]  /*0900*/  FFMA.FTZ R36, R13, R36, R34 ;  /* 0x000000240d247223 */ /* 0x000fe20000010022 */
[----:B------:R-:W-:Y:S01]  /*0910*/  FMUL.FTZ R34, R78, R33 ;  /* 0x000000214e227220 */ /* 0x000fe20000410000 */
[-C--:B------:R-:W-:Y:S01]  /*0920*/  FMUL.FTZ R102, R7, R79.reuse ;  /* 0x0000004f07667220 */ /* 0x080fe20000410000 */
[----:B------:R-:W-:Y:S01]  /*0930*/  FADD.FTZ R2, R79, R2 ;  /* 0x000000024f027221 */ /* 0x000fe20000010000 */
[----:B------:R-:W-:Y:S01]  /*0940*/  FFMA.FTZ R46, R35, R79, R46 ;  /* 0x0000004f232e7223 */ /* 0x000fe2000001002e */
[----:B------:R-:W-:Y:S01]  /*0950*/  @P1 SHF.R.U64 R79, R66, 0x8, R67 ;  /* 0x00000008424f1819 */ /* 0x000fe20000001243 */
[----:B------:R-:W-:Y:S01]  /*0960*/  FADD.FTZ R105, -R0, R105 ;  /* 0x0000006900697221 */ /* 0x000fe20000010100 */
[----:B------:R-:W-:Y:S01]  /*0970*/  FMUL.FTZ R0, R78, R75 ;  /* 0x0000004b4e007220 */ /* 0x000fe20000410000 */
        /* <DEDUP_REMOVED lines=10> */
[----:B------:R-:W-:Y:S01]  /*0a20*/  HADD2.F32 R99, -RZ, R41.H0_H0 ;  /* 0x20000029ff637230 */ /* 0x000fe20000004100 */
[----:B------:R-:W-:Y:S02]  /*0a30*/  @P1 PRMT R89, R67, 0x7610, R89 ;  /* 0x0000761043591816 */ /* 0x000fe40000000059 */
[--C-:B------:R-:W-:Y:S02]  /*0a40*/  @P1 SHF.R.U32.HI R66, RZ, 0x8, R67.reuse ;  /* 0x00000008ff421819 */ /* 0x100fe40000011643 */
[----:B------:R-:W-:Y:S01]  /*0a50*/  @P1 SHF.R.U32.HI R79, RZ, 0x10, R67 ;  /* 0x00000010ff4f1819 */ /* 0x000fe20000011643 */
[----:B------:R-:W-:Y:S01]  /*0a60*/  FFMA.FTZ R75, R16, R109, R75 ;  /* 0x0000006d104b7223 */ /* 0x000fe2000001004b */
[----:B------:R-:W-:Y:S01]  /*0a70*/  @P1 SHF.R.U32.HI R67, RZ, 0x18, R67 ;  /* 0x00000018ff431819 */ /* 0x000fe20000011643 */
[----:B------:R-:W-:Y:S01]  /*0a80*/  FMUL.FTZ R41, R10, R99 ;  /* 0x000000630a297220 */ /* 0x000fe20000410000 */
[----:B------:R-:W-:Y:S01]  /*0a90*/  @P1 PRMT R90, R66, 0x7610, R90 ;  /* 0x00007610425a1816 */ /* 0x000fe2000000005a */
[----:B------:R-:W-:Y:S01]  /*0aa0*/  FADD.FTZ R66, RZ, R75 ;  /* 0x0000004bff427221 */ /* 0x000fe20000010000 */
[----:B------:R-:W-:Y:S01]  /*0ab0*/  @P1 PRMT R92, R67, 0x7610, R92 ;  /* 0x00007610435c1816 */ /* 0x000fe2000000005c */
[----:B------:R-:W-:Y:S01]  /*0ac0*/  FFMA.FTZ R67, R0, R75, RZ ;  /* 0x0000004b00437223 */ /* 0x000fe200000100ff */
[----:B------:R-:W-:Y:S01]  /*0ad0*/  FMUL.FTZ R74, R78, R113 ;  /* 0x000000714e4a7220 */ /* 0x000fe20000410000 */
[----:B------:R-:W-:Y:S01]  /*0ae0*/  FFMA.FTZ R41, R18, R115, R41 ;  /* 0x0000007312297223 */ /* 0x000fe20000010029 */
[----:B------:R-:W-:Y:S01]  /*0af0*/  FADD.FTZ R66, R66, R43 ;  /* 0x0000002b42427221 */ /* 0x000fe20000010000 */
[----:B------:R-:W-:Y:S01]  /*0b00*/  FFMA.FTZ R67, R94, R43, R67 ;  /* 0x0000002b5e437223 */ /* 0x000fe20000010043 */
[----:B------:R-:W-:Y:S01]  /*0b10*/  FMUL.FTZ R38, R78, R105 ;  /* 0x000000694e267220 */ /* 0x000fe20000410000 */
[----:B------:R-:W-:Y:S01]  /*0b20*/  @P1 PRMT R91, R79, 0x7610, R91 ;  /* 0x000076104f5b1816 */ /* 0x000fe2000000005b */
[----:B------:R-:W-:Y:S01]  /*0b30*/  FMUL.FTZ R105, R4, R96 ;  /* 0x0000006004697220 */ /* 0x000fe20000410000 */
[----:B------:R-:W-:Y:S01]  /*0b40*/  FADD.FTZ R79, R66, R41 ;  /* 0x00000029424f7221 */ /* 0x000fe20000010000 */
[----:B------:R-:W-:Y:S01]  /*0b50*/  FFMA.FTZ R67, R74, R41, R67 ;  /* 0x000000294a437223 */ /* 0x000fe20000010043 */
[----:B------:R-:W-:Y:S01]  /*0b60*/  FADD.FTZ R53, R37, R53 ;  /* 0x0000003525357221 */ /* 0x000fe20000010000 */
[-C--:B------:R-:W-:Y:S01]  /*0b70*/  FFMA.FTZ R57, R38, R37.reuse, R57 ;  /* 0x0000002526397223 */ /* 0x080fe20000010039 */
[----:B------:R-:W-:Y:S01]  /*0b80*/  FFMA.FTZ R37, R12, R37, R105 ;  /* 0x000000250c257223 */ /* 0x000fe20000010069 */
[----:B------:R-:W-:Y:S01]  /*0b90*/  FADD.FTZ R66, R79, R40 ;  /* 0x000000284f427221 */ /* 0x000fe20000010000 */
[----:B------:R-:W-:Y:S01]  /*0ba0*/  FFMA.FTZ R67, R42, R40, R67 ;  /* 0x000000282a437223 */ /* 0x000fe20000010043 */
[----:B------:R-:W-:Y:S01]  /*0bb0*/  @P1 PRMT R87, R93, 0x7610, R87 ;  /* 0x000076105d571816 */ /* 0x000fe20000000057 */
[----:B------:R-:W-:Y:S01]  /*0bc0*/  FADD.FTZ R45, R96, R45 ;  /* 0x0000002d602d7221 */ /* 0x000fe20000010000 */
[----:B------:R-:W-:Y:S01]  /*0bd0*/  FFMA.FTZ R49, R38, R96, R49 ;  /* 0x0000006026317223 */ /* 0x000fe20000010031 */
[----:B------:R-:W-:Y:S01]  /*0be0*/  MOV R93, R68 ;  /* 0x00000044005d7202 */ /* 0x000fe20000000f00 */
[----:B------:R-:W-:Y:S01]  /*0bf0*/  FADD.FTZ R79, R66, R37 ;  /* 0x00000025424f7221 */ /* 0x000fe20000010000 */
[----:B------:R-:W-:Y:S01]  /*0c00*/  FFMA.FTZ R96, R38, R37, R67 ;  /* 0x0000002526607223 */ /* 0x000fe20000010043 */
[----:B------:R-:W-:Y:S01]  /*0c10*/  FADD.FTZ R70, R98, R70 ;  /* 0x0000004662467221 */ /* 0x000fe20000010000 */
[----:B------:R-:W-:Y:S01]  /*0c20*/  FFMA.FTZ R71, R94, R98, R71 ;  /* 0x000000625e477223 */ /* 0x000fe20000010047 */
[----:B------:R-:W-:Y:S01]  /*0c30*/  FADD.FTZ R58, R97, R58 ;  /* 0x0000003a613a7221 */ /* 0x000fe20000010000 */
[----:B------:R-:W-:Y:S01]  /*0c40*/  FFMA.FTZ R59, R42, R97, R59 ;  /* 0x000000612a3b7223 */ /* 0x000fe2000001003b */
[----:B------:R-:W-:Y:S01]  /*0c50*/  FADD.FTZ R51, R100, R51 ;  /* 0x0000003364337221 */ /* 0x000fe20000010000 */
[-C--:B------:R-:W-:Y:S01]  /*0c60*/  FFMA.FTZ R55, R34, R100.reuse, R55 ;  /* 0x0000006422377223 */ /* 0x080fe20000010037 */
[----:B------:R-:W-:Y:S01]  /*0c70*/  FFMA.FTZ R33, R14, R100, R33 ;  /* 0x000000640e217223 */ /* 0x000fe20000010021 */
[----:B------:R-:W-:Y:S01]  /*0c80*/  SHF.R.U64 R97, R68, 0x10, R69 ;  /* 0x0000001044617819 */ /* 0x000fe20000001245 */
[----:B------:R-:W-:Y:S01]  /*0c90*/  FADD.FTZ R100, R79, R36 ;  /* 0x000000244f647221 */ /* 0x000fe20000010000 */
[----:B------:R-:W-:Y:S01]  /*0ca0*/  PRMT R98, R93, 0x7610, R98 ;  /* 0x000076105d627816 */ /* 0x000fe20000000062 */
[----:B------:R-:W-:Y:S01]  /*0cb0*/  FFMA.FTZ R93, R39, R36, R96 ;  /* 0x00000024275d7223 */ /* 0x000fe20000010060 */
[----:B------:R-:W-:Y:S01]  /*0cc0*/  FADD.FTZ R50, R32, R50 ;  /* 0x0000003220327221 */ /* 0x000fe20000010000 */
[-C--:B------:R-:W-:Y:S01]  /*0cd0*/  FFMA.FTZ R54, R35, R32.reuse, R54 ;  /* 0x0000002023367223 */ /* 0x080fe20000010036 */
[----:B------:R-:W-:Y:S01]  /*0ce0*/  FADD.FTZ R62, R99, R62 ;  /* 0x0000003e633e7221 */ /* 0x000fe20000010000 */
[----:B------:R-:W-:Y:S01]  /*0cf0*/  FFMA.FTZ R63, R74, R99, R63 ;  /* 0x000000634a3f7223 */ /* 0x000fe2000001003f */
[----:B------:R-:W-:Y:S01]  /*0d00*/  @P1 PRMT R88, R95, 0x7610, R88 ;  /* 0x000076105f581816 */ /* 0x000fe20000000058 */
[----:B------:R-:W-:Y:S01]  /*0d10*/  FFMA.FTZ R32, R15, R32, R102 ;  /* 0x000000200f207223 */ /* 0x000fe20000010066 */
[----:B------:R-:W-:Y:S01]  /*0d20*/  FADD.FTZ R76, R101, R76 ;  /* 0x0000004c654c7221 */ /* 0x000fe20000010000 */
[----:B------:R-:W-:Y:S01]  /*0d30*/  FFMA.FTZ R77, R0, R101, R77 ;  /* 0x00000065004d7223 */ /* 0x000fe2000001004d */
[----:B------:R-:W-:Y:S01]  /*0d40*/  SHF.R.U64 R95, R68, 0x8, R69 ;  /* 0x00000008445f7819 */ /* 0x000fe20000001245 */
[----:B------:R-:W-:Y:S01]  /*0d50*/  FFMA.FTZ R96, R34, R33, R93 ;  /* 0x0000002122607223 */ /* 0x000fe2000001005d */
[----:B------:R-:W-:-:S02]  /*0d60*/  SHF.R.U64 R99, R68, 0x18, R69 ;  /* 0x0000001844637819 */ /* 0x000fc40000001245 */
[----:B------:R-:W-:Y:S01]  /*0d70*/  PRMT R67, R97, 0x7610, R67 ;  /* 0x0000761061437816 */ /* 0x000fe20000000043 */
[----:B------:R-:W-:Y:S01]  /*0d80*/  FADD.FTZ R97, R100, R33 ;  /* 0x0000002164617221 */ /* 0x000fe20000010000 */
[----:B------:R-:W-:Y:S02]  /*0d90*/  MOV R101, R69 ;  /* 0x0000004500657202 */ /* 0x000fe40000000f00 */
[--C-:B------:R-:W-:Y:S02]  /*0da0*/  SHF.R.U32.HI R102, RZ, 0x8, R69.reuse ;  /* 0x00000008ff667819 */ /* 0x100fe40000011645 */
[----:B------:R-:W-:Y:S01]  /*0db0*/  SHF.R.U32.HI R103, RZ, 0x10, R69 ;  /* 0x00000010ff677819 */ /* 0x000fe20000011645 */
[----:B------:R-:W-:Y:S01]  /*0dc0*/  FADD.FTZ R80, R109, R80 ;  /* 0x000000506d507221 */ /* 0x000fe20000010000 */
[----:B------:R-:W-:Y:S01]  /*0dd0*/  PRMT R66, R95, 0x7610, R66 ;  /* 0x000076105f427816 */ /* 0x000fe20000000042 */
[----:B------:R-:W-:Y:S01]  /*0de0*/  FFMA.FTZ R83, R0, R109, R83 ;  /* 0x0000006d00537223 */ /* 0x000fe20000010053 */
[----:B------:R-:W-:Y:S01]  /*0df0*/  PRMT R79, R99, 0x7610, R79 ;  /* 0x00007610634f7816 */ /* 0x000fe2000000004f */
        /* <DEDUP_REMOVED lines=26> */
.L_x_1475:
        /* <DEDUP_REMOVED lines=18> */
[-CC-:B------:R-:W-:Y:S01]  /*10c0*/  FFMA.FTZ R42, R34, R97.reuse, R101.reuse ;  /* 0x00000061222a7223 */ /* 0x180fe20000010065 */
[--C-:B------:R-:W-:Y:S01]  /*10d0*/  FFMA.FTZ R35, R35, R97, R101.reuse ;  /* 0x0000006123237223 */ /* 0x100fe20000010065 */
[----:B------:R-:W-:Y:S01]  /*10e0*/  FMUL.FTZ R43, R78, R43 ;  /* 0x0000002b4e2b7220 */ /* 0x000fe20000410000 */
[----:B------:R-:W-:Y:S01]  /*10f0*/  FADD.FTZ R41, R41, -R74 ;  /* 0x8000004a29297221 */ /* 0x000fe20000010000 */
        /* <DEDUP_REMOVED lines=42> */
[----:B------:R-:W-:Y:S01]  /*13a0*/  F2FP.F16.F32.PACK_AB R32, R43, R32 ;  /* 0x000000202b20723e */ /* 0x000fe200000000ff */
[----:B------:R-:W-:Y:S06]  /*13b0*/  BRA `(.L_x_1459) ;  /* 0x0000001c00487947 */ /* 0x000fec0003800000 */
.L_x_1458:
[-CC-:B------:R-:W-:Y:S01]  /*13c0*/  FFMA.FTZ R34, R34, R97.reuse, R101.reuse ;  /* 0x0000006122227223 */ /* 0x180fe20000010065 */
[-CC-:B------:R-:W-:Y:S01]  /*13d0*/  FFMA.FTZ R38, R38, R97.reuse, R101.reuse ;  /* 0x0000006126267223 */ /* 0x180fe20000010065 */
[-C--:B------:R-:W-:Y:S01]  /*13e0*/  FFMA.FTZ R35, R35, R97.reuse, R101 ;  /* 0x0000006123237223 */ /* 0x080fe20000010065 */
[----:B------:R-:W-:Y:S01]  /*13f0*/  LOP3.LUT P6, RZ, R95, 0xff, RZ, 0xc0, !PT ;  /* 0x000000ff5fff7812 */ /* 0x000fe200078cc0ff */
[----:B------:R-:W-:Y:S01]  /*1400*/  FADD.FTZ R33, R33, -R34 ;  /* 0x8000002221217221 */ /* 0x000fe20000010000 */
[----:B------:R-:W-:Y:S01]  /*1410*/  FADD.FTZ R37, R37, -R38 ;  /* 0x8000002625257221 */ /* 0x000fe20000010000 */
[----:B------:R-:W-:Y:S01]  /*1420*/  FADD.FTZ R35, R32, -R35 ;  /* 0x8000002320237221 */ /* 0x000fe20000010000 */
[--C-:B------:R-:W-:Y:S01]  /*1430*/  FFMA.FTZ R74, R74, R97, R101.reuse ;  /* 0x000000614a4a7223 */ /* 0x100fe20000010065 */
[----:B------:R-:W-:Y:S01]  /*1440*/  FMUL.FTZ R33, R78, R33 ;  /* 0x000000214e217220 */ /* 0x000fe20000410000 */
[--C-:B------:R-:W-:Y:S01]  /*1450*/  FFMA.FTZ R25, R42, R97, R101.reuse ;  /* 0x000000612a197223 */ /* 0x100fe20000010065 */
[----:B------:R-:W-:Y:S01]  /*1460*/  FMUL.FTZ R26, R78, R37 ;  /* 0x000000254e1a7220 */ /* 0x000fe20000410000 */
[-CC-:B------:R-:W-:Y:S01]  /*1470*/  FFMA.FTZ R94, R94, R97.reuse, R101.reuse ;  /* 0x000000615e5e7223 */ /* 0x180fe20000010065 */
[----:B------:R-:W-:Y:S01]  /*1480*/  FMUL.FTZ R27, R33, UR17 ;  /* 0x00000011211b7c20 */ /* 0x000fe20008410000 */
[-CC-:B------:R-:W-:Y:S01]  /*1490*/  FFMA.FTZ R39, R39, R97.reuse, R101.reuse ;  /* 0x0000006127277223 */ /* 0x180fe20000010065 */
[----:B------:R-:W-:Y:S01]  /*14a0*/  FFMA.FTZ R0, R0, R97, R101 ;  /* 0x0000006100007223 */ /* 0x000fe20000010065 */
[----:B------:R-:W-:Y:S01]  /*14b0*/  FMUL.FTZ R32, R78, R35 ;  /* 0x000000234e207220 */ /* 0x000fe20000410000 */
[----:B------:R-:W-:Y:S01]  /*14c0*/  ISETP.GE.U32.AND P2, PT, R68, RZ, PT ;  /* 0x000000ff4400720c */ /* 0x000fe20003f46070 */
[----:B------:R-:W-:Y:S01]  /*14d0*/  FMUL.FTZ R24, R26, UR17 ;  /* 0x000000111a187c20 */ /* 0x000fe20008410000 */
[----:B------:R-:W-:Y:S01]  /*14e0*/  FSEL R35, R27, RZ, P6 ;  /* 0x000000ff1b237208 */ /* 0x000fe20003000000 */
[----:B------:R-:W-:Y:S01]  /*14f0*/  FADD.FTZ R41, R41, -R74 ;  /* 0x8000004a29297221 */ /* 0x000fe20000010000 */
[----:B------:R-:W-:Y:S01]  /*1500*/  FADD.FTZ R27, R40, -R25 ;  /* 0x80000019281b7221 */ /* 0x000fe20000010000 */
[----:B------:R-:W-:Y:S01]  /*1510*/  LOP3.LUT P5, RZ, R99, 0xff, RZ, 0xc0, !PT ;  /* 0x000000ff63ff7812 */ /* 0x000fe200078ac0ff */
[----:B------:R-:W-:Y:S01]  /*1520*/  FADD.FTZ R43, R43, -R94 ;  /* 0x8000005e2b2b7221 */ /* 0x000fe20000010000 */
[----:B------:R-:W-:Y:S01]  /*1530*/  FADD.FTZ R39, R36, -R39 ;  /* 0x8000002724277221 */ /* 0x000fe20000010000 */
[----:B------:R-:W-:Y:S01]  /*1540*/  FADD.FTZ R75, R75, -R0 ;  /* 0x800000004b4b7221 */ /* 0x000fe20000010000 */
[----:B------:R-:W-:Y:S01]  /*1550*/  FMUL.FTZ R34, R32, UR17 ;  /* 0x0000001120227c20 */ /* 0x000fe20008410000 */
[----:B------:R-:W-:Y:S01]  /*1560*/  ISETP.GE.U32.AND.EX P2, PT, R69, 0x1000000, PT, P2 ;  /* 0x010000004500780c */ /* 0x000fe20003f46120 */
[C---:B------:R-:W-:Y:S01]  /*1570*/  FMUL.FTZ R25, R78.reuse, R41 ;  /* 0x000000294e197220 */ /* 0x040fe20000410000 */
[----:B------:R-:W-:Y:S01]  /*1580*/  FMUL.FTZ R0, R78, R27 ;  /* 0x0000001b4e007220 */ /* 0x000fe20000410000 */
[----:B------:R-:W-:Y:S01]  /*1590*/  FSEL R38, R24, RZ, P5 ;  /* 0x000000ff18267208 */ /* 0x000fe20002800000 */
[C---:B------:R-:W-:Y:S01]  /*15a0*/  FMUL.FTZ R24, R78.reuse, R43 ;  /* 0x0000002b4e187220 */ /* 0x040fe20000410000 */
[C---:B------:R-:W-:Y:S01]  /*15b0*/  FMUL.FTZ R39, R78.reuse, R39 ;  /* 0x000000274e277220 */ /* 0x040fe20000410000 */
[----:B------:R-:W-:Y:S01]  /*15c0*/  FMUL.FTZ R75, R78, R75 ;  /* 0x0000004b4e4b7220 */ /* 0x000fe20000410000 */
[----:B------:R-:W-:Y:S01]  /*15d0*/  F2FP.F16.F32.PACK_AB R27, R32, R33 ;  /* 0x00000021201b723e */ /* 0x000fe200000000ff */
[----:B------:R-:W-:Y:S01]  /*15e0*/  FMUL.FTZ R32, R25, UR17 ;  /* 0x0000001119207c20 */ /* 0x000fe20008410000 */
[----:B------:R-:W-:Y:S01]  /*15f0*/  FSEL R42, R34, RZ, P2 ;  /* 0x000000ff222a7208 */ /* 0x000fe20001000000 */
        /* <DEDUP_REMOVED lines=22> */
.L_x_1457:
[-CC-:B------:R-:W-:Y:S01]  /*1760*/  FFMA.FTZ R38, R38, R97.reuse, R101.reuse ;  /* 0x0000006126267223 */ /* 0x180fe20000010065 */
        /* <DEDUP_REMOVED lines=8> */
[----:B------:R-:W-:-:S02]  /*17f0*/  HADD2.F32 R33, -RZ, R22.H0_H0 ;  /* 0x20000016ff217230 */ /* 0x000fc40000004100 */
[-CC-:B------:R-:W-:Y:S01]  /*1800*/  FFMA.FTZ R0, R0, R97.reuse, R101.reuse ;  /* 0x0000006100007223 */ /* 0x180fe20000010065 */
[-CC-:B------:R-:W-:Y:S01]  /*1810*/  FFMA.FTZ R39, R39, R97.reuse, R101.reuse ;  /* 0x0000006127277223 */ /* 0x180fe20000010065 */
[----:B------:R-:W-:Y:S01]  /*1820*/  FFMA.FTZ R97, R35, R97, R101 ;  /* 0x0000006123617223 */ /* 0x000fe20000010065 */
[C---:B------:R-:W-:Y:S01]  /*1830*/  FFMA.FTZ R42, R78.reuse, R42, R37 ;  /* 0x0000002a4e2a7223 */ /* 0x040fe20000010025 */
[----:B------:R-:W-:Y:S01]  /*1840*/  LOP3.LUT P3, RZ, R67, 0xff, RZ, 0xc0, !PT ;  /* 0x000000ff43ff7812 */ /* 0x000fe2000786c0ff */
[--C-:B------:R-:W-:Y:S02]  /*1850*/  HADD2.F32 R35, -RZ, R20.reuse.H0_H0 ;  /* 0x20000014ff237230 */ /* 0x100fe40000004100 */
[----:B------:R-:W-:Y:S01]  /*1860*/  FADD.FTZ R0, R75, -R0 ;  /* 0x800000004b007221 */ /* 0x000fe20000010000 */
[----:B------:R-:W-:Y:S01]  /*1870*/  FFMA.FTZ R67, R78, R34, R33 ;  /* 0x000000224e437223 */ /* 0x000fe20000010021 */
[----:B------:R-:W-:Y:S01]  /*1880*/  FMUL.FTZ R33, R42, UR17 ;  /* 0x000000112a217c20 */ /* 0x000fe20008410000 */
[----:B------:R-:W-:Y:S01]  /*1890*/  LOP3.LUT P2, RZ, R99, 0xff, RZ, 0xc0, !PT ;  /* 0x000000ff63ff7812 */ /* 0x000fe2000784c0ff */
[----:B------:R-:W-:Y:S01]  /*18a0*/  FFMA.FTZ R38, R78, R0, R35 ;  /* 0x000000004e267223 */ /* 0x000fe20000010023 */
[----:B------:R-:W-:Y:S01]  /*18b0*/  FMUL.FTZ R34, R67, UR17 ;  /* 0x0000001143227c20 */ /* 0x000fe20008410000 */
[--C-:B------:R-:W-:Y:S01]  /*18c0*/  HADD2.F32 R35, -RZ, R23.reuse.H0_H0 ;  /* 0x20000017ff237230 */ /* 0x100fe20000004100 */
[----:B------:R-:W-:Y:S01]  /*18d0*/  LOP3.LUT P4, RZ, R66, 0xff, RZ, 0xc0, !PT ;  /* 0x000000ff42ff7812 */ /* 0x000fe2000788c0ff */
[----:B------:R-:W-:Y:S01]  /*18e0*/  FMUL.FTZ R0, R38, UR17 ;  /* 0x0000001126007c20 */ /* 0x000fe20008410000 */
[----:B------:R-:W-:Y:S01]  /*18f0*/  FSEL R66, R33, RZ, P3 ;  /* 0x000000ff21427208 */ /* 0x000fe20001800000 */
[----:B------:R-:W-:Y:S01]  /*1900*/  FADD.FTZ R36, R36, -R39 ;  /* 0x8000002724247221 */ /* 0x000fe20000010000 */
[----:B------:R-:W-:Y:S01]  /*1910*/  ISETP.GE.U32.AND P3, PT, R68, RZ, PT ;  /* 0x000000ff4400720c */ /* 0x000fe20003f66070 */
[----:B------:R-:W-:Y:S01]  /*1920*/  FFMA.FTZ R74, R78, R74, R35 ;  /* 0x0000004a4e4a7223 */ /* 0x000fe20000010023 */
[----:B------:R-:W-:Y:S01]  /*1930*/  FSEL R68, R34, RZ, P2 ;  /* 0x000000ff22447208 */ /* 0x000fe20001000000 */
[----:B------:R-:W-:Y:S01]  /*1940*/  FADD.FTZ R40, R40, -R103 ;  /* 0x8000006728287221 */ /* 0x000fe20000010000 */
[----:B------:R-:W-:Y:S01]  /*1950*/  LOP3.LUT P6, RZ, R98, 0xff, RZ, 0xc0, !PT ;  /* 0x000000ff62ff7812 */ /* 0x000fe200078cc0ff */
[----:B------:R-:W-:Y:S01]  /*1960*/  FMUL.FTZ R35, R74, UR17 ;  /* 0x000000114a237c20 */ /* 0x000fe20008410000 */
[----:B------:R-:W-:Y:S01]  /*1970*/  ISETP.NE.U32.AND P2, PT, RZ, UR4, PT ;  /* 0x00000004ff007c0c */ /* 0x000fe2000bf45070 */
[----:B------:R-:W-:Y:S01]  /*1980*/  HADD2.F32 R33, -RZ, R20.H1_H1 ;  /* 0x30000014ff217230 */ /* 0x000fe20000004100 */
[----:B------:R-:W-:Y:S01]  /*1990*/  FSEL R0, R0, RZ, P6 ;  /* 0x000000ff00007208 */ /* 0x000fe20003000000 */
[----:B------:R-:W-:Y:S01]  /*19a0*/  HADD2.F32 R39, -RZ, R23.H1_H1 ;  /* 0x30000017ff277230 */ /* 0x000fe20000004100 */
[----:B------:R-:W-:Y:S01]  /*19b0*/  ISETP.NE.AND.EX P2, PT, RZ, UR5, PT, P2 ;  /* 0x00000005ff007c0c */ /* 0x000fe2000bf45320 */
[----:B------:R-:W-:Y:S01]  /*19c0*/  FADD.FTZ R41, R43, -R96 ;  /* 0x800000602b297221 */ /* 0x000fe20000010000 */
[----:B------:R-:W-:Y:S01]  /*19d0*/  LOP3.LUT P6, RZ, R95, 0xff, RZ, 0xc0, !PT ;  /* 0x000000ff5fff7812 */ /* 0x000fe200078cc0ff */
[----:B------:R-:W-:Y:S01]  /*19e0*/  FADD.FTZ R32, R32, -R97 ;  /* 0x8000006120207221 */ /* 0x000fe20000010000 */
[----:B------:R-:W-:-:S02]  /*19f0*/  HADD2.F32 R37, -RZ, R22.H1_H1 ;  /* 0x30000016ff257230 */ /* 0x000fc40000004100 */
[C---:B------:R-:W-:Y:S01]  /*1a00*/  FFMA.FTZ R41, R78.reuse, R41, R33 ;  /* 0x000000294e297223 */ /* 0x040fe20000010021 */
[----:B------:R-:W-:Y:S01]  /*1a10*/  FSEL R94, R35, RZ, P6 ;  /* 0x000000ff235e7208 */ /* 0x000fe20003000000 */
[----:B------:R-:W-:Y:S01]  /*1a20*/  HADD2.F32 R35, -RZ, R21.H1_H1 ;  /* 0x30000015ff237230 */ /* 0x000fe20000004100 */
[----:B------:R-:W-:Y:S01]  /*1a30*/  ISETP.GE.U32.AND.EX P3, PT, R69, 0x1000000, PT, P3 ;  /* 0x010000004500780c */ /* 0x000fe20003f66130 */
[C---:B------:R-:W-:Y:S01]  /*1a40*/  FFMA.FTZ R69, R78.reuse, R36, R37 ;  /* 0x000000244e457223 */ /* 0x040fe20000010025 */
[----:B------:R-:W-:Y:S02]  /*1a50*/  LOP3.LUT P5, RZ, R79, 0xff, RZ, 0xc0, !PT ;  /* 0x000000ff4fff7812 */ /* 0x000fe400078ac0ff */
[C---:B------:R-:W-:Y:S01]  /*1a60*/  FFMA.FTZ R43, R78.reuse, R40, R35 ;  /* 0x000000284e2b7223 */ /* 0x040fe20000010023 */
[----:B------:R-:W-:Y:S01]  /*1a70*/  FFMA.FTZ R40, R78, R32, R39 ;  /* 0x000000204e287223 */ /* 0x000fe20000010027 */
[----:B------:R-:W-:Y:S02]  /*1a80*/  @P2 F2FP.F16.F32.PACK_AB R32, RZ, R38 ;  /* 0x00000026ff20223e */ /* 0x000fe400000000ff */
        /* <DEDUP_REMOVED lines=13> */
[----:B------:R-:W-:Y:S02]  /*1b60*/  @P2 F2FP.F16.F32.PACK_AB R37, RZ, R43 ;  /* 0x0000002bff25223e */ /* 0x000fe400000000ff */
[----:B------:R-:W-:Y:S02]  /*1b70*/  @P2 PRMT R27, R35, 0x7610, R27 ;  /* 0x00007610231b2816 */ /* 0x000fe4000000001b */
        /* <DEDUP_REMOVED lines=14> */
.L_x_1456:
        /* <DEDUP_REMOVED lines=11> */
[--C-:B------:R-:W-:Y:S01]  /*1d10*/  FFMA.FTZ R28, R0, R97, R101.reuse ;  /* 0x00000061001c7223 */ /* 0x100fe20000010065 */
[----:B------:R-:W-:Y:S01]  /*1d20*/  FADD.FTZ R37, R37, -R38 ;  /* 0x8000002625257221 */ /* 0x000fe20000010000 */
[----:B------:R-:W-:Y:S01]  /*1d30*/  ISETP.GE.U32.AND.EX P2, PT, R69, 0x1000000, PT, P2 ;  /* 0x010000004500780c */ /* 0x000fe20003f46120 */
[----:B------:R-:W-:Y:S01]  /*1d40*/  FMUL.FTZ R35, R78, R35 ;  /* 0x000000234e237220 */ /* 0x000fe20000410000 */
[----:B------:R-:W-:Y:S01]  /*1d50*/  FFMA.FTZ R34, R34, R97, R101 ;  /* 0x0000006122227223 */ /* 0x000fe20000010065 */
[----:B------:R-:W-:Y:S01]  /*1d60*/  FADD.FTZ R39, R36, -R39 ;  /* 0x8000002724277221 */ /* 0x000fe20000010000 */
[C---:B------:R-:W-:Y:S01]  /*1d70*/  FMUL.FTZ R37, R78.reuse, R37 ;  /* 0x000000254e257220 */ /* 0x040fe20000410000 */
[----:B------:R-:W-:Y:S01]  /*1d80*/  FMUL.FTZ R0, R35, UR17 ;  /* 0x0000001123007c20 */ /* 0x000fe20008410000 */
[----:B------:R-:W-:Y:S01]  /*1d90*/  FADD.FTZ R33, R33, -R34 ;  /* 0x8000002221217221 */ /* 0x000fe20000010000 */
[----:B------:R-:W-:Y:S01]  /*1da0*/  FMUL.FTZ R39, R78, R39 ;  /* 0x000000274e277220 */ /* 0x000fe20000410000 */
[-CC-:B------:R-:W-:Y:S01]  /*1db0*/  FFMA.FTZ R74, R74, R97.reuse, R101.reuse ;  /* 0x000000614a4a7223 */ /* 0x180fe20000010065 */
[----:B------:R-:W-:Y:S01]  /*1dc0*/  FFMA.FTZ R29, R42, R97, R101 ;  /* 0x000000612a1d7223 */ /* 0x000fe20000010065 */
        /* <DEDUP_REMOVED lines=35> */
[----:B------:R-:W-:Y:S02]  /*2000*/  F2FP.F16.F32.PACK_AB R34, R33, R34 ;  /* 0x000000222122723e */ /* 0x000fe400000000ff */
[----:B------:R-:W-:Y:S02]  /*2010*/  F2FP.F16.F32.PACK_AB R30, R29, R30 ;  /* 0x0000001e1d1e723e */ /* 0x000fe400000000ff */
[C---:B------:R-:W-:Y:S02]  /*2020*/  FSEL R33, R41.reuse, RZ, P6 ;  /* 0x000000ff29217208 */ /* 0x040fe40003000000 */
[----:B------:R-:W-:Y:S02]  /*2030*/  LOP3.LUT P6, RZ, R88, 0xff, RZ, 0xc0, !PT ;  /* 0x000000ff58ff7812 */ /* 0x000fe400078cc0ff */
[----:B------:R-:W-:Y:S02]  /*2040*/  FSEL R36, R28, RZ, P4 ;  /* 0x000000ff1c247208 */ /* 0x000fe40002000000 */
[----:B------:R-:W-:-:S02]  /*2050*/  FSEL R29, R41, RZ, P2 ;  /* 0x000000ff291d7208 */ /* 0x000fc40001000000 */
        /* <DEDUP_REMOVED lines=16> */
.L_x_1461:
[-CC-:B------:R-:W-:Y:S01]  /*2160*/  FFMA.FTZ R34, R34, R97.reuse, R101.reuse ;  /* 0x0000006122227223 */ /* 0x180fe20000010065 */
[-CC-:B------:R-:W-:Y:S01]  /*2170*/  FFMA.FTZ R35, R35, R97.reuse, R101.reuse ;  /* 0x0000006123237223 */ /* 0x180fe20000010065 */
[-C--:B------:R-:W-:Y:S01]  /*2180*/  FFMA.FTZ R38, R38, R97.reuse, R101 ;  /* 0x0000006126267223 */ /* 0x080fe20000010065 */
[----:B------:R-:W-:Y:S01]  /*2190*/  LOP3.LUT P6, RZ, R95, 0xff, RZ, 0xc0, !PT ;  /* 0x000000ff5fff7812 */ /* 0x000fe200078cc0ff */
[----:B------:R-:W-:Y:S01]  /*21a0*/  FADD.FTZ R33, R33, -R34 ;  /* 0x8000002221217221 */ /* 0x000fe20000010000 */
[----:B------:R-:W-:Y:S01]  /*21b0*/  FADD.FTZ R35, R32, -R35 ;  /* 0x8000002320237221 */ /* 0x000fe20000010000 */
[----:B------:R-:W-:Y:S01]  /*21c0*/  FADD.FTZ R37, R37, -R38 ;  /* 0x8000002625257221 */ /* 0x000fe20000010000 */
[----:B------:R-:W-:Y:S01]  /*21d0*/  FFMA.FTZ R39, R39, R97, R101 ;  /* 0x0000006127277223 */ /* 0x000fe20000010065 */
        /* <DEDUP_REMOVED lines=18> */
[-CC-:B------:R-:W-:Y:S01]  /*2300*/  FFMA.FTZ R94, R94, R97.reuse, R101.reuse ;  /* 0x000000615e5e7223 */ /* 0x180fe20000010065 */
[C---:B------:R-:W-:Y:S01]  /*2310*/  FSEL R36, R27.reuse, RZ, P2 ;  /* 0x000000ff1b247208 */ /* 0x040fe20001000000 */
[----:B------:R-:W-:Y:S01]  /*2320*/  FFMA.FTZ R0, R0, R97, R101 ;  /* 0x0000006100007223 */ /* 0x000fe20000010065 */
[----:B------:R-:W-:Y:S01]  /*2330*/  FSEL R37, R27, RZ, P6 ;  /* 0x000000ff1b257208 */ /* 0x000fe20003000000 */
[----:B------:R-:W-:Y:S01]  /*2340*/  FADD.FTZ R27, R40, -R25 ;  /* 0x80000019281b7221 */ /* 0x000fe20000010000 */
[----:B------:R-:W-:Y:S01]  /*2350*/  LOP3.LUT P6, RZ, R89, 0xff, RZ, 0xc0, !PT ;  /* 0x000000ff59ff7812 */ /* 0x000fe200078cc0ff */
[C---:B------:R-:W-:Y:S01]  /*2360*/  FMUL.FTZ R25, R78.reuse, R41 ;  /* 0x000000294e197220 */ /* 0x040fe20000410000 */
[----:B------:R-:W-:Y:S01]  /*2370*/  LOP3.LUT P2, RZ, R99, 0xff, RZ, 0xc0, !PT ;  /* 0x000000ff63ff7812 */ /* 0x000fe2000784c0ff */
[----:B------:R-:W-:Y:S01]  /*2380*/  FMUL.FTZ R28, R78, R27 ;  /* 0x0000001b4e1c7220 */ /* 0x000fe20000410000 */
[C---:B------:R-:W-:Y:S01]  /*2390*/  FSEL R30, R24.reuse, RZ, P6 ;  /* 0x000000ff181e7208 */ /* 0x040fe20003000000 */
[----:B------:R-:W-:Y:S01]  /*23a0*/  FADD.FTZ R43, R43, -R94 ;  /* 0x8000005e2b2b7221 */ /* 0x000fe20000010000 */
[----:B------:R-:W-:Y:S01]  /*23b0*/  LOP3.LUT P6, RZ, R93, 0xff, RZ, 0xc0, !PT ;  /* 0x000000ff5dff7812 */ /* 0x000fe200078cc0ff */
[----:B------:R-:W-:Y:S01]  /*23c0*/  FADD.FTZ R75, R75, -R0 ;  /* 0x800000004b4b7221 */ /* 0x000fe20000010000 */
[----:B------:R-:W-:Y:S01]  /*23d0*/  FSEL R34, R24, RZ, P2 ;  /* 0x000000ff18227208 */ /* 0x000fe20001000000 */
[----:B------:R-:W-:Y:S01]  /*23e0*/  FMUL.FTZ R0, R25, UR17 ;  /* 0x0000001119007c20 */ /* 0x000fe20008410000 */
[----:B------:R-:W-:Y:S01]  /*23f0*/  FSEL R33, R29, RZ, P6 ;  /* 0x000000ff1d217208 */ /* 0x000fe20003000000 */
[----:B------:R-:W-:Y:S01]  /*2400*/  FMUL.FTZ R24, R78, R43 ;  /* 0x0000002b4e187220 */ /* 0x000fe20000410000 */
        /* <DEDUP_REMOVED lines=23> */
[----:B------:R-:W-:-:S02]  /*2580*/  F2FP.F16.F32.PACK_AB R26, R39, R26 ;  /* 0x0000001a271a723e */ /* 0x000fc400000000ff */
[----:B------:R-:W-:Y:S02]  /*2590*/  F2FP.F16.F32.PACK_AB R31, R37, R32 ;  /* 0x00000020251f723e */ /* 0x000fe400000000ff */
        /* <DEDUP_REMOVED lines=10> */
.L_x_1460:
[----:B------:R-:W-:-:S04]  /*2640*/  UISETP.NE.U32.AND UP0, UPT, UR4, URZ, UPT ;  /* 0x000000ff0400728c */ /* 0x000fc8000bf05070 */
[----:B------:R-:W-:-:S09]  /*2650*/  UISETP.NE.AND.EX UP0, UPT, UR5, URZ, UPT, UP0 ;  /* 0x000000ff0500728c */ /* 0x000fd2000bf05300 */
[----:B------:R-:W-:Y:S05]  /*2660*/  BRA.U UP0, `(.L_x_1462) ;  /* 0x0000000500487547 */ /* 0x000fea000b800000 */
[-CC-:B------:R-:W-:Y:S01]  /*2670*/  FFMA.FTZ R34, R34, R97.reuse, R101.reuse ;  /* 0x0000006122227223 */ /* 0x180fe20000010065 */
[-CC-:B------:R-:W-:Y:S01]  /*2680*/  FFMA.FTZ R35, R35, R97.reuse, R101.reuse ;  /* 0x0000006123237223 */ /* 0x180fe20000010065 */
[--C-:B-----5:R-:W-:Y:S02]  /*2690*/  HADD2.F32 R30, -RZ, R23.reuse.H0_H0 ;  /* 0x20000017ff1e7230 */ /* 0x120fe40000004100 */
[-C--:B------:R-:W-:Y:S01]  /*26a0*/  FFMA.FTZ R28, R38, R97.reuse, R101 ;  /* 0x00000061261c7223 */ /* 0x080fe20000010065 */
[----:B------:R-:W-:Y:S01]  /*26b0*/  FADD.FTZ R33, R33, -R34 ;  /* 0x8000002221217221 */ /* 0x000fe20000010000 */
[----:B------:R-:W-:Y:S02]  /*26c0*/  HADD2.F32 R34, -RZ, R23.H1_H1 ;  /* 0x30000017ff227230 */ /* 0x000fe40000004100 */
[----:B------:R-:W-:Y:S01]  /*26d0*/  FADD.FTZ R35, R32, -R35 ;  /* 0x8000002320237221 */ /* 0x000fe20000010000 */
[----:B------:R-:W-:Y:S01]  /*26e0*/  ISETP.GE.U32.AND P2, PT, R68, RZ, PT ;  /* 0x000000ff4400720c */ /* 0x000fe20003f46070 */
[----:B------:R-:W-:Y:S01]  /*26f0*/  FFMA.FTZ R39, R39, R97, R101 ;  /* 0x0000006127277223 */ /* 0x000fe20000010065 */
[----:B------:R-:W-:-:S02]  /*2700*/  HADD2.F32 R29, -RZ, R22.H0_H0 ;  /* 0x20000016ff1d7230 */ /* 0x000fc40000004100 */
[C---:B------:R-:W-:Y:S01]  /*2710*/  FFMA.FTZ R32, R78.reuse, R35, R34 ;  /* 0x000000234e207223 */ /* 0x040fe20000010022 */
[----:B------:R-:W-:Y:S01]  /*2720*/  FADD.FTZ R37, R37, -R28 ;  /* 0x8000001c25257221 */ /* 0x000fe20000010000 */
[----:B------:R-:W-:Y:S01]  /*2730*/  FFMA.FTZ R30, R78, R33, R30 ;  /* 0x000000214e1e7223 */ /* 0x000fe2000001001e */
[----:B------:R-:W-:Y:S01]  /*2740*/  ISETP.GE.U32.AND.EX P2, PT, R69, 0x1000000, PT, P2 ;  /* 0x010000004500780c */ /* 0x000fe20003f46120 */
[----:B------:R-:W-:Y:S01]  /*2750*/  FMUL.FTZ R32, R32, UR17 ;  /* 0x0000001120207c20 */ /* 0x000fe20008410000 */
[----:B------:R-:W-:Y:S01]  /*2760*/  FFMA.FTZ R38, R0, R97, R101 ;  /* 0x0000006100267223 */ /* 0x000fe20000010065 */
[----:B------:R-:W-:Y:S01]  /*2770*/  FADD.FTZ R39, R36, -R39 ;  /* 0x8000002724277221 */ /* 0x000fe20000010000 */
[----:B------:R-:W-:Y:S02]  /*2780*/  HADD2.F32 R31, -RZ, R22.H1_H1 ;  /* 0x30000016ff1f7230 */ /* 0x000fe40000004100 */
        /* <DEDUP_REMOVED lines=8> */
[--C-:B------:R-:W-:Y:S01]  /*2810*/  HADD2.F32 R33, -RZ, R20.reuse.H0_H0 ;  /* 0x20000014ff217230 */ /* 0x100fe20000004100 */
[----:B------:R-:W-:Y:S01]  /*2820*/  FSEL R31, R30, RZ, P2 ;  /* 0x000000ff1e1f7208 */ /* 0x000fe20001000000 */
[-CC-:B------:R-:W-:Y:S01]  /*2830*/  FFMA.FTZ R74, R74, R97.reuse, R101.reuse ;  /* 0x000000614a4a7223 */ /* 0x180fe20000010065 */
[----:B------:R-:W-:Y:S01]  /*2840*/  LOP3.LUT P2, RZ, R92, 0xff, RZ, 0xc0, !PT ;  /* 0x000000ff5cff7812 */ /* 0x000fe2000784c0ff */
[----:B------:R-:W-:Y:S01]  /*2850*/  FADD.FTZ R75, R75, -R38 ;  /* 0x800000264b4b7221 */ /* 0x000fe20000010000 */
[----:B------:R-:W-:Y:S01]  /*2860*/  FSEL R34, R0, RZ, P6 ;  /* 0x000000ff00227208 */ /* 0x000fe20003000000 */
[----:B------:R-:W-:Y:S01]  /*2870*/  FFMA.FTZ R94, R94, R97, R101 ;  /* 0x000000615e5e7223 */ /* 0x000fe20000010065 */
[----:B------:R-:W-:Y:S01]  /*2880*/  LOP3.LUT P6, RZ, R95, 0xff, RZ, 0xc0, !PT ;  /* 0x000000ff5fff7812 */ /* 0x000fe200078cc0ff */
[----:B------:R-:W-:Y:S01]  /*2890*/  FADD.FTZ R103, R40, -R103 ;  /* 0x8000006728677221 */ /* 0x000fe20000010000 */
[----:B------:R-:W-:Y:S01]  /*28a0*/  FSEL R32, R32, RZ, P2 ;  /* 0x000000ff20207208 */ /* 0x000fe20001000000 */
[--C-:B------:R-:W-:Y:S01]  /*28b0*/  HADD2.F32 R38, -RZ, R21.reuse.H0_H0 ;  /* 0x20000015ff267230 */ /* 0x100fe20000004100 */
[----:B------:R-:W-:Y:S01]  /*28c0*/  LOP3.LUT P2, RZ, R89, 0xff, RZ, 0xc0, !PT ;  /* 0x000000ff59ff7812 */ /* 0x000fe2000784c0ff */
[----:B------:R-:W-:Y:S01]  /*28d0*/  FADD.FTZ R41, R41, -R74 ;  /* 0x8000004a29297221 */ /* 0x000fe20000010000 */
[----:B------:R-:W-:Y:S01]  /*28e0*/  FFMA.FTZ R75, R78, R75, R33 ;  /* 0x0000004b4e4b7223 */ /* 0x000fe20000010021 */
[----:B------:R-:W-:Y:S01]  /*28f0*/  HADD2.F32 R40, -RZ, R21.H1_H1 ;  /* 0x30000015ff287230 */ /* 0x000fe20000004100 */
[----:B------:R-:W-:Y:S01]  /*2900*/  FSEL R35, R30, RZ, P6 ;  /* 0x000000ff1e237208 */ /* 0x000fe20003000000 */
[----:B------:R-:W-:-:S02]  /*2910*/  HADD2.F32 R33, -RZ, R20.H1_H1 ;  /* 0x30000014ff217230 */ /* 0x000fc40000004100 */
[----:B------:R-:W-:Y:S01]  /*2920*/  FMUL.FTZ R28, R28, UR17 ;  /* 0x000000111c1c7c20 */ /* 0x000fe20008410000 */
[----:B------:R-:W-:Y:S01]  /*2930*/  FADD.FTZ R43, R43, -R94 ;  /* 0x8000005e2b2b7221 */ /* 0x000fe20000010000 */
[----:B------:R-:W-:Y:S01]  /*2940*/  FSEL R30, R0, RZ, P2 ;  /* 0x000000ff001e7208 */ /* 0x000fe20001000000 */
[C---:B------:R-:W-:Y:S01]  /*2950*/  FFMA.FTZ R38, R78.reuse, R41, R38 ;  /* 0x000000294e267223 */ /* 0x040fe20000010026 */
[----:B------:R-:W-:Y:S01]  /*2960*/  LOP3.LUT P4, RZ, R93, 0xff, RZ, 0xc0, !PT ;  /* 0x000000ff5dff7812 */ /* 0x000fe2000788c0ff */
[----:B------:R-:W-:Y:S01]  /*2970*/  FFMA.FTZ R40, R78, R103, R40 ;  /* 0x000000674e287223 */ /* 0x000fe20000010028 */
[----:B------:R-:W-:Y:S01]  /*2980*/  LOP3.LUT P2, RZ, R90, 0xff, RZ, 0xc0, !PT ;  /* 0x000000ff5aff7812 */ /* 0x000fe2000784c0ff */
[----:B------:R-:W-:Y:S01]  /*2990*/  FFMA.FTZ R43, R78, R43, R33 ;  /* 0x0000002b4e2b7223 */ /* 0x000fe20000010021 */
[C---:B------:R-:W-:Y:S01]  /*29a0*/  FSEL R29, R28.reuse, RZ, P4 ;  /* 0x000000ff1c1d7208 */ /* 0x040fe20002000000 */
[----:B------:R-:W-:Y:S01]  /*29b0*/  FMUL.FTZ R0, R75, UR17 ;  /* 0x000000114b007c20 */ /* 0x000fe20008410000 */
[----:B------:R-:W-:Y:S01]  /*29c0*/  FSEL R33, R28, RZ, P2 ;  /* 0x000000ff1c217208 */ /* 0x000fe20001000000 */
[----:B------:R-:W-:Y:S01]  /*29d0*/  FMUL.FTZ R28, R38, UR17 ;  /* 0x00000011261c7c20 */ /* 0x000fe20008410000 */
[----:B------:R-:W-:Y:S01]  /*29e0*/  F2FP.F16.F32.PACK_AB R31, R32, R31 ;  /* 0x0000001f201f723e */ /* 0x000fe200000000ff */
[----:B------:R-:W-:Y:S01]  /*29f0*/  FMUL.FTZ R32, R40, UR17 ;  /* 0x0000001128207c20 */ /* 0x000fe20008410000 */
[----:B------:R-:W-:-:S02]  /*2a00*/  LOP3.LUT P4, RZ, R67, 0xff, RZ, 0xc0, !PT ;  /* 0x000000ff43ff7812 */ /* 0x000fc4000788c0ff */
        /* <DEDUP_REMOVED lines=24> */
.L_x_1462:
[-CC-:B------:R-:W-:Y:S01]  /*2b90*/  FFMA.FTZ R34, R34, R97.reuse, R101.reuse ;  /* 0x0000006122227223 */ /* 0x180fe20000010065 */
[--C-:B-----5:R-:W-:Y:S02]  /*2ba0*/  HADD2.F32 R27, -RZ, R23.reuse.H0_H0 ;  /* 0x20000017ff1b7230 */ /* 0x120fe40000004100 */
[-CC-:B------:R-:W-:Y:S01]  /*2bb0*/  FFMA.FTZ R35, R35, R97.reuse, R101.reuse ;  /* 0x0000006123237223 */ /* 0x180fe20000010065 */
[----:B------:R-:W-:Y:S01]  /*2bc0*/  FFMA.FTZ R38, R38, R97, R101 ;  /* 0x0000006126267223 */ /* 0x000fe20000010065 */
[----:B------:R-:W-:Y:S01]  /*2bd0*/  FADD.FTZ R33, R33, -R34 ;  /* 0x8000002221217221 */ /* 0x000fe20000010000 */
[----:B------:R-:W-:Y:S02]  /*2be0*/  HADD2.F32 R29, -RZ, R23.H1_H1 ;  /* 0x30000017ff1d7230 */ /* 0x000fe40000004100 */
[----:B------:R-:W-:Y:S01]  /*2bf0*/  FADD.FTZ R35, R32, -R35 ;  /* 0x8000002320237221 */ /* 0x000fe20000010000 */
[----:B------:R-:W-:Y:S01]  /*2c00*/  LOP3.LUT P6, RZ, R95, 0xff, RZ, 0xc0, !PT ;  /* 0x000000ff5fff7812 */ /* 0x000fe200078cc0ff */
[----:B------:R-:W-:Y:S01]  /*2c10*/  FFMA.FTZ R33, R78, R33, R27 ;  /* 0x000000214e217223 */ /* 0x000fe2000001001b */
[----:B------:R-:W-:Y:S01]  /*2c20*/  FADD.FTZ R37, R37, -R38 ;  /* 0x8000002625257221 */ /* 0x000fe20000010000 */
[----:B------:R-:W-:-:S02]  /*2c30*/  HADD2.F32 R27, -RZ, R22.H0_H0 ;  /* 0x20000016ff1b7230 */ /* 0x000fc40000004100 */
[----:B------:R-:W-:Y:S01]  /*2c40*/  FFMA.FTZ R38, R78, R35, R29 ;  /* 0x000000234e267223 */ /* 0x000fe2000001001d */
[----:B------:R-:W-:Y:S01]  /*2c50*/  FMUL.FTZ R24, R33, UR17 ;  /* 0x0000001121187c20 */ /* 0x000fe20008410000 */
[----:B------:R-:W-:Y:S01]  /*2c60*/  ISETP.GE.U32.AND P2, PT, R68, RZ, PT ;  /* 0x000000ff4400720c */ /* 0x000fe20003f46070 */
[----:B------:R-:W-:Y:S01]  /*2c70*/  FFMA.FTZ R39, R39, R97, R101 ;  /* 0x0000006127277223 */ /* 0x000fe20000010065 */
[----:B------:R-:W-:Y:S01]  /*2c80*/  FMUL.FTZ R26, R38, UR17 ;  /* 0x00000011261a7c20 */ /* 0x000fe20008410000 */
[----:B------:R-:W-:Y:S01]  /*2c90*/  FFMA.FTZ R37, R78, R37, R27 ;  /* 0x000000254e257223 */ /* 0x000fe2000001001b */
[----:B------:R-:W-:Y:S01]  /*2ca0*/  FSEL R35, R24, RZ, P6 ;  /* 0x000000ff18237208 */ /* 0x000fe20003000000 */
[----:B------:R-:W-:Y:S01]  /*2cb0*/  HADD2.F32 R29, -RZ, R22.H1_H1 ;  /* 0x30000016ff1d7230 */ /* 0x000fe20000004100 */
[----:B------:R-:W-:Y:S01]  /*2cc0*/  LOP3.LUT P6, RZ, R91, 0xff, RZ, 0xc0, !PT ;  /* 0x000000ff5bff7812 */ /* 0x000fe200078cc0ff */
[----:B------:R-:W-:Y:S01]  /*2cd0*/  FADD.FTZ R39, R36, -R39 ;  /* 0x8000002724277221 */ /* 0x000fe20000010000 */
[----:B------:R-:W-:Y:S01]  /*2ce0*/  ISETP.GE.U32.AND.EX P2, PT, R69, 0x1000000, PT, P2 ;  /* 0x010000004500780c */ /* 0x000fe20003f46120 */
[-CC-:B------:R-:W-:Y:S01]  /*2cf0*/  FFMA.FTZ R25, R42, R97.reuse, R101.reuse ;  /* 0x000000612a197223 */ /* 0x180fe20000010065 */
[----:B------:R-:W-:Y:S01]  /*2d00*/  FSEL R32, R24, RZ, P6 ;  /* 0x000000ff18207208 */ /* 0x000fe20003000000 */
[----:B------:R-:W-:Y:S01]  /*2d10*/  FMUL.FTZ R24, R37, UR17 ;  /* 0x0000001125187c20 */ /* 0x000fe20008410000 */
[----:B------:R-:W-:Y:S01]  /*2d20*/  FSEL R42, R26, RZ, P2 ;  /* 0x000000ff1a2a7208 */ /* 0x000fe20001000000 */
[----:B------:R-:W-:Y:S01]  /*2d30*/  FFMA.FTZ R0, R0, R97, R101 ;  /* 0x0000006100007223 */ /* 0x000fe20000010065 */
[----:B------:R-:W-:Y:S01]  /*2d40*/  LOP3.LUT P4, RZ, R99, 0xff, RZ, 0xc0, !PT ;  /* 0x000000ff63ff7812 */ /* 0x000fe2000788c0ff */
[----:B------:R-:W-:Y:S01]  /*2d50*/  FFMA.FTZ R28, R78, R39, R29 ;  /* 0x000000274e1c7223 */ /* 0x000fe2000001001d */
[----:B------:R-:W-:Y:S01]  /*2d60*/  LOP3.LUT P2, RZ, R89, 0xff, RZ, 0xc0, !PT ;  /* 0x000000ff59ff7812 */ /* 0x000fe2000784c0ff */
[-C--:B------:R-:W-:Y:S01]  /*2d70*/  FFMA.FTZ R74, R74, R97.reuse, R101 ;  /* 0x000000614a4a7223 */ /* 0x080fe20000010065 */
[----:B------:R-:W-:Y:S01]  /*2d80*/  LOP3.LUT P6, RZ, R92, 0xff, RZ, 0xc0, !PT ;  /* 0x000000ff5cff7812 */ /* 0x000fe200078cc0ff */
[----:B------:R-:W-:Y:S01]  /*2d90*/  FADD.FTZ R27, R40, -R25 ;  /* 0x80000019281b7221 */ /* 0x000fe20000010000 */
[----:B------:R-:W-:Y:S01]  /*2da0*/  HADD2.F32 R25, -RZ, R20.H0_H0 ;  /* 0x20000014ff197230 */ /* 0x000fe20000004100 */
[C---:B------:R-:W-:Y:S01]  /*2db0*/  FSEL R34, R24.reuse, RZ, P4 ;  /* 0x000000ff18227208 */ /* 0x040fe20002000000 */
[----:B------:R-:W-:Y:S01]  /*2dc0*/  FADD.FTZ R75, R75, -R0 ;  /* 0x800000004b4b7221 */ /* 0x000fe20000010000 */
[----:B------:R-:W-:Y:S01]  /*2dd0*/  FSEL R30, R24, RZ, P2 ;  /* 0x000000ff181e7208 */ /* 0x000fe20001000000 */
[----:B------:R-:W-:Y:S01]  /*2de0*/  FMUL.FTZ R31, R28, UR17 ;  /* 0x000000111c1f7c20 */ /* 0x000fe20008410000 */
[----:B------:R-:W-:Y:S01]  /*2df0*/  LOP3.LUT P2, RZ, R93, 0xff, RZ, 0xc0, !PT ;  /* 0x000000ff5dff7812 */ /* 0x000fe2000784c0ff */
[--C-:B------:R-:W-:Y:S01]  /*2e00*/  HADD2.F32 R24, -RZ, R21.reuse.H0_H0 ;  /* 0x20000015ff187230 */ /* 0x100fe20000004100 */
[----:B------:R-:W-:Y:S01]  /*2e10*/  FSEL R69, R26, RZ, P6 ;  /* 0x000000ff1a457208 */ /* 0x000fe20003000000 */
[----:B------:R-:W-:Y:S01]  /*2e20*/  FADD.FTZ R41, R41, -R74 ;  /* 0x8000004a29297221 */ /* 0x000fe20000010000 */
[----:B------:R-:W-:Y:S01]  /*2e30*/  FFMA.FTZ R94, R94, R97, R101 ;  /* 0x000000615e5e7223 */ /* 0x000fe20000010065 */
[----:B------:R-:W-:-:S02]  /*2e40*/  HADD2.F32 R26, -RZ, R21.H1_H1 ;  /* 0x30000015ff1a7230 */ /* 0x000fc40000004100 */
[C---:B------:R-:W-:Y:S01]  /*2e50*/  FFMA.FTZ R75, R78.reuse, R75, R25 ;  /* 0x0000004b4e4b7223 */ /* 0x040fe20000010019 */
[----:B------:R-:W-:Y:S01]  /*2e60*/  FSEL R25, R31, RZ, P2 ;  /* 0x000000ff1f197208 */ /* 0x000fe20001000000 */
[----:B------:R-:W-:Y:S02]  /*2e70*/  HADD2.F32 R0, -RZ, R20.H1_H1 ;  /* 0x30000014ff007230 */ /* 0x000fe40000004100 */
[----:B------:R-:W-:Y:S01]  /*2e80*/  FFMA.FTZ R24, R78, R41, R24 ;  /* 0x000000294e187223 */ /* 0x000fe20000010018 */
[----:B------:R-:W-:Y:S01]  /*2e90*/  LOP3.LUT P2, RZ, R90, 0xff, RZ, 0xc0, !PT ;  /* 0x000000ff5aff7812 */ /* 0x000fe2000784c0ff */
[----:B------:R-:W-:Y:S01]  /*2ea0*/  FADD.FTZ R43, R43, -R94 ;  /* 0x8000005e2b2b7221 */ /* 0x000fe20000010000 */
[----:B------:R-:W-:Y:S01]  /*2eb0*/  FFMA.FTZ R29, R78, R27, R26 ;  /* 0x0000001b4e1d7223 */ /* 0x000fe2000001001a */
[----:B------:R-:W-:Y:S02]  /*2ec0*/  F2FP.F16.F32.PACK_AB R27, R38, R33 ;  /* 0x00000021261b723e */ /* 0x000fe400000000ff */
[----:B------:R-:W-:Y:S01]  /*2ed0*/  F2FP.F16.F32.PACK_AB R26, R28, R37 ;  /* 0x000000251c1a723e */ /* 0x000fe200000000ff */
[----:B------:R-:W-:Y:S01]  /*2ee0*/  FMUL.FTZ R28, R24, UR17 ;  /* 0x00000011181c7c20 */ /* 0x000fe20008410000 */
[----:B------:R-:W-:Y:S01]  /*2ef0*/  FSEL R33, R31, RZ, P2 ;  /* 0x000000ff1f217208 */ /* 0x000fe20001000000 */
[----:B------:R-:W-:Y:S01]  /*2f00*/  FFMA.FTZ R0, R78, R43, R0 ;  /* 0x0000002b4e007223 */ /* 0x000fe20000010000 */
[----:B------:R-:W-:-:S02]  /*2f10*/  LOP3.LUT P6, RZ, R67, 0xff, RZ, 0xc0, !PT ;  /* 0x000000ff43ff7812 */ /* 0x000fc400078cc0ff */
[----:B------:R-:W-:Y:S01]  /*2f20*/  F2FP.F16.F32.PACK_AB R31, R69, R32 ;  /* 0x00000020451f723e */ /* 0x000fe200000000ff */
[----:B------:R-:W-:Y:S01]  /*2f30*/  FMUL.FTZ R32, R29, UR17 ;  /* 0x000000111d207c20 */ /* 0x000fe20008410000 */
[----:B------:R-:W-:Y:S02]  /*2f40*/  LOP3.LUT P2, RZ, R87, 0xff, RZ, 0xc0, !PT ;  /* 0x000000ff57ff7812 */ /* 0x000fe4000784c0ff */
[----:B------:R-:W-:Y:S02]  /*2f50*/  LOP3.LUT P4, RZ, R79, 0xff, RZ, 0xc0, !PT ;  /* 0x000000ff4fff7812 */ /* 0x000fe4000788c0ff */
[----:B------:R-:W-:Y:S02]  /*2f60*/  F2FP.F16.F32.PACK_AB R34, R25, R34 ;  /* 0x000000221922723e */ /* 0x000fe400000000ff */
[----:B------:R-:W-:Y:S02]  /*2f70*/  F2FP.F16.F32.PACK_AB R30, R33, R30 ;  /* 0x0000001e211e723e */ /* 0x000fe400000000ff */
[----:B------:R-:W-:-:S02]  /*2f80*/  F2FP.F16.F32.PACK_AB R25, R29, R24 ;  /* 0x000000181d19723e */ /* 0x000fc400000000ff */
[C---:B------:R-:W-:Y:S02]  /*2f90*/  FSEL R33, R28.reuse, RZ, P6 ;  /* 0x000000ff1c217208 */ /* 0x040fe40003000000 */
[----:B------:R-:W-:Y:S01]  /*2fa0*/  FSEL R29, R28, RZ, P2 ;  /* 0x000000ff1c1d7208 */ /* 0x000fe20001000000 */
[C---:B------:R-:W-:Y:S01]  /*2fb0*/  FMUL.FTZ R28, R0.reuse, UR17 ;  /* 0x00000011001c7c20 */ /* 0x040fe20008410000 */
[----:B------:R-:W-:Y:S01]  /*2fc0*/  F2FP.F16.F32.PACK_AB R24, R0, R75 ;  /* 0x0000004b0018723e */ /* 0x000fe200000000ff */
[----:B------:R-:W-:Y:S01]  /*2fd0*/  FMUL.FTZ R75, R75, UR17 ;  /* 0x000000114b4b7c20 */ /* 0x000fe20008410000 */
        /* <DEDUP_REMOVED lines=15> */
[----:B------:R-:W-:-:S07]  /*30d0*/  F2FP.F16.F32.PACK_AB R32, R37, R32 ;  /* 0x000000202520723e */ /* 0x000fce00000000ff */
.L_x_1459:
        /* <DEDUP_REMOVED lines=16> */
.L_x_1454:
        /* <DEDUP_REMOVED lines=17> */
[----:B-1----:R-:W-:-:S02]  /*32f0*/  MOV R32, R53 ;  /* 0x0000003500207202 */ /* 0x002fc40000000f00 */
        /* <DEDUP_REMOVED lines=14> */
.L_x_1453:
[----:B0-----:R-:W-:Y:S05]  /*33e0*/  BSYNC B0 ;  /* 0x0000000000007941 */ /* 0x001fea0003800000 */
.L_x_1452:
        /* <DEDUP_REMOVED lines=94> */
[C---:B------:R-:W-:Y:S01]  /*39d0*/  IADD3.X R3, PT, PT, R0.reuse, UR23, RZ, P0, !PT ;  /* 0x0000001700037c10 */ /* 0x040fe200087fe4ff */
        /* <DEDUP_REMOVED lines=16> */
.L_x_1455:
        /* <DEDUP_REMOVED lines=8> */
.L_x_1465:
[----:B------:R-:W-:Y:S05]  /*3b60*/  BSYNC B2 ;  /* 0x0000000000027941 */ /* 0x000fea0003800000 */
.L_x_1464:
        /* <DEDUP_REMOVED lines=8> */
.L_x_1466:
[----:B------:R-:W-:-:S05]  /*3bf0*/  FADD.FTZ R106, R97, R106 ;  /* 0x0000006a616a7221 */ /* 0x000fca0000010000 */
[----:B------:R-:W-:Y:S01]  /*3c00*/  MOV R103, R106 ;  /* 0x0000006a00677202 */ /* 0x000fe20000000f00 */
[----:B------:R-:W-:Y:S02]  /*3c10*/  HFMA2 R102, -RZ, RZ, 0, 1.1920928955078125e-07 ;  /* 0x00000002ff667431 */ /* 0x000fe400000001ff */
[----:B------:R-:W-:-:S07]  /*3c20*/  FADD.FTZ R105, R96, R104 ;  /* 0x0000006860697221 */ /* 0x000fce0000010000 */
[----:B------:R-:W-:Y:S05]  /*3c30*/  WARPSYNC.COLLECTIVE R100, `(.L_x_1467) ;  /* 0x0000000064087348 */ /* 0x000fea0003c00000 */
[----:B------:R0:W1:Y:S02]  /*3c40*/  SHFL.BFLY P4, R104, R103, R102, R101 ;  /* 0x0c00006667687389 */ /* 0x0000640000080065 */
[----:B01----:R-:W-:Y:S05]  /*3c50*/  ENDCOLLECTIVE ;  /* 0x000000000000791b */ /* 0x003fea0003800000 */
.L_x_1467:
[----:B------:R-:W-:Y:S02]  /*3c60*/  MOV R103, R105 ;  /* 0x0000006900677202 */ /* 0x000fe40000000f00 */
[----:B------:R-:W-:-:S07]  /*3c70*/  MOV R107, R104 ;  /* 0x00000068006b7202 */ /* 0x000fce0000000f00 */
[----:B------:R-:W-:Y:S05]  /*3c80*/  WARPSYNC.COLLECTIVE R100, `(.L_x_1468) ;  /* 0x0000000064087348 */ /* 0x000fea0003c00000 */
[----:B------:R0:W1:Y:S02]  /*3c90*/  SHFL.BFLY P4, R104, R103, R102, R101 ;  /* 0x0c00006667687389 */ /* 0x0000640000080065 */
[----:B01----:R-:W-:Y:S05]  /*3ca0*/  ENDCOLLECTIVE ;  /* 0x000000000000791b */ /* 0x003fea0003800000 */
.L_x_1468:
[----:B------:R-:W-:-:S05]  /*3cb0*/  FADD.FTZ R107, R106, R107 ;  /* 0x0000006b6a6b7221 */ /* 0x000fca0000010000 */
[----:B------:R-:W-:Y:S01]  /*3cc0*/  MOV R103, R107 ;  /* 0x0000006b00677202 */ /* 0x000fe20000000f00 */
[----:B------:R-:W-:Y:S02]  /*3cd0*/  HFMA2 R102, -RZ, RZ, 0, 2.384185791015625e-07 ;  /* 0x00000004ff667431 */ /* 0x000fe400000001ff */
[----:B------:R-:W-:-:S07]  /*3ce0*/  FADD.FTZ R108, R105, R104 ;  /* 0x00000068696c7221 */ /* 0x000fce0000010000 */
[----:B------:R-:W-:Y:S05]  /*3cf0*/  WARPSYNC.COLLECTIVE R100, `(.L_x_1469) ;  /* 0x0000000064087348 */ /* 0x000fea0003c00000 */
[----:B------:R0:W1:Y:S02]  /*3d00*/  SHFL.BFLY P4, R104, R103, R102, R101 ;  /* 0x0c00006667687389 */ /* 0x0000640000080065 */
[----:B01----:R-:W-:Y:S05]  /*3d10*/  ENDCOLLECTIVE ;  /* 0x000000000000791b */ /* 0x003fea0003800000 */
.L_x_1469:
[----:B------:R-:W-:Y:S02]  /*3d20*/  MOV R103, R108 ;  /* 0x0000006c00677202 */ /* 0x000fe40000000f00 */
[----:B------:R-:W-:-:S07]  /*3d30*/  MOV R110, R104 ;  /* 0x00000068006e7202 */ /* 0x000fce0000000f00 */
[----:B------:R-:W-:Y:S05]  /*3d40*/  WARPSYNC.COLLECTIVE R100, `(.L_x_1470) ;  /* 0x0000000064087348 */ /* 0x000fea0003c00000 */
[----:B------:R0:W1:Y:S02]  /*3d50*/  SHFL.BFLY P4, R104, R103, R102, R101 ;  /* 0x0c00006667687389 */ /* 0x0000640000080065 */
[----:B01----:R-:W-:Y:S05]  /*3d60*/  ENDCOLLECTIVE ;  /* 0x000000000000791b */ /* 0x003fea0003800000 */
.L_x_1470:
[----:B------:R-:W-:-:S05]  /*3d70*/  FADD.FTZ R110, R107, R110 ;  /* 0x0000006e6b6e7221 */ /* 0x000fca0000010000 */
[----:B------:R-:W-:Y:S01]  /*3d80*/  MOV R103, R110 ;  /* 0x0000006e00677202 */ /* 0x000fe20000000f00 */
[----:B------:R-:W-:Y:S02]  /*3d90*/  HFMA2 R102, -RZ, RZ, 0, 4.76837158203125e-07 ;  /* 0x00000008ff667431 */ /* 0x000fe400000001ff */
[----:B------:R-:W-:-:S07]  /*3da0*/  FADD.FTZ R109, R108, R104 ;  /* 0x000000686c6d7221 */ /* 0x000fce0000010000 */
[----:B------:R-:W-:Y:S05]  /*3db0*/  WARPSYNC.COLLECTIVE R100, `(.L_x_1471) ;  /* 0x0000000064087348 */ /* 0x000fea0003c00000 */
[----:B------:R0:W1:Y:S02]  /*3dc0*/  SHFL.BFLY P4, R104, R103, R102, R101 ;  /* 0x0c00006667687389 */ /* 0x0000640000080065 */
[----:B01----:R-:W-:Y:S05]  /*3dd0*/  ENDCOLLECTIVE ;  /* 0x000000000000791b */ /* 0x003fea0003800000 */
.L_x_1471:
[----:B------:R-:W-:Y:S02]  /*3de0*/  MOV R103, R109 ;  /* 0x0000006d00677202 */ /* 0x000fe40000000f00 */
[----:B------:R-:W-:-:S07]  /*3df0*/  MOV R97, R104 ;  /* 0x0000006800617202 */ /* 0x000fce0000000f00 */
[----:B------:R-:W-:Y:S05]  /*3e00*/  WARPSYNC.COLLECTIVE R100, `(.L_x_1472) ;  /* 0x0000000064087348 */ /* 0x000fea0003c00000 */
[----:B------:R0:W1:Y:S02]  /*3e10*/  SHFL.BFLY P4, R104, R103, R102, R101 ;  /* 0x0c00006667687389 */ /* 0x0000640000080065 */
[----:B01----:R-:W-:Y:S05]  /*3e20*/  ENDCOLLECTIVE ;  /* 0x000000000000791b */ /* 0x003fea0003800000 */
.L_x_1472:
[----:B------:R-:W-:-:S05]  /*3e30*/  FADD.FTZ R96, R110, R97 ;  /* 0x000000616e607221 */ /* 0x000fca0000010000 */
[----:B------:R-:W-:Y:S01]  /*3e40*/  MOV R103, R96 ;  /* 0x0000006000677202 */ /* 0x000fe20000000f00 */
[----:B------:R-:W-:Y:S02]  /*3e50*/  HFMA2 R102, -RZ, RZ, 0, 9.5367431640625e-07 ;  /* 0x00000010ff667431 */ /* 0x000fe400000001ff */
[----:B------:R-:W-:-:S07]  /*3e60*/  FADD.FTZ R97, R109, R104 ;  /* 0x000000686d617221 */ /* 0x000fce0000010000 */
[----:B------:R-:W-:Y:S05]  /*3e70*/  WARPSYNC.COLLECTIVE R100, `(.L_x_1473) ;  /* 0x0000000064087348 */ /* 0x000fea0003c00000 */
[----:B------:R0:W1:Y:S02]  /*3e80*/  SHFL.BFLY P4, R104, R103, R102, R101 ;  /* 0x0c00006667687389 */ /* 0x0000640000080065 */
[----:B01----:R-:W-:Y:S05]  /*3e90*/  ENDCOLLECTIVE ;  /* 0x000000000000791b */ /* 0x003fea0003800000 */
.L_x_1473:
[----:B------:R-:W-:Y:S02]  /*3ea0*/  MOV R103, R97 ;  /* 0x0000006100677202 */ /* 0x000fe40000000f00 */
[----:B------:R-:W-:-:S07]  /*3eb0*/  MOV R105, R104 ;  /* 0x0000006800697202 */ /* 0x000fce0000000f00 */
[----:B------:R-:W-:Y:S05]  /*3ec0*/  WARPSYNC.COLLECTIVE R100, `(.L_x_1474) ;  /* 0x0000000064087348 */ /* 0x000fea0003c00000 */
[----:B------:R0:W1:Y:S02]  /*3ed0*/  SHFL.BFLY P4, R104, R103, R102, R101 ;  /* 0x0c00006667687389 */ /* 0x0000640000080065 */
[----:B01----:R-:W-:Y:S05]  /*3ee0*/  ENDCOLLECTIVE ;  /* 0x000000000000791b */ /* 0x003fea0003800000 */
.L_x_1474:
[----:B------:R-:W-:Y:S05]  /*3ef0*/  BRA `(.L_x_1475) ;  /* 0xffffffd000287947 */ /* 0x000fea000383ffff */
.L_x_1476:
        /* <DEDUP_REMOVED lines=16> */
.L_x_2865:


//--------------------- .text._ZN10layer_norm22ln_bwd_finalize_kernelINS_22Kernel_traits_finalizeILj256Ef6__halfS2_S2_fjLb0ELj1024ELj4ENS_18Kernel_traits_baseILj256EfS2_S2_S2_fjLj1024EEEEELb0ELb0EEEvNS_9BwdParamsE --------------------------
	.section	.text._ZN10layer_norm22ln_bwd_finalize_kernelINS_22Kernel_traits_finalizeILj256Ef6__halfS2_S2_fjLb0ELj1024ELj4ENS_18Kernel_traits_baseILj256EfS2_S2_S2_fjLj1024EEEEELb0ELb0EEEvNS_9BwdParamsE,"ax",@progbits
	.align	128
        .global         _ZN10layer_norm22ln_bwd_finalize_kernelINS_22Kernel_traits_finalizeILj256Ef6__halfS2_S2_fjLb0ELj1024ELj4ENS_18Kernel_traits_baseILj256EfS2_S2_S2_fjLj1024EEEEELb0ELb0EEEvNS_9BwdParamsE
        .type           _ZN10layer_norm22ln_bwd_finalize_kernelINS_22Kernel_traits_finalizeILj256Ef6__halfS2_S2_fjLb0ELj1024ELj4ENS_18Kernel_traits_baseILj256EfS2_S2_S2_fjLj1024EEEEELb0ELb0EEEvNS_9BwdParamsE,@function
        .size           _ZN10layer_norm22ln_bwd_finalize_kernelINS_22Kernel_traits_finalizeILj256Ef6__halfS2_S2_fjLb0ELj1024ELj4ENS_18Kernel_traits_baseILj256EfS2_S2_S2_fjLj1024EEEEELb0ELb0EEEvNS_9BwdParamsE,(.L_x_2866 - _ZN10layer_norm22ln_bwd_finalize_kernelINS_22Kernel_traits_finalizeILj256Ef6__halfS2_S2_fjLb0ELj1024ELj4ENS_18Kernel_traits_baseILj256EfS2_S2_S2_fjLj1024EEEEELb0ELb0EEEvNS_9BwdParamsE)
        .other          _ZN10layer_norm22ln_bwd_finalize_kernelINS_22Kernel_traits_finalizeILj256Ef6__halfS2_S2_fjLb0ELj1024ELj4ENS_18Kernel_traits_baseILj256EfS2_S2_S2_fjLj1024EEEEELb0ELb0EEEvNS_9BwdParamsE,@"STO_CUDA_ENTRY STV_DEFAULT"
_ZN10layer_norm22ln_bwd_finalize_kernelINS_22Kernel_traits_finalizeILj256Ef6__halfS2_S2_fjLb0ELj1024ELj4ENS_18Kernel_traits_baseILj256EfS2_S2_S2_fjLj1024EEEEELb0ELb0EEEvNS_9BwdParamsE:
.text._ZN10layer_norm22ln_bwd_finalize_kernelINS_22Kernel_traits_finalizeILj256Ef6__halfS2_S2_fjLb0ELj1024ELj4ENS_18Kernel_traits_baseILj256EfS2_S2_S2_fjLj1024EEEEELb0ELb0EEEvNS_9BwdParamsE:
        /* <DEDUP_REMOVED lines=82> */
.L_x_1481:
        /* <DEDUP_REMOVED lines=118> */
.L_x_1480:
[----:B------:R-:W-:Y:S05]  /*0c80*/  BSYNC.RECONVERGENT B1 ;  /* 0x0000000000017941 */ /* 0x000fea0003800200 */
.L_x_1479:
        /* <DEDUP_REMOVED lines=75> */
.L_x_1483:
[----:B------:R-:W-:Y:S05]  /*1140*/  BSYNC.RECONVERGENT B1 ;  /* 0x0000000000017941 */ /* 0x000fea0003800200 */
.L_x_1482:
        /* <DEDUP_REMOVED lines=37> */
.L_x_1485:
[----:B------:R-:W-:Y:S05]  /*13a0*/  BSYNC.RECONVERGENT B1 ;  /* 0x0000000000017941 */ /* 0x000fea0003800200 */
.L_x_1484:
[----:B------:R-:W-:Y:S05]  /*13b0*/  @!P1 BRA `(.L_x_1478) ;  /* 0x0000000000409947 */ /* 0x000fea0003800000 */
[----:B------:R-:W0:Y:S01]  /*13c0*/  LDC.64 R6, c[0x0][0x440] ;  /* 0x00011000ff067b82 */ /* 0x000e220000000a00 */
[----:B------:R-:W-:Y:S01]  /*13d0*/  IMAD R59, R2, R56, R59 ;  /* 0x00000038023b7224 */ /* 0x000fe200078e023b */
[----:B------:R-:W-:Y:S02]  /*13e0*/  LOP3.LUT R8, R8, 0x1f, RZ, 0xc0, !PT ;  /* 0x0000001f08087812 */ /* 0x000fe400078ec0ff */
[----:B------:R-:W-:Y:S02]  /*13f0*/  IADD3 R9, PT, PT, -R9, RZ, RZ ;  /* 0x000000ff09097210 */ /* 0x000fe40007ffe1ff */
[----:B------:R-:W-:Y:S02]  /*1400*/  IADD3 R59, PT, PT, R8, R59, RZ ;  /* 0x0000003b083b7210 */ /* 0x000fe40007ffe0ff */
[----:B------:R-:W1:Y:S05]  /*1410*/  LDC.64 R10, c[0x0][0x448] ;  /* 0x00011200ff0a7b82 */ /* 0x000e6a0000000a00 */
.L_x_1486:
        /* <DEDUP_REMOVED lines=10> */
.L_x_1478:
[----:B------:R-:W-:Y:S05]  /*14c0*/  BSYNC.RECONVERGENT B0 ;  /* 0x0000000000007941 */ /* 0x000fea0003800200 */
.L_x_1477:
        /* <DEDUP_REMOVED lines=57> */
.L_x_1487:
        /* <DEDUP_REMOVED lines=10> */
.L_x_2866:


//--------------------- .text._ZN10layer_norm40ln_parallel_residual_bwd_finalize_kernelINS_22Kernel_traits_finalizeILj256Ef6__halfS2_S2_fjLb0ELj1024ELj4ENS_18Kernel_traits_baseILj256EfS2_S2_S2_fjLj1024EEEEELb0EEEvNS_9BwdParamsE --------------------------
	.section	.text._ZN10layer_norm40ln_parallel_residual_bwd_finalize_kernelINS_22Kernel_traits_finalizeILj256Ef6__halfS2_S2_fjLb0ELj1024ELj4ENS_18Kernel_traits_baseILj256EfS2_S2_S2_fjLj1024EEEEELb0EEEvNS_9BwdParamsE,"ax",@progbits
	.align	128
        .global         _ZN10layer_norm40ln_parallel_residual_bwd_finalize_kernelINS_22Kernel_traits_finalizeILj256Ef6__halfS2_S2_fjLb0ELj1024ELj4ENS_18Kernel_traits_baseILj256EfS2_S2_S2_fjLj1024EEEEELb0EEEvNS_9BwdParamsE
        .type           _ZN10layer_norm40ln_parallel_residual_bwd_finalize_kernelINS_22Kernel_traits_finalizeILj256Ef6__halfS2_S2_fjLb0ELj1024ELj4ENS_18Kernel_traits_baseILj256EfS2_S2_S2_fjLj1024EEEEELb0EEEvNS_9BwdParamsE,@function
        .size           _ZN10layer_norm40ln_parallel_residual_bwd_finalize_kernelINS_22Kernel_traits_finalizeILj256Ef6__halfS2_S2_fjLb0ELj1024ELj4ENS_18Kernel_traits_baseILj256EfS2_S2_S2_fjLj1024EEEEELb0EEEvNS_9BwdParamsE,(.L_x_2867 - _ZN10layer_norm40ln_parallel_residual_bwd_finalize_kernelINS_22Kernel_traits_finalizeILj256Ef6__halfS2_S2_fjLb0ELj1024ELj4ENS_18Kernel_traits_baseILj256EfS2_S2_S2_fjLj1024EEEEELb0EEEvNS_9BwdParamsE)
        .other          _ZN10layer_norm40ln_parallel_residual_bwd_finalize_kernelINS_22Kernel_traits_finalizeILj256Ef6__halfS2_S2_fjLb0ELj1024ELj4ENS_18Kernel_traits_baseILj256EfS2_S2_S2_fjLj1024EEEEELb0EEEvNS_9BwdParamsE,@"STO_CUDA_ENTRY STV_DEFAULT"
_ZN10layer_norm40ln_parallel_residual_bwd_finalize_kernelINS_22Kernel_traits_finalizeILj256Ef6__halfS2_S2_fjLb0ELj1024ELj4ENS_18Kernel_traits_baseILj256EfS2_S2_S2_fjLj1024EEEEELb0EEEvNS_9BwdParamsE:
.text._ZN10layer_norm40ln_parallel_residual_bwd_finalize_kernelINS_22Kernel_traits_finalizeILj256Ef6__halfS2_S2_fjLb0ELj1024ELj4ENS_18Kernel_traits_baseILj256EfS2_S2_S2_fjLj1024EEEEELb0EEEvNS_9BwdParamsE:
        /* <DEDUP_REMOVED lines=60> */
.L_x_1492:
        /* <DEDUP_REMOVED lines=112> */
.L_x_1491:
[----:B------:R-:W-:Y:S05]  /*0ac0*/  BSYNC.RECONVERGENT B1 ;  /* 0x0000000000017941 */ /* 0x000fea0003800200 */
.L_x_1490:
        /* <DEDUP_REMOVED lines=65> */
.L_x_1494:
[----:B------:R-:W-:Y:S05]  /*0ee0*/  BSYNC.RECONVERGENT B1 ;  /* 0x0000000000017941 */ /* 0x000fea0003800200 */
.L_x_1493:
        /* <DEDUP_REMOVED lines=36> */
.L_x_1496:
[----:B------:R-:W-:Y:S05]  /*1130*/  BSYNC.RECONVERGENT B1 ;  /* 0x0000000000017941 */ /* 0x000fea0003800200 */
.L_x_1495:
        /* <DEDUP_REMOVED lines=18> */
.L_x_1489:
[----:B------:R-:W-:Y:S05]  /*1260*/  BSYNC.RECONVERGENT B0 ;  /* 0x0000000000007941 */ /* 0x000fea0003800200 */
.L_x_1488:
        /* <DEDUP_REMOVED lines=90> */
.L_x_1497:
        /* <DEDUP_REMOVED lines=15> */
.L_x_2867:


//--------------------- .text._ZN10layer_norm31ln_parallel_residual_bwd_kernelINS_13Kernel_traitsIf6__halfS2_S2_fjLj256ELj1ELj4ELj1ELj16ENS_18Kernel_traits_baseILj256EfS2_S2_S2_fjLj128EEEEELb1ELb1ELb0EEEvNS_9BwdParamsE --------------------------
	.section	.text._ZN10layer_norm31ln_parallel_residual_bwd_kernelINS_13Kernel_traitsIf6__halfS2_S2_fjLj256ELj1ELj4ELj1ELj16ENS_18Kernel_traits_baseILj256EfS2_S2_S2_fjLj128EEEEELb1ELb1ELb0EEEvNS_9BwdParamsE,"ax",@progbits
	.align	128
        .global         _ZN10layer_norm31ln_parallel_residual_bwd_kernelINS_13Kernel_traitsIf6__halfS2_S2_fjLj256ELj1ELj4ELj1ELj16ENS_18Kernel_traits_baseILj256EfS2_S2_S2_fjLj128EEEEELb1ELb1ELb0EEEvNS_9BwdParamsE
        .type           _ZN10layer_norm31ln_parallel_residual_bwd_kernelINS_13Kernel_traitsIf6__halfS2_S2_fjLj256ELj1ELj4ELj1ELj16ENS_18Kernel_traits_baseILj256EfS2_S2_S2_fjLj128EEEEELb1ELb1ELb0EEEvNS_9BwdParamsE,@function
        .size           _ZN10layer_norm31ln_parallel_residual_bwd_kernelINS_13Kernel_traitsIf6__halfS2_S2_fjLj256ELj1ELj4ELj1ELj16ENS_18Kernel_traits_baseILj256EfS2_S2_S2_fjLj128EEEEELb1ELb1ELb0EEEvNS_9BwdParamsE,(.L_x_2868 - _ZN10layer_norm31ln_parallel_residual_bwd_kernelINS_13Kernel_traitsIf6__halfS2_S2_fjLj256ELj1ELj4ELj1ELj16ENS_18Kernel_traits_baseILj256EfS2_S2_S2_fjLj128EEEEELb1ELb1ELb0EEEvNS_9BwdParamsE)
        .other          _ZN10layer_norm31ln_parallel_residual_bwd_kernelINS_13Kernel_traitsIf6__halfS2_S2_fjLj256ELj1ELj4ELj1ELj16ENS_18Kernel_traits_baseILj256EfS2_S2_S2_fjLj128EEEEELb1ELb1ELb0EEEvNS_9BwdParamsE,@"STO_CUDA_ENTRY STV_DEFAULT"
_ZN10layer_norm31ln_parallel_residual_bwd_kernelINS_13Kernel_traitsIf6__halfS2_S2_fjLj256ELj1ELj4ELj1ELj16ENS_18Kernel_traits_baseILj256EfS2_S2_S2_fjLj128EEEEELb1ELb1ELb0EEEvNS_9BwdParamsE:
.text._ZN10layer_norm31ln_parallel_residual_bwd_kernelINS_13Kernel_traitsIf6__halfS2_S2_fjLj256ELj1ELj4ELj1ELj16ENS_18Kernel_traits_baseILj256EfS2_S2_S2_fjLj128EEEEELb1ELb1ELb0EEEvNS_9BwdParamsE:
        /* <DEDUP_REMOVED lines=39> */
.L_x_1512:
[----:B------:R-:W1:Y:S08]  /*0270*/  LDC.64 R14, c[0x0][0x3c8] ;  /* 0x0000f200ff0e7b82 */ /* 0x000e700000000a00 */
[----:B------:R-:W2:Y:S01]  /*0280*/  LDC.64 R52, c[0x0][0x3c0] ;  /* 0x0000f000ff347b82 */ /* 0x000ea20000000a00 */
[----:B-1----:R-:W-:-:S05]  /*0290*/  IMAD.WIDE R54, R13, 0x4, R14 ;  /* 0x000000040d367825 */ /* 0x002fca00078e020e */
        /* <DEDUP_REMOVED lines=9> */
[----:B-12---:R-:W-:Y:S06]  /*0330*/  @!P2 BRA `(.L_x_1501) ;  /* 0x0000000400d4a947 */ /* 0x006fec0003800000 */
[----:B------:R-:W-:Y:S01]  /*0340*/  ISETP.NE.U32.AND P1, PT, RZ, UR12, PT ;  /* 0x0000000cff007c0c */ /* 0x000fe2000bf25070 */
[----:B------:R-:W1:Y:S03]  /*0350*/  LDC.64 R54, c[0x0][0x3a8] ;  /* 0x0000ea00ff367b82 */ /* 0x000e660000000a00 */
[----:B------:R-:W-:-:S05]  /*0360*/  ISETP.NE.AND.EX P1, PT, RZ, UR13, PT, P1 ;  /* 0x0000000dff007c0c */ /* 0x000fca000bf25310 */
[----:B------:R-:W2:Y:S08]  /*0370*/  LDC.64 R56, c[0x0][0x428] ;  /* 0x00010a00ff387b82 */ /* 0x000eb00000000a00 */
[----:B------:R-:W3:Y:S01]  /*0380*/  @P1 LDC.64 R62, c[0x0][0x3b8] ;  /* 0x0000ee00ff3e1b82 */ /* 0x000ee20000000a00 */
[----:B------:R-:W-:-:S05]  /*0390*/  IMAD.WIDE R66, R13, 0x4, R52 ;  /* 0x000000040d427825 */ /* 0x000fca00078e0234 */
[----:B------:R-:W4:Y:S02]  /*03a0*/  LDG.E R3, desc[UR8][R66.64] ;  /* 0x0000000842037981 */ /* 0x000f24000c1e1900 */
[----:B------:R-:W0:Y:S01]  /*03b0*/  LDC.64 R60, c[0x0][0x3b0] ;  /* 0x0000ec00ff3c7b82 */ /* 0x000e220000000a00 */
[----:B-1----:R-:W-:-:S06]  /*03c0*/  IMAD.WIDE.U32 R52, R15, 0x10, R54 ;  /* 0x000000100f347825 */ /* 0x002fcc00078e0036 */
[----:B------:R-:W4:Y:S01]  /*03d0*/  LDG.E.128 R52, desc[UR8][R52.64] ;  /* 0x0000000834347981 */ /* 0x000f22000c1e1d00 */
[----:B---3--:R-:W-:-:S06]  /*03e0*/  @P1 IMAD.WIDE.U32 R62, R15, 0x8, R62 ;  /* 0x000000080f3e1825 */ /* 0x008fcc00078e003e */
[----:B------:R-:W3:Y:S01]  /*03f0*/  @P1 LDG.E.64 R62, desc[UR8][R62.64] ;  /* 0x000000083e3e1981 */ /* 0x000ee2000c1e1b00 */
[----:B--2---:R-:W-:-:S06]  /*0400*/  IMAD.WIDE.U32 R56, R15, 0x10, R56 ;  /* 0x000000100f387825 */ /* 0x004fcc00078e0038 */
[----:B------:R-:W2:Y:S01]  /*0410*/  LDG.E.128 R56, desc[UR8][R56.64] ;  /* 0x0000000838387981 */ /* 0x000ea2000c1e1d00 */
        /* <DEDUP_REMOVED lines=8> */
[----:B----4-:R-:W-:Y:S01]  /*04a0*/  FSEL R3, R3, RZ, !P0 ;  /* 0x000000ff03037208 */ /* 0x010fe20004000000 */
[--C-:B------:R-:W-:Y:S02]  /*04b0*/  HADD2.F32 R70, -RZ, R54.reuse.H0_H0 ;  /* 0x20000036ff467230 */ /* 0x100fe40000004100 */
[----:B------:R-:W-:Y:S02]  /*04c0*/  HADD2.F32 R54, -RZ, R54.H1_H1 ;  /* 0x30000036ff367230 */ /* 0x000fe40000004100 */
[----:B0-----:R-:W-:Y:S01]  /*04d0*/  HADD2.F32 R68, -RZ, R53.H1_H1 ;  /* 0x30000035ff447230 */ /* 0x001fe20000004100 */
[C-C-:B---3--:R-:W-:Y:S02]  /*04e0*/  @P1 SHF.R.U64 R65, R62.reuse, 0x8, R63.reuse ;  /* 0x000000083e411819 */ /* 0x148fe4000000123f */
[C-C-:B------:R-:W-:Y:S02]  /*04f0*/  @P1 SHF.R.U64 R66, R62.reuse, 0x10, R63.reuse ;  /* 0x000000103e421819 */ /* 0x140fe4000000123f */
[----:B------:R-:W-:-:S02]  /*0500*/  @P1 SHF.R.U64 R67, R62, 0x18, R63 ;  /* 0x000000183e431819 */ /* 0x000fc4000000123f */
[----:B------:R-:W-:Y:S02]  /*0510*/  @P1 PRMT R5, R62, 0x7610, R5 ;  /* 0x000076103e051816 */ /* 0x000fe40000000005 */
[----:B------:R-:W-:Y:S02]  /*0520*/  @P1 SHF.R.U32.HI R62, RZ, 0x8, R63 ;  /* 0x00000008ff3e1819 */ /* 0x000fe4000001163f */
[----:B------:R-:W-:Y:S02]  /*0530*/  @P1 PRMT R6, R65, 0x7610, R6 ;  /* 0x0000761041061816 */ /* 0x000fe40000000006 */
[----:B------:R-:W-:Y:S01]  /*0540*/  @P1 PRMT R10, R62, 0x7610, R10 ;  /* 0x000076103e0a1816 */ /* 0x000fe2000000000a */
[--C-:B------:R-:W-:Y:S01]  /*0550*/  HADD2.F32 R62, -RZ, R52.reuse.H0_H0 ;  /* 0x20000034ff3e7230 */ /* 0x100fe20000004100 */
[----:B------:R-:W-:Y:S01]  /*0560*/  @P1 PRMT R9, R63, 0x7610, R9 ;  /* 0x000076103f091816 */ /* 0x000fe20000000009 */
[----:B------:R-:W-:Y:S01]  /*0570*/  HADD2.F32 R52, -RZ, R52.H1_H1 ;  /* 0x30000034ff347230 */ /* 0x000fe20000004100 */
[----:B------:R-:W-:-:S02]  /*0580*/  @P1 SHF.R.U32.HI R65, RZ, 0x10, R63 ;  /* 0x00000010ff411819 */ /* 0x000fc4000001163f */
[----:B------:R-:W-:Y:S01]  /*0590*/  @P1 SHF.R.U32.HI R63, RZ, 0x18, R63 ;  /* 0x00000018ff3f1819 */ /* 0x000fe2000001163f */
[----:B------:R-:W-:Y:S01]  /*05a0*/  HADD2.F32 R72, -RZ, R55.H0_H0 ;  /* 0x20000037ff487230 */ /* 0x000fe20000004100 */
[----:B------:R-:W-:Y:S01]  /*05b0*/  @P1 PRMT R7, R66, 0x7610, R7 ;  /* 0x0000761042071816 */ /* 0x000fe20000000007 */
[----:B------:R-:W-:Y:S01]  /*05c0*/  HADD2.F32 R66, -RZ, R53.H0_H0 ;  /* 0x20000035ff427230 */ /* 0x000fe20000004100 */
[----:B------:R-:W-:Y:S01]  /*05d0*/  @P1 PRMT R11, R65, 0x7610, R11 ;  /* 0x00007610410b1816 */ /* 0x000fe2000000000b */
[----:B------:R-:W-:Y:S01]  /*05e0*/  HADD2.F32 R74, -RZ, R55.H1_H1 ;  /* 0x30000037ff4a7230 */ /* 0x000fe20000004100 */
[----:B------:R-:W-:Y:S01]  /*05f0*/  @P1 PRMT R12, R63, 0x7610, R12 ;  /* 0x000076103f0c1816 */ /* 0x000fe2000000000c */
[C---:B------:R-:W-:Y:S01]  /*0600*/  FADD.FTZ R65, -R3.reuse, R52 ;  /* 0x0000003403417221 */ /* 0x040fe20000010100 */
[--C-:B--2---:R-:W-:Y:S02]  /*0610*/  HADD2.F32 R63, -RZ, R56.reuse.H0_H0 ;  /* 0x20000038ff3f7230 */ /* 0x104fe40000004100 */
[C---:B------:R-:W-:Y:S01]  /*0620*/  FADD.FTZ R55, -R3.reuse, R62 ;  /* 0x0000003e03377221 */ /* 0x040fe20000010100 */
[C---:B------:R-:W-:Y:S01]  /*0630*/  FADD.FTZ R87, -R3.reuse, R54 ;  /* 0x0000003603577221 */ /* 0x040fe20000010100 */
[----:B------:R-:W-:Y:S01]  /*0640*/  FADD.FTZ R71, -R3, R68 ;  /* 0x0000004403477221 */ /* 0x000fe20000010100 */
[----:B------:R-:W-:Y:S01]  /*0650*/  HADD2.F32 R54, -RZ, R56.H1_H1 ;  /* 0x30000038ff367230 */ /* 0x000fe20000004100 */
[----:B------:R-:W-:Y:S01]  /*0660*/  @P1 PRMT R8, R67, 0x7610, R8 ;  /* 0x0000761043081816 */ /* 0x000fe20000000008 */
[----:B------:R-:W-:-:S02]  /*0670*/  HADD2.F32 R85, -RZ, R58.H0_H0 ;  /* 0x2000003aff557230 */ /* 0x000fc40000004100 */
[----:B-----5:R-:W-:Y:S01]  /*0680*/  FMUL.FTZ R56, R64, R65 ;  /* 0x0000004140387220 */ /* 0x020fe20000410000 */
[----:B------:R-:W-:Y:S02]  /*0690*/  HADD2.F32 R68, -RZ, R58.H1_H1 ;  /* 0x3000003aff447230 */ /* 0x000fe40000004100 */
[C---:B------:R-:W-:Y:S01]  /*06a0*/  FADD.FTZ R67, -R3.reuse, R66 ;  /* 0x0000004203437221 */ /* 0x040fe20000010100 */
[C---:B------:R-:W-:Y:S01]  /*06b0*/  FADD.FTZ R75, -R3.reuse, R70 ;  /* 0x00000046034b7221 */ /* 0x040fe20000010100 */
[C---:B------:R-:W-:Y:S01]  /*06c0*/  FADD.FTZ R73, -R3.reuse, R72 ;  /* 0x0000004803497221 */ /* 0x040fe20000010100 */
[----:B------:R-:W-:Y:S01]  /*06d0*/  FADD.FTZ R53, -R3, R74 ;  /* 0x0000004a03357221 */ /* 0x000fe20000010100 */
[----:B------:R-:W-:Y:S01]  /*06e0*/  FMUL.FTZ R58, R20, R63 ;  /* 0x0000003f143a7220 */ /* 0x000fe20000410000 */
[----:B------:R-:W-:Y:S01]  /*06f0*/  FMUL.FTZ R3, R64, R55 ;  /* 0x0000003740037220 */ /* 0x000fe20000410000 */
[--C-:B------:R-:W-:Y:S02]  /*0700*/  HADD2.F32 R89, -RZ, R59.reuse.H0_H0 ;  /* 0x2000003bff597230 */ /* 0x100fe40000004100 */
[----:B------:R-:W-:Y:S01]  /*0710*/  FADD.FTZ R29, R29, R54 ;  /* 0x000000361d1d7221 */ /* 0x000fe20000010000 */
[----:B------:R-:W-:-:S02]  /*0720*/  HADD2.F32 R52, -RZ, R59.H1_H1 ;  /* 0x3000003bff347230 */ /* 0x000fc40000004100 */
[-C--:B------:R-:W-:Y:S01]  /*0730*/  FFMA.FTZ R37, R56, R54.reuse, R37 ;  /* 0x0000003638257223 */ /* 0x080fe20000010025 */
[----:B------:R-:W-:Y:S01]  /*0740*/  FMUL.FTZ R59, R21, R54 ;  /* 0x00000036153b7220 */ /* 0x000fe20000410000 */
[--C-:B------:R-:W-:Y:S02]  /*0750*/  HADD2.F32 R69, -RZ, R57.reuse.H0_H0 ;  /* 0x20000039ff457230 */ /* 0x100fe40000004100 */
[----:B------:R-:W-:Y:S01]  /*0760*/  FADD.FTZ R54, RZ, R58 ;  /* 0x0000003aff367221 */ /* 0x000fe20000010000 */
[----:B------:R-:W-:Y:S01]  /*0770*/  FFMA.FTZ R55, R3, R58, RZ ;  /* 0x0000003a03377223 */ /* 0x000fe200000100ff */
[----:B------:R-:W-:Y:S01]  /*0780*/  HADD2.F32 R66, -RZ, R57.H1_H1 ;  /* 0x30000039ff427230 */ /* 0x000fe20000004100 */
[----:B------:R-:W-:Y:S01]  /*0790*/  SHF.R.U64 R81, R60, 0x18, R61 ;  /* 0x000000183c517819 */ /* 0x000fe2000000123d */
[----:B------:R-:W-:Y:S01]  /*07a0*/  FADD.FTZ R65, R54, R59 ;  /* 0x0000003b36417221 */ /* 0x000fe20000010000 */
[C-C-:B------:R-:W-:Y:S02]  /*07b0*/  SHF.R.U64 R82, R60.reuse, 0x10, R61.reuse ;  /* 0x000000103c527819 */ /* 0x140fe4000000123d */
[----:B------:R-:W-:-:S02]  /*07c0*/  SHF.R.U64 R83, R60, 0x8, R61 ;  /* 0x000000083c537819 */ /* 0x000fc4000000123d */
[----:B------:R-:W-:Y:S01]  /*07d0*/  MOV R84, R60 ;  /* 0x0000003c00547202 */ /* 0x000fe20000000f00 */
[C---:B------:R-:W-:Y:S01]  /*07e0*/  FMUL.FTZ R60, R64.reuse, R71 ;  /* 0x00000047403c7220 */ /* 0x040fe20000410000 */
        /* <DEDUP_REMOVED lines=11> */
[----:B------:R-:W-:-:S02]  /*08a0*/  SHF.R.U32.HI R77, RZ, 0x18, R61 ;  /* 0x00000018ff4d7819 */ /* 0x000fc4000001163d */
[--C-:B------:R-:W-:Y:S02]  /*08b0*/  SHF.R.U32.HI R78, RZ, 0x10, R61.reuse ;  /* 0x00000010ff4e7819 */ /* 0x100fe4000001163d */
[----:B------:R-:W-:Y:S02]  /*08c0*/  SHF.R.U32.HI R79, RZ, 0x8, R61 ;  /* 0x00000008ff4f7819 */ /* 0x000fe4000001163d */
[----:B------:R-:W-:Y:S01]  /*08d0*/  MOV R80, R61 ;  /* 0x0000003d00507202 */ /* 0x000fe20000000f00 */
[----:B------:R-:W-:Y:S01]  /*08e0*/  FMUL.FTZ R61, R64, R75 ;  /* 0x0000004b403d7220 */ /* 0x000fe20000410000 */
[----:B------:R-:W-:Y:S01]  /*08f0*/  FADD.FTZ R43, R43, R52 ;  /* 0x000000342b2b7221 */ /* 0x000fe20000010000 */
[-C--:B------:R-:W-:Y:S01]  /*0900*/  FFMA.FTZ R47, R76, R52.reuse, R47 ;  /* 0x000000344c2f7223 */ /* 0x080fe2000001002f */
[----:B------:R-:W-:Y:S01]  /*0910*/  FMUL.FTZ R75, R27, R52 ;  /* 0x000000341b4b7220 */ /* 0x000fe20000410000 */
[----:B------:R-:W-:Y:S01]  /*0920*/  FMUL.FTZ R72, R24, R85 ;  /* 0x0000005518487220 */ /* 0x000fe20000410000 */
[----:B------:R-:W-:Y:S01]  /*0930*/  FADD.FTZ R55, R66, R63 ;  /* 0x0000003f42377221 */ /* 0x000fe20000010000 */
[----:B------:R-:W-:Y:S01]  /*0940*/  FFMA.FTZ R52, R60, R63, R53 ;  /* 0x0000003f3c347223 */ /* 0x000fe20000010035 */
[C---:B------:R-:W-:Y:S01]  /*0950*/  FMUL.FTZ R70, R64.reuse, R87 ;  /* 0x0000005740467220 */ /* 0x040fe20000410000 */
[----:B------:R-:W-:Y:S01]  /*0960*/  FMUL.FTZ R71, R25, R68 ;  /* 0x0000004419477220 */ /* 0x000fe20000410000 */
[----:B------:R-:W-:Y:S01]  /*0970*/  FADD.FTZ R54, R55, R72 ;  /* 0x0000004837367221 */ /* 0x000fe20000010000 */
[----:B------:R-:W-:Y:S01]  /*0980*/  FFMA.FTZ R53, R61, R72, R52 ;  /* 0x000000483d357223 */ /* 0x000fe20000010034 */
[----:B------:R-:W-:Y:S01]  /*0990*/  FMUL.FTZ R73, R64, R73 ;  /* 0x0000004940497220 */ /* 0x000fe20000410000 */
[----:B------:R-:W-:Y:S01]  /*09a0*/  FMUL.FTZ R74, R26, R89 ;  /* 0x000000591a4a7220 */ /* 0x000fe20000410000 */
        /* <DEDUP_REMOVED lines=14> */
.L_x_1501:
[----:B------:R-:W-:Y:S05]  /*0a90*/  BSYNC.RECONVERGENT B1 ;  /* 0x0000000000017941 */ /* 0x000fea0003800200 */
.L_x_1500:
        /* <DEDUP_REMOVED lines=21> */
.L_x_1524:
[----:B------:R-:W-:Y:S01]  /*0bf0*/  BSSY.RECONVERGENT B1, `(.L_x_1503) ;  /* 0x000021f000017945 */ /* 0x000fe20003800200 */
[----:B-12---:R-:W-:Y:S01]  /*0c00*/  FADD.FTZ R65, R65, R52 ;  /* 0x0000003441417221 */ /* 0x006fe20000010000 */
        /* <DEDUP_REMOVED lines=68> */
.L_x_1507:
        /* <DEDUP_REMOVED lines=30> */
[C---:B------:R-:W-:Y:S01]  /*1230*/  F2FP.F16.F32.PACK_AB R33, R32.reuse, R33 ;  /* 0x000000212021723e */ /* 0x040fe200000000ff */
[----:B------:R-:W-:Y:S01]  /*1240*/  FMUL.FTZ R67, R32, UR14 ;  /* 0x0000000e20437c20 */ /* 0x000fe20008410000 */
[----:B------:R-:W-:-:S02]  /*1250*/  LOP3.LUT P5, RZ, R80, 0xff, RZ, 0xc0, !PT ;  /* 0x000000ff50ff7812 */ /* 0x000fc400078ac0ff */
[----:B------:R-:W-:Y:S01]  /*1260*/  F2FP.F16.F32.PACK_AB R35, R64, R85 ;  /* 0x000000554023723e */ /* 0x000fe200000000ff */
[----:B------:R-:W-:Y:S01]  /*1270*/  FMUL.FTZ R64, R54, UR14 ;  /* 0x0000000e36407c20 */ /* 0x000fe20008410000 */
[C---:B------:R-:W-:Y:S01]  /*1280*/  F2FP.F16.F32.PACK_AB R34, R69.reuse, R34 ;  /* 0x000000224522723e */ /* 0x040fe200000000ff */
[----:B------:R-:W-:Y:S01]  /*1290*/  FMUL.FTZ R69, R69, UR14 ;  /* 0x0000000e45457c20 */ /* 0x000fe20008410000 */
[C---:B------:R-:W-:Y:S01]  /*12a0*/  F2FP.F16.F32.PACK_AB R32, R53.reuse, R54 ;  /* 0x000000363520723e */ /* 0x040fe200000000ff */
        /* <DEDUP_REMOVED lines=19> */
.L_x_1506:
        /* <DEDUP_REMOVED lines=9> */
[--C-:B------:R-:W-:Y:S02]  /*1470*/  HADD2.F32 R53, -RZ, R16.reuse.H0_H0 ;  /* 0x20000010ff357230 */ /* 0x100fe40000004100 */
[----:B------:R-:W-:Y:S01]  /*1480*/  FADD.FTZ R68, R59, -R68 ;  /* 0x800000443b447221 */ /* 0x000fe20000010000 */
[----:B------:R-:W-:-:S02]  /*1490*/  HADD2.F32 R55, -RZ, R16.H1_H1 ;  /* 0x30000010ff377230 */ /* 0x000fc40000004100 */
[----:B------:R-:W-:Y:S01]  /*14a0*/  FADD.FTZ R66, R71, -R66 ;  /* 0x8000004247427221 */ /* 0x000fe20000010000 */
[----:B------:R-:W-:Y:S02]  /*14b0*/  HADD2.F32 R85, -RZ, R18.H1_H1 ;  /* 0x30000012ff557230 */ /* 0x000fe40000004100 */
[C---:B-----5:R-:W-:Y:S01]  /*14c0*/  FFMA.FTZ R53, R64.reuse, R52, R53 ;  /* 0x0000003440357223 */ /* 0x060fe20000010035 */
[----:B------:R-:W-:Y:S01]  /*14d0*/  ISETP.NE.U32.AND P0, PT, RZ, UR4, PT ;  /* 0x00000004ff007c0c */ /* 0x000fe2000bf05070 */
[----:B------:R-:W-:Y:S01]  /*14e0*/  FFMA.FTZ R52, R64, R68, R55 ;  /* 0x0000004440347223 */ /* 0x000fe20000010037 */
[----:B------:R-:W-:Y:S01]  /*14f0*/  FADD.FTZ R68, R62, -R65 ;  /* 0x800000413e447221 */ /* 0x000fe20000010000 */
[--C-:B------:R-:W-:Y:S02]  /*1500*/  HADD2.F32 R65, -RZ, R17.reuse.H0_H0 ;  /* 0x20000011ff417230 */ /* 0x100fe40000004100 */
[----:B------:R-:W-:Y:S01]  /*1510*/  FADD.FTZ R86, R63, -R86 ;  /* 0x800000563f567221 */ /* 0x000fe20000010000 */
[----:B------:R-:W-:-:S02]  /*1520*/  HADD2.F32 R55, -RZ, R17.H1_H1 ;  /* 0x30000011ff377230 */ /* 0x000fc40000004100 */
[----:B------:R-:W-:Y:S01]  /*1530*/  FADD.FTZ R54, R75, -R54 ;  /* 0x800000364b367221 */ /* 0x000fe20000010000 */
[----:B------:R-:W-:Y:S01]  /*1540*/  ISETP.NE.AND.EX P0, PT, RZ, UR5, PT, P0 ;  /* 0x00000005ff007c0c */ /* 0x000fe2000bf05300 */
[----:B------:R-:W-:Y:S01]  /*1550*/  FFMA.FTZ R65, R64, R68, R65 ;  /* 0x0000004440417223 */ /* 0x000fe20000010041 */
[----:B------:R-:W-:Y:S01]  /*1560*/  FADD.FTZ R68, R72, -R69 ;  /* 0x8000004548447221 */ /* 0x000fe20000010000 */
[----:B------:R-:W-:Y:S02]  /*1570*/  HADD2.F32 R69, -RZ, R18.H0_H0 ;  /* 0x20000012ff457230 */ /* 0x000fe40000004100 */
[----:B------:R-:W-:Y:S01]  /*1580*/  FFMA.FTZ R55, R64, R86, R55 ;  /* 0x0000005640377223 */ /* 0x000fe20000010037 */
[----:B------:R-:W-:Y:S02]  /*1590*/  LOP3.LUT P1, RZ, R80, 0xff, RZ, 0xc0, !PT ;  /* 0x000000ff50ff7812 */ /* 0x000fe4000782c0ff */
[----:B------:R-:W-:Y:S01]  /*15a0*/  LOP3.LUT P3, RZ, R79, 0xff, RZ, 0xc0, !PT ;  /* 0x000000ff4fff7812 */ /* 0x000fe2000786c0ff */
[C---:B------:R-:W-:Y:S01]  /*15b0*/  FFMA.FTZ R69, R64.reuse, R68, R69 ;  /* 0x0000004440457223 */ /* 0x040fe20000010045 */
[----:B------:R-:W-:Y:S01]  /*15c0*/  FFMA.FTZ R68, R64, R66, R85 ;  /* 0x0000004240447223 */ /* 0x000fe20000010055 */
[----:B------:R-:W-:Y:S01]  /*15d0*/  FADD.FTZ R66, R74, -R67 ;  /* 0x800000434a427221 */ /* 0x000fe20000010000 */
[--C-:B------:R-:W-:Y:S01]  /*15e0*/  HADD2.F32 R67, -RZ, R19.reuse.H0_H0 ;  /* 0x20000013ff437230 */ /* 0x100fe20000004100 */
[----:B------:R-:W-:Y:S01]  /*15f0*/  LOP3.LUT P6, RZ, R82, 0xff, RZ, 0xc0, !PT ;  /* 0x000000ff52ff7812 */ /* 0x000fe200078cc0ff */
[----:B------:R-:W-:Y:S01]  /*1600*/  HADD2.F32 R85, -RZ, R19.H1_H1 ;  /* 0x30000013ff557230 */ /* 0x000fe20000004100 */
[----:B------:R-:W-:-:S02]  /*1610*/  @P0 F2FP.F16.F32.PACK_AB R86, RZ, R69 ;  /* 0x00000045ff56023e */ /* 0x000fc400000000ff */
[C---:B------:R-:W-:Y:S01]  /*1620*/  FFMA.FTZ R66, R64.reuse, R66, R67 ;  /* 0x0000004240427223 */ /* 0x040fe20000010043 */
[----:B------:R-:W-:Y:S01]  /*1630*/  LOP3.LUT P5, RZ, R81, 0xff, RZ, 0xc0, !PT ;  /* 0x000000ff51ff7812 */ /* 0x000fe200078ac0ff */
[----:B------:R-:W-:Y:S01]  /*1640*/  FFMA.FTZ R67, R64, R54, R85 ;  /* 0x0000003640437223 */ /* 0x000fe20000010055 */
[----:B------:R-:W-:Y:S01]  /*1650*/  FMUL.FTZ R54, R69, UR14 ;  /* 0x0000000e45367c20 */ /* 0x000fe20008410000 */
[----:B------:R-:W-:Y:S01]  /*1660*/  FMUL.FTZ R64, R68, UR14 ;  /* 0x0000000e44407c20 */ /* 0x000fe20008410000 */
[----:B------:R-:W-:Y:S01]  /*1670*/  @P0 F2FP.F16.F32.PACK_AB R69, RZ, R53 ;  /* 0x00000035ff45023e */ /* 0x000fe200000000ff */
[----:B------:R-:W-:Y:S01]  /*1680*/  FMUL.FTZ R53, R53, UR14 ;  /* 0x0000000e35357c20 */ /* 0x000fe20008410000 */
[----:B------:R-:W-:Y:S02]  /*1690*/  @P0 PRMT R34, R86, 0x7610, R34 ;  /* 0x0000761056220816 */ /* 0x000fe40000000022 */
[----:B------:R-:W-:Y:S02]  /*16a0*/  FSEL R54, R54, RZ, P1 ;  /* 0x000000ff36367208 */ /* 0x000fe40000800000 */
[----:B------:R-:W-:-:S02]  /*16b0*/  FSEL R85, R64, RZ, P3 ;  /* 0x000000ff40557208 */ /* 0x000fc40001800000 */
[----:B------:R-:W-:Y:S02]  /*16c0*/  @P0 F2FP.F16.F32.PACK_AB R64, RZ, R68 ;  /* 0x00000044ff40023e */ /* 0x000fe400000000ff */
[----:B------:R-:W-:Y:S02]  /*16d0*/  F2FP.F16.F32.PACK_AB R54, R85, R54 ;  /* 0x000000365536723e */ /* 0x000fe400000000ff */
[----:B------:R-:W-:Y:S01]  /*16e0*/  @P0 F2FP.F16.F32.PACK_AB R85, RZ, R65 ;  /* 0x00000041ff55023e */ /* 0x000fe200000000ff */
[----:B------:R-:W-:Y:S01]  /*16f0*/  FMUL.FTZ R65, R65, UR14 ;  /* 0x0000000e41417c20 */ /* 0x000fe20008410000 */
[----:B------:R-:W-:Y:S01]  /*1700*/  @P0 F2FP.F16.F32.PACK_AB R68, RZ, R55 ;  /* 0x00000037ff44023e */ /* 0x000fe200000000ff */
[----:B------:R-:W-:Y:S01]  /*1710*/  FMUL.FTZ R55, R55, UR14 ;  /* 0x0000000e37377c20 */ /* 0x000fe20008410000 */
[----:B------:R-:W-:Y:S02]  /*1720*/  @P0 PRMT R33, R85, 0x7610, R33 ;  /* 0x0000761055210816 */ /* 0x000fe40000000021 */
[----:B------:R-:W-:-:S02]  /*1730*/  @P0 PRMT R32, R69, 0x7610, R32 ;  /* 0x0000761045200816 */ /* 0x000fc40000000020 */
[----:B------:R-:W-:Y:S01]  /*1740*/  @P0 F2FP.F16.F32.PACK_AB R86, RZ, R66 ;  /* 0x00000042ff56023e */ /* 0x000fe200000000ff */
[----:B------:R-:W-:Y:S01]  /*1750*/  FMUL.FTZ R66, R66, UR14 ;  /* 0x0000000e42427c20 */ /* 0x000fe20008410000 */
[----:B------:R-:W-:Y:S01]  /*1760*/  @P0 F2FP.F16.F32.PACK_AB R69, RZ, R52 ;  /* 0x00000034ff45023e */ /* 0x000fe200000000ff */
[----:B------:R-:W-:Y:S01]  /*1770*/  FMUL.FTZ R52, R52, UR14 ;  /* 0x0000000e34347c20 */ /* 0x000fe20008410000 */
[----:B------:R-:W-:Y:S01]  /*1780*/  @P0 F2FP.F16.F32.PACK_AB R85, RZ, R67 ;  /* 0x00000043ff55023e */ /* 0x000fe200000000ff */
[----:B------:R-:W-:Y:S01]  /*1790*/  FMUL.FTZ R67, R67, UR14 ;  /* 0x0000000e43437c20 */ /* 0x000fe20008410000 */
[----:B------:R-:W-:Y:S02]  /*17a0*/  FSEL R65, R65, RZ, P6 ;  /* 0x000000ff41417208 */ /* 0x000fe40003000000 */
[----:B------:R-:W-:Y:S02]  /*17b0*/  LOP3.LUT P4, RZ, R84, 0xff, RZ, 0xc0, !PT ;  /* 0x000000ff54ff7812 */ /* 0x000fe4000788c0ff */
[----:B------:R-:W-:-:S02]  /*17c0*/  LOP3.LUT P3, RZ, R83, 0xff, RZ, 0xc0, !PT ;  /* 0x000000ff53ff7812 */ /* 0x000fc4000786c0ff */
[----:B------:R-:W-:Y:S02]  /*17d0*/  LOP3.LUT P1, RZ, R78, 0xff, RZ, 0xc0, !PT ;  /* 0x000000ff4eff7812 */ /* 0x000fe4000782c0ff */
[----:B------:R-:W-:Y:S02]  /*17e0*/  LOP3.LUT P6, RZ, R77, 0xff, RZ, 0xc0, !PT ;  /* 0x000000ff4dff7812 */ /* 0x000fe400078cc0ff */
[----:B------:R-:W-:Y:S02]  /*17f0*/  @P0 PRMT R35, R86, 0x7610, R35 ;  /* 0x0000761056230816 */ /* 0x000fe40000000023 */
        /* <DEDUP_REMOVED lines=8> */
[----:B------:R-:W-:-:S02]  /*1880*/  @P0 PRMT R34, R34, 0x5410, R64 ;  /* 0x0000541022220816 */ /* 0x000fc40000000040 */
[----:B------:R-:W-:Y:S02]  /*1890*/  @P0 PRMT R33, R33, 0x5410, R68 ;  /* 0x0000541021210816 */ /* 0x000fe40000000044 */
[----:B------:R-:W-:Y:S02]  /*18a0*/  @P0 PRMT R32, R32, 0x5410, R69 ;  /* 0x0000541020200816 */ /* 0x000fe40000000045 */
[----:B------:R-:W-:Y:S01]  /*18b0*/  @P0 PRMT R35, R35, 0x5410, R85 ;  /* 0x0000541023230816 */ /* 0x000fe20000000055 */
[----:B------:R-:W-:Y:S06]  /*18c0*/  BRA `(.L_x_1508) ;  /* 0x0000001400107947 */ /* 0x000fec0003800000 */
.L_x_1505:
        /* <DEDUP_REMOVED lines=52> */
[----:B------:R-:W-:-:S02]  /*1c10*/  F2FP.F16.F32.PACK_AB R50, R53, R50 ;  /* 0x000000323532723e */ /* 0x000fc400000000ff */
[----:B------:R-:W-:Y:S02]  /*1c20*/  LOP3.LUT P0, RZ, R84, 0xff, RZ, 0xc0, !PT ;  /* 0x000000ff54ff7812 */ /* 0x000fe4000780c0ff */
[----:B------:R-:W-:Y:S01]  /*1c30*/  F2FP.F16.F32.PACK_AB R53, R68, R55 ;  /* 0x000000374435723e */ /* 0x000fe200000000ff */
[----:B------:R-:W-:Y:S01]  /*1c40*/  FMUL.FTZ R55, R48, UR14 ;  /* 0x0000000e30377c20 */ /* 0x000fe20008410000 */
[----:B------:R-:W-:Y:S02]  /*1c50*/  FSEL R49, R49, RZ, P1 ;  /* 0x000000ff31317208 */ /* 0x000fe40000800000 */
[----:B------:R-:W-:Y:S01]  /*1c60*/  F2FP.F16.F32.PACK_AB R54, R86, R67 ;  /* 0x000000435636723e */ /* 0x000fe200000000ff */
[----:B------:R-:W-:Y:S01]  /*1c70*/  FMUL.FTZ R67, R64, UR14 ;  /* 0x0000000e40437c20 */ /* 0x000fe20008410000 */
[----:B------:R-:W-:Y:S02]  /*1c80*/  LOP3.LUT P5, RZ, R83, 0xff, RZ, 0xc0, !PT ;  /* 0x000000ff53ff7812 */ /* 0x000fe400078ac0ff */
[----:B------:R-:W-:-:S02]  /*1c90*/  LOP3.LUT P4, RZ, R6, 0xff, RZ, 0xc0, !PT ;  /* 0x000000ff06ff7812 */ /* 0x000fc4000788c0ff */
[----:B------:R-:W-:Y:S02]  /*1ca0*/  LOP3.LUT P3, RZ, R78, 0xff, RZ, 0xc0, !PT ;  /* 0x000000ff4eff7812 */ /* 0x000fe4000786c0ff */
[C---:B------:R-:W-:Y:S02]  /*1cb0*/  FSEL R48, R52.reuse, RZ, P6 ;  /* 0x000000ff34307208 */ /* 0x040fe40003000000 */
[----:B------:R-:W-:Y:S02]  /*1cc0*/  LOP3.LUT P1, RZ, R11, 0xff, RZ, 0xc0, !PT ;  /* 0x000000ff0bff7812 */ /* 0x000fe4000782c0ff */
[----:B------:R-:W-:Y:S02]  /*1cd0*/  FSEL R65, R52, RZ, P0 ;  /* 0x000000ff34417208 */ /* 0x000fe40000000000 */
[----:B------:R-:W-:Y:S02]  /*1ce0*/  LOP3.LUT P6, RZ, R12, 0xff, RZ, 0xc0, !PT ;  /* 0x000000ff0cff7812 */ /* 0x000fe400078cc0ff */
[----:B------:R-:W-:-:S02]  /*1cf0*/  LOP3.LUT P0, RZ, R77, 0xff, RZ, 0xc0, !PT ;  /* 0x000000ff4dff7812 */ /* 0x000fc4000780c0ff */
[----:B------:R-:W-:Y:S02]  /*1d00*/  F2FP.F16.F32.PACK_AB R49, R66, R49 ;  /* 0x000000314231723e */ /* 0x000fe400000000ff */
[C---:B------:R-:W-:Y:S02]  /*1d10*/  FSEL R52, R51.reuse, RZ, P5 ;  /* 0x000000ff33347208 */ /* 0x040fe40002800000 */
        /* <DEDUP_REMOVED lines=10> */
.L_x_1510:
        /* <DEDUP_REMOVED lines=20> */
[----:B------:R-:W-:Y:S01]  /*1f00*/  FADD.FTZ R67, R75, -R52 ;  /* 0x800000344b437221 */ /* 0x000fe20000010000 */
[----:B------:R-:W-:Y:S01]  /*1f10*/  LOP3.LUT P6, RZ, R9, 0xff, RZ, 0xc0, !PT ;  /* 0x000000ff09ff7812 */ /* 0x000fe200078cc0ff */
[----:B------:R-:W-:Y:S01]  /*1f20*/  FMUL.FTZ R51, R64, R33 ;  /* 0x0000002140337220 */ /* 0x000fe20000410000 */
[C---:B------:R-:W-:Y:S01]  /*1f30*/  F2FP.F16.F32.PACK_AB R34, R55.reuse, R34 ;  /* 0x000000223722723e */ /* 0x040fe200000000ff */
[----:B------:R-:W-:Y:S01]  /*1f40*/  FMUL.FTZ R52, R55, UR14 ;  /* 0x0000000e37347c20 */ /* 0x000fe20008410000 */
        /* <DEDUP_REMOVED lines=23> */
[----:B------:R-:W-:Y:S02]  /*20c0*/  F2FP.F16.F32.PACK_AB R53, R32, R53 ;  /* 0x000000352035723e */ /* 0x000fe400000000ff */
[----:B------:R-:W-:-:S02]  /*20d0*/  LOP3.LUT P6, RZ, R84, 0xff, RZ, 0xc0, !PT ;  /* 0x000000ff54ff7812 */ /* 0x000fc400078cc0ff */
[----:B------:R-:W-:Y:S02]  /*20e0*/  LOP3.LUT P0, RZ, R5, 0xff, RZ, 0xc0, !PT ;  /* 0x000000ff05ff7812 */ /* 0x000fe4000780c0ff */
[C---:B------:R-:W-:Y:S01]  /*20f0*/  F2FP.F16.F32.PACK_AB R32, R48.reuse, R51 ;  /* 0x000000333020723e */ /* 0x040fe200000000ff */
[----:B------:R-:W-:Y:S01]  /*2100*/  FMUL.FTZ R51, R48, UR14 ;  /* 0x0000000e30337c20 */ /* 0x000fe20008410000 */
[----:B------:R-:W-:Y:S01]  /*2110*/  F2FP.F16.F32.PACK_AB R54, R65, R54 ;  /* 0x000000364136723e */ /* 0x000fe200000000ff */
[----:B------:R-:W-:Y:S01]  /*2120*/  FMUL.FTZ R65, R35, UR14 ;  /* 0x0000000e23417c20 */ /* 0x000fe20008410000 */
[----:B------:R-:W-:Y:S01]  /*2130*/  F2FP.F16.F32.PACK_AB R50, R66, R55 ;  /* 0x000000374232723e */ /* 0x000fe200000000ff */
[----:B------:R-:W-:Y:S01]  /*2140*/  FMUL.FTZ R66, R64, UR14 ;  /* 0x0000000e40427c20 */ /* 0x000fe20008410000 */
[----:B------:R-:W-:Y:S02]  /*2150*/  LOP3.LUT P1, RZ, R83, 0xff, RZ, 0xc0, !PT ;  /* 0x000000ff53ff7812 */ /* 0x000fe4000782c0ff */
[----:B------:R-:W-:-:S02]  /*2160*/  LOP3.LUT P3, RZ, R6, 0xff, RZ, 0xc0, !PT ;  /* 0x000000ff06ff7812 */ /* 0x000fc4000786c0ff */
[----:B------:R-:W-:Y:S02]  /*2170*/  LOP3.LUT P4, RZ, R78, 0xff, RZ, 0xc0, !PT ;  /* 0x000000ff4eff7812 */ /* 0x000fe4000788c0ff */
[C---:B------:R-:W-:Y:S02]  /*2180*/  FSEL R55, R52.reuse, RZ, P6 ;  /* 0x000000ff34377208 */ /* 0x040fe40003000000 */
[----:B------:R-:W-:Y:S02]  /*2190*/  FSEL R48, R52, RZ, P0 ;  /* 0x000000ff34307208 */ /* 0x000fe40000000000 */
[----:B------:R-:W-:Y:S02]  /*21a0*/  LOP3.LUT P5, RZ, R11, 0xff, RZ, 0xc0, !PT ;  /* 0x000000ff0bff7812 */ /* 0x000fe400078ac0ff */
        /* <DEDUP_REMOVED lines=14> */
.L_x_1509:
[----:B------:R-:W-:-:S04]  /*2290*/  UISETP.NE.U32.AND UP0, UPT, UR4, URZ, UPT ;  /* 0x000000ff0400728c */ /* 0x000fc8000bf05070 */
[----:B------:R-:W-:-:S09]  /*22a0*/  UISETP.NE.AND.EX UP0, UPT, UR5, URZ, UPT, UP0 ;  /* 0x000000ff0500728c */ /* 0x000fd2000bf05300 */
[----:B------:R-:W-:Y:S05]  /*22b0*/  BRA.U UP0, `(.L_x_1511) ;  /* 0x0000000500447547 */ /* 0x000fea000b800000 */
[-CC-:B------:R-:W-:Y:S01]  /*22c0*/  FFMA.FTZ R48, R56, R52.reuse, R53.reuse ;  /* 0x0000003438307223 */ /* 0x180fe20000010035 */
[-CC-:B------:R-:W-:Y:S01]  /*22d0*/  FFMA.FTZ R51, R3, R52.reuse, R53.reuse ;  /* 0x0000003403337223 */ /* 0x180fe20000010035 */
[--C-:B------:R-:W-:Y:S02]  /*22e0*/  HADD2.F32 R54, -RZ, R16.reuse.H1_H1 ;  /* 0x30000010ff367230 */ /* 0x100fe40000004100 */
[-CC-:B------:R-:W-:Y:S01]  /*22f0*/  FFMA.FTZ R67, R57, R52.reuse, R53.reuse ;  /* 0x0000003439437223 */ /* 0x180fe20000010035 */
[-CC-:B------:R-:W-:Y:S01]  /*2300*/  FFMA.FTZ R68, R60, R52.reuse, R53.reuse ;  /* 0x000000343c447223 */ /* 0x180fe20000010035 */
[-CC-:B------:R-:W-:Y:S01]  /*2310*/  FFMA.FTZ R55, R61, R52.reuse, R53.reuse ;  /* 0x000000343d377223 */ /* 0x180fe20000010035 */
[-CC-:B------:R-:W-:Y:S01]  /*2320*/  FFMA.FTZ R50, R70, R52.reuse, R53.reuse ;  /* 0x0000003446327223 */ /* 0x180fe20000010035 */
[-CC-:B------:R-:W-:Y:S01]  /*2330*/  FFMA.FTZ R49, R73, R52.reuse, R53.reuse ;  /* 0x0000003449317223 */ /* 0x180fe20000010035 */
[----:B------:R-:W-:Y:S01]  /*2340*/  FADD.FTZ R65, R59, -R48 ;  /* 0x800000303b417221 */ /* 0x000fe20000010000 */
[----:B------:R-:W-:Y:S01]  /*2350*/  FFMA.FTZ R52, R76, R52, R53 ;  /* 0x000000344c347223 */ /* 0x000fe20000010035 */
[----:B------:R-:W-:-:S02]  /*2360*/  HADD2.F32 R53, -RZ, R16.H0_H0 ;  /* 0x20000010ff357230 */ /* 0x000fc40000004100 */
[----:B------:R-:W-:Y:S01]  /*2370*/  FADD.FTZ R51, R58, -R51 ;  /* 0x800000333a337221 */ /* 0x000fe20000010000 */
[--C-:B------:R-:W-:Y:S02]  /*2380*/  HADD2.F32 R66, -RZ, R17.reuse.H0_H0 ;  /* 0x20000011ff427230 */ /* 0x100fe40000004100 */
[----:B------:R-:W-:Y:S01]  /*2390*/  FADD.FTZ R67, R62, -R67 ;  /* 0x800000433e437221 */ /* 0x000fe20000010000 */
[----:B------:R-:W-:Y:S02]  /*23a0*/  HADD2.F32 R86, -RZ, R17.H1_H1 ;  /* 0x30000011ff567230 */ /* 0x000fe40000004100 */
[----:B------:R-:W-:Y:S01]  /*23b0*/  FADD.FTZ R69, R63, -R68 ;  /* 0x800000443f457221 */ /* 0x000fe20000010000 */
[----:B-----5:R-:W-:Y:S01]  /*23c0*/  FFMA.FTZ R48, R64, R65, R54 ;  /* 0x0000004140307223 */ /* 0x020fe20000010036 */
[--C-:B------:R-:W-:Y:S02]  /*23d0*/  HADD2.F32 R65, -RZ, R18.reuse.H0_H0 ;  /* 0x20000012ff417230 */ /* 0x100fe40000004100 */
[----:B------:R-:W-:Y:S01]  /*23e0*/  FADD.FTZ R55, R72, -R55 ;  /* 0x8000003748377221 */ /* 0x000fe20000010000 */
[C---:B------:R-:W-:Y:S01]  /*23f0*/  FFMA.FTZ R51, R64.reuse, R51, R53 ;  /* 0x0000003340337223 */ /* 0x040fe20000010035 */
[C---:B------:R-:W-:Y:S01]  /*2400*/  FFMA.FTZ R54, R64.reuse, R67, R66 ;  /* 0x0000004340367223 */ /* 0x040fe20000010042 */
[----:B------:R-:W-:Y:S01]  /*2410*/  FFMA.FTZ R53, R64, R69, R86 ;  /* 0x0000004540357223 */ /* 0x000fe20000010056 */
[----:B------:R-:W-:-:S02]  /*2420*/  HADD2.F32 R66, -RZ, R18.H1_H1 ;  /* 0x30000012ff427230 */ /* 0x000fc40000004100 */
[----:B------:R-:W-:Y:S01]  /*2430*/  FADD.FTZ R69, R74, -R49 ;  /* 0x800000314a457221 */ /* 0x000fe20000010000 */
[----:B------:R-:W-:Y:S01]  /*2440*/  FADD.FTZ R67, R71, -R50 ;  /* 0x8000003247437221 */ /* 0x000fe20000010000 */
[----:B------:R-:W-:Y:S01]  /*2450*/  FFMA.FTZ R49, R64, R55, R65 ;  /* 0x0000003740317223 */ /* 0x000fe20000010041 */
[----:B------:R-:W-:Y:S01]  /*2460*/  LOP3.LUT P0, RZ, R80, 0xff, RZ, 0xc0, !PT ;  /* 0x000000ff50ff7812 */ /* 0x000fe2000780c0ff */
[--C-:B------:R-:W-:Y:S02]  /*2470*/  HADD2.F32 R68, -RZ, R19.reuse.H0_H0 ;  /* 0x20000013ff447230 */ /* 0x100fe40000004100 */
[----:B------:R-:W-:Y:S01]  /*2480*/  FFMA.FTZ R66, R64, R67, R66 ;  /* 0x0000004340427223 */ /* 0x000fe20000010042 */
[----:B------:R-:W-:Y:S01]  /*2490*/  FMUL.FTZ R49, R49, UR14 ;  /* 0x0000000e31317c20 */ /* 0x000fe20008410000 */
[----:B------:R-:W-:Y:S01]  /*24a0*/  HADD2.F32 R86, -RZ, R19.H1_H1 ;  /* 0x30000013ff567230 */ /* 0x000fe20000004100 */
[----:B------:R-:W-:Y:S01]  /*24b0*/  LOP3.LUT P6, RZ, R9, 0xff, RZ, 0xc0, !PT ;  /* 0x000000ff09ff7812 */ /* 0x000fe200078cc0ff */
[----:B------:R-:W-:Y:S01]  /*24c0*/  FADD.FTZ R85, R75, -R52 ;  /* 0x800000344b557221 */ /* 0x000fe20000010000 */
[----:B------:R-:W-:Y:S01]  /*24d0*/  FMUL.FTZ R66, R66, UR14 ;  /* 0x0000000e42427c20 */ /* 0x000fe20008410000 */
[----:B------:R-:W-:Y:S01]  /*24e0*/  LOP3.LUT P5, RZ, R79, 0xff, RZ, 0xc0, !PT ;  /* 0x000000ff4fff7812 */ /* 0x000fe200078ac0ff */
[----:B------:R-:W-:Y:S01]  /*24f0*/  FMUL.FTZ R54, R54, UR14 ;  /* 0x0000000e36367c20 */ /* 0x000fe20008410000 */
[----:B------:R-:W-:Y:S01]  /*2500*/  LOP3.LUT P4, RZ, R10, 0xff, RZ, 0xc0, !PT ;  /* 0x000000ff0aff7812 */ /* 0x000fe2000788c0ff */
[----:B------:R-:W-:Y:S01]  /*2510*/  FMUL.FTZ R50, R53, UR14 ;  /* 0x0000000e35327c20 */ /* 0x000fe20008410000 */
[----:B------:R-:W-:Y:S01]  /*2520*/  FSEL R55, R49, RZ, P0 ;  /* 0x000000ff31377208 */ /* 0x000fe20000000000 */
[----:B------:R-:W-:Y:S01]  /*2530*/  FFMA.FTZ R52, R64, R69, R68 ;  /* 0x0000004540347223 */ /* 0x000fe20000010044 */
[----:B------:R-:W-:Y:S01]  /*2540*/  LOP3.LUT P3, RZ, R82, 0xff, RZ, 0xc0, !PT ;  /* 0x000000ff52ff7812 */ /* 0x000fe2000786c0ff */
[----:B------:R-:W-:Y:S01]  /*2550*/  FFMA.FTZ R64, R64, R85, R86 ;  /* 0x0000005540407223 */ /* 0x000fe20000010056 */
[----:B------:R-:W-:Y:S01]  /*2560*/  LOP3.LUT P0, RZ, R81, 0xff, RZ, 0xc0, !PT ;  /* 0x000000ff51ff7812 */ /* 0x000fe2000780c0ff */
[----:B------:R-:W-:Y:S01]  /*2570*/  FMUL.FTZ R51, R51, UR14 ;  /* 0x0000000e33337c20 */ /* 0x000fe20008410000 */
[----:B------:R-:W-:Y:S01]  /*2580*/  FSEL R65, R49, RZ, P6 ;  /* 0x000000ff31417208 */ /* 0x000fe20003000000 */
[----:B------:R-:W-:Y:S01]  /*2590*/  FMUL.FTZ R67, R64, UR14 ;  /* 0x0000000e40437c20 */ /* 0x000fe20008410000 */
[----:B------:R-:W-:-:S02]  /*25a0*/  LOP3.LUT P6, RZ, R8, 0xff, RZ, 0xc0, !PT ;  /* 0x000000ff08ff7812 */ /* 0x000fc400078cc0ff */
[C---:B------:R-:W-:Y:S02]  /*25b0*/  FSEL R86, R66.reuse, RZ, P5 ;  /* 0x000000ff42567208 */ /* 0x040fe40002800000 */
[----:B------:R-:W-:Y:S02]  /*25c0*/  FSEL R88, R66, RZ, P4 ;  /* 0x000000ff42587208 */ /* 0x000fe40002000000 */
[----:B------:R-:W-:Y:S02]  /*25d0*/  FSEL R53, R54, RZ, P3 ;  /* 0x000000ff36357208 */ /* 0x000fe40001800000 */
[C---:B------:R-:W-:Y:S02]  /*25e0*/  FSEL R66, R50.reuse, RZ, P0 ;  /* 0x000000ff32427208 */ /* 0x040fe40000000000 */
[----:B------:R-:W-:Y:S02]  /*25f0*/  LOP3.LUT P1, RZ, R7, 0xff, RZ, 0xc0, !PT ;  /* 0x000000ff07ff7812 */ /* 0x000fe4000782c0ff */
[----:B------:R-:W-:-:S02]  /*2600*/  FSEL R68, R50, RZ, P6 ;  /* 0x000000ff32447208 */ /* 0x000fc40003000000 */
[----:B------:R-:W-:Y:S02]  /*2610*/  LOP3.LUT P0, RZ, R5, 0xff, RZ, 0xc0, !PT ;  /* 0x000000ff05ff7812 */ /* 0x000fe4000780c0ff */
[----:B------:R-:W-:Y:S02]  /*2620*/  LOP3.LUT P6, RZ, R84, 0xff, RZ, 0xc0, !PT ;  /* 0x000000ff54ff7812 */ /* 0x000fe400078cc0ff */
[----:B------:R-:W-:Y:S01]  /*2630*/  F2FP.F16.F32.PACK_AB R50, R88, R65 ;  /* 0x000000415832723e */ /* 0x000fe200000000ff */
[----:B------:R-:W-:Y:S01]  /*2640*/  FMUL.FTZ R65, R48, UR14 ;  /* 0x0000000e30417c20 */ /* 0x000fe20008410000 */
[----:B------:R-:W-:Y:S01]  /*2650*/  F2FP.F16.F32.PACK_AB R53, R66, R53 ;  /* 0x000000354235723e */ /* 0x000fe200000000ff */
[----:B------:R-:W-:Y:S01]  /*2660*/  FMUL.FTZ R66, R52, UR14 ;  /* 0x0000000e34427c20 */ /* 0x000fe20008410000 */
[----:B------:R-:W-:Y:S02]  /*2670*/  FSEL R49, R54, RZ, P1 ;  /* 0x000000ff36317208 */ /* 0x000fe40000800000 */
[----:B------:R-:W-:-:S02]  /*2680*/  F2FP.F16.F32.PACK_AB R54, R86, R55 ;  /* 0x000000375636723e */ /* 0x000fc400000000ff */
        /* <DEDUP_REMOVED lines=17> */
[----:B------:R-:W-:-:S02]  /*27a0*/  F2FP.F16.F32.PACK_AB R51, R66, R51 ;  /* 0x000000334233723e */ /* 0x000fc400000000ff */
[----:B------:R-:W-:Y:S01]  /*27b0*/  F2FP.F16.F32.PACK_AB R55, R67, R64 ;  /* 0x000000404337723e */ /* 0x000fe200000000ff */
[----:B------:R-:W-:Y:S06]  /*27c0*/  BRA `(.L_x_1508) ;  /* 0x0000000400507947 */ /* 0x000fec0003800000 */
.L_x_1511:
[-CC-:B------:R-:W-:Y:S01]  /*27d0*/  FFMA.FTZ R35, R3, R52.reuse, R53.reuse ;  /* 0x0000003403237223 */ /* 0x180fe20000010035 */
[-CC-:B------:R-:W-:Y:S01]  /*27e0*/  FFMA.FTZ R32, R56, R52.reuse, R53.reuse ;  /* 0x0000003438207223 */ /* 0x180fe20000010035 */
[-CC-:B------:R-:W-:Y:S01]  /*27f0*/  FFMA.FTZ R55, R57, R52.reuse, R53.reuse ;  /* 0x0000003439377223 */ /* 0x180fe20000010035 */
[--C-:B------:R-:W-:Y:S02]  /*2800*/  HADD2.F32 R49, -RZ, R16.reuse.H0_H0 ;  /* 0x20000010ff317230 */ /* 0x100fe40000004100 */
[-C--:B------:R-:W-:Y:S01]  /*2810*/  FFMA.FTZ R54, R60, R52.reuse, R53 ;  /* 0x000000343c367223 */ /* 0x080fe20000010035 */
[----:B------:R-:W-:Y:S02]  /*2820*/  HADD2.F32 R48, -RZ, R16.H1_H1 ;  /* 0x30000010ff307230 */ /* 0x000fe40000004100 */
[----:B------:R-:W-:Y:S01]  /*2830*/  FADD.FTZ R35, R58, -R35 ;  /* 0x800000233a237221 */ /* 0x000fe20000010000 */
[----:B------:R-:W-:Y:S01]  /*2840*/  FADD.FTZ R51, R59, -R32 ;  /* 0x800000203b337221 */ /* 0x000fe20000010000 */
[-CC-:B------:R-:W-:Y:S01]  /*2850*/  FFMA.FTZ R65, R61, R52.reuse, R53.reuse ;  /* 0x000000343d417223 */ /* 0x180fe20000010035 */
[-CC-:B------:R-:W-:Y:S01]  /*2860*/  FFMA.FTZ R34, R70, R52.reuse, R53.reuse ;  /* 0x0000003446227223 */ /* 0x180fe20000010035 */
[----:B------:R-:W-:Y:S01]  /*2870*/  FFMA.FTZ R33, R73, R52, R53 ;  /* 0x0000003449217223 */ /* 0x000fe20000010035 */
[----:B------:R-:W-:-:S02]  /*2880*/  HADD2.F32 R50, -RZ, R17.H0_H0 ;  /* 0x20000011ff327230 */ /* 0x000fc40000004100 */
[----:B------:R-:W-:Y:S01]  /*2890*/  FFMA.FTZ R52, R76, R52, R53 ;  /* 0x000000344c347223 */ /* 0x000fe20000010035 */
[----:B------:R-:W-:Y:S02]  /*28a0*/  HADD2.F32 R66, -RZ, R17.H1_H1 ;  /* 0x30000011ff427230 */ /* 0x000fe40000004100 */
[----:B------:R-:W-:Y:S01]  /*28b0*/  FADD.FTZ R55, R62, -R55 ;  /* 0x800000373e377221 */ /* 0x000fe20000010000 */
[----:B------:R-:W-:Y:S01]  /*28c0*/  FADD.FTZ R53, R63, -R54 ;  /* 0x800000363f357221 */ /* 0x000fe20000010000 */
[C---:B-----5:R-:W-:Y:S01]  /*28d0*/  FFMA.FTZ R32, R64.reuse, R35, R49 ;  /* 0x0000002340207223 */ /* 0x060fe20000010031 */
[C---:B------:R-:W-:Y:S01]  /*28e0*/  FFMA.FTZ R35, R64.reuse, R51, R48 ;  /* 0x0000003340237223 */ /* 0x040fe20000010030 */
[--C-:B------:R-:W-:Y:S02]  /*28f0*/  HADD2.F32 R51, -RZ, R18.reuse.H0_H0 ;  /* 0x20000012ff337230 */ /* 0x100fe40000004100 */
        /* <DEDUP_REMOVED lines=8> */
[C---:B------:R-:W-:Y:S01]  /*2980*/  FFMA.FTZ R53, R64.reuse, R53, R48 ;  /* 0x0000003540357223 */ /* 0x040fe20000010030 */
[----:B------:R-:W-:Y:S02]  /*2990*/  HADD2.F32 R66, -RZ, R19.H1_H1 ;  /* 0x30000013ff427230 */ /* 0x000fe40000004100 */
[----:B------:R-:W-:Y:S01]  /*29a0*/  FFMA.FTZ R48, R64, R33, R54 ;  /* 0x0000002140307223 */ /* 0x000fe20000010036 */
[----:B------:R-:W-:Y:S01]  /*29b0*/  FADD.FTZ R55, R75, -R52 ;  /* 0x800000344b377221 */ /* 0x000fe20000010000 */
[----:B------:R-:W-:Y:S01]  /*29c0*/  FMUL.FTZ R33, R34, UR14 ;  /* 0x0000000e22217c20 */ /* 0x000fe20008410000 */
[----:B------:R-:W-:Y:S01]  /*29d0*/  LOP3.LUT P0, RZ, R80, 0xff, RZ, 0xc0, !PT ;  /* 0x000000ff50ff7812 */ /* 0x000fe2000780c0ff */
[----:B------:R-:W-:Y:S01]  /*29e0*/  FMUL.FTZ R52, R49, UR14 ;  /* 0x0000000e31347c20 */ /* 0x000fe20008410000 */
[----:B------:R-:W-:Y:S01]  /*29f0*/  LOP3.LUT P6, RZ, R9, 0xff, RZ, 0xc0, !PT ;  /* 0x000000ff09ff7812 */ /* 0x000fe200078cc0ff */
[----:B------:R-:W-:Y:S01]  /*2a00*/  FFMA.FTZ R51, R64, R55, R66 ;  /* 0x0000003740337223 */ /* 0x000fe20000010042 */
[C---:B------:R-:W-:Y:S01]  /*2a10*/  F2FP.F16.F32.PACK_AB R34, R53.reuse, R34 ;  /* 0x000000223522723e */ /* 0x040fe200000000ff */
[----:B------:R-:W-:Y:S01]  /*2a20*/  FMUL.FTZ R53, R53, UR14 ;  /* 0x0000000e35357c20 */ /* 0x000fe20008410000 */
[----:B------:R-:W-:-:S02]  /*2a30*/  FSEL R54, R33, RZ, P0 ;  /* 0x000000ff21367208 */ /* 0x000fc40000000000 */
[----:B------:R-:W-:Y:S02]  /*2a40*/  FSEL R55, R33, RZ, P6 ;  /* 0x000000ff21377208 */ /* 0x000fe40003000000 */
[----:B------:R-:W-:Y:S02]  /*2a50*/  LOP3.LUT P5, RZ, R79, 0xff, RZ, 0xc0, !PT ;  /* 0x000000ff4fff7812 */ /* 0x000fe400078ac0ff */
[----:B------:R-:W-:Y:S02]  /*2a60*/  LOP3.LUT P4, RZ, R10, 0xff, RZ, 0xc0, !PT ;  /* 0x000000ff0aff7812 */ /* 0x000fe4000788c0ff */
[C---:B------:R-:W-:Y:S01]  /*2a70*/  F2FP.F16.F32.PACK_AB R33, R50.reuse, R49 ;  /* 0x000000313221723e */ /* 0x040fe200000000ff */
[----:B------:R-:W-:Y:S01]  /*2a80*/  FMUL.FTZ R50, R50, UR14 ;  /* 0x0000000e32327c20 */ /* 0x000fe20008410000 */
[----:B------:R-:W-:Y:S02]  /*2a90*/  LOP3.LUT P3, RZ, R82, 0xff, RZ, 0xc0, !PT ;  /* 0x000000ff52ff7812 */ /* 0x000fe4000786c0ff */
[----:B------:R-:W-:-:S02]  /*2aa0*/  LOP3.LUT P1, RZ, R7, 0xff, RZ, 0xc0, !PT ;  /* 0x000000ff07ff7812 */ /* 0x000fc4000782c0ff */
[----:B------:R-:W-:Y:S02]  /*2ab0*/  LOP3.LUT P0, RZ, R81, 0xff, RZ, 0xc0, !PT ;  /* 0x000000ff51ff7812 */ /* 0x000fe4000780c0ff */
[C---:B------:R-:W-:Y:S02]  /*2ac0*/  FSEL R65, R53.reuse, RZ, P5 ;  /* 0x000000ff35417208 */ /* 0x040fe40002800000 */
[----:B------:R-:W-:Y:S02]  /*2ad0*/  FSEL R66, R53, RZ, P4 ;  /* 0x000000ff35427208 */ /* 0x000fe40002000000 */
[C---:B------:R-:W-:Y:S02]  /*2ae0*/  FSEL R53, R52.reuse, RZ, P3 ;  /* 0x000000ff34357208 */ /* 0x040fe40001800000 */
[----:B------:R-:W-:Y:S02]  /*2af0*/  FSEL R49, R52, RZ, P1 ;  /* 0x000000ff34317208 */ /* 0x000fe40000800000 */
[----:B------:R-:W-:-:S02]  /*2b00*/  LOP3.LUT P6, RZ, R8, 0xff, RZ, 0xc0, !PT ;  /* 0x000000ff08ff7812 */ /* 0x000fc400078cc0ff */
[C---:B------:R-:W-:Y:S02]  /*2b10*/  FSEL R52, R50.reuse, RZ, P0 ;  /* 0x000000ff32347208 */ /* 0x040fe40000000000 */
[----:B------:R-:W-:Y:S02]  /*2b20*/  FSEL R64, R50, RZ, P6 ;  /* 0x000000ff32407208 */ /* 0x000fe40003000000 */
[----:B------:R-:W-:Y:S01]  /*2b30*/  F2FP.F16.F32.PACK_AB R53, R52, R53 ;  /* 0x000000353435723e */ /* 0x000fe200000000ff */
[----:B------:R-:W-:Y:S01]  /*2b40*/  FMUL.FTZ R52, R32, UR14 ;  /* 0x0000000e20347c20 */ /* 0x000fe20008410000 */
[----:B------:R-:W-:Y:S02]  /*2b50*/  LOP3.LUT P6, RZ, R84, 0xff, RZ, 0xc0, !PT ;  /* 0x000000ff54ff7812 */ /* 0x000fe400078cc0ff */
[----:B------:R-:W-:Y:S02]  /*2b60*/  LOP3.LUT P0, RZ, R5, 0xff, RZ, 0xc0, !PT ;  /* 0x000000ff05ff7812 */ /* 0x000fe4000780c0ff */
[----:B------:R-:W-:Y:S01]  /*2b70*/  F2FP.F16.F32.PACK_AB R49, R64, R49 ;  /* 0x000000314031723e */ /* 0x000fe200000000ff */
[----:B------:R-:W-:Y:S01]  /*2b80*/  FMUL.FTZ R64, R35, UR14 ;  /* 0x0000000e23407c20 */ /* 0x000fe20008410000 */
[----:B------:R-:W-:-:S02]  /*2b90*/  F2FP.F16.F32.PACK_AB R50, R66, R55 ;  /* 0x000000374232723e */ /* 0x000fc400000000ff */
[----:B------:R-:W-:Y:S01]  /*2ba0*/  F2FP.F16.F32.PACK_AB R54, R65, R54 ;  /* 0x000000364136723e */ /* 0x000fe200000000ff */
[----:B------:R-:W-:Y:S01]  /*2bb0*/  FMUL.FTZ R65, R48, UR14 ;  /* 0x0000000e30417c20 */ /* 0x000fe20008410000 */
[----:B------:R-:W-:Y:S02]  /*2bc0*/  F2FP.F16.F32.PACK_AB R32, R35, R32 ;  /* 0x000000202320723e */ /* 0x000fe400000000ff */
[----:B------:R-:W-:Y:S02]  /*2bd0*/  LOP3.LUT P1, RZ, R83, 0xff, RZ, 0xc0, !PT ;  /* 0x000000ff53ff7812 */ /* 0x000fe4000782c0ff */
[----:B------:R-:W-:Y:S02]  /*2be0*/  LOP3.LUT P3, RZ, R6, 0xff, RZ, 0xc0, !PT ;  /* 0x000000ff06ff7812 */ /* 0x000fe4000786c0ff */
        /* <DEDUP_REMOVED lines=8> */
[C---:B------:R-:W-:Y:S02]  /*2c70*/  FSEL R66, R64.reuse, RZ, P1 ;  /* 0x000000ff40427208 */ /* 0x040fe40000800000 */
        /* <DEDUP_REMOVED lines=8> */
[----:B------:R-:W-:-:S07]  /*2d00*/  F2FP.F16.F32.PACK_AB R55, R67, R64 ;  /* 0x000000404337723e */ /* 0x000fce00000000ff */
.L_x_1508:
        /* <DEDUP_REMOVED lines=13> */
.L_x_1504:
[----:B------:R-:W-:Y:S05]  /*2de0*/  BSYNC.RECONVERGENT B1 ;  /* 0x0000000000017941 */ /* 0x000fea0003800200 */
.L_x_1503:
[----:B-1----:R-:W1:Y:S02]  /*2df0*/  LDC.64 R52, c[0x0][0x380] ;  /* 0x0000e000ff347b82 */ /* 0x002e640000000a00 */
[----:B-1----:R-:W-:-:S04]  /*2e00*/  LEA R13, R52, R13, 0x2 ;  /* 0x0000000d340d7211 */ /* 0x002fc800078e10ff */
[----:B------:R-:W-:-:S13]  /*2e10*/  ISETP.GE.AND P0, PT, R13, R53, PT ;  /* 0x000000350d00720c */ /* 0x000fda0003f06270 */
[----:B------:R-:W-:Y:S05]  /*2e20*/  @!P0 BRA `(.L_x_1512) ;  /* 0xffffffd400108947 */ /* 0x000fea000383ffff */
.L_x_1499:
[----:B------:R-:W-:Y:S05]  /*2e30*/  BSYNC B0 ;  /* 0x0000000000007941 */ /* 0x000fea0003800000 */
.L_x_1498:
        /* <DEDUP_REMOVED lines=13> */
[----:B------:R1:W-:Y:S04]  /*2f10*/  STS.128 [R0], R28 ;  /* 0x0000001c00007388 */ /* 0x0003e80000000c00 */
[----:B------:R-:W-:Y:S01]  /*2f20*/  STS.128 [R0+0x10], R40 ;  /* 0x0000102800007388 */ /* 0x000fe20000000c00 */
[----:B------:R-:W-:Y:S01]  /*2f30*/  BAR.SYNC.DEFER_BLOCKING 0x0 ;  /* 0x0000000000007b1d */ /* 0x000fe20000010000 */
[----:B-1----:R-:W-:-:S05]  /*2f40*/  IMAD R29, R14, UR7, RZ ;  /* 0x000000070e1d7c24 */ /* 0x002fca000f8e02ff */
[----:B------:R-:W-:-:S04]  /*2f50*/  IADD3 R12, P0, PT, R29, R12, RZ ;  /* 0x0000000c1d0c7210 */ /* 0x000fc80007f1e0ff */
[----:B------:R-:W-:Y:S02]  /*2f60*/  IADD3.X R29, PT, PT, RZ, RZ, RZ, P0, !PT ;  /* 0x000000ffff1d7210 */ /* 0x000fe400007fe4ff */
[----:B------:R-:W-:Y:S02]  /*2f70*/  ISETP.GE.U32.AND P0, PT, R27, 0x80, PT ;  /* 0x000000801b00780c */ /* 0x000fe40003f06070 */
[----:B------:R-:W-:Y:S01]  /*2f80*/  SHF.L.U64.HI R14, R12, 0x2, R29 ;  /* 0x000000020c0e7819 */ /* 0x000fe2000001021d */
[----:B------:R-:W1:Y:S04]  /*2f90*/  LDS R2, [R3] ;  /* 0x0000000003027984 */ /* 0x000e680000000800 */
[----:B------:R-:W2:Y:S04]  /*2fa0*/  LDS R5, [R3+0x400] ;  /* 0x0004000003057984 */ /* 0x000ea80000000800 */
[----:B0-----:R-:W0:Y:S04]  /*2fb0*/  LDS R4, [R3+0x200] ;  /* 0x0002000003047984 */ /* 0x001e280000000800 */
[----:B------:R-:W4:Y:S04]  /*2fc0*/  LDS R7, [R3+0x600] ;  /* 0x0006000003077984 */ /* 0x000f280000000800 */
[----:B------:R-:W3:Y:S04]  /*2fd0*/  LDS R9, [R3+0x800] ;  /* 0x0008000003097984 */ /* 0x000ee80000000800 */
[----:B------:R-:W3:Y:S04]  /*2fe0*/  LDS R11, [R3+0xa00] ;  /* 0x000a0000030b7984 */ /* 0x000ee80000000800 */
[----:B------:R-:W3:Y:S04]  /*2ff0*/  LDS R13, [R3+0xc00] ;  /* 0x000c0000030d7984 */ /* 0x000ee80000000800 */
[----:B------:R-:W3:Y:S01]  /*3000*/  LDS R6, [R3+0xe00] ;  /* 0x000e000003067984 */ /* 0x000ee20000000800 */
[----:B------:R-:W-:Y:S01]  /*3010*/  BAR.SYNC.DEFER_BLOCKING 0x0 ;  /* 0x0000000000007b1d */ /* 0x000fe20000010000 */
[----:B-1----:R-:W-:-:S04]  /*3020*/  FADD.FTZ R2, RZ, R2 ;  /* 0x00000002ff027221 */ /* 0x002fc80000010000 */
[----:B--2---:R-:W-:Y:S01]  /*3030*/  FADD.FTZ R2, R2, R5 ;  /* 0x0000000502027221 */ /* 0x004fe20000010000 */
[----:B0-----:R-:W-:-:S04]  /*3040*/  FADD.FTZ R4, RZ, R4 ;  /* 0x00000004ff047221 */ /* 0x001fc80000010000 */
[----:B----4-:R-:W-:Y:S01]  /*3050*/  FADD.FTZ R4, R4, R7 ;  /* 0x0000000704047221 */ /* 0x010fe20000010000 */
[----:B------:R-:W-:Y:S01]  /*3060*/  STS.128 [R0], R36 ;  /* 0x0000002400007388 */ /* 0x000fe20000000c00 */
[----:B---3--:R-:W-:-:S03]  /*3070*/  FADD.FTZ R2, R2, R9 ;  /* 0x0000000902027221 */ /* 0x008fc60000010000 */
        /* <DEDUP_REMOVED lines=8> */
[----:B------:R-:W-:Y:S02]  /*3100*/  IADD3.X R27, PT, PT, R14, UR19, RZ, P2, !PT ;  /* 0x000000130e1b7c10 */ /* 0x000fe400097fe4ff */
[----:B------:R-:W-:Y:S01]  /*3110*/  @P0 MOV R2, R12 ;  /* 0x0000000c00020202 */ /* 0x000fe20000000f00 */
[----:B------:R-:W0:Y:S01]  /*3120*/  LDS R8, [R3] ;  /* 0x0000000003087984 */ /* 0x000e220000000800 */
[----:B------:R-:W-:Y:S02]  /*3130*/  @P0 MOV R4, R0 ;  /* 0x0000000000040202 */ /* 0x000fe40000000f00 */
[----:B------:R-:W-:Y:S01]  /*3140*/  @P0 IADD3 R12, P2, PT, R12, 0x200, RZ ;  /* 0x000002000c0c0810 */ /* 0x000fe20007f5e0ff */
[----:B------:R-:W1:Y:S04]  /*3150*/  LDS R15, [R3+0x400] ;  /* 0x00040000030f7984 */ /* 0x000e680000000800 */
[----:B------:R-:W2:Y:S04]  /*3160*/  LDS R19, [R3+0x800] ;  /* 0x0008000003137984 */ /* 0x000ea80000000800 */
[----:B------:R-:W3:Y:S04]  /*3170*/  LDS R10, [R3+0x200] ;  /* 0x00020000030a7984 */ /* 0x000ee80000000800 */
[----:B------:R-:W4:Y:S04]  /*3180*/  LDS R23, [R3+0xc00] ;  /* 0x000c000003177984 */ /* 0x000f280000000800 */
[----:B------:R-:W4:Y:S04]  /*3190*/  LDS R17, [R3+0x600] ;  /* 0x0006000003117984 */ /* 0x000f280000000800 */
[----:B------:R-:W4:Y:S04]  /*31a0*/  LDS R21, [R3+0xa00] ;  /* 0x000a000003157984 */ /* 0x000f280000000800 */
[----:B------:R0:W4:Y:S02]  /*31b0*/  LDS R25, [R3+0xe00] ;  /* 0x000e000003197984 */ /* 0x0001240000000800 */
[----:B0-----:R-:W-:-:S02]  /*31c0*/  @P0 MOV R3, R27 ;  /* 0x0000001b00030202 */ /* 0x001fc40000000f00 */
[----:B------:R-:W-:Y:S01]  /*31d0*/  @P0 IADD3.X R27, PT, PT, RZ, R27, RZ, P2, !PT ;  /* 0x0000001bff1b0210 */ /* 0x000fe200017fe4ff */
        /* <DEDUP_REMOVED lines=14> */
[----:B0-----:R-:W-:Y:S02]  /*32c0*/  MOV R2, R12 ;  /* 0x0000000c00027202 */ /* 0x001fe40000000f00 */
[----:B------:R-:W-:-:S02]  /*32d0*/  MOV R3, R27 ;  /* 0x0000001b00037202 */ /* 0x000fc40000000f00 */
[----:B-1----:R-:W-:Y:S02]  /*32e0*/  MOV R4, R0 ;  /* 0x0000000000047202 */ /* 0x002fe40000000f00 */
[----:B------:R-:W-:Y:S01]  /*32f0*/  MOV R5, R15 ;  /* 0x0000000f00057202 */ /* 0x000fe20000000f00 */
[----:B------:R-:W-:Y:S06]  /*3300*/  @!P1 EXIT ;  /* 0x000000000000994d */ /* 0x000fec0003800000 */
[----:B------:R-:W-:Y:S04]  /*3310*/  STG.E desc[UR8][R2.64], R25 ;  /* 0x0000001902007986 */ /* 0x000fe8000c101908 */
[----:B------:R-:W-:Y:S01]  /*3320*/  STG.E desc[UR8][R4.64], R11 ;  /* 0x0000000b04007986 */ /* 0x000fe2000c101908 */
[----:B------:R-:W-:Y:S05]  /*3330*/  EXIT ;  /* 0x000000000000794d */ /* 0x000fea0003800000 */
.L_x_1502:
        /* <DEDUP_REMOVED lines=8> */
.L_x_1514:
[----:B------:R-:W-:Y:S05]  /*33c0*/  BSYNC B1 ;  /* 0x0000000000017941 */ /* 0x000fea0003800000 */
.L_x_1513:
        /* <DEDUP_REMOVED lines=8> */
.L_x_1515:
[----:B------:R-:W-:-:S05]  /*3450*/  FADD.FTZ R52, R52, R65 ;  /* 0x0000004134347221 */ /* 0x000fca0000010000 */
[----:B------:R-:W-:Y:S01]  /*3460*/  MOV R86, R52 ;  /* 0x0000003400567202 */ /* 0x000fe20000000f00 */
[----:B------:R-:W-:Y:S01]  /*3470*/  HFMA2 R87, -RZ, RZ, 0, 1.1920928955078125e-07 ;  /* 0x00000002ff577431 */ /* 0x000fe200000001ff */
[----:B------:R-:W-:-:S07]  /*3480*/  MOV R53, R85 ;  /* 0x0000005500357202 */ /* 0x000fce0000000f00 */
[----:B------:R-:W-:Y:S05]  /*3490*/  WARPSYNC.COLLECTIVE R69, `(.L_x_1516) ;  /* 0x0000000045087348 */ /* 0x000fea0003c00000 */
[----:B------:R0:W1:Y:S02]  /*34a0*/  SHFL.BFLY P0, R85, R86, R87, R88 ;  /* 0x0c00005756557389 */ /* 0x0000640000000058 */
[----:B01----:R-:W-:Y:S05]  /*34b0*/  ENDCOLLECTIVE ;  /* 0x000000000000791b */ /* 0x003fea0003800000 */
.L_x_1516:
[----:B------:R-:W-:-:S05]  /*34c0*/  FADD.FTZ R53, R53, R66 ;  /* 0x0000004235357221 */ /* 0x000fca0000010000 */
[----:B------:R-:W-:Y:S02]  /*34d0*/  MOV R86, R53 ;  /* 0x0000003500567202 */ /* 0x000fe40000000f00 */
[----:B------:R-:W-:-:S07]  /*34e0*/  MOV R55, R85 ;  /* 0x0000005500377202 */ /* 0x000fce0000000f00 */
[----:B------:R-:W-:Y:S05]  /*34f0*/  WARPSYNC.COLLECTIVE R69, `(.L_x_1517) ;  /* 0x0000000045087348 */ /* 0x000fea0003c00000 */
[----:B------:R0:W1:Y:S02]  /*3500*/  SHFL.BFLY P0, R85, R86, R87, R88 ;  /* 0x0c00005756557389 */ /* 0x0000640000000058 */
[----:B01----:R-:W-:Y:S05]  /*3510*/  ENDCOLLECTIVE ;  /* 0x000000000000791b */ /* 0x003fea0003800000 */
.L_x_1517:
[----:B------:R-:W-:-:S05]  /*3520*/  FADD.FTZ R55, R52, R55 ;  /* 0x0000003734377221 */ /* 0x000fca0000010000 */
[----:B------:R-:W-:Y:S01]  /*3530*/  MOV R86, R55 ;  /* 0x0000003700567202 */ /* 0x000fe20000000f00 */
[----:B------:R-:W-:Y:S01]  /*3540*/  HFMA2 R87, -RZ, RZ, 0, 2.384185791015625e-07 ;  /* 0x00000004ff577431 */ /* 0x000fe200000001ff */
[----:B------:R-:W-:-:S07]  /*3550*/  MOV R54, R85 ;  /* 0x0000005500367202 */ /* 0x000fce0000000f00 */
[----:B------:R-:W-:Y:S05]  /*3560*/  WARPSYNC.COLLECTIVE R69, `(.L_x_1518) ;  /* 0x0000000045087348 */ /* 0x000fea0003c00000 */
[----:B------:R0:W1:Y:S02]  /*3570*/  SHFL.BFLY P0, R85, R86, R87, R88 ;  /* 0x0c00005756557389 */ /* 0x0000640000000058 */
[----:B01----:R-:W-:Y:S05]  /*3580*/  ENDCOLLECTIVE ;  /* 0x000000000000791b */ /* 0x003fea0003800000 */
.L_x_1518:
[----:B------:R-:W-:-:S05]  /*3590*/  FADD.FTZ R54, R53, R54 ;  /* 0x0000003635367221 */ /* 0x000fca0000010000 */
[----:B------:R-:W-:Y:S02]  /*35a0*/  MOV R86, R54 ;  /* 0x0000003600567202 */ /* 0x000fe40000000f00 */
[----:B------:R-:W-:-:S07]  /*35b0*/  MOV R68, R85 ;  /* 0x0000005500447202 */ /* 0x000fce0000000f00 */
[----:B------:R-:W-:Y:S05]  /*35c0*/  WARPSYNC.COLLECTIVE R69, `(.L_x_1519) ;  /* 0x0000000045087348 */ /* 0x000fea0003c00000 */
[----:B------:R0:W1:Y:S02]  /*35d0*/  SHFL.BFLY P0, R85, R86, R87, R88 ;  /* 0x0c00005756557389 */ /* 0x0000640000000058 */
[----:B01----:R-:W-:Y:S05]  /*35e0*/  ENDCOLLECTIVE ;  /* 0x000000000000791b */ /* 0x003fea0003800000 */
.L_x_1519:
[----:B------:R-:W-:-:S05]  /*35f0*/  FADD.FTZ R68, R55, R68 ;  /* 0x0000004437447221 */ /* 0x000fca0000010000 */
[----:B------:R-:W-:Y:S01]  /*3600*/  MOV R86, R68 ;  /* 0x0000004400567202 */ /* 0x000fe20000000f00 */
[----:B------:R-:W-:Y:S01]  /*3610*/  HFMA2 R87, -RZ, RZ, 0, 4.76837158203125e-07 ;  /* 0x00000008ff577431 */ /* 0x000fe200000001ff */
[----:B------:R-:W-:-:S07]  /*3620*/  MOV R67, R85 ;  /* 0x0000005500437202 */ /* 0x000fce0000000f00 */
[----:B------:R-:W-:Y:S05]  /*3630*/  WARPSYNC.COLLECTIVE R69, `(.L_x_1520) ;  /* 0x0000000045087348 */ /* 0x000fea0003c00000 */
[----:B------:R0:W1:Y:S02]  /*3640*/  SHFL.BFLY P0, R85, R86, R87, R88 ;  /* 0x0c00005756557389 */ /* 0x0000640000000058 */
[----:B01----:R-:W-:Y:S05]  /*3650*/  ENDCOLLECTIVE ;  /* 0x000000000000791b */ /* 0x003fea0003800000 */
.L_x_1520:
[----:B------:R-:W-:-:S05]  /*3660*/  FADD.FTZ R67, R54, R67 ;  /* 0x0000004336437221 */ /* 0x000fca0000010000 */
[----:B------:R-:W-:Y:S02]  /*3670*/  MOV R86, R67 ;  /* 0x0000004300567202 */ /* 0x000fe40000000f00 */
[----:B------:R-:W-:-:S07]  /*3680*/  MOV R65, R85 ;  /* 0x0000005500417202 */ /* 0x000fce0000000f00 */
[----:B------:R-:W-:Y:S05]  /*3690*/  WARPSYNC.COLLECTIVE R69, `(.L_x_1521) ;  /* 0x0000000045087348 */ /* 0x000fea0003c00000 */
[----:B------:R0:W1:Y:S02]  /*36a0*/  SHFL.BFLY P0, R85, R86, R87, R88 ;  /* 0x0c00005756557389 */ /* 0x0000640000000058 */
[----:B01----:R-:W-:Y:S05]  /*36b0*/  ENDCOLLECTIVE ;  /* 0x000000000000791b */ /* 0x003fea0003800000 */
.L_x_1521:
[----:B------:R-:W-:-:S05]  /*36c0*/  FADD.FTZ R65, R68, R65 ;  /* 0x0000004144417221 */ /* 0x000fca0000010000 */
[----:B------:R-:W-:Y:S01]  /*36d0*/  MOV R86, R65 ;  /* 0x0000004100567202 */ /* 0x000fe20000000f00 */
[----:B------:R-:W-:Y:S01]  /*36e0*/  HFMA2 R87, -RZ, RZ, 0, 9.5367431640625e-07 ;  /* 0x00000010ff577431 */ /* 0x000fe200000001ff */
[----:B------:R-:W-:-:S07]  /*36f0*/  MOV R66, R85 ;  /* 0x0000005500427202 */ /* 0x000fce0000000f00 */
[----:B------:R-:W-:Y:S05]  /*3700*/  WARPSYNC.COLLECTIVE R69, `(.L_x_1522) ;  /* 0x0000000045087348 */ /* 0x000fea0003c00000 */
[----:B------:R0:W1:Y:S02]  /*3710*/  SHFL.BFLY P0, R85, R86, R87, R88 ;  /* 0x0c00005756557389 */ /* 0x0000640000000058 */
[----:B01----:R-:W-:Y:S05]  /*3720*/  ENDCOLLECTIVE ;  /* 0x000000000000791b */ /* 0x003fea0003800000 */
.L_x_1522:
[----:B------:R-:W-:-:S05]  /*3730*/  FADD.FTZ R66, R67, R66 ;  /* 0x0000004243427221 */ /* 0x000fca0000010000 */
[----:B------:R-:W-:Y:S02]  /*3740*/  MOV R86, R66 ;  /* 0x0000004200567202 */ /* 0x000fe40000000f00 */
[----:B------:R-:W-:-:S07]  /*3750*/  MOV R52, R85 ;  /* 0x0000005500347202 */ /* 0x000fce0000000f00 */
[----:B------:R-:W-:Y:S05]  /*3760*/  WARPSYNC.COLLECTIVE R69, `(.L_x_1523) ;  /* 0x0000000045087348 */ /* 0x000fea0003c00000 */
[----:B------:R0:W1:Y:S02]  /*3770*/  SHFL.BFLY P0, R85, R86, R87, R88 ;  /* 0x0c00005756557389 */ /* 0x0000640000000058 */
[----:B01----:R-:W-:Y:S05]  /*3780*/  ENDCOLLECTIVE ;  /* 0x000000000000791b */ /* 0x003fea0003800000 */
.L_x_1523:
[----:B------:R-:W-:Y:S01]  /*3790*/  MOV R53, R85 ;  /* 0x0000005500357202 */ /* 0x000fe20000000f00 */
[----:B------:R-:W-:Y:S06]  /*37a0*/  BRA `(.L_x_1524) ;  /* 0xffffffd400107947 */ /* 0x000fec000383ffff */
.L_x_1525:
        /* <DEDUP_REMOVED lines=13> */
.L_x_2868:


//--------------------- .text._ZN10layer_norm22ln_bwd_finalize_kernelINS_22Kernel_traits_finalizeILj256Ef6__halfS2_S2_fjLb0ELj1024ELj4ENS_18Kernel_traits_baseILj256EfS2_S2_S2_fjLj1024EEEEELb0ELb1EEEvNS_9BwdParamsE --------------------------
	.section	.text._ZN10layer_norm22ln_bwd_finalize_kernelINS_22Kernel_traits_finalizeILj256Ef6__halfS2_S2_fjLb0ELj1024ELj4ENS_18Kernel_traits_baseILj256EfS2_S2_S2_fjLj1024EEEEELb0ELb1EEEvNS_9BwdParamsE,"ax",@progbits
	.align	128
        .global         _ZN10layer_norm22ln_bwd_finalize_kernelINS_22Kernel_traits_finalizeILj256Ef6__halfS2_S2_fjLb0ELj1024ELj4ENS_18Kernel_traits_baseILj256EfS2_S2_S2_fjLj1024EEEEELb0ELb1EEEvNS_9BwdParamsE
        .type           _ZN10layer_norm22ln_bwd_finalize_kernelINS_22Kernel_traits_finalizeILj256Ef6__halfS2_S2_fjLb0ELj1024ELj4ENS_18Kernel_traits_baseILj256EfS2_S2_S2_fjLj1024EEEEELb0ELb1EEEvNS_9BwdParamsE,@function
        .size           _ZN10layer_norm22ln_bwd_finalize_kernelINS_22Kernel_traits_finalizeILj256Ef6__halfS2_S2_fjLb0ELj1024ELj4ENS_18Kernel_traits_baseILj256EfS2_S2_S2_fjLj1024EEEEELb0ELb1EEEvNS_9BwdParamsE,(.L_x_2869 - _ZN10layer_norm22ln_bwd_finalize_kernelINS_22Kernel_traits_finalizeILj256Ef6__halfS2_S2_fjLb0ELj1024ELj4ENS_18Kernel_traits_baseILj256EfS2_S2_S2_fjLj1024EEEEELb0ELb1EEEvNS_9BwdParamsE)
        .other          _ZN10layer_norm22ln_bwd_finalize_kernelINS_22Kernel_traits_finalizeILj256Ef6__halfS2_S2_fjLb0ELj1024ELj4ENS_18Kernel_traits_baseILj256EfS2_S2_S2_fjLj1024EEEEELb0ELb1EEEvNS_9BwdParamsE,@"STO_CUDA_ENTRY STV_DEFAULT"
_ZN10layer_norm22ln_bwd_finalize_kernelINS_22Kernel_traits_finalizeILj256Ef6__halfS2_S2_fjLb0ELj1024ELj4ENS_18Kernel_traits_baseILj256EfS2_S2_S2_fjLj1024EEEEELb0ELb1EEEvNS_9BwdParamsE:
.text._ZN10layer_norm22ln_bwd_finalize_kernelINS_22Kernel_traits_finalizeILj256Ef6__halfS2_S2_fjLb0ELj1024ELj4ENS_18Kernel_traits_baseILj256EfS2_S2_S2_fjLj1024EEEEELb0ELb1EEEvNS_9BwdParamsE:
        /* <DEDUP_REMOVED lines=81> */
.L_x_1530:
        /* <DEDUP_REMOVED lines=118> */
.L_x_1529:
[----:B------:R-:W-:Y:S05]  /*0c70*/  BSYNC.RECONVERGENT B1 ;  /* 0x0000000000017941 */ /* 0x000fea0003800200 */
.L_x_1528:
        /* <DEDUP_REMOVED lines=77> */
.L_x_1532:
[----:B------:R-:W-:Y:S05]  /*1150*/  BSYNC.RECONVERGENT B1 ;  /* 0x0000000000017941 */ /* 0x000fea0003800200 */
.L_x_1531:
        /* <DEDUP_REMOVED lines=38> */
.L_x_1534:
[----:B------:R-:W-:Y:S05]  /*13c0*/  BSYNC.RECONVERGENT B1 ;  /* 0x0000000000017941 */ /* 0x000fea0003800200 */
.L_x_1533:
        /* <DEDUP_REMOVED lines=8> */
.L_x_1535:
        /* <DEDUP_REMOVED lines=10> */
.L_x_1527:
[----:B------:R-:W-:Y:S05]  /*14f0*/  BSYNC.RECONVERGENT B0 ;  /* 0x0000000000007941 */ /* 0x000fea0003800200 */
.L_x_1526:
        /* <DEDUP_REMOVED lines=55> */
.L_x_1536:
        /* <DEDUP_REMOVED lines=9> */
.L_x_2869:


//--------------------- .text._ZN10layer_norm40ln_parallel_residual_bwd_finalize_kernelINS_22Kernel_traits_finalizeILj256Ef6__halfS2_S2_fjLb0ELj1024ELj4ENS_18Kernel_traits_baseILj256EfS2_S2_S2_fjLj1024EEEEELb1EEEvNS_9BwdParamsE --------------------------
	.section	.text._ZN10layer_norm40ln_parallel_residual_bwd_finalize_kernelINS_22Kernel_traits_finalizeILj256Ef6__halfS2_S2_fjLb0ELj1024ELj4ENS_18Kernel_traits_baseILj256EfS2_S2_S2_fjLj1024EEEEELb1EEEvNS_9BwdParamsE,"ax",@progbits
	.align	128
        .global         _ZN10layer_norm40ln_parallel_residual_bwd_finalize_kernelINS_22Kernel_traits_finalizeILj256Ef6__halfS2_S2_fjLb0ELj1024ELj4ENS_18Kernel_traits_baseILj256EfS2_S2_S2_fjLj1024EEEEELb1EEEvNS_9BwdParamsE
        .type           _ZN10layer_norm40ln_parallel_residual_bwd_finalize_kernelINS_22Kernel_traits_finalizeILj256Ef6__halfS2_S2_fjLb0ELj1024ELj4ENS_18Kernel_traits_baseILj256EfS2_S2_S2_fjLj1024EEEEELb1EEEvNS_9BwdParamsE,@function
        .size           _ZN10layer_norm40ln_parallel_residual_bwd_finalize_kernelINS_22Kernel_traits_finalizeILj256Ef6__halfS2_S2_fjLb0ELj1024ELj4ENS_18Kernel_traits_baseILj256EfS2_S2_S2_fjLj1024EEEEELb1EEEvNS_9BwdParamsE,(.L_x_2870 - _ZN10layer_norm40ln_parallel_residual_bwd_finalize_kernelINS_22Kernel_traits_finalizeILj256Ef6__halfS2_S2_fjLb0ELj1024ELj4ENS_18Kernel_traits_baseILj256EfS2_S2_S2_fjLj1024EEEEELb1EEEvNS_9BwdParamsE)
        .other          _ZN10layer_norm40ln_parallel_residual_bwd_finalize_kernelINS_22Kernel_traits_finalizeILj256Ef6__halfS2_S2_fjLb0ELj1024ELj4ENS_18Kernel_traits_baseILj256EfS2_S2_S2_fjLj1024EEEEELb1EEEvNS_9BwdParamsE,@"STO_CUDA_ENTRY STV_DEFAULT"
_ZN10layer_norm40ln_parallel_residual_bwd_finalize_kernelINS_22Kernel_traits_finalizeILj256Ef6__halfS2_S2_fjLb0ELj1024ELj4ENS_18Kernel_traits_baseILj256EfS2_S2_S2_fjLj1024EEEEELb1EEEvNS_9BwdParamsE:
.text._ZN10layer_norm40ln_parallel_residual_bwd_finalize_kernelINS_22Kernel_traits_finalizeILj256Ef6__halfS2_S2_fjLb0ELj1024ELj4ENS_18Kernel_traits_baseILj256EfS2_S2_S2_fjLj1024EEEEELb1EEEvNS_9BwdParamsE:
        /* <DEDUP_REMOVED lines=60> */
.L_x_1541:
        /* <DEDUP_REMOVED lines=112> */
.L_x_1540:
[----:B------:R-:W-:Y:S05]  /*0ac0*/  BSYNC.RECONVERGENT B1 ;  /* 0x0000000000017941 */ /* 0x000fea0003800200 */
.L_x_1539:
        /* <DEDUP_REMOVED lines=66> */
.L_x_1543:
[----:B------:R-:W-:Y:S05]  /*0ef0*/  BSYNC.RECONVERGENT B1 ;  /* 0x0000000000017941 */ /* 0x000fea0003800200 */
.L_x_1542:
        /* <DEDUP_REMOVED lines=37> */
.L_x_1545:
[----:B------:R-:W-:Y:S05]  /*1150*/  BSYNC.RECONVERGENT B1 ;  /* 0x0000000000017941 */ /* 0x000fea0003800200 */
.L_x_1544:
        /* <DEDUP_REMOVED lines=19> */
.L_x_1538:
[----:B------:R-:W-:Y:S05]  /*1290*/  BSYNC.RECONVERGENT B0 ;  /* 0x0000000000007941 */ /* 0x000fea0003800200 */
.L_x_1537:
        /* <DEDUP_REMOVED lines=88> */
.L_x_1546:
        /* <DEDUP_REMOVED lines=14> */
.L_x_2870:


//--------------------- .text._ZN10layer_norm31ln_parallel_residual_bwd_kernelINS_13Kernel_traitsIf6__halfS2_S2_fjLj256ELj1ELj4ELj1ELj16ENS_18Kernel_traits_baseILj256EfS2_S2_S2_fjLj128EEEEELb1ELb1ELb1EEEvNS_9BwdParamsE --------------------------
	.section	.text._ZN10layer_norm31ln_parallel_residual_bwd_kernelINS_13Kernel_traitsIf6__halfS2_S2_fjLj256ELj1ELj4ELj1ELj16ENS_18Kernel_traits_baseILj256EfS2_S2_S2_fjLj128EEEEELb1ELb1ELb1EEEvNS_9BwdParamsE,"ax",@progbits
	.align	128
        .global         _ZN10layer_norm31ln_parallel_residual_bwd_kernelINS_13Kernel_traitsIf6__halfS2_S2_fjLj256ELj1ELj4ELj1ELj16ENS_18Kernel_traits_baseILj256EfS2_S2_S2_fjLj128EEEEELb1ELb1ELb1EEEvNS_9BwdParamsE
        .type           _ZN10layer_norm31ln_parallel_residual_bwd_kernelINS_13Kernel_traitsIf6__halfS2_S2_fjLj256ELj1ELj4ELj1ELj16ENS_18Kernel_traits_baseILj256EfS2_S2_S2_fjLj128EEEEELb1ELb1ELb1EEEvNS_9BwdParamsE,@function
        .size           _ZN10layer_norm31ln_parallel_residual_bwd_kernelINS_13Kernel_traitsIf6__halfS2_S2_fjLj256ELj1ELj4ELj1ELj16ENS_18Kernel_traits_baseILj256EfS2_S2_S2_fjLj128EEEEELb1ELb1ELb1EEEvNS_9BwdParamsE,(.L_x_2871 - _ZN10layer_norm31ln_parallel_residual_bwd_kernelINS_13Kernel_traitsIf6__halfS2_S2_fjLj256ELj1ELj4ELj1ELj16ENS_18Kernel_traits_baseILj256EfS2_S2_S2_fjLj128EEEEELb1ELb1ELb1EEEvNS_9BwdParamsE)
        .other          _ZN10layer_norm31ln_parallel_residual_bwd_kernelINS_13Kernel_traitsIf6__halfS2_S2_fjLj256ELj1ELj4ELj1ELj16ENS_18Kernel_traits_baseILj256EfS2_S2_S2_fjLj128EEEEELb1ELb1ELb1EEEvNS_9BwdParamsE,@"STO_CUDA_ENTRY STV_DEFAULT"
_ZN10layer_norm31ln_parallel_residual_bwd_kernelINS_13Kernel_traitsIf6__halfS2_S2_fjLj256ELj1ELj4ELj1ELj16ENS_18Kernel_traits_baseILj256EfS2_S2_S2_fjLj128EEEEELb1ELb1ELb1EEEvNS_9BwdParamsE:
.text._ZN10layer_norm31ln_parallel_residual_bwd_kernelINS_13Kernel_traitsIf6__halfS2_S2_fjLj256ELj1ELj4ELj1ELj16ENS_18Kernel_traits_baseILj256EfS2_S2_S2_fjLj128EEEEELb1ELb1ELb1EEEvNS_9BwdParamsE:
        /* <DEDUP_REMOVED lines=33> */
[----:B------:R-:W-:Y:S01]  /*0210*/  HFMA2 R56, -RZ, RZ, 0, 0 ;  /* 0x00000000ff387431 */ /* 0x000fe200000001ff */
[----:B------:R-:W-:Y:S01]  /*0220*/  BSSY B1, `(.L_x_1549) ;  /* 0x00002bf000017945 */ /* 0x000fe20003800000 */
[----:B------:R-:W-:Y:S02]  /*0230*/  CS2R R54, SRZ ;  /* 0x0000000000367805 */ /* 0x000fe4000001ff00 */
[----:B------:R-:W-:-:S02]  /*0240*/  ISETP.NE.AND.EX P0, PT, RZ, UR11, PT, P0 ;  /* 0x0000000bff007c0c */ /* 0x000fc4000bf05300 */
[----:B------:R-:W-:Y:S02]  /*0250*/  CS2R R52, SRZ ;  /* 0x0000000000347805 */ /* 0x000fe4000001ff00 */
[----:B------:R-:W-:Y:S02]  /*0260*/  MOV R51, RZ ;  /* 0x000000ff00337202 */ /* 0x000fe40000000f00 */
[----:B------:R-:W-:Y:S02]  /*0270*/  CS2R R46, SRZ ;  /* 0x00000000002e7805 */ /* 0x000fe4000001ff00 */
[----:B------:R-:W-:Y:S02]  /*0280*/  CS2R R44, SRZ ;  /* 0x00000000002c7805 */ /* 0x000fe4000001ff00 */
[----:B------:R-:W-:Y:S02]  /*0290*/  CS2R R42, SRZ ;  /* 0x00000000002a7805 */ /* 0x000fe4000001ff00 */
[----:B------:R-:W-:-:S02]  /*02a0*/  CS2R R40, SRZ ;  /* 0x0000000000287805 */ /* 0x000fc4000001ff00 */
[----:B0-2---:R-:W-:-:S07]  /*02b0*/  CS2R R38, SRZ ;  /* 0x0000000000267805 */ /* 0x005fce000001ff00 */
.L_x_1558:
        /* <DEDUP_REMOVED lines=11> */
[----:B--2---:R-:W-:-:S06]  /*0370*/  @P1 IMAD.WIDE.U32 R58, R37, 0x8, R58 ;  /* 0x00000008253a1825 */ /* 0x004fcc00078e003a */
[----:B------:R-:W2:Y:S01]  /*0380*/  @P1 LDG.E.64 R58, desc[UR8][R58.64] ;  /* 0x000000083a3a1981 */ /* 0x000ea2000c1e1b00 */
[C---:B0-----:R-:W-:Y:S02]  /*0390*/  IMAD.WIDE R62, R48.reuse, 0x4, R2 ;  /* 0x00000004303e7825 */ /* 0x041fe400078e0202 */
[----:B------:R-:W0:Y:S02]  /*03a0*/  LDC.64 R2, c[0x0][0x3b0] ;  /* 0x0000ec00ff027b82 */ /* 0x000e240000000a00 */
[C---:B---3--:R-:W-:Y:S02]  /*03b0*/  IMAD.WIDE.U32 R24, R37.reuse, 0x10, R24 ;  /* 0x0000001025187825 */ /* 0x048fe400078e0018 */
[----:B------:R3:W3:Y:S02]  /*03c0*/  LDG.E R62, desc[UR8][R62.64] ;  /* 0x000000083e3e7981 */ /* 0x0006e4000c1e1900 */
[----:B-1----:R-:W-:Y:S02]  /*03d0*/  IMAD.WIDE.U32 R28, R37, 0x10, R28 ;  /* 0x00000010251c7825 */ /* 0x002fe400078e001c */
[----:B------:R-:W3:Y:S02]  /*03e0*/  LDG.E.128 R24, desc[UR8][R24.64] ;  /* 0x0000000818187981 */ /* 0x000ee4000c1e1d00 */
[----:B----4-:R-:W-:-:S02]  /*03f0*/  IMAD.WIDE R64, R48, 0x4, R60 ;  /* 0x0000000430407825 */ /* 0x010fc400078e023c */
[----:B------:R-:W4:Y:S01]  /*0400*/  LDG.E.128 R28, desc[UR8][R28.64] ;  /* 0x000000081c1c7981 */ /* 0x000f22000c1e1d00 */
[----:B------:R-:W1:Y:S03]  /*0410*/  @P0 LDC.64 R60, c[0x0][0x438] ;  /* 0x00010e00ff3c0b82 */ /* 0x000e660000000a00 */
        /* <DEDUP_REMOVED lines=9> */
[C-C-:B--2---:R-:W-:Y:S02]  /*04b0*/  @P1 SHF.R.U64 R0, R58.reuse, 0x8, R59.reuse ;  /* 0x000000083a001819 */ /* 0x144fe4000000123b */
[C-C-:B---3--:R-:W-:Y:S02]  /*04c0*/  @P1 SHF.R.U64 R63, R58.reuse, 0x10, R59.reuse ;  /* 0x000000103a3f1819 */ /* 0x148fe4000000123b */
[C---:B------:R-:W-:Y:S02]  /*04d0*/  @P1 SHF.R.U64 R66, R58.reuse, 0x18, R59 ;  /* 0x000000183a421819 */ /* 0x040fe4000000123b */
[----:B------:R-:W-:Y:S02]  /*04e0*/  @P1 PRMT R36, R58, 0x7610, R36 ;  /* 0x000076103a241816 */ /* 0x000fe40000000024 */
[----:B------:R-:W-:-:S02]  /*04f0*/  @P1 PRMT R35, R0, 0x7610, R35 ;  /* 0x0000761000231816 */ /* 0x000fc40000000023 */
[----:B------:R-:W-:Y:S02]  /*0500*/  @P1 PRMT R32, R59, 0x7610, R32 ;  /* 0x000076103b201816 */ /* 0x000fe40000000020 */
[--C-:B------:R-:W-:Y:S02]  /*0510*/  @P1 SHF.R.U32.HI R0, RZ, 0x8, R59.reuse ;  /* 0x00000008ff001819 */ /* 0x100fe4000001163b */
[--C-:B------:R-:W-:Y:S02]  /*0520*/  @P1 SHF.R.U32.HI R58, RZ, 0x10, R59.reuse ;  /* 0x00000010ff3a1819 */ /* 0x100fe4000001163b */
[----:B------:R-:W-:Y:S02]  /*0530*/  @P1 SHF.R.U32.HI R59, RZ, 0x18, R59 ;  /* 0x00000018ff3b1819 */ /* 0x000fe4000001163b */
[----:B------:R-:W-:Y:S01]  /*0540*/  @P1 PRMT R34, R63, 0x7610, R34 ;  /* 0x000076103f221816 */ /* 0x000fe20000000022 */
[----:B------:R-:W-:Y:S01]  /*0550*/  HADD2.F32 R63, -RZ, R25.H0_H0 ;  /* 0x20000019ff3f7230 */ /* 0x000fe20000004100 */
[----:B------:R-:W-:Y:S01]  /*0560*/  @P1 PRMT R74, R59, 0x7610, R74 ;  /* 0x000076103b4a1816 */ /* 0x000fe2000000004a */
[--C-:B------:R-:W-:Y:S01]  /*0570*/  HADD2.F32 R59, -RZ, R24.reuse.H0_H0 ;  /* 0x20000018ff3b7230 */ /* 0x100fe20000004100 */
[----:B------:R-:W-:Y:S01]  /*0580*/  FSEL R62, R62, RZ, !P3 ;  /* 0x000000ff3e3e7208 */ /* 0x000fe20005800000 */
[----:B0-----:R-:W-:-:S02]  /*0590*/  HADD2.F32 R61, -RZ, R24.H1_H1 ;  /* 0x30000018ff3d7230 */ /* 0x001fc40000004100 */
[----:B------:R-:W-:Y:S02]  /*05a0*/  HADD2.F32 R25, -RZ, R25.H1_H1 ;  /* 0x30000019ff197230 */ /* 0x000fe40000004100 */
[--C-:B------:R-:W-:Y:S02]  /*05b0*/  HADD2.F32 R65, -RZ, R26.reuse.H0_H0 ;  /* 0x2000001aff417230 */ /* 0x100fe40000004100 */
[----:B------:R-:W-:Y:S02]  /*05c0*/  HADD2.F32 R67, -RZ, R26.H1_H1 ;  /* 0x3000001aff437230 */ /* 0x000fe40000004100 */
[--C-:B------:R-:W-:Y:S02]  /*05d0*/  HADD2.F32 R69, -RZ, R27.reuse.H0_H0 ;  /* 0x2000001bff457230 */ /* 0x100fe40000004100 */
[----:B------:R-:W-:Y:S01]  /*05e0*/  HADD2.F32 R27, -RZ, R27.H1_H1 ;  /* 0x3000001bff1b7230 */ /* 0x000fe20000004100 */
[----:B------:R-:W-:Y:S01]  /*05f0*/  @P1 PRMT R76, R0, 0x7610, R76 ;  /* 0x00007610004c1816 */ /* 0x000fe2000000004c */
        /* <DEDUP_REMOVED lines=9> */
[----:B----4-:R-:W-:-:S02]  /*0690*/  HADD2.F32 R27, -RZ, R28.H0_H0 ;  /* 0x2000001cff1b7230 */ /* 0x010fc40000004100 */
[C---:B------:R-:W-:Y:S01]  /*06a0*/  FMUL.FTZ R0, R57.reuse, R0 ;  /* 0x0000000039007220 */ /* 0x040fe20000410000 */
[----:B------:R-:W-:Y:S02]  /*06b0*/  HADD2.F32 R28, -RZ, R28.H1_H1 ;  /* 0x3000001cff1c7230 */ /* 0x000fe40000004100 */
[C---:B------:R-:W-:Y:S01]  /*06c0*/  FMUL.FTZ R25, R57.reuse, R24 ;  /* 0x0000001839197220 */ /* 0x040fe20000410000 */
[--C-:B------:R-:W-:Y:S02]  /*06d0*/  HADD2.F32 R59, -RZ, R29.reuse.H0_H0 ;  /* 0x2000001dff3b7230 */ /* 0x100fe40000004100 */
[----:B------:R-:W-:Y:S02]  /*06e0*/  HADD2.F32 R73, -RZ, R29.H1_H1 ;  /* 0x3000001dff497230 */ /* 0x000fe40000004100 */
[----:B------:R-:W-:Y:S01]  /*06f0*/  FMUL.FTZ R29, R57, R26 ;  /* 0x0000001a391d7220 */ /* 0x000fe20000410000 */
[----:B------:R-:W-:Y:S02]  /*0700*/  HADD2.F32 R63, -RZ, R30.H0_H0 ;  /* 0x2000001eff3f7230 */ /* 0x000fe40000004100 */
[----:B------:R-:W-:Y:S01]  /*0710*/  FADD.FTZ R46, R27, R46 ;  /* 0x0000002e1b2e7221 */ /* 0x000fe20000010000 */
[----:B------:R-:W-:-:S02]  /*0720*/  HADD2.F32 R72, -RZ, R31.H0_H0 ;  /* 0x2000001fff487230 */ /* 0x000fc40000004100 */
[-C--:B------:R-:W-:Y:S01]  /*0730*/  FFMA.FTZ R39, R0, R27.reuse, R39 ;  /* 0x0000001b00277223 */ /* 0x080fe20000010027 */
[----:B------:R-:W-:Y:S02]  /*0740*/  HADD2.F32 R65, -RZ, R31.H1_H1 ;  /* 0x3000001fff417230 */ /* 0x000fe40000004100 */
[C---:B------:R-:W-:Y:S01]  /*0750*/  FMUL.FTZ R26, R57.reuse, R80 ;  /* 0x00000050391a7220 */ /* 0x040fe20000410000 */
[----:B------:R-:W-:Y:S01]  /*0760*/  FMUL.FTZ R31, R57, R78 ;  /* 0x0000004e391f7220 */ /* 0x000fe20000410000 */
[----:B------:R-:W-:Y:S01]  /*0770*/  FMUL.FTZ R27, R8, R27 ;  /* 0x0000001b081b7220 */ /* 0x000fe20000410000 */
[----:B------:R-:W-:Y:S02]  /*0780*/  HADD2.F32 R61, -RZ, R30.H1_H1 ;  /* 0x3000001eff3d7230 */ /* 0x000fe40000004100 */
[----:B------:R-:W-:Y:S01]  /*0790*/  FADD.FTZ R47, R28, R47 ;  /* 0x0000002f1c2f7221 */ /* 0x000fe20000010000 */
[-C--:B------:R-:W-:Y:S01]  /*07a0*/  FFMA.FTZ R38, R25, R28.reuse, R38 ;  /* 0x0000001c19267223 */ /* 0x080fe20000010026 */
[----:B------:R-:W-:Y:S01]  /*07b0*/  FMUL.FTZ R24, R9, R28 ;  /* 0x0000001c09187220 */ /* 0x000fe20000410000 */
[----:B------:R-:W-:Y:S01]  /*07c0*/  FADD.FTZ R51, R59, R51 ;  /* 0x000000333b337221 */ /* 0x000fe20000010000 */
[-C--:B------:R-:W-:Y:S01]  /*07d0*/  FFMA.FTZ R40, R29, R59.reuse, R40 ;  /* 0x0000003b1d287223 */ /* 0x080fe20000010028 */
        /* <DEDUP_REMOVED lines=17> */
[----:B------:R-:W-:Y:S01]  /*08f0*/  FFMA.FTZ R73, R29, R28, R78 ;  /* 0x0000001c1d497223 */ /* 0x000fe2000001004e */
[----:B------:R-:W-:Y:S02]  /*0900*/  MOV R71, R2 ;  /* 0x0000000200477202 */ /* 0x000fe40000000f00 */
        /* <DEDUP_REMOVED lines=18> */
[----:B------:R-:W-:-:S02]  /*0a30*/  @P1 PRMT R33, R66, 0x7610, R33 ;  /* 0x0000761042211816 */ /* 0x000fc40000000021 */
[----:B------:R-:W-:Y:S01]  /*0a40*/  SHF.R.U64 R64, R2, 0x8, R3 ;  /* 0x0000000802407819 */ /* 0x000fe20000001203 */
[----:B------:R-:W-:Y:S01]  /*0a50*/  FADD.FTZ R70, R70, R65 ;  /* 0x0000004146467221 */ /* 0x000fe20000010000 */
[----:B------:R-:W-:Y:S01]  /*0a60*/  SHF.R.U64 R66, R2, 0x10, R3 ;  /* 0x0000001002427819 */ /* 0x000fe20000001203 */
[----:B------:R-:W-:Y:S01]  /*0a70*/  FFMA.FTZ R71, R62, R65, R71 ;  /* 0x000000413e477223 */ /* 0x000fe20000010047 */
[--C-:B------:R-:W-:Y:S02]  /*0a80*/  SHF.R.U64 R67, R2, 0x18, R3.reuse ;  /* 0x0000001802437819 */ /* 0x100fe40000001203 */
        /* <DEDUP_REMOVED lines=21> */
.L_x_1570:
        /* <DEDUP_REMOVED lines=66> */
.L_x_1553:
[-CC-:B------:R-:W-:Y:S01]  /*1000*/  FFMA.FTZ R63, R63, R70.reuse, R71.reuse ;  /* 0x000000463f3f7223 */ /* 0x180fe20000010047 */
[-CC-:B------:R-:W-:Y:S01]  /*1010*/  FFMA.FTZ R62, R62, R70.reuse, R71.reuse ;  /* 0x000000463e3e7223 */ /* 0x180fe20000010047 */
[-CC-:B------:R-:W-:Y:S01]  /*1020*/  FFMA.FTZ R31, R31, R70.reuse, R71.reuse ;  /* 0x000000461f1f7223 */ /* 0x180fe20000010047 */
[-C--:B------:R-:W-:Y:S01]  /*1030*/  FFMA.FTZ R16, R30, R70.reuse, R71 ;  /* 0x000000461e107223 */ /* 0x080fe20000010047 */
[----:B------:R-:W-:Y:S01]  /*1040*/  FADD.FTZ R60, R60, -R63 ;  /* 0x8000003f3c3c7221 */ /* 0x000fe20000010000 */
[----:B------:R-:W-:Y:S01]  /*1050*/  FADD.FTZ R62, R65, -R62 ;  /* 0x8000003e413e7221 */ /* 0x000fe20000010000 */
[-CC-:B------:R-:W-:Y:S01]  /*1060*/  FFMA.FTZ R29, R29, R70.reuse, R71.reuse ;  /* 0x000000461d1d7223 */ /* 0x180fe20000010047 */
[----:B------:R-:W-:Y:S01]  /*1070*/  FFMA.FTZ R26, R26, R70, R71 ;  /* 0x000000461a1a7223 */ /* 0x000fe20000010047 */
[----:B------:R-:W-:Y:S01]  /*1080*/  FMUL.FTZ R19, R57, R60 ;  /* 0x0000003c39137220 */ /* 0x000fe20000410000 */
[----:B------:R-:W-:Y:S01]  /*1090*/  FADD.FTZ R58, R58, -R31 ;  /* 0x8000001f3a3a7221 */ /* 0x000fe20000010000 */
[-CC-:B------:R-:W-:Y:S01]  /*10a0*/  FFMA.FTZ R25, R25, R70.reuse, R71.reuse ;  /* 0x0000004619197223 */ /* 0x180fe20000010047 */
[----:B------:R-:W-:Y:S01]  /*10b0*/  FFMA.FTZ R0, R0, R70, R71 ;  /* 0x0000004600007223 */ /* 0x000fe20000010047 */
[----:B------:R-:W-:Y:S01]  /*10c0*/  FMUL.FTZ R17, R19, UR16 ;  /* 0x0000001013117c20 */ /* 0x000fe20008410000 */
[----:B------:R-:W-:Y:S01]  /*10d0*/  FMUL.FTZ R62, R57, R62 ;  /* 0x0000003e393e7220 */ /* 0x000fe20000410000 */
[----:B------:R-:W-:Y:S01]  /*10e0*/  LOP3.LUT P6, RZ, R69, 0xff, RZ, 0xc0, !PT ;  /* 0x000000ff45ff7812 */ /* 0x000fe200078cc0ff */
[----:B------:R-:W-:Y:S01]  /*10f0*/  FADD.FTZ R16, R61, -R16 ;  /* 0x800000103d107221 */ /* 0x000fe20000010000 */
[----:B------:R-:W-:Y:S01]  /*1100*/  ISETP.GE.U32.AND P2, PT, R2, RZ, PT ;  /* 0x000000ff0200720c */ /* 0x000fe20003f46070 */
[----:B------:R-:W-:Y:S01]  /*1110*/  FMUL.FTZ R18, R57, R58 ;  /* 0x0000003a39127220 */ /* 0x000fe20000410000 */
[----:B------:R-:W-:Y:S01]  /*1120*/  FADD.FTZ R28, R28, -R29 ;  /* 0x8000001d1c1c7221 */ /* 0x000fe20000010000 */
[----:B------:R-:W-:Y:S01]  /*1130*/  FADD.FTZ R26, R59, -R26 ;  /* 0x8000001a3b1a7221 */ /* 0x000fe20000010000 */
[----:B------:R-:W-:Y:S01]  /*1140*/  FADD.FTZ R24, R24, -R25 ;  /* 0x8000001918187221 */ /* 0x000fe20000010000 */
[----:B------:R-:W-:Y:S01]  /*1150*/  FADD.FTZ R0, R27, -R0 ;  /* 0x800000001b007221 */ /* 0x000fe20000010000 */
[----:B------:R-:W-:Y:S01]  /*1160*/  FMUL.FTZ R30, R62, UR16 ;  /* 0x000000103e1e7c20 */ /* 0x000fe20008410000 */
[----:B------:R-:W-:Y:S01]  /*1170*/  FSEL R31, R17, RZ, P6 ;  /* 0x000000ff111f7208 */ /* 0x000fe20003000000 */
[----:B------:R-:W-:Y:S01]  /*1180*/  FMUL.FTZ R25, R57, R16 ;  /* 0x0000001039197220 */ /* 0x000fe20000410000 */
[----:B------:R-:W-:Y:S01]  /*1190*/  ISETP.GE.U32.AND.EX P2, PT, R3, 0x1000000, PT, P2 ;  /* 0x010000000300780c */ /* 0x000fe20003f46120 */
[----:B------:R-:W-:Y:S01]  /*11a0*/  FMUL.FTZ R2, R18, UR16 ;  /* 0x0000001012027c20 */ /* 0x000fe20008410000 */
[C---:B------:R-:W-:Y:S01]  /*11b0*/  FMUL.FTZ R17, R57.reuse, R28 ;  /* 0x0000001c39117220 */ /* 0x040fe20000410000 */
[C---:B------:R-:W-:Y:S01]  /*11c0*/  FMUL.FTZ R26, R57.reuse, R26 ;  /* 0x0000001a391a7220 */ /* 0x040fe20000410000 */
[----:B------:R-:W-:Y:S01]  /*11d0*/  LOP3.LUT P5, RZ, R78, 0xff, RZ, 0xc0, !PT ;  /* 0x000000ff4eff7812 */ /* 0x000fe200078ac0ff */
[C---:B------:R-:W-:Y:S01]  /*11e0*/  FMUL.FTZ R3, R57.reuse, R24 ;  /* 0x0000001839037220 */ /* 0x040fe20000410000 */
[----:B------:R-:W-:Y:S01]  /*11f0*/  FMUL.FTZ R0, R57, R0 ;  /* 0x0000000039007220 */ /* 0x000fe20000410000 */
[----:B------:R-:W-:Y:S01]  /*1200*/  FSEL R58, R30, RZ, P2 ;  /* 0x000000ff1e3a7208 */ /* 0x000fe20001000000 */
[----:B------:R-:W-:Y:S01]  /*1210*/  FMUL.FTZ R24, R17, UR16 ;  /* 0x0000001011187c20 */ /* 0x000fe20008410000 */
[C---:B------:R-:W-:Y:S01]  /*1220*/  F2FP.F16.F32.PACK_AB R18, R25.reuse, R18 ;  /* 0x000000121912723e */ /* 0x040fe200000000ff */
[----:B------:R-:W-:Y:S01]  /*1230*/  FMUL.FTZ R25, R25, UR16 ;  /* 0x0000001019197c20 */ /* 0x000fe20008410000 */
[----:B------:R-:W-:Y:S01]  /*1240*/  FSEL R30, R2, RZ, P5 ;  /* 0x000000ff021e7208 */ /* 0x000fe20002800000 */
[----:B------:R-:W-:Y:S01]  /*1250*/  FMUL.FTZ R2, R3, UR16 ;  /* 0x0000001003027c20 */ /* 0x000fe20008410000 */
[C---:B------:R-:W-:Y:S01]  /*1260*/  F2FP.F16.F32.PACK_AB R17, R26.reuse, R17 ;  /* 0x000000111a11723e */ /* 0x040fe200000000ff */
[----:B------:R-:W-:Y:S01]  /*1270*/  FMUL.FTZ R26, R26, UR16 ;  /* 0x000000101a1a7c20 */ /* 0x000fe20008410000 */
[----:B------:R-:W-:-:S02]  /*1280*/  LOP3.LUT P5, RZ, R68, 0xff, RZ, 0xc0, !PT ;  /* 0x000000ff44ff7812 */ /* 0x000fc400078ac0ff */
[----:B------:R-:W-:Y:S01]  /*1290*/  F2FP.F16.F32.PACK_AB R16, R3, R0 ;  /* 0x000000000310723e */ /* 0x000fe200000000ff */
[----:B------:R-:W-:Y:S01]  /*12a0*/  FMUL.FTZ R0, R0, UR16 ;  /* 0x0000001000007c20 */ /* 0x000fe20008410000 */
        /* <DEDUP_REMOVED lines=13> */
[----:B------:R-:W-:Y:S01]  /*1380*/  F2FP.F16.F32.PACK_AB R24, R3, R0 ;  /* 0x000000000318723e */ /* 0x000fe200000000ff */
[----:B------:R-:W-:Y:S06]  /*1390*/  BRA `(.L_x_1554) ;  /* 0x0000001800607947 */ /* 0x000fec0003800000 */
.L_x_1552:
[-CC-:B------:R-:W-:Y:S01]  /*13a0*/  FFMA.FTZ R73, R25, R70.reuse, R71.reuse ;  /* 0x0000004619497223 */ /* 0x180fe20000010047 */
[-CC-:B------:R-:W-:Y:S01]  /*13b0*/  FFMA.FTZ R25, R29, R70.reuse, R71.reuse ;  /* 0x000000461d197223 */ /* 0x180fe20000010047 */
[-CC-:B------:R-:W-:Y:S01]  /*13c0*/  FFMA.FTZ R31, R31, R70.reuse, R71.reuse ;  /* 0x000000461f1f7223 */ /* 0x180fe20000010047 */
[-CC-:B------:R-:W-:Y:S01]  /*13d0*/  FFMA.FTZ R79, R63, R70.reuse, R71.reuse ;  /* 0x000000463f4f7223 */ /* 0x180fe20000010047 */
[-C--:B------:R-:W-:Y:S01]  /*13e0*/  FFMA.FTZ R72, R26, R70.reuse, R71 ;  /* 0x000000461a487223 */ /* 0x080fe20000010047 */
[----:B------:R-:W-:Y:S01]  /*13f0*/  FADD.FTZ R25, R28, -R25 ;  /* 0x800000191c197221 */ /* 0x000fe20000010000 */
[----:B-----5:R-:W-:Y:S02]  /*1400*/  HADD2.F32 R28, -RZ, R14.H0_H0 ;  /* 0x2000000eff1c7230 */ /* 0x020fe40000004100 */
[----:B------:R-:W-:Y:S01]  /*1410*/  FADD.FTZ R63, R58, -R31 ;  /* 0x8000001f3a3f7221 */ /* 0x000fe20000010000 */
[----:B------:R-:W-:Y:S01]  /*1420*/  HADD2.F32 R26, -RZ, R13.H0_H0 ;  /* 0x2000000dff1a7230 */ /* 0x000fe20000004100 */
[----:B------:R-:W-:Y:S01]  /*1430*/  LOP3.LUT P2, RZ, R78, 0xff, RZ, 0xc0, !PT ;  /* 0x000000ff4eff7812 */ /* 0x000fe2000784c0ff */
[----:B------:R-:W-:Y:S01]  /*1440*/  FFMA.FTZ R0, R0, R70, R71 ;  /* 0x0000004600007223 */ /* 0x000fe20000010047 */
[C---:B------:R-:W-:Y:S01]  /*1450*/  FFMA.FTZ R63, R57.reuse, R63, R28 ;  /* 0x0000003f393f7223 */ /* 0x040fe2000001001c */
[----:B------:R-:W-:Y:S01]  /*1460*/  LOP3.LUT P3, RZ, R66, 0xff, RZ, 0xc0, !PT ;  /* 0x000000ff42ff7812 */ /* 0x000fe2000786c0ff */
[----:B------:R-:W-:Y:S01]  /*1470*/  FFMA.FTZ R31, R57, R25, R26 ;  /* 0x00000019391f7223 */ /* 0x000fe2000001001a */
[----:B------:R-:W-:Y:S01]  /*1480*/  FADD.FTZ R29, R27, -R0 ;  /* 0x800000001b1d7221 */ /* 0x000fe20000010000 */
[----:B------:R-:W-:Y:S01]  /*1490*/  FMUL.FTZ R26, R63, UR16 ;  /* 0x000000103f1a7c20 */ /* 0x000fe20008410000 */
[----:B------:R-:W-:-:S02]  /*14a0*/  HADD2.F32 R0, -RZ, R12.H0_H0 ;  /* 0x2000000cff007230 */ /* 0x000fc40000004100 */
[----:B------:R-:W-:Y:S01]  /*14b0*/  FMUL.FTZ R25, R31, UR16 ;  /* 0x000000101f197c20 */ /* 0x000fe20008410000 */
[----:B------:R-:W-:Y:S02]  /*14c0*/  HADD2.F32 R58, -RZ, R15.H0_H0 ;  /* 0x2000000fff3a7230 */ /* 0x000fe40000004100 */
[-C--:B------:R-:W-:Y:S01]  /*14d0*/  FFMA.FTZ R30, R30, R70.reuse, R71 ;  /* 0x000000461e1e7223 */ /* 0x080fe20000010047 */
[----:B------:R-:W-:Y:S01]  /*14e0*/  FSEL R26, R26, RZ, P2 ;  /* 0x000000ff1a1a7208 */ /* 0x000fe20001000000 */
[----:B------:R-:W-:Y:S01]  /*14f0*/  FFMA.FTZ R29, R57, R29, R0 ;  /* 0x0000001d391d7223 */ /* 0x000fe20000010000 */
[----:B------:R-:W-:Y:S01]  /*1500*/  ISETP.NE.U32.AND P2, PT, RZ, UR4, PT ;  /* 0x00000004ff007c0c */ /* 0x000fe2000bf45070 */
[----:B------:R-:W-:Y:S01]  /*1510*/  FADD.FTZ R79, R60, -R79 ;  /* 0x8000004f3c4f7221 */ /* 0x000fe20000010000 */
[----:B------:R-:W-:Y:S01]  /*1520*/  FSEL R25, R25, RZ, P3 ;  /* 0x000000ff19197208 */ /* 0x000fe20001800000 */
[----:B------:R-:W-:Y:S01]  /*1530*/  FADD.FTZ R73, R24, -R73 ;  /* 0x8000004918497221 */ /* 0x000fe20000010000 */
[----:B------:R-:W-:Y:S01]  /*1540*/  ISETP.NE.AND.EX P2, PT, RZ, UR5, PT, P2 ;  /* 0x00000005ff007c0c */ /* 0x000fe2000bf45320 */
[----:B------:R-:W-:Y:S01]  /*1550*/  FFMA.FTZ R62, R62, R70, R71 ;  /* 0x000000463e3e7223 */ /* 0x000fe20000010047 */
[----:B------:R-:W-:Y:S01]  /*1560*/  ISETP.GE.U32.AND P3, PT, R2, RZ, PT ;  /* 0x000000ff0200720c */ /* 0x000fe20003f66070 */
[----:B------:R-:W-:-:S02]  /*1570*/  HADD2.F32 R2, -RZ, R12.H1_H1 ;  /* 0x3000000cff027230 */ /* 0x000fc40000004100 */
[----:B------:R-:W-:Y:S01]  /*1580*/  FMUL.FTZ R0, R29, UR16 ;  /* 0x000000101d007c20 */ /* 0x000fe20008410000 */
[----:B------:R-:W-:Y:S01]  /*1590*/  HADD2.F32 R24, -RZ, R13.H1_H1 ;  /* 0x3000000dff187230 */ /* 0x000fe20000004100 */
[----:B------:R-:W-:Y:S01]  /*15a0*/  ISETP.GE.U32.AND.EX P3, PT, R3, 0x1000000, PT, P3 ;  /* 0x010000000300780c */ /* 0x000fe20003f66130 */
[----:B------:R-:W-:Y:S01]  /*15b0*/  FADD.FTZ R3, R59, -R72 ;  /* 0x800000483b037221 */ /* 0x000fe20000010000 */
[----:B------:R-:W-:Y:S01]  /*15c0*/  LOP3.LUT P6, RZ, R77, 0xff, RZ, 0xc0, !PT ;  /* 0x000000ff4dff7812 */ /* 0x000fe200078cc0ff */
[----:B------:R-:W-:Y:S01]  /*15d0*/  FFMA.FTZ R58, R57, R79, R58 ;  /* 0x0000004f393a7223 */ /* 0x000fe2000001003a */
[----:B------:R-:W-:Y:S01]  /*15e0*/  FADD.FTZ R61, R61, -R30 ;  /* 0x8000001e3d3d7221 */ /* 0x000fe20000010000 */
[----:B------:R-:W-:Y:S02]  /*15f0*/  HADD2.F32 R28, -RZ, R14.H1_H1 ;  /* 0x3000000eff1c7230 */ /* 0x000fe40000004100 */
[----:B------:R-:W-:Y:S01]  /*1600*/  FADD.FTZ R65, R65, -R62 ;  /* 0x8000003e41417221 */ /* 0x000fe20000010000 */
[----:B------:R-:W-:-:S02]  /*1610*/  HADD2.F32 R30, -RZ, R15.H1_H1 ;  /* 0x3000000fff1e7230 */ /* 0x000fc40000004100 */
[C---:B------:R-:W-:Y:S01]  /*1620*/  FFMA.FTZ R59, R57.reuse, R73, R2 ;  /* 0x00000049393b7223 */ /* 0x040fe20000010002 */
[C---:B------:R-:W-:Y:S01]  /*1630*/  FFMA.FTZ R60, R57.reuse, R3, R24 ;  /* 0x00000003393c7223 */ /* 0x040fe20000010018 */
[----:B------:R-:W-:Y:S01]  /*1640*/  @P2 F2FP.F16.F32.PACK_AB R2, RZ, R29 ;  /* 0x0000001dff02223e */ /* 0x000fe200000000ff */
[----:B------:R-:W-:Y:S01]  /*1650*/  FMUL.FTZ R27, R58, UR16 ;  /* 0x000000103a1b7c20 */ /* 0x000fe20008410000 */
[----:B------:R-:W-:Y:S01]  /*1660*/  FSEL R0, R0, RZ, P6 ;  /* 0x000000ff00007208 */ /* 0x000fe20003000000 */
[C---:B------:R-:W-:Y:S01]  /*1670*/  FFMA.FTZ R61, R57.reuse, R61, R28 ;  /* 0x0000003d393d7223 */ /* 0x040fe2000001001c */
[----:B------:R-:W-:Y:S01]  /*1680*/  @P2 F2FP.F16.F32.PACK_AB R24, RZ, R31 ;  /* 0x0000001fff18223e */ /* 0x000fe200000000ff */
[----:B------:R-:W-:Y:S01]  /*1690*/  FFMA.FTZ R62, R57, R65, R30 ;  /* 0x00000041393e7223 */ /* 0x000fe2000001001e */
[----:B------:R-:W-:Y:S02]  /*16a0*/  @P2 F2FP.F16.F32.PACK_AB R29, RZ, R63 ;  /* 0x0000003fff1d223e */ /* 0x000fe400000000ff */
[----:B------:R-:W-:-:S02]  /*16b0*/  LOP3.LUT P6, RZ, R69, 0xff, RZ, 0xc0, !PT ;  /* 0x000000ff45ff7812 */ /* 0x000fc400078cc0ff */
[----:B------:R-:W-:Y:S01]  /*16c0*/  @P2 PRMT R17, R24, 0x7610, R17 ;  /* 0x0000761018112816 */ /* 0x000fe20000000011 */
[----:B------:R-:W-:Y:S01]  /*16d0*/  FMUL.FTZ R24, R60, UR16 ;  /* 0x000000103c187c20 */ /* 0x000fe20008410000 */
[----:B------:R-:W-:Y:S01]  /*16e0*/  @P2 PRMT R18, R29, 0x7610, R18 ;  /* 0x000076101d122816 */ /* 0x000fe20000000012 */
[----:B------:R-:W-:Y:S01]  /*16f0*/  FMUL.FTZ R29, R61, UR16 ;  /* 0x000000103d1d7c20 */ /* 0x000fe20008410000 */
[----:B------:R-:W-:Y:S02]  /*1700*/  FSEL R27, R27, RZ, P6 ;  /* 0x000000ff1b1b7208 */ /* 0x000fe40003000000 */
        /* <DEDUP_REMOVED lines=8> */
[----:B------:R-:W-:Y:S02]  /*1790*/  FSEL R31, R29, RZ, P6 ;  /* 0x000000ff1d1f7208 */ /* 0x000fe40003000000 */
[----:B------:R-:W-:Y:S02]  /*17a0*/  FSEL R24, R24, RZ, P5 ;  /* 0x000000ff18187208 */ /* 0x000fe40002800000 */
[----:B------:R-:W-:-:S02]  /*17b0*/  @P2 F2FP.F16.F32.PACK_AB R3, RZ, R59 ;  /* 0x0000003bff03223e */ /* 0x000fc400000000ff */
[----:B------:R-:W-:Y:S02]  /*17c0*/  @P2 F2FP.F16.F32.PACK_AB R28, RZ, R60 ;  /* 0x0000003cff1c223e */ /* 0x000fe400000000ff */
[----:B------:R-:W-:Y:S02]  /*17d0*/  @P2 F2FP.F16.F32.PACK_AB R30, RZ, R61 ;  /* 0x0000003dff1e223e */ /* 0x000fe400000000ff */
[----:B------:R-:W-:Y:S02]  /*17e0*/  @P2 F2FP.F16.F32.PACK_AB R57, RZ, R62 ;  /* 0x0000003eff39223e */ /* 0x000fe400000000ff */
        /* <DEDUP_REMOVED lines=11> */
.L_x_1551:
        /* <DEDUP_REMOVED lines=13> */
[----:B------:R-:W-:Y:S01]  /*1970*/  LOP3.LUT P5, RZ, R64, 0xff, RZ, 0xc0, !PT ;  /* 0x000000ff40ff7812 */ /* 0x000fe200078ac0ff */
[----:B------:R-:W-:Y:S01]  /*1980*/  FMUL.FTZ R62, R57, R62 ;  /* 0x0000003e393e7220 */ /* 0x000fe20000410000 */
[----:B------:R-:W-:Y:S01]  /*1990*/  FFMA.FTZ R63, R63, R70, R71 ;  /* 0x000000463f3f7223 */ /* 0x000fe20000010047 */
[----:B------:R-:W-:Y:S01]  /*19a0*/  FMUL.FTZ R58, R57, R58 ;  /* 0x0000003a393a7220 */ /* 0x000fe20000410000 */
[----:B------:R-:W-:Y:S01]  /*19b0*/  FADD.FTZ R30, R61, -R30 ;  /* 0x8000001e3d1e7221 */ /* 0x000fe20000010000 */
[----:B------:R-:W-:Y:S01]  /*19c0*/  FMUL.FTZ R62, R62, UR16 ;  /* 0x000000103e3e7c20 */ /* 0x000fe20008410000 */
[----:B------:R-:W-:Y:S01]  /*19d0*/  FADD.FTZ R60, R60, -R63 ;  /* 0x8000003f3c3c7221 */ /* 0x000fe20000010000 */
[----:B------:R-:W-:Y:S01]  /*19e0*/  FMUL.FTZ R58, R58, UR16 ;  /* 0x000000103a3a7c20 */ /* 0x000fe20008410000 */
[----:B------:R-:W-:Y:S01]  /*19f0*/  FMUL.FTZ R30, R57, R30 ;  /* 0x0000001e391e7220 */ /* 0x000fe20000410000 */
[-CC-:B------:R-:W-:Y:S01]  /*1a00*/  FFMA.FTZ R29, R29, R70.reuse, R71.reuse ;  /* 0x000000461d1d7223 */ /* 0x180fe20000010047 */
[----:B------:R-:W-:Y:S01]  /*1a10*/  FSEL R64, R62, RZ, P2 ;  /* 0x000000ff3e407208 */ /* 0x000fe20001000000 */
[----:B------:R-:W-:Y:S01]  /*1a20*/  FFMA.FTZ R26, R26, R70, R71 ;  /* 0x000000461a1a7223 */ /* 0x000fe20000010047 */
        /* <DEDUP_REMOVED lines=10> */
[----:B------:R-:W-:Y:S01]  /*1ad0*/  FSEL R22, R58, RZ, P2 ;  /* 0x000000ff3a167208 */ /* 0x000fe20001000000 */
[----:B------:R-:W-:Y:S01]  /*1ae0*/  FFMA.FTZ R0, R0, R70, R71 ;  /* 0x0000004600007223 */ /* 0x000fe20000010047 */
[----:B------:R-:W-:Y:S01]  /*1af0*/  LOP3.LUT P2, RZ, R76, 0xff, RZ, 0xc0, !PT ;  /* 0x000000ff4cff7812 */ /* 0x000fe2000784c0ff */
[----:B------:R-:W-:Y:S01]  /*1b00*/  FMUL.FTZ R60, R60, UR16 ;  /* 0x000000103c3c7c20 */ /* 0x000fe20008410000 */
[----:B------:R-:W-:Y:S01]  /*1b10*/  FSEL R20, R58, RZ, P6 ;  /* 0x000000ff3a147208 */ /* 0x000fe20003000000 */
[----:B------:R-:W-:Y:S01]  /*1b20*/  FMUL.FTZ R28, R57, R28 ;  /* 0x0000001c391c7220 */ /* 0x000fe20000410000 */
[----:B------:R-:W-:Y:S01]  /*1b30*/  LOP3.LUT P6, RZ, R69, 0xff, RZ, 0xc0, !PT ;  /* 0x000000ff45ff7812 */ /* 0x000fe200078cc0ff */
[----:B------:R-:W-:Y:S01]  /*1b40*/  FMUL.FTZ R26, R57, R26 ;  /* 0x0000001a391a7220 */ /* 0x000fe20000410000 */
[----:B------:R-:W-:Y:S01]  /*1b50*/  FSEL R21, R30, RZ, P4 ;  /* 0x000000ff1e157208 */ /* 0x000fe20002000000 */
[----:B------:R-:W-:Y:S01]  /*1b60*/  FADD.FTZ R24, R24, -R25 ;  /* 0x8000001918187221 */ /* 0x000fe20000010000 */
[----:B------:R-:W-:Y:S01]  /*1b70*/  FSEL R3, R30, RZ, P2 ;  /* 0x000000ff1e037208 */ /* 0x000fe20001000000 */
[----:B------:R-:W-:Y:S01]  /*1b80*/  FADD.FTZ R0, R27, -R0 ;  /* 0x800000001b007221 */ /* 0x000fe20000010000 */
[----:B------:R-:W-:Y:S01]  /*1b90*/  LOP3.LUT P4, RZ, R75, 0xff, RZ, 0xc0, !PT ;  /* 0x000000ff4bff7812 */ /* 0x000fe2000788c0ff */
[----:B------:R-:W-:Y:S01]  /*1ba0*/  FMUL.FTZ R28, R28, UR16 ;  /* 0x000000101c1c7c20 */ /* 0x000fe20008410000 */
[----:B------:R-:W-:Y:S01]  /*1bb0*/  FSEL R31, R60, RZ, P6 ;  /* 0x000000ff3c1f7208 */ /* 0x000fe20003000000 */
[----:B------:R-:W-:Y:S01]  /*1bc0*/  FMUL.FTZ R24, R57, R24 ;  /* 0x0000001839187220 */ /* 0x000fe20000410000 */
[----:B------:R-:W-:Y:S01]  /*1bd0*/  F2FP.F16.F32.PACK_AB R22, R3, R22 ;  /* 0x000000160316723e */ /* 0x000fe200000000ff */
[----:B------:R-:W-:Y:S01]  /*1be0*/  FMUL.FTZ R3, R26, UR16 ;  /* 0x000000101a037c20 */ /* 0x000fe20008410000 */
[----:B------:R-:W-:Y:S01]  /*1bf0*/  LOP3.LUT P6, RZ, R66, 0xff, RZ, 0xc0, !PT ;  /* 0x000000ff42ff7812 */ /* 0x000fe200078cc0ff */
[----:B------:R-:W-:Y:S01]  /*1c00*/  FMUL.FTZ R0, R57, R0 ;  /* 0x0000000039007220 */ /* 0x000fe20000410000 */
[----:B------:R-:W-:Y:S01]  /*1c10*/  FSEL R23, R60, RZ, P4 ;  /* 0x000000ff3c177208 */ /* 0x000fe20002000000 */
[----:B------:R-:W-:Y:S01]  /*1c20*/  FMUL.FTZ R24, R24, UR16 ;  /* 0x0000001018187c20 */ /* 0x000fe20008410000 */
[----:B------:R-:W-:-:S02]  /*1c30*/  LOP3.LUT P4, RZ, R67, 0xff, RZ, 0xc0, !PT ;  /* 0x000000ff43ff7812 */ /* 0x000fc4000788c0ff */
[----:B------:R-:W-:Y:S02]  /*1c40*/  LOP3.LUT P2, RZ, R34, 0xff, RZ, 0xc0, !PT ;  /* 0x000000ff22ff7812 */ /* 0x000fe4000784c0ff */
[----:B------:R-:W-:Y:S02]  /*1c50*/  FSEL R25, R28, RZ, P6 ;  /* 0x000000ff1c197208 */ /* 0x000fe40003000000 */
[----:B------:R-:W-:Y:S01]  /*1c60*/  F2FP.F16.F32.PACK_AB R23, R2, R23 ;  /* 0x000000170217723e */ /* 0x000fe200000000ff */
[----:B------:R-:W-:Y:S01]  /*1c70*/  FMUL.FTZ R2, R0, UR16 ;  /* 0x0000001000027c20 */ /* 0x000fe20008410000 */
[----:B------:R-:W-:Y:S02]  /*1c80*/  F2FP.F16.F32.PACK_AB R26, R21, R20 ;  /* 0x00000014151a723e */ /* 0x000fe400000000ff */
[----:B------:R-:W-:Y:S02]  /*1c90*/  LOP3.LUT P6, RZ, R33, 0xff, RZ, 0xc0, !PT ;  /* 0x000000ff21ff7812 */ /* 0x000fe400078cc0ff */
[----:B------:R-:W-:-:S02]  /*1ca0*/  FSEL R30, R3, RZ, P4 ;  /* 0x000000ff031e7208 */ /* 0x000fc40002000000 */
[----:B------:R-:W-:Y:S02]  /*1cb0*/  LOP3.LUT P4, RZ, R35, 0xff, RZ, 0xc0, !PT ;  /* 0x000000ff23ff7812 */ /* 0x000fe4000788c0ff */
[----:B------:R-:W-:Y:S02]  /*1cc0*/  FSEL R21, R28, RZ, P2 ;  /* 0x000000ff1c157208 */ /* 0x000fe40001000000 */
[----:B------:R-:W-:Y:S02]  /*1cd0*/  LOP3.LUT P3, RZ, R77, 0xff, RZ, 0xc0, !PT ;  /* 0x000000ff4dff7812 */ /* 0x000fe4000786c0ff */
[----:B------:R-:W-:Y:S02]  /*1ce0*/  LOP3.LUT P2, RZ, R36, 0xff, RZ, 0xc0, !PT ;  /* 0x000000ff24ff7812 */ /* 0x000fe4000784c0ff */
        /* <DEDUP_REMOVED lines=8> */
[----:B------:R-:W-:Y:S02]  /*1d70*/  F2FP.F16.F32.PACK_AB R20, R3, R20 ;  /* 0x000000140314723e */ /* 0x000fe400000000ff */
[----:B------:R-:W-:Y:S01]  /*1d80*/  F2FP.F16.F32.PACK_AB R24, R29, R24 ;  /* 0x000000181d18723e */ /* 0x000fe200000000ff */
[----:B------:R-:W-:Y:S06]  /*1d90*/  BRA `(.L_x_1554) ;  /* 0x0000000c00e07947 */ /* 0x000fec0003800000 */
.L_x_1556:
[-CC-:B------:R-:W-:Y:S01]  /*1da0*/  FFMA.FTZ R63, R63, R70.reuse, R71.reuse ;  /* 0x000000463f3f7223 */ /* 0x180fe20000010047 */
[-CC-:B------:R-:W-:Y:S01]  /*1db0*/  FFMA.FTZ R62, R62, R70.reuse, R71.reuse ;  /* 0x000000463e3e7223 */ /* 0x180fe20000010047 */
[----:B------:R-:W-:Y:S01]  /*1dc0*/  ISETP.GE.U32.AND P2, PT, R2, RZ, PT ;  /* 0x000000ff0200720c */ /* 0x000fe20003f46070 */
[----:B------:R-:W-:Y:S01]  /*1dd0*/  FFMA.FTZ R31, R31, R70, R71 ;  /* 0x000000461f1f7223 */ /* 0x000fe20000010047 */
[----:B------:R-:W-:Y:S01]  /*1de0*/  FADD.FTZ R60, R60, -R63 ;  /* 0x8000003f3c3c7221 */ /* 0x000fe20000010000 */
[----:B------:R-:W-:Y:S01]  /*1df0*/  LOP3.LUT P6, RZ, R69, 0xff, RZ, 0xc0, !PT ;  /* 0x000000ff45ff7812 */ /* 0x000fe200078cc0ff */
[----:B------:R-:W-:Y:S01]  /*1e00*/  FADD.FTZ R62, R65, -R62 ;  /* 0x8000003e413e7221 */ /* 0x000fe20000010000 */
[----:B------:R-:W-:Y:S01]  /*1e10*/  FADD.FTZ R58, R58, -R31 ;  /* 0x8000001f3a3a7221 */ /* 0x000fe20000010000 */
[C---:B------:R-:W-:Y:S01]  /*1e20*/  FMUL.FTZ R19, R57.reuse, R60 ;  /* 0x0000003c39137220 */ /* 0x040fe20000410000 */
[--C-:B------:R-:W-:Y:S01]  /*1e30*/  FFMA.FTZ R30, R30, R70, R71.reuse ;  /* 0x000000461e1e7223 */ /* 0x100fe20000010047 */
[----:B------:R-:W-:Y:S01]  /*1e40*/  FMUL.FTZ R62, R57, R62 ;  /* 0x0000003e393e7220 */ /* 0x000fe20000410000 */
[----:B------:R-:W-:Y:S01]  /*1e50*/  ISETP.GE.U32.AND.EX P2, PT, R3, 0x1000000, PT, P2 ;  /* 0x010000000300780c */ /* 0x000fe20003f46120 */
[----:B------:R-:W-:Y:S01]  /*1e60*/  FMUL.FTZ R2, R19, UR16 ;  /* 0x0000001013027c20 */ /* 0x000fe20008410000 */
[----:B------:R-:W-:Y:S01]  /*1e70*/  FMUL.FTZ R18, R57, R58 ;  /* 0x0000003a39127220 */ /* 0x000fe20000410000 */
[----:B------:R-:W-:Y:S01]  /*1e80*/  FMUL.FTZ R3, R62, UR16 ;  /* 0x000000103e037c20 */ /* 0x000fe20008410000 */
[----:B------:R-:W-:Y:S01]  /*1e90*/  FADD.FTZ R30, R61, -R30 ;  /* 0x8000001e3d1e7221 */ /* 0x000fe20000010000 */
[-CC-:B------:R-:W-:Y:S01]  /*1ea0*/  FFMA.FTZ R29, R29, R70.reuse, R71.reuse ;  /* 0x000000461d1d7223 */ /* 0x180fe20000010047 */
[----:B------:R-:W-:Y:S01]  /*1eb0*/  FSEL R31, R2, RZ, P6 ;  /* 0x000000ff021f7208 */ /* 0x000fe20003000000 */
[--C-:B------:R-:W-:Y:S01]  /*1ec0*/  FFMA.FTZ R25, R25, R70, R71.reuse ;  /* 0x0000004619197223 */ /* 0x100fe20000010047 */
[----:B------:R-:W-:Y:S01]  /*1ed0*/  LOP3.LUT P6, RZ, R75, 0xff, RZ, 0xc0, !PT ;  /* 0x000000ff4bff7812 */ /* 0x000fe200078cc0ff */
[----:B------:R-:W-:Y:S01]  /*1ee0*/  FMUL.FTZ R21, R57, R30 ;  /* 0x0000001e39157220 */ /* 0x000fe20000410000 */
[C---:B------:R-:W-:Y:S01]  /*1ef0*/  FSEL R58, R3.reuse, RZ, P2 ;  /* 0x000000ff033a7208 */ /* 0x040fe20001000000 */
[-CC-:B------:R-:W-:Y:S01]  /*1f00*/  FFMA.FTZ R26, R26, R70.reuse, R71.reuse ;  /* 0x000000461a1a7223 */ /* 0x180fe20000010047 */
        /* <DEDUP_REMOVED lines=8> */
[----:B------:R-:W-:Y:S01]  /*1f90*/  LOP3.LUT P6, RZ, R32, 0xff, RZ, 0xc0, !PT ;  /* 0x000000ff20ff7812 */ /* 0x000fe200078cc0ff */
[----:B------:R-:W-:Y:S01]  /*1fa0*/  FADD.FTZ R26, R59, -R26 ;  /* 0x8000001a3b1a7221 */ /* 0x000fe20000010000 */
[C---:B------:R-:W-:Y:S01]  /*1fb0*/  FSEL R20, R2.reuse, RZ, P2 ;  /* 0x000000ff02147208 */ /* 0x040fe20001000000 */
[----:B------:R-:W-:Y:S01]  /*1fc0*/  FADD.FTZ R0, R27, -R0 ;  /* 0x800000001b007221 */ /* 0x000fe20000010000 */
[----:B------:R-:W-:Y:S01]  /*1fd0*/  FSEL R22, R2, RZ, P6 ;  /* 0x000000ff02167208 */ /* 0x000fe20003000000 */
[----:B------:R-:W-:Y:S01]  /*1fe0*/  FMUL.FTZ R2, R21, UR16 ;  /* 0x0000001015027c20 */ /* 0x000fe20008410000 */
[----:B------:R-:W-:Y:S01]  /*1ff0*/  LOP3.LUT P6, RZ, R68, 0xff, RZ, 0xc0, !PT ;  /* 0x000000ff44ff7812 */ /* 0x000fe200078cc0ff */
[C---:B------:R-:W-:Y:S01]  /*2000*/  FMUL.FTZ R17, R57.reuse, R28 ;  /* 0x0000001c39117220 */ /* 0x040fe20000410000 */
[----:B------:R-:W-:Y:S01]  /*2010*/  FMUL.FTZ R16, R57, R26 ;  /* 0x0000001a39107220 */ /* 0x000fe20000410000 */
[----:B------:R-:W-:Y:S01]  /*2020*/  F2FP.F16.F32.PACK_AB R18, R21, R18 ;  /* 0x000000121512723e */ /* 0x000fe200000000ff */
[C---:B------:R-:W-:Y:S01]  /*2030*/  FMUL.FTZ R3, R57.reuse, R24 ;  /* 0x0000001839037220 */ /* 0x040fe20000410000 */
[----:B------:R-:W-:Y:S01]  /*2040*/  FSEL R25, R2, RZ, P6 ;  /* 0x000000ff02197208 */ /* 0x000fe20003000000 */
[----:B------:R-:W-:Y:S01]  /*2050*/  FMUL.FTZ R0, R57, R0 ;  /* 0x0000000039007220 */ /* 0x000fe20000410000 */
[----:B------:R-:W-:-:S02]  /*2060*/  LOP3.LUT P6, RZ, R76, 0xff, RZ, 0xc0, !PT ;  /* 0x000000ff4cff7812 */ /* 0x000fc400078cc0ff */
[----:B------:R-:W-:Y:S01]  /*2070*/  F2FP.F16.F32.PACK_AB R26, R25, R20 ;  /* 0x00000014191a723e */ /* 0x000fe200000000ff */
[----:B------:R-:W-:Y:S01]  /*2080*/  FMUL.FTZ R20, R16, UR16 ;  /* 0x0000001010147c20 */ /* 0x000fe20008410000 */
[----:B------:R-:W-:Y:S01]  /*2090*/  FSEL R21, R2, RZ, P6 ;  /* 0x000000ff02157208 */ /* 0x000fe20003000000 */
[----:B------:R-:W-:Y:S01]  /*20a0*/  FMUL.FTZ R2, R17, UR16 ;  /* 0x0000001011027c20 */ /* 0x000fe20008410000 */
[----:B------:R-:W-:Y:S02]  /*20b0*/  LOP3.LUT P4, RZ, R66, 0xff, RZ, 0xc0, !PT ;  /* 0x000000ff42ff7812 */ /* 0x000fe4000788c0ff */
[----:B------:R-:W-:Y:S02]  /*20c0*/  LOP3.LUT P6, RZ, R34, 0xff, RZ, 0xc0, !PT ;  /* 0x000000ff22ff7812 */ /* 0x000fe400078cc0ff */
[----:B------:R-:W-:Y:S02]  /*20d0*/  LOP3.LUT P2, RZ, R67, 0xff, RZ, 0xc0, !PT ;  /* 0x000000ff43ff7812 */ /* 0x000fe4000784c0ff */
[----:B------:R-:W-:-:S02]  /*20e0*/  F2FP.F16.F32.PACK_AB R22, R21, R22 ;  /* 0x000000161516723e */ /* 0x000fc400000000ff */
[----:B------:R-:W-:Y:S02]  /*20f0*/  F2FP.F16.F32.PACK_AB R17, R16, R17 ;  /* 0x000000111011723e */ /* 0x000fe400000000ff */
[C---:B------:R-:W-:Y:S02]  /*2100*/  FSEL R25, R2.reuse, RZ, P4 ;  /* 0x000000ff02197208 */ /* 0x040fe40002000000 */
[----:B------:R-:W-:Y:S01]  /*2110*/  FSEL R21, R2, RZ, P6 ;  /* 0x000000ff02157208 */ /* 0x000fe20003000000 */
[C---:B------:R-:W-:Y:S01]  /*2120*/  FMUL.FTZ R2, R3.reuse, UR16 ;  /* 0x0000001003027c20 */ /* 0x040fe20008410000 */
        /* <DEDUP_REMOVED lines=17> */
[----:B------:R-:W-:Y:S02]  /*2240*/  F2FP.F16.F32.PACK_AB R25, R28, R25 ;  /* 0x000000191c19723e */ /* 0x000fe400000000ff */
[----:B------:R-:W-:Y:S02]  /*2250*/  F2FP.F16.F32.PACK_AB R20, R29, R20 ;  /* 0x000000141d14723e */ /* 0x000fe400000000ff */
[----:B------:R-:W-:Y:S01]  /*2260*/  F2FP.F16.F32.PACK_AB R24, R3, R24 ;  /* 0x000000180318723e */ /* 0x000fe200000000ff */
[----:B------:R-:W-:Y:S06]  /*2270*/  BRA `(.L_x_1554) ;  /* 0x0000000800a87947 */ /* 0x000fec0003800000 */
.L_x_1555:
[----:B------:R-:W-:-:S04]  /*2280*/  UISETP.NE.U32.AND UP0, UPT, UR4, URZ, UPT ;  /* 0x000000ff0400728c */ /* 0x000fc8000bf05070 */
[----:B------:R-:W-:-:S09]  /*2290*/  UISETP.NE.AND.EX UP0, UPT, UR5, URZ, UPT, UP0 ;  /* 0x000000ff0500728c */ /* 0x000fd2000bf05300 */
[----:B------:R-:W-:Y:S05]  /*22a0*/  BRA.U UP0, `(.L_x_1557) ;  /* 0x0000000500487547 */ /* 0x000fea000b800000 */
[-CC-:B------:R-:W-:Y:S01]  /*22b0*/  FFMA.FTZ R31, R31, R70.reuse, R71.reuse ;  /* 0x000000461f1f7223 */ /* 0x180fe20000010047 */
[-CC-:B------:R-:W-:Y:S01]  /*22c0*/  FFMA.FTZ R30, R30, R70.reuse, R71.reuse ;  /* 0x000000461e1e7223 */ /* 0x180fe20000010047 */
[-C--:B------:R-:W-:Y:S01]  /*22d0*/  FFMA.FTZ R62, R62, R70.reuse, R71 ;  /* 0x000000463e3e7223 */ /* 0x080fe20000010047 */
[----:B-----5:R-:W-:Y:S02]  /*22e0*/  HADD2.F32 R22, -RZ, R14.H1_H1 ;  /* 0x3000000eff167230 */ /* 0x020fe40000004100 */
[----:B------:R-:W-:Y:S01]  /*22f0*/  FADD.FTZ R58, R58, -R31 ;  /* 0x8000001f3a3a7221 */ /* 0x000fe20000010000 */
[----:B------:R-:W-:Y:S01]  /*2300*/  FADD.FTZ R30, R61, -R30 ;  /* 0x8000001e3d1e7221 */ /* 0x000fe20000010000 */
[--C-:B------:R-:W-:Y:S02]  /*2310*/  HADD2.F32 R31, -RZ, R15.reuse.H1_H1 ;  /* 0x3000000fff1f7230 */ /* 0x100fe40000004100 */
[----:B------:R-:W-:Y:S01]  /*2320*/  FADD.FTZ R62, R65, -R62 ;  /* 0x8000003e413e7221 */ /* 0x000fe20000010000 */
[----:B------:R-:W-:Y:S01]  /*2330*/  FFMA.FTZ R63, R63, R70, R71 ;  /* 0x000000463f3f7223 */ /* 0x000fe20000010047 */
[----:B------:R-:W-:Y:S01]  /*2340*/  FFMA.FTZ R21, R57, R30, R22 ;  /* 0x0000001e39157223 */ /* 0x000fe20000010016 */
[----:B------:R-:W-:-:S02]  /*2350*/  HADD2.F32 R23, -RZ, R15.H0_H0 ;  /* 0x2000000fff177230 */ /* 0x000fc40000004100 */
[C---:B------:R-:W-:Y:S01]  /*2360*/  FFMA.FTZ R30, R57.reuse, R62, R31 ;  /* 0x0000003e391e7223 */ /* 0x040fe2000001001f */
[----:B------:R-:W-:Y:S01]  /*2370*/  FADD.FTZ R60, R60, -R63 ;  /* 0x8000003f3c3c7221 */ /* 0x000fe20000010000 */
[----:B------:R-:W-:Y:S01]  /*2380*/  ISETP.GE.U32.AND P2, PT, R2, RZ, PT ;  /* 0x000000ff0200720c */ /* 0x000fe20003f46070 */
[----:B------:R-:W-:Y:S02]  /*2390*/  HADD2.F32 R20, -RZ, R14.H0_H0 ;  /* 0x2000000eff147230 */ /* 0x000fe40000004100 */
[----:B------:R-:W-:Y:S01]  /*23a0*/  FMUL.FTZ R30, R30, UR16 ;  /* 0x000000101e1e7c20 */ /* 0x000fe20008410000 */
[----:B------:R-:W-:Y:S01]  /*23b0*/  FFMA.FTZ R22, R57, R60, R23 ;  /* 0x0000003c39167223 */ /* 0x000fe20000010017 */
[----:B------:R-:W-:Y:S01]  /*23c0*/  ISETP.GE.U32.AND.EX P2, PT, R3, 0x1000000, PT, P2 ;  /* 0x010000000300780c */ /* 0x000fe20003f46120 */
[--C-:B------:R-:W-:Y:S01]  /*23d0*/  FFMA.FTZ R25, R25, R70, R71.reuse ;  /* 0x0000004619197223 */ /* 0x100fe20000010047 */
[----:B------:R-:W-:Y:S01]  /*23e0*/  FFMA.FTZ R20, R57, R58, R20 ;  /* 0x0000003a39147223 */ /* 0x000fe20000010014 */
[----:B------:R-:W-:Y:S01]  /*23f0*/  FMUL.FTZ R22, R22, UR16 ;  /* 0x0000001016167c20 */ /* 0x000fe20008410000 */
[----:B------:R-:W-:Y:S01]  /*2400*/  FSEL R58, R30, RZ, P2 ;  /* 0x000000ff1e3a7208 */ /* 0x000fe20001000000 */
[-CC-:B------:R-:W-:Y:S01]  /*2410*/  FFMA.FTZ R0, R0, R70.reuse, R71.reuse ;  /* 0x0000004600007223 */ /* 0x180fe20000010047 */
[----:B------:R-:W-:Y:S01]  /*2420*/  LOP3.LUT P2, RZ, R75, 0xff, RZ, 0xc0, !PT ;  /* 0x000000ff4bff7812 */ /* 0x000fe2000784c0ff */
[----:B------:R-:W-:Y:S01]  /*2430*/  FMUL.FTZ R20, R20, UR16 ;  /* 0x0000001014147c20 */ /* 0x000fe20008410000 */
[----:B------:R-:W-:Y:S01]  /*2440*/  LOP3.LUT P6, RZ, R78, 0xff, RZ, 0xc0, !PT ;  /* 0x000000ff4eff7812 */ /* 0x000fe200078cc0ff */
[-CC-:B------:R-:W-:Y:S01]  /*2450*/  FFMA.FTZ R29, R29, R70.reuse, R71.reuse ;  /* 0x000000461d1d7223 */ /* 0x180fe20000010047 */
[----:B------:R-:W-:Y:S01]  /*2460*/  FSEL R23, R22, RZ, P2 ;  /* 0x000000ff16177208 */ /* 0x000fe20001000000 */
[----:B------:R-:W-:Y:S01]  /*2470*/  FFMA.FTZ R26, R26, R70, R71 ;  /* 0x000000461a1a7223 */ /* 0x000fe20000010047 */
[----:B------:R-:W-:Y:S01]  /*2480*/  LOP3.LUT P2, RZ, R74, 0xff, RZ, 0xc0, !PT ;  /* 0x000000ff4aff7812 */ /* 0x000fe2000784c0ff */
[----:B------:R-:W-:Y:S01]  /*2490*/  FADD.FTZ R60, R24, -R25 ;  /* 0x80000019183c7221 */ /* 0x000fe20000010000 */
[----:B------:R-:W-:Y:S01]  /*24a0*/  FSEL R2, R20, RZ, P6 ;  /* 0x000000ff14027208 */ /* 0x000fe20003000000 */
[----:B------:R-:W-:Y:S01]  /*24b0*/  FADD.FTZ R0, R27, -R0 ;  /* 0x800000001b007221 */ /* 0x000fe20000010000 */
[----:B------:R-:W-:Y:S01]  /*24c0*/  LOP3.LUT P6, RZ, R69, 0xff, RZ, 0xc0, !PT ;  /* 0x000000ff45ff7812 */ /* 0x000fe200078cc0ff */
[----:B------:R-:W-:Y:S01]  /*24d0*/  HADD2.F32 R24, -RZ, R12.H0_H0 ;  /* 0x2000000cff187230 */ /* 0x000fe20000004100 */
[----:B------:R-:W-:Y:S01]  /*24e0*/  FSEL R30, R30, RZ, P2 ;  /* 0x000000ff1e1e7208 */ /* 0x000fe20001000000 */
[----:B------:R-:W-:-:S02]  /*24f0*/  HADD2.F32 R25, -RZ, R13.H0_H0 ;  /* 0x2000000dff197230 */ /* 0x000fc40000004100 */
[----:B------:R-:W-:Y:S01]  /*2500*/  FADD.FTZ R28, R28, -R29 ;  /* 0x8000001d1c1c7221 */ /* 0x000fe20000010000 */
[----:B------:R-:W-:Y:S01]  /*2510*/  LOP3.LUT P2, RZ, R32, 0xff, RZ, 0xc0, !PT ;  /* 0x000000ff20ff7812 */ /* 0x000fe2000784c0ff */
[----:B------:R-:W-:Y:S02]  /*2520*/  HADD2.F32 R27, -RZ, R13.H1_H1 ;  /* 0x3000000dff1b7230 */ /* 0x000fe40000004100 */
[----:B------:R-:W-:Y:S01]  /*2530*/  FADD.FTZ R26, R59, -R26 ;  /* 0x8000001a3b1a7221 */ /* 0x000fe20000010000 */
[----:B------:R-:W-:Y:S01]  /*2540*/  FMUL.FTZ R21, R21, UR16 ;  /* 0x0000001015157c20 */ /* 0x000fe20008410000 */
[----:B------:R-:W-:Y:S01]  /*2550*/  FSEL R3, R22, RZ, P6 ;  /* 0x000000ff16037208 */ /* 0x000fe20003000000 */
[C---:B------:R-:W-:Y:S01]  /*2560*/  FFMA.FTZ R0, R57.reuse, R0, R24 ;  /* 0x0000000039007223 */ /* 0x040fe20000010018 */
[----:B------:R-:W-:Y:S01]  /*2570*/  LOP3.LUT P4, RZ, R68, 0xff, RZ, 0xc0, !PT ;  /* 0x000000ff44ff7812 */ /* 0x000fe2000788c0ff */
[C---:B------:R-:W-:Y:S01]  /*2580*/  FFMA.FTZ R25, R57.reuse, R28, R25 ;  /* 0x0000001c39197223 */ /* 0x040fe20000010019 */
[----:B------:R-:W-:Y:S01]  /*2590*/  FSEL R22, R20, RZ, P2 ;  /* 0x000000ff14167208 */ /* 0x000fe20001000000 */
[----:B------:R-:W-:Y:S01]  /*25a0*/  HADD2.F32 R24, -RZ, R12.H1_H1 ;  /* 0x3000000cff187230 */ /* 0x000fe20000004100 */
[----:B------:R-:W-:Y:S01]  /*25b0*/  LOP3.LUT P2, RZ, R76, 0xff, RZ, 0xc0, !PT ;  /* 0x000000ff4cff7812 */ /* 0x000fe2000784c0ff */
[----:B------:R-:W-:Y:S01]  /*25c0*/  FFMA.FTZ R20, R57, R26, R27 ;  /* 0x0000001a39147223 */ /* 0x000fe2000001001b */
[----:B------:R-:W-:Y:S01]  /*25d0*/  F2FP.F16.F32.PACK_AB R27, R58, R3 ;  /* 0x000000033a1b723e */ /* 0x000fe200000000ff */
[----:B------:R-:W-:Y:S01]  /*25e0*/  FMUL.FTZ R3, R25, UR16 ;  /* 0x0000001019037c20 */ /* 0x000fe20008410000 */
[----:B------:R-:W-:Y:S01]  /*25f0*/  FSEL R31, R21, RZ, P4 ;  /* 0x000000ff151f7208 */ /* 0x000fe20002000000 */
[----:B------:R-:W-:Y:S01]  /*2600*/  FMUL.FTZ R20, R20, UR16 ;  /* 0x0000001014147c20 */ /* 0x000fe20008410000 */
[----:B------:R-:W-:Y:S01]  /*2610*/  LOP3.LUT P4, RZ, R66, 0xff, RZ, 0xc0, !PT ;  /* 0x000000ff42ff7812 */ /* 0x000fe2000788c0ff */
[----:B------:R-:W-:Y:S01]  /*2620*/  FFMA.FTZ R24, R57, R60, R24 ;  /* 0x0000003c39187223 */ /* 0x000fe20000010018 */
[----:B------:R-:W-:Y:S01]  /*2630*/  FSEL R21, R21, RZ, P2 ;  /* 0x000000ff15157208 */ /* 0x000fe20001000000 */
[----:B------:R-:W-:Y:S01]  /*2640*/  FMUL.FTZ R0, R0, UR16 ;  /* 0x0000001000007c20 */ /* 0x000fe20008410000 */
[----:B------:R-:W-:-:S02]  /*2650*/  LOP3.LUT P6, RZ, R67, 0xff, RZ, 0xc0, !PT ;  /* 0x000000ff43ff7812 */ /* 0x000fc400078cc0ff */
[----:B------:R-:W-:Y:S02]  /*2660*/  LOP3.LUT P2, RZ, R34, 0xff, RZ, 0xc0, !PT ;  /* 0x000000ff22ff7812 */ /* 0x000fe4000784c0ff */
[----:B------:R-:W-:Y:S02]  /*2670*/  F2FP.F16.F32.PACK_AB R22, R21, R22 ;  /* 0x000000161516723e */ /* 0x000fe400000000ff */
[----:B------:R-:W-:Y:S01]  /*2680*/  F2FP.F16.F32.PACK_AB R26, R31, R2 ;  /* 0x000000021f1a723e */ /* 0x000fe200000000ff */
[----:B------:R-:W-:Y:S01]  /*2690*/  FMUL.FTZ R2, R24, UR16 ;  /* 0x0000001018027c20 */ /* 0x000fe20008410000 */
[----:B------:R-:W-:Y:S02]  /*26a0*/  FSEL R25, R3, RZ, P4 ;  /* 0x000000ff03197208 */ /* 0x000fe40002000000 */
[----:B------:R-:W-:Y:S02]  /*26b0*/  LOP3.LUT P4, RZ, R33, 0xff, RZ, 0xc0, !PT ;  /* 0x000000ff21ff7812 */ /* 0x000fe4000788c0ff */
[----:B------:R-:W-:-:S02]  /*26c0*/  FSEL R28, R20, RZ, P6 ;  /* 0x000000ff141c7208 */ /* 0x000fc40003000000 */
[----:B------:R-:W-:Y:S02]  /*26d0*/  FSEL R21, R3, RZ, P2 ;  /* 0x000000ff03157208 */ /* 0x000fe40001000000 */
[----:B------:R-:W-:Y:S02]  /*26e0*/  LOP3.LUT P5, RZ, R77, 0xff, RZ, 0xc0, !PT ;  /* 0x000000ff4dff7812 */ /* 0x000fe400078ac0ff */
[----:B------:R-:W-:Y:S02]  /*26f0*/  LOP3.LUT P3, RZ, R64, 0xff, RZ, 0xc0, !PT ;  /* 0x000000ff40ff7812 */ /* 0x000fe4000786c0ff */
[----:B------:R-:W-:Y:S02]  /*2700*/  LOP3.LUT P6, RZ, R36, 0xff, RZ, 0xc0, !PT ;  /* 0x000000ff24ff7812 */ /* 0x000fe400078cc0ff */
[----:B------:R-:W-:Y:S02]  /*2710*/  LOP3.LUT P2, RZ, R35, 0xff, RZ, 0xc0, !PT ;  /* 0x000000ff23ff7812 */ /* 0x000fe4000784c0ff */
        /* <DEDUP_REMOVED lines=11> */
.L_x_1557:
[-CC-:B------:R-:W-:Y:S01]  /*27d0*/  FFMA.FTZ R63, R63, R70.reuse, R71.reuse ;  /* 0x000000463f3f7223 */ /* 0x180fe20000010047 */
[-CC-:B------:R-:W-:Y:S01]  /*27e0*/  FFMA.FTZ R62, R62, R70.reuse, R71.reuse ;  /* 0x000000463e3e7223 */ /* 0x180fe20000010047 */
[--C-:B-----5:R-:W-:Y:S02]  /*27f0*/  HADD2.F32 R16, -RZ, R15.reuse.H0_H0 ;  /* 0x2000000fff107230 */ /* 0x120fe40000004100 */
[----:B------:R-:W-:Y:S01]  /*2800*/  FFMA.FTZ R31, R31, R70, R71 ;  /* 0x000000461f1f7223 */ /* 0x000fe20000010047 */
[----:B------:R-:W-:Y:S01]  /*2810*/  FADD.FTZ R60, R60, -R63 ;  /* 0x8000003f3c3c7221 */ /* 0x000fe20000010000 */
[----:B------:R-:W-:Y:S02]  /*2820*/  HADD2.F32 R18, -RZ, R15.H1_H1 ;  /* 0x3000000fff127230 */ /* 0x000fe40000004100 */
[----:B------:R-:W-:Y:S01]  /*2830*/  FADD.FTZ R62, R65, -R62 ;  /* 0x8000003e413e7221 */ /* 0x000fe20000010000 */
[----:B------:R-:W-:Y:S01]  /*2840*/  FADD.FTZ R58, R58, -R31 ;  /* 0x8000001f3a3a7221 */ /* 0x000fe20000010000 */
[----:B------:R-:W-:Y:S01]  /*2850*/  FFMA.FTZ R19, R57, R60, R16 ;  /* 0x0000003c39137223 */ /* 0x000fe20000010010 */
[----:B------:R-:W-:-:S02]  /*2860*/  HADD2.F32 R16, -RZ, R14.H0_H0 ;  /* 0x2000000eff107230 */ /* 0x000fc40000004100 */
[C---:B------:R-:W-:Y:S01]  /*2870*/  FFMA.FTZ R62, R57.reuse, R62, R18 ;  /* 0x0000003e393e7223 */ /* 0x040fe20000010012 */
[----:B------:R-:W-:Y:S01]  /*2880*/  ISETP.GE.U32.AND P2, PT, R2, RZ, PT ;  /* 0x000000ff0200720c */ /* 0x000fe20003f46070 */
[--C-:B------:R-:W-:Y:S01]  /*2890*/  FFMA.FTZ R30, R30, R70, R71.reuse ;  /* 0x000000461e1e7223 */ /* 0x100fe20000010047 */
[----:B------:R-:W-:Y:S01]  /*28a0*/  LOP3.LUT P4, RZ, R78, 0xff, RZ, 0xc0, !PT ;  /* 0x000000ff4eff7812 */ /* 0x000fe2000788c0ff */
[----:B------:R-:W-:Y:S01]  /*28b0*/  FFMA.FTZ R18, R57, R58, R16 ;  /* 0x0000003a39127223 */ /* 0x000fe20000010010 */
[----:B------:R-:W-:Y:S01]  /*28c0*/  FMUL.FTZ R16, R62, UR16 ;  /* 0x000000103e107c20 */ /* 0x000fe20008410000 */
[----:B------:R-:W-:Y:S01]  /*28d0*/  ISETP.GE.U32.AND.EX P2, PT, R3, 0x1000000, PT, P2 ;  /* 0x010000000300780c */ /* 0x000fe20003f46120 */
[----:B------:R-:W-:Y:S01]  /*28e0*/  FMUL.FTZ R17, R19, UR16 ;  /* 0x0000001013117c20 */ /* 0x000fe20008410000 */
[----:B------:R-:W-:Y:S01]  /*28f0*/  FMUL.FTZ R2, R18, UR16 ;  /* 0x0000001012027c20 */ /* 0x000fe20008410000 */
[----:B------:R-:W-:Y:S01]  /*2900*/  LOP3.LUT P6, RZ, R69, 0xff, RZ, 0xc0, !PT ;  /* 0x000000ff45ff7812 */ /* 0x000fe200078cc0ff */
[----:B------:R-:W-:Y:S01]  /*2910*/  FADD.FTZ R30, R61, -R30 ;  /* 0x8000001e3d1e7221 */ /* 0x000fe20000010000 */
[----:B------:R-:W-:Y:S01]  /*2920*/  FSEL R60, R16, RZ, P2 ;  /* 0x000000ff103c7208 */ /* 0x000fe20001000000 */
[-CC-:B------:R-:W-:Y:S01]  /*2930*/  FFMA.FTZ R25, R25, R70.reuse, R71.reuse ;  /* 0x0000004619197223 */ /* 0x180fe20000010047 */
[----:B------:R-:W-:Y:S01]  /*2940*/  LOP3.LUT P2, RZ, R32, 0xff, RZ, 0xc0, !PT ;  /* 0x000000ff20ff7812 */ /* 0x000fe2000784c0ff */
[-CC-:B------:R-:W-:Y:S01]  /*2950*/  FFMA.FTZ R29, R29, R70.reuse, R71.reuse ;  /* 0x000000461d1d7223 */ /* 0x180fe20000010047 */
[----:B------:R-:W-:Y:S01]  /*2960*/  FSEL R20, R2, RZ, P4 ;  /* 0x000000ff02147208 */ /* 0x000fe20002000000 */
[-C--:B------:R-:W-:Y:S01]  /*2970*/  FFMA.FTZ R26, R26, R70.reuse, R71 ;  /* 0x000000461a1a7223 */ /* 0x080fe20000010047 */
[----:B------:R-:W-:Y:S01]  /*2980*/  FSEL R22, R2, RZ, P2 ;  /* 0x000000ff02167208 */ /* 0x000fe20001000000 */
[----:B------:R-:W-:Y:S01]  /*2990*/  HADD2.F32 R2, -RZ, R14.H1_H1 ;  /* 0x3000000eff027230 */ /* 0x000fe20000004100 */
[----:B------:R-:W-:Y:S01]  /*29a0*/  FSEL R31, R17, RZ, P6 ;  /* 0x000000ff111f7208 */ /* 0x000fe20003000000 */
[----:B------:R-:W-:Y:S01]  /*29b0*/  FADD.FTZ R24, R24, -R25 ;  /* 0x8000001918187221 */ /* 0x000fe20000010000 */
[----:B------:R-:W-:Y:S01]  /*29c0*/  LOP3.LUT P6, RZ, R75, 0xff, RZ, 0xc0, !PT ;  /* 0x000000ff4bff7812 */ /* 0x000fe200078cc0ff */
[----:B------:R-:W-:Y:S01]  /*29d0*/  FFMA.FTZ R0, R0, R70, R71 ;  /* 0x0000004600007223 */ /* 0x000fe20000010047 */
[----:B------:R-:W-:Y:S01]  /*29e0*/  FFMA.FTZ R23, R57, R30, R2 ;  /* 0x0000001e39177223 */ /* 0x000fe20000010002 */
[----:B------:R-:W-:Y:S01]  /*29f0*/  LOP3.LUT P2, RZ, R68, 0xff, RZ, 0xc0, !PT ;  /* 0x000000ff44ff7812 */ /* 0x000fe2000784c0ff */
[----:B------:R-:W-:Y:S01]  /*2a00*/  FADD.FTZ R28, R28, -R29 ;  /* 0x8000001d1c1c7221 */ /* 0x000fe20000010000 */
[----:B------:R-:W-:Y:S01]  /*2a10*/  FSEL R58, R17, RZ, P6 ;  /* 0x000000ff113a7208 */ /* 0x000fe20003000000 */
[----:B------:R-:W-:Y:S01]  /*2a20*/  FMUL.FTZ R25, R23, UR16 ;  /* 0x0000001017197c20 */ /* 0x000fe20008410000 */
[--C-:B------:R-:W-:Y:S01]  /*2a30*/  HADD2.F32 R17, -RZ, R13.reuse.H0_H0 ;  /* 0x2000000dff117230 */ /* 0x100fe20000004100 */
[----:B------:R-:W-:Y:S01]  /*2a40*/  LOP3.LUT P6, RZ, R74, 0xff, RZ, 0xc0, !PT ;  /* 0x000000ff4aff7812 */ /* 0x000fe200078cc0ff */
[----:B------:R-:W-:-:S02]  /*2a50*/  HADD2.F32 R21, -RZ, R13.H1_H1 ;  /* 0x3000000dff157230 */ /* 0x000fc40000004100 */
[----:B------:R-:W-:Y:S01]  /*2a60*/  FADD.FTZ R26, R59, -R26 ;  /* 0x8000001a3b1a7221 */ /* 0x000fe20000010000 */
[--C-:B------:R-:W-:Y:S02]  /*2a70*/  HADD2.F32 R2, -RZ, R12.reuse.H0_H0 ;  /* 0x2000000cff027230 */ /* 0x100fe40000004100 */
[----:B------:R-:W-:Y:S01]  /*2a80*/  FADD.FTZ R0, R27, -R0 ;  /* 0x800000001b007221 */ /* 0x000fe20000010000 */
[----:B------:R-:W-:Y:S01]  /*2a90*/  HADD2.F32 R3, -RZ, R12.H1_H1 ;  /* 0x3000000cff037230 */ /* 0x000fe20000004100 */
[----:B------:R-:W-:Y:S01]  /*2aa0*/  FSEL R29, R25, RZ, P2 ;  /* 0x000000ff191d7208 */ /* 0x000fe20001000000 */
[C---:B------:R-:W-:Y:S01]  /*2ab0*/  FFMA.FTZ R17, R57.reuse, R28, R17 ;  /* 0x0000001c39117223 */ /* 0x040fe20000010011 */
[----:B------:R-:W-:Y:S01]  /*2ac0*/  FSEL R63, R16, RZ, P6 ;  /* 0x000000ff103f7208 */ /* 0x000fe20003000000 */
[C---:B------:R-:W-:Y:S01]  /*2ad0*/  FFMA.FTZ R16, R57.reuse, R26, R21 ;  /* 0x0000001a39107223 */ /* 0x040fe20000010015 */
[----:B------:R-:W-:Y:S01]  /*2ae0*/  LOP3.LUT P2, RZ, R76, 0xff, RZ, 0xc0, !PT ;  /* 0x000000ff4cff7812 */ /* 0x000fe2000784c0ff */
[C---:B------:R-:W-:Y:S01]  /*2af0*/  FFMA.FTZ R0, R57.reuse, R0, R2 ;  /* 0x0000000039007223 */ /* 0x040fe20000010002 */
[----:B------:R-:W-:Y:S01]  /*2b00*/  FFMA.FTZ R3, R57, R24, R3 ;  /* 0x0000001839037223 */ /* 0x000fe20000010003 */
[----:B------:R-:W-:Y:S01]  /*2b10*/  FMUL.FTZ R2, R17, UR16 ;  /* 0x0000001011027c20 */ /* 0x000fe20008410000 */
[----:B------:R-:W-:-:S02]  /*2b20*/  FSEL R25, R25, RZ, P2 ;  /* 0x000000ff19197208 */ /* 0x000fc40001000000 */
[----:B------:R-:W-:Y:S01]  /*2b30*/  F2FP.F16.F32.PACK_AB R26, R29, R20 ;  /* 0x000000141d1a723e */ /* 0x000fe200000000ff */
[----:B------:R-:W-:Y:S01]  /*2b40*/  FMUL.FTZ R20, R16, UR16 ;  /* 0x0000001010147c20 */ /* 0x000fe20008410000 */
[----:B------:R-:W-:Y:S02]  /*2b50*/  LOP3.LUT P6, RZ, R66, 0xff, RZ, 0xc0, !PT ;  /* 0x000000ff42ff7812 */ /* 0x000fe400078cc0ff */
[----:B------:R-:W-:Y:S02]  /*2b60*/  LOP3.LUT P2, RZ, R34, 0xff, RZ, 0xc0, !PT ;  /* 0x000000ff22ff7812 */ /* 0x000fe4000784c0ff */
[----:B------:R-:W-:Y:S02]  /*2b70*/  LOP3.LUT P4, RZ, R67, 0xff, RZ, 0xc0, !PT ;  /* 0x000000ff43ff7812 */ /* 0x000fe4000788c0ff */
        /* <DEDUP_REMOVED lines=24> */
[----:B------:R-:W-:Y:S02]  /*2d00*/  F2FP.F16.F32.PACK_AB R20, R29, R20 ;  /* 0x000000141d14723e */ /* 0x000fe400000000ff */
[----:B------:R-:W-:-:S07]  /*2d10*/  F2FP.F16.F32.PACK_AB R24, R3, R24 ;  /* 0x000000180318723e */ /* 0x000fce00000000ff */
.L_x_1554:
        /* <DEDUP_REMOVED lines=16> */
.L_x_1549:
[----:B------:R-:W-:Y:S01]  /*2e20*/  MOV R4, R39 ;  /* 0x0000002700047202 */ /* 0x000fe20000000f00 */
[----:B------:R-:W-:Y:S01]  /*2e30*/  IMAD.MOV.U32 R11, RZ, RZ, R52 ;  /* 0x000000ffff0b7224 */ /* 0x000fe200078e0034 */
[----:B------:R-:W-:Y:S02]  /*2e40*/  MOV R8, R46 ;  /* 0x0000002e00087202 */ /* 0x000fe40000000f00 */
[----:B------:R-:W-:Y:S02]  /*2e50*/  MOV R5, R38 ;  /* 0x0000002600057202 */ /* 0x000fe40000000f00 */
[----:B------:R-:W-:Y:S02]  /*2e60*/  MOV R9, R47 ;  /* 0x0000002f00097202 */ /* 0x000fe40000000f00 */
[----:B------:R-:W-:Y:S02]  /*2e70*/  MOV R6, R40 ;  /* 0x0000002800067202 */ /* 0x000fe40000000f00 */
[----:B------:R-:W-:-:S02]  /*2e80*/  MOV R10, R51 ;  /* 0x00000033000a7202 */ /* 0x000fc40000000f00 */
[----:B------:R-:W-:Y:S02]  /*2e90*/  MOV R7, R41 ;  /* 0x0000002900077202 */ /* 0x000fe40000000f00 */
[----:B-----5:R-:W-:Y:S02]  /*2ea0*/  MOV R12, R42 ;  /* 0x0000002a000c7202 */ /* 0x020fe40000000f00 */
[----:B0-----:R-:W-:Y:S02]  /*2eb0*/  MOV R16, R53 ;  /* 0x0000003500107202 */ /* 0x001fe40000000f00 */
[----:B------:R-:W-:Y:S02]  /*2ec0*/  MOV R13, R43 ;  /* 0x0000002b000d7202 */ /* 0x000fe40000000f00 */
[----:B------:R-:W-:Y:S02]  /*2ed0*/  MOV R17, R54 ;  /* 0x0000003600117202 */ /* 0x000fe40000000f00 */
[----:B------:R-:W-:-:S02]  /*2ee0*/  MOV R14, R44 ;  /* 0x0000002c000e7202 */ /* 0x000fc40000000f00 */
[----:B------:R-:W-:Y:S02]  /*2ef0*/  MOV R18, R55 ;  /* 0x0000003700127202 */ /* 0x000fe40000000f00 */
[----:B------:R-:W-:Y:S02]  /*2f00*/  MOV R15, R45 ;  /* 0x0000002d000f7202 */ /* 0x000fe40000000f00 */
[----:B------:R-:W-:-:S07]  /*2f10*/  MOV R19, R56 ;  /* 0x0000003800137202 */ /* 0x000fce0000000f00 */
.L_x_1548:
[----:B------:R-:W-:Y:S05]  /*2f20*/  BSYNC B0 ;  /* 0x0000000000007941 */ /* 0x000fea0003800000 */
.L_x_1547:
        /* <DEDUP_REMOVED lines=8> */
[----:B------:R-:W-:Y:S01]  /*2fb0*/  LEA R0, R0, R3, 0x5 ;  /* 0x0000000300007211 */ /* 0x000fe200078e28ff */
[----:B------:R-:W-:-:S04]  /*2fc0*/  IMAD R3, R22, 0x4, R3 ;  /* 0x0000000416037824 */ /* 0x000fc800078e0203 */
        /* <DEDUP_REMOVED lines=54> */
.L_x_1550:
        /* <DEDUP_REMOVED lines=8> */
.L_x_1560:
[----:B------:R-:W-:Y:S05]  /*33b0*/  BSYNC B2 ;  /* 0x0000000000027941 */ /* 0x000fea0003800000 */
.L_x_1559:
[----:B------:R-:W-:Y:S01]  /*33c0*/  MOV R86, R71 ;  /* 0x0000004700567202 */ /* 0x000fe20000000f00 */
[----:B------:R-:W-:Y:S01]  /*33d0*/  HFMA2 R85, -RZ, RZ, 0, 5.9604644775390625e-08 ;  /* 0x00000001ff557431 */ /* 0x000fe200000001ff */
[----:B------:R-:W-:Y:S01]  /*33e0*/  MOV R88, 0x1f ;  /* 0x0000001f00587802 */ /* 0x000fe20000000f00 */
[----:B------:R-:W-:Y:S01]  /*33f0*/  IMAD.MOV.U32 R83, RZ, RZ, -0x1 ;  /* 0xffffffffff537424 */ /* 0x000fe200078e00ff */
[----:B------:R-:W-:-:S07]  /*3400*/  MOV R73, R84 ;  /* 0x0000005400497202 */ /* 0x000fce0000000f00 */
[----:B------:R-:W-:Y:S05]  /*3410*/  WARPSYNC.COLLECTIVE R83, `(.L_x_1561) ;  /* 0x0000000053087348 */ /* 0x000fea0003c00000 */
[----:B------:R0:W1:Y:S02]  /*3420*/  SHFL.BFLY P4, R84, R86, R85, R88 ;  /* 0x0c00005556547389 */ /* 0x0000640000080058 */
[----:B01----:R-:W-:Y:S05]  /*3430*/  ENDCOLLECTIVE ;  /* 0x000000000000791b */ /* 0x003fea0003800000 */
.L_x_1561:
[----:B------:R-:W-:-:S05]  /*3440*/  FADD.FTZ R73, R70, R73 ;  /* 0x0000004946497221 */ /* 0x000fca0000010000 */
[----:B------:R-:W-:Y:S01]  /*3450*/  MOV R86, R73 ;  /* 0x0000004900567202 */ /* 0x000fe20000000f00 */
[----:B------:R-:W-:Y:S01]  /*3460*/  HFMA2 R85, -RZ, RZ, 0, 1.1920928955078125e-07 ;  /* 0x00000002ff557431 */ /* 0x000fe200000001ff */
[----:B------:R-:W-:-:S07]  /*3470*/  MOV R72, R84 ;  /* 0x0000005400487202 */ /* 0x000fce0000000f00 */
[----:B------:R-:W-:Y:S05]  /*3480*/  WARPSYNC.COLLECTIVE R83, `(.L_x_1562) ;  /* 0x0000000053087348 */ /* 0x000fea0003c00000 */
[----:B------:R0:W1:Y:S02]  /*3490*/  SHFL.BFLY P4, R84, R86, R85, R88 ;  /* 0x0c00005556547389 */ /* 0x0000640000080058 */
[----:B01----:R-:W-:Y:S05]  /*34a0*/  ENDCOLLECTIVE ;  /* 0x000000000000791b */ /* 0x003fea0003800000 */
.L_x_1562:
[----:B------:R-:W-:-:S05]  /*34b0*/  FADD.FTZ R72, R71, R72 ;  /* 0x0000004847487221 */ /* 0x000fca0000010000 */
[----:B------:R-:W-:Y:S02]  /*34c0*/  MOV R86, R72 ;  /* 0x0000004800567202 */ /* 0x000fe40000000f00 */
[----:B------:R-:W-:-:S07]  /*34d0*/  MOV R80, R84 ;  /* 0x0000005400507202 */ /* 0x000fce0000000f00 */
[----:B------:R-:W-:Y:S05]  /*34e0*/  WARPSYNC.COLLECTIVE R83, `(.L_x_1563) ;  /* 0x0000000053087348 */ /* 0x000fea0003c00000 */
[----:B------:R0:W1:Y:S02]  /*34f0*/  SHFL.BFLY P4, R84, R86, R85, R88 ;  /* 0x0c00005556547389 */ /* 0x0000640000080058 */
[----:B01----:R-:W-:Y:S05]  /*3500*/  ENDCOLLECTIVE ;  /* 0x000000000000791b */ /* 0x003fea0003800000 */
.L_x_1563:
[----:B------:R-:W-:-:S05]  /*3510*/  FADD.FTZ R80, R73, R80 ;  /* 0x0000005049507221 */ /* 0x000fca0000010000 */
[----:B------:R-:W-:Y:S01]  /*3520*/  MOV R86, R80 ;  /* 0x0000005000567202 */ /* 0x000fe20000000f00 */
[----:B------:R-:W-:Y:S01]  /*3530*/  HFMA2 R85, -RZ, RZ, 0, 2.384185791015625e-07 ;  /* 0x00000004ff557431 */ /* 0x000fe200000001ff */
[----:B------:R-:W-:-:S07]  /*3540*/  MOV R79, R84 ;  /* 0x00000054004f7202 */ /* 0x000fce0000000f00 */
[----:B------:R-:W-:Y:S05]  /*3550*/  WARPSYNC.COLLECTIVE R83, `(.L_x_1564) ;  /* 0x0000000053087348 */ /* 0x000fea0003c00000 */
[----:B------:R0:W1:Y:S02]  /*3560*/  SHFL.BFLY P4, R84, R86, R85, R88 ;  /* 0x0c00005556547389 */ /* 0x0000640000080058 */
[----:B01----:R-:W-:Y:S05]  /*3570*/  ENDCOLLECTIVE ;  /* 0x000000000000791b */ /* 0x003fea0003800000 */
.L_x_1564:
[----:B------:R-:W-:-:S05]  /*3580*/  FADD.FTZ R79, R72, R79 ;  /* 0x0000004f484f7221 */ /* 0x000fca0000010000 */
[----:B------:R-:W-:Y:S02]  /*3590*/  MOV R86, R79 ;  /* 0x0000004f00567202 */ /* 0x000fe40000000f00 */
[----:B------:R-:W-:-:S07]  /*35a0*/  MOV R81, R84 ;  /* 0x0000005400517202 */ /* 0x000fce0000000f00 */
[----:B------:R-:W-:Y:S05]  /*35b0*/  WARPSYNC.COLLECTIVE R83, `(.L_x_1565) ;  /* 0x0000000053087348 */ /* 0x000fea0003c00000 */
[----:B------:R0:W1:Y:S02]  /*35c0*/  SHFL.BFLY P4, R84, R86, R85, R88 ;  /* 0x0c00005556547389 */ /* 0x0000640000080058 */
[----:B01----:R-:W-:Y:S05]  /*35d0*/  ENDCOLLECTIVE ;  /* 0x000000000000791b */ /* 0x003fea0003800000 */
.L_x_1565:
[----:B------:R-:W-:-:S05]  /*35e0*/  FADD.FTZ R81, R80, R81 ;  /* 0x0000005150517221 */ /* 0x000fca0000010000 */
[----:B------:R-:W-:Y:S01]  /*35f0*/  MOV R86, R81 ;  /* 0x0000005100567202 */ /* 0x000fe20000000f00 */
[----:B------:R-:W-:Y:S02]  /*3600*/  HFMA2 R85, -RZ, RZ, 0, 4.76837158203125e-07 ;  /* 0x00000008ff557431 */ /* 0x000fe400000001ff */
[----:B------:R-:W-:-:S07]  /*3610*/  IMAD.MOV.U32 R82, RZ, RZ, R84 ;  /* 0x000000ffff527224 */ /* 0x000fce00078e0054 */
[----:B------:R-:W-:Y:S05]  /*3620*/  WARPSYNC.COLLECTIVE R83, `(.L_x_1566) ;  /* 0x0000000053087348 */ /* 0x000fea0003c00000 */
[----:B------:R0:W1:Y:S02]  /*3630*/  SHFL.BFLY P4, R84, R86, R85, R88 ;  /* 0x0c00005556547389 */ /* 0x0000640000080058 */
[----:B01----:R-:W-:Y:S05]  /*3640*/  ENDCOLLECTIVE ;  /* 0x000000000000791b */ /* 0x003fea0003800000 */
.L_x_1566:
[----:B------:R-:W-:-:S05]  /*3650*/  FADD.FTZ R82, R79, R82 ;  /* 0x000000524f527221 */ /* 0x000fca0000010000 */
[----:B------:R-:W-:Y:S02]  /*3660*/  MOV R86, R82 ;  /* 0x0000005200567202 */ /* 0x000fe40000000f00 */
[----:B------:R-:W-:-:S07]  /*3670*/  MOV R70, R84 ;  /* 0x0000005400467202 */ /* 0x000fce0000000f00 */
[----:B------:R-:W-:Y:S05]  /*3680*/  WARPSYNC.COLLECTIVE R83, `(.L_x_1567) ;  /* 0x0000000053087348 */ /* 0x000fea0003c00000 */
[----:B------:R0:W1:Y:S02]  /*3690*/  SHFL.BFLY P4, R84, R86, R85, R88 ;  /* 0x0c00005556547389 */ /* 0x0000640000080058 */
[----:B01----:R-:W-:Y:S05]  /*36a0*/  ENDCOLLECTIVE ;  /* 0x000000000000791b */ /* 0x003fea0003800000 */
.L_x_1567:
[----:B------:R-:W-:-:S05]  /*36b0*/  FADD.FTZ R70, R81, R70 ;  /* 0x0000004651467221 */ /* 0x000fca0000010000 */
[----:B------:R-:W-:Y:S01]  /*36c0*/  MOV R86, R70 ;  /* 0x0000004600567202 */ /* 0x000fe20000000f00 */
[----:B------:R-:W-:Y:S01]  /*36d0*/  HFMA2 R85, -RZ, RZ, 0, 9.5367431640625e-07 ;  /* 0x00000010ff557431 */ /* 0x000fe200000001ff */
[----:B------:R-:W-:-:S07]  /*36e0*/  MOV R71, R84 ;  /* 0x0000005400477202 */ /* 0x000fce0000000f00 */
[----:B------:R-:W-:Y:S05]  /*36f0*/  WARPSYNC.COLLECTIVE R83, `(.L_x_1568) ;  /* 0x0000000053087348 */ /* 0x000fea0003c00000 */
[----:B------:R0:W1:Y:S02]  /*3700*/  SHFL.BFLY P4, R84, R86, R85, R88 ;  /* 0x0c00005556547389 */ /* 0x0000640000080058 */
[----:B01----:R-:W-:Y:S05]  /*3710*/  ENDCOLLECTIVE ;  /* 0x000000000000791b */ /* 0x003fea0003800000 */
.L_x_1568:
[----:B------:R-:W-:-:S05]  /*3720*/  FADD.FTZ R71, R82, R71 ;  /* 0x0000004752477221 */ /* 0x000fca0000010000 */
[----:B------:R-:W-:Y:S02]  /*3730*/  MOV R86, R71 ;  /* 0x0000004700567202 */ /* 0x000fe40000000f00 */
[----:B------:R-:W-:-:S07]  /*3740*/  MOV R73, R84 ;  /* 0x0000005400497202 */ /* 0x000fce0000000f00 */
[----:B------:R-:W-:Y:S05]  /*3750*/  WARPSYNC.COLLECTIVE R83, `(.L_x_1569) ;  /* 0x0000000053087348 */ /* 0x000fea0003c00000 */
[----:B------:R0:W1:Y:S02]  /*3760*/  SHFL.BFLY P4, R84, R86, R85, R88 ;  /* 0x0c00005556547389 */ /* 0x0000640000080058 */
[----:B01----:R-:W-:Y:S05]  /*3770*/  ENDCOLLECTIVE ;  /* 0x000000000000791b */ /* 0x003fea0003800000 */
.L_x_1569:
[----:B------:R-:W-:Y:S01]  /*3780*/  MOV R72, R84 ;  /* 0x0000005400487202 */ /* 0x000fe20000000f00 */
[----:B------:R-:W-:Y:S06]  /*3790*/  BRA `(.L_x_1570) ;  /* 0xffffffd400107947 */ /* 0x000fec000383ffff */
.L_x_1571:
        /* <DEDUP_REMOVED lines=14> */
.L_x_2871:


//--------------------- .text._ZN10layer_norm31ln_parallel_residual_bwd_kernelINS_13Kernel_traitsI6__halfS2_fS2_fjLj256ELj1ELj4ELj1ELj16ENS_18Kernel_traits_baseILj256ES2_S2_fS2_fjLj128EEEEELb0ELb0ELb0EEEvNS_9BwdParamsE --------------------------
	.section	.text._ZN10layer_norm31ln_parallel_residual_bwd_kernelINS_13Kernel_traitsI6__halfS2_fS2_fjLj256ELj1ELj4ELj1ELj16ENS_18Kernel_traits_baseILj256ES2_S2_fS2_fjLj128EEEEELb0ELb0ELb0EEEvNS_9BwdParamsE,"ax",@progbits
	.align	128
        .global         _ZN10layer_norm31ln_parallel_residual_bwd_kernelINS_13Kernel_traitsI6__halfS2_fS2_fjLj256ELj1ELj4ELj1ELj16ENS_18Kernel_traits_baseILj256ES2_S2_fS2_fjLj128EEEEELb0ELb0ELb0EEEvNS_9BwdParamsE
        .type           _ZN10layer_norm31ln_parallel_residual_bwd_kernelINS_13Kernel_traitsI6__halfS2_fS2_fjLj256ELj1ELj4ELj1ELj16ENS_18Kernel_traits_baseILj256ES2_S2_fS2_fjLj128EEEEELb0ELb0ELb0EEEvNS_9BwdParamsE,@function
        .size           _ZN10layer_norm31ln_parallel_residual_bwd_kernelINS_13Kernel_traitsI6__halfS2_fS2_fjLj256ELj1ELj4ELj1ELj16ENS_18Kernel_traits_baseILj256ES2_S2_fS2_fjLj128EEEEELb0ELb0ELb0EEEvNS_9BwdParamsE,(.L_x_2872 - _ZN10layer_norm31ln_parallel_residual_bwd_kernelINS_13Kernel_traitsI6__halfS2_fS2_fjLj256ELj1ELj4ELj1ELj16ENS_18Kernel_traits_baseILj256ES2_S2_fS2_fjLj128EEEEELb0ELb0ELb0EEEvNS_9BwdParamsE)
        .other          _ZN10layer_norm31ln_parallel_residual_bwd_kernelINS_13Kernel_traitsI6__halfS2_fS2_fjLj256ELj1ELj4ELj1ELj16ENS_18Kernel_traits_baseILj256ES2_S2_fS2_fjLj128EEEEELb0ELb0ELb0EEEvNS_9BwdParamsE,@"STO_CUDA_ENTRY STV_DEFAULT"
_ZN10layer_norm31ln_parallel_residual_bwd_kernelINS_13Kernel_traitsI6__halfS2_fS2_fjLj256ELj1ELj4ELj1ELj16ENS_18Kernel_traits_baseILj256ES2_S2_fS2_fjLj128EEEEELb0ELb0ELb0EEEvNS_9BwdParamsE:
.text._ZN10layer_norm31ln_parallel_residual_bwd_kernelINS_13Kernel_traitsI6__halfS2_fS2_fjLj256ELj1ELj4ELj1ELj16ENS_18Kernel_traits_baseILj256ES2_S2_fS2_fjLj128EEEEELb0ELb0ELb0EEEvNS_9BwdParamsE:
        /* <DEDUP_REMOVED lines=23> */
[----:B------:R2:W5:Y:S01]  /*0170*/  @P2 LDG.E.128 R20, desc[UR10][R8.64] ;  /* 0x0000000a08142981 */ /* 0x000562000c1e1d00 */
[----:B------:R-:W3:Y:S01]  /*0180*/  S2UR UR4, SR_CTAID.X ;  /* 0x00000000000479c3 */ /* 0x000ee20000002500 */
[----:B------:R-:W-:Y:S01]  /*0190*/  SHF.R.U32.HI R5, RZ, 0x5, R5 ;  /* 0x00000005ff057819 */ /* 0x000fe20000011605 */
[----:B------:R-:W-:Y:S01]  /*01a0*/  BSSY B0, `(.L_x_1572) ;  /* 0x00001e8000007945 */ /* 0x000fe20003800000 */
        /* <DEDUP_REMOVED lines=15> */
[----:B------:R-:W-:Y:S01]  /*02a0*/  CS2R R44, SRZ ;  /* 0x00000000002c7805 */ /* 0x000fe2000001ff00 */
[----:B---3--:R-:W-:-:S06]  /*02b0*/  USHF.L.U32 UR4, UR4, 0x2, URZ ;  /* 0x0000000204047899 */ /* 0x008fcc00080006ff */
[----:B------:R-:W-:-:S04]  /*02c0*/  LOP3.LUT R5, R5, UR4, RZ, 0xfc, !PT ;  /* 0x0000000405057c12 */ /* 0x000fc8000f8efcff */
[----:B----4-:R-:W-:-:S13]  /*02d0*/  ISETP.GE.AND P0, PT, R5, UR5, PT ;  /* 0x0000000505007c0c */ /* 0x010fda000bf06270 */
[----:B012---:R-:W-:Y:S05]  /*02e0*/  @P0 BRA `(.L_x_1573) ;  /* 0x0000001c004c0947 */ /* 0x007fea0003800000 */
[----:B------:R-:W-:-:S07]  /*02f0*/  HFMA2 R32, -RZ, RZ, 0, 0 ;  /* 0x00000000ff207431 */ /* 0x000fce00000001ff */
.L_x_1587:
[----:B0-----:R-:W0:Y:S01]  /*0300*/  LDC.64 R6, c[0x0][0x3c8] ;  /* 0x0000f200ff067b82 */ /* 0x001e220000000a00 */
[----:B------:R-:W-:Y:S01]  /*0310*/  MOV R0, UR24 ;  /* 0x0000001800007c02 */ /* 0x000fe20008000f00 */
[----:B0-2---:R-:W-:-:S04]  /*0320*/  IMAD.WIDE R70, R5, 0x4, R6 ;  /* 0x0000000405467825 */ /* 0x005fc800078e0206 */
[----:B------:R-:W-:Y:S01]  /*0330*/  IMAD R6, R5, R0, RZ ;  /* 0x0000000005067224 */ /* 0x000fe200078e02ff */
[----:B------:R-:W-:Y:S01]  /*0340*/  BSSY.RECONVERGENT B1, `(.L_x_1574) ;  /* 0x000008d000017945 */ /* 0x000fe20003800200 */
[----:B-----5:R0:W5:Y:S01]  /*0350*/  LDG.E R7, desc[UR10][R70.64] ;  /* 0x0000000a46077981 */ /* 0x020162000c1e1900 */
[----:B------:R-:W-:Y:S02]  /*0360*/  MOV R74, RZ ;  /* 0x000000ff004a7202 */ /* 0x000fe40000000f00 */
[----:B-1----:R-:W-:-:S04]  /*0370*/  SHF.R.S32.HI R69, RZ, 0x1f, R6 ;  /* 0x0000001fff457819 */ /* 0x002fc80000011406 */
[----:B------:R-:W-:Y:S02]  /*0380*/  LEA.HI R75, R69, R6, RZ, 0x3 ;  /* 0x00000006454b7211 */ /* 0x000fe400078f18ff */
[----:B------:R-:W1:Y:S01]  /*0390*/  LDC.64 R68, c[0x0][0x3c0] ;  /* 0x0000f000ff447b82 */ /* 0x000e620000000a00 */
[----:B0-----:R-:W-:Y:S02]  /*03a0*/  MOV R71, RZ ;  /* 0x000000ff00477202 */ /* 0x001fe40000000f00 */
[----:B------:R-:W-:Y:S01]  /*03b0*/  LEA.HI.SX32 R6, R75, R2, 0x1d ;  /* 0x000000024b067211 */ /* 0x000fe200078feaff */
[----:B------:R-:W-:Y:S06]  /*03c0*/  @!P2 BRA `(.L_x_1575) ;  /* 0x000000080010a947 */ /* 0x000fec0003800000 */
[----:B------:R-:W0:Y:S01]  /*03d0*/  LDC.64 R86, c[0x0][0x3a8] ;  /* 0x0000ea00ff567b82 */ /* 0x000e220000000a00 */
[----:B-1----:R-:W-:-:S05]  /*03e0*/  IMAD.WIDE R84, R5, 0x4, R68 ;  /* 0x0000000405547825 */ /* 0x002fca00078e0244 */
[----:B------:R-:W2:Y:S02]  /*03f0*/  LDG.E R3, desc[UR10][R84.64] ;  /* 0x0000000a54037981 */ /* 0x000ea4000c1e1900 */
[----:B------:R-:W1:Y:S08]  /*0400*/  LDC.64 R70, c[0x0][0x430] ;  /* 0x00010c00ff467b82 */ /* 0x000e700000000a00 */
[----:B------:R-:W3:Y:S01]  /*0410*/  LDC.64 R72, c[0x0][0x428] ;  /* 0x00010a00ff487b82 */ /* 0x000ee20000000a00 */
[----:B0-----:R-:W-:-:S05]  /*0420*/  IMAD.WIDE.U32 R86, R6, 0x20, R86 ;  /* 0x0000002006567825 */ /* 0x001fca00078e0056 */
[----:B------:R-:W4:Y:S01]  /*0430*/  LDG.E.128 R76, desc[UR10][R86.64] ;  /* 0x0000000a564c7981 */ /* 0x000f22000c1e1d00 */
[----:B-1----:R-:W-:-:S03]  /*0440*/  IMAD.WIDE.U32 R68, R6, 0x10, R70 ;  /* 0x0000001006447825 */ /* 0x002fc600078e0046 */
[----:B------:R-:W4:Y:S04]  /*0450*/  LDG.E.128 R80, desc[UR10][R86.64+0x10] ;  /* 0x0000100a56507981 */ /* 0x000f28000c1e1d00 */
[----:B------:R-:W4:Y:S01]  /*0460*/  LDG.E.128 R68, desc[UR10][R68.64] ;  /* 0x0000000a44447981 */ /* 0x000f22000c1e1d00 */
[----:B---3--:R-:W-:-:S06]  /*0470*/  IMAD.WIDE.U32 R72, R6, 0x10, R72 ;  /* 0x0000001006487825 */ /* 0x008fcc00078e0048 */
[----:B------:R-:W3:Y:S01]  /*0480*/  LDG.E.128 R72, desc[UR10][R72.64] ;  /* 0x0000000a48487981 */ /* 0x000ee2000c1e1d00 */
[----:B------:R-:W-:-:S04]  /*0490*/  ISETP.NE.U32.AND P0, PT, RZ, UR12, PT ;  /* 0x0000000cff007c0c */ /* 0x000fc8000bf05070 */
[----:B------:R-:W-:-:S13]  /*04a0*/  ISETP.NE.AND.EX P0, PT, RZ, UR13, PT, P0 ;  /* 0x0000000dff007c0c */ /* 0x000fda000bf05300 */
[----:B------:R-:W0:Y:S02]  /*04b0*/  @P0 LDC.64 R90, c[0x0][0x438] ;  /* 0x00010e00ff5a0b82 */ /* 0x000e240000000a00 */
[----:B0-----:R-:W-:-:S05]  /*04c0*/  @P0 IMAD.WIDE.U32 R90, R6, 0x20, R90 ;  /* 0x00000020065a0825 */ /* 0x001fca00078e005a */
[----:B------:R-:W5:Y:S04]  /*04d0*/  @P0 LDG.E.128 R12, desc[UR10][R90.64] ;  /* 0x0000000a5a0c0981 */ /* 0x000f68000c1e1d00 */
[----:B------:R0:W5:Y:S01]  /*04e0*/  @P0 LDG.E.128 R8, desc[UR10][R90.64+0x10] ;  /* 0x0000100a5a080981 */ /* 0x000162000c1e1d00 */
[----:B------:R-:W-:Y:S01]  /*04f0*/  ISETP.NE.AND P0, PT, RZ, UR14, PT ;  /* 0x0000000eff007c0c */ /* 0x000fe2000bf05270 */
[----:B------:R-:W-:-:S03]  /*0500*/  HADD2.F32 R89, -RZ, R19.H1_H1 ;  /* 0x30000013ff597230 */ /* 0x000fc60000004100 */
[----:B--2---:R-:W-:-:S05]  /*0510*/  FSEL R3, R3, RZ, !P0 ;  /* 0x000000ff03037208 */ /* 0x004fca0004000000 */
[--C-:B----4-:R-:W-:Y:S01]  /*0520*/  FADD.FTZ R92, R78, -R3.reuse ;  /* 0x800000034e5c7221 */ /* 0x110fe20000010000 */
[----:B------:R-:W-:Y:S02]  /*0530*/  HADD2.F32 R78, -RZ, R20.H0_H0 ;  /* 0x20000014ff4e7230 */ /* 0x000fe40000004100 */
[--C-:B------:R-:W-:Y:S01]  /*0540*/  FADD.FTZ R76, R76, -R3.reuse ;  /* 0x800000034c4c7221 */ /* 0x100fe20000010000 */
[--C-:B------:R-:W-:Y:S01]  /*0550*/  FADD.FTZ R84, R79, -R3.reuse ;  /* 0x800000034f547221 */ /* 0x100fe20000010000 */
[--C-:B------:R-:W-:Y:S01]  /*0560*/  FADD.FTZ R88, R81, -R3.reuse ;  /* 0x8000000351587221 */ /* 0x100fe20000010000 */
[----:B------:R-:W-:Y:S02]  /*0570*/  HADD2.F32 R85, -RZ, R68.H0_H0 ;  /* 0x20000044ff557230 */ /* 0x000fe40000004100 */
[--C-:B------:R-:W-:Y:S01]  /*0580*/  FADD.FTZ R77, R77, -R3.reuse ;  /* 0x800000034d4d7221 */ /* 0x100fe20000010000 */
[--C-:B------:R-:W-:Y:S01]  /*0590*/  FADD.FTZ R86, R80, -R3.reuse ;  /* 0x8000000350567221 */ /* 0x100fe20000010000 */
[--C-:B------:R-:W-:Y:S01]  /*05a0*/  FADD.FTZ R82, R82, -R3.reuse ;  /* 0x8000000352527221 */ /* 0x100fe20000010000 */
[----:B0-----:R-:W-:Y:S01]  /*05b0*/  FADD.FTZ R90, R83, -R3 ;  /* 0x80000003535a7221 */ /* 0x001fe20000010000 */
[----:B------:R-:W-:Y:S01]  /*05c0*/  FMUL.FTZ R81, R78, R85 ;  /* 0x000000554e517220 */ /* 0x000fe20000410000 */
[----:B------:R-:W-:-:S02]  /*05d0*/  HADD2.F32 R78, -RZ, R16.H0_H0 ;  /* 0x20000010ff4e7230 */ /* 0x000fc40000004100 */
[----:B-----5:R-:W-:Y:S01]  /*05e0*/  FMUL.FTZ R3, R7, R76 ;  /* 0x0000004c07037220 */ /* 0x020fe20000410000 */
[----:B---3--:R-:W-:-:S05]  /*05f0*/  HADD2.F32 R79, -RZ, R72.H0_H0 ;  /* 0x20000048ff4f7230 */ /* 0x008fca0000004100 */
[-C--:B------:R-:W-:Y:S01]  /*0600*/  FFMA.FTZ R76, R78, R79.reuse, R81 ;  /* 0x0000004f4e4c7223 */ /* 0x080fe20000010051 */
[----:B------:R-:W-:Y:S01]  /*0610*/  FADD.FTZ R56, R56, R79 ;  /* 0x0000004f38387221 */ /* 0x000fe20000010000 */
[----:B------:R-:W-:Y:S01]  /*0620*/  FFMA.FTZ R44, R3, R79, R44 ;  /* 0x0000004f032c7223 */ /* 0x000fe2000001002c */
[----:B------:R-:W-:Y:S02]  /*0630*/  HADD2.F32 R79, -RZ, R68.H1_H1 ;  /* 0x30000044ff4f7230 */ /* 0x000fe40000004100 */
[----:B------:R-:W-:Y:S02]  /*0640*/  HADD2.F32 R68, -RZ, R20.H1_H1 ;  /* 0x30000014ff447230 */ /* 0x000fe40000004100 */
[----:B------:R-:W-:Y:S02]  /*0650*/  HADD2.F32 R72, -RZ, R72.H1_H1 ;  /* 0x30000048ff487230 */ /* 0x000fe40000004100 */
[----:B------:R-:W-:Y:S02]  /*0660*/  HADD2.F32 R78, -RZ, R16.H1_H1 ;  /* 0x30000010ff4e7230 */ /* 0x000fe40000004100 */
[----:B------:R-:W-:Y:S01]  /*0670*/  FMUL.FTZ R81, R68, R79 ;  /* 0x0000004f44517220 */ /* 0x000fe20000410000 */
[----:B------:R-:W-:Y:S01]  /*0680*/  FMUL.FTZ R80, R7, R77 ;  /* 0x0000004d07507220 */ /* 0x000fe20000410000 */
[----:B------:R-:W-:-:S02]  /*0690*/  HADD2.F32 R68, -RZ, R21.H0_H0 ;  /* 0x20000015ff447230 */ /* 0x000fc40000004100 */
[----:B------:R-:W-:Y:S01]  /*06a0*/  FMUL.FTZ R77, R7, R92 ;  /* 0x0000005c074d7220 */ /* 0x000fe20000410000 */
[----:B------:R-:W-:Y:S01]  /*06b0*/  FFMA.FTZ R78, R78, R72, R81 ;  /* 0x000000484e4e7223 */ /* 0x000fe20000010051 */
[--C-:B------:R-:W-:Y:S02]  /*06c0*/  HADD2.F32 R81, -RZ, R69.reuse.H0_H0 ;  /* 0x20000045ff517230 */ /* 0x100fe40000004100 */
[----:B------:R-:W-:Y:S02]  /*06d0*/  HADD2.F32 R92, -RZ, R69.H1_H1 ;  /* 0x30000045ff5c7230 */ /* 0x000fe40000004100 */
[----:B------:R-:W-:Y:S02]  /*06e0*/  HADD2.F32 R69, -RZ, R21.H1_H1 ;  /* 0x30000015ff457230 */ /* 0x000fe40000004100 */
[-C--:B------:R-:W-:Y:S01]  /*06f0*/  FMUL.FTZ R83, R68, R81.reuse ;  /* 0x0000005144537220 */ /* 0x080fe20000410000 */
[----:B------:R-:W-:Y:S01]  /*0700*/  FADD.FTZ R54, R54, R81 ;  /* 0x0000005136367221 */ /* 0x000fe20000010000 */
[----:B------:R-:W-:Y:S01]  /*0710*/  FFMA.FTZ R34, R77, R81, R34 ;  /* 0x000000514d227223 */ /* 0x000fe20000010022 */
[----:B------:R-:W-:-:S02]  /*0720*/  HADD2.F32 R68, -RZ, R73.H1_H1 ;  /* 0x30000049ff447230 */ /* 0x000fc40000004100 */
[----:B------:R-:W-:Y:S01]  /*0730*/  FMUL.FTZ R69, R69, R92 ;  /* 0x0000005c45457220 */ /* 0x000fe20000410000 */
[----:B------:R-:W-:Y:S02]  /*0740*/  HADD2.F32 R81, -RZ, R17.H1_H1 ;  /* 0x30000011ff517230 */ /* 0x000fe40000004100 */
[----:B------:R-:W-:Y:S01]  /*0750*/  FMUL.FTZ R84, R7, R84 ;  /* 0x0000005407547220 */ /* 0x000fe20000410000 */
[----:B------:R-:W-:Y:S01]  /*0760*/  FADD.FTZ R57, R57, R72 ;  /* 0x0000004839397221 */ /* 0x000fe20000010000 */
[----:B------:R-:W-:Y:S01]  /*0770*/  FADD.FTZ R59, R59, R68 ;  /* 0x000000443b3b7221 */ /* 0x000fe20000010000 */
[----:B------:R-:W-:Y:S01]  /*0780*/  FFMA.FTZ R45, R80, R72, R45 ;  /* 0x00000048502d7223 */ /* 0x000fe2000001002d */
[-C--:B------:R-:W-:Y:S01]  /*0790*/  FFMA.FTZ R81, R81, R68.reuse, R69 ;  /* 0x0000004451517223 */ /* 0x080fe20000010045 */
[----:B------:R-:W-:Y:S01]  /*07a0*/  FFMA.FTZ R47, R84, R68, R47 ;  /* 0x00000044542f7223 */ /* 0x000fe2000001002f */
[----:B------:R-:W-:Y:S01]  /*07b0*/  FADD.FTZ R53, R53, R79 ;  /* 0x0000004f35357221 */ /* 0x000fe20000010000 */
[----:B------:R-:W-:Y:S01]  /*07c0*/  FFMA.FTZ R33, R80, R79, R33 ;  /* 0x0000004f50217223 */ /* 0x000fe20000010021 */
[----:B------:R-:W-:-:S02]  /*07d0*/  HADD2.F32 R68, -RZ, R22.H0_H0 ;  /* 0x20000016ff447230 */ /* 0x000fc40000004100 */
[----:B------:R-:W-:Y:S02]  /*07e0*/  HADD2.F32 R69, -RZ, R70.H0_H0 ;  /* 0x20000046ff457230 */ /* 0x000fe40000004100 */
[----:B------:R-:W-:Y:S02]  /*07f0*/  HADD2.F32 R72, -RZ, R17.H0_H0 ;  /* 0x20000011ff487230 */ /* 0x000fe40000004100 */
[----:B------:R-:W-:Y:S02]  /*0800*/  HADD2.F32 R79, -RZ, R73.H0_H0 ;  /* 0x20000049ff4f7230 */ /* 0x000fe40000004100 */
[----:B------:R-:W-:Y:S01]  /*0810*/  FADD.FTZ R55, R55, R92 ;  /* 0x0000005c37377221 */ /* 0x000fe20000010000 */
[----:B------:R-:W-:Y:S01]  /*0820*/  FFMA.FTZ R35, R84, R92, R35 ;  /* 0x0000005c54237223 */ /* 0x000fe20000010023 */
[----:B------:R-:W-:Y:S01]  /*0830*/  FMUL.FTZ R92, R68, R69 ;  /* 0x00000045445c7220 */ /* 0x000fe20000410000 */
[----:B------:R-:W-:Y:S02]  /*0840*/  HADD2.F32 R73, -RZ, R18.H0_H0 ;  /* 0x20000012ff497230 */ /* 0x000fe40000004100 */
[-C--:B------:R-:W-:Y:S01]  /*0850*/  FFMA.FTZ R72, R72, R79.reuse, R83 ;  /* 0x0000004f48487223 */ /* 0x080fe20000010053 */
[----:B------:R-:W-:Y:S01]  /*0860*/  FADD.FTZ R58, R58, R79 ;  /* 0x0000004f3a3a7221 */ /* 0x000fe20000010000 */
[----:B------:R-:W-:Y:S01]  /*0870*/  FFMA.FTZ R46, R77, R79, R46 ;  /* 0x0000004f4d2e7223 */ /* 0x000fe2000001002e */
[----:B------:R-:W-:-:S02]  /*0880*/  HADD2.F32 R68, -RZ, R74.H0_H0 ;  /* 0x2000004aff447230 */ /* 0x000fc40000004100 */
[----:B------:R-:W-:Y:S01]  /*0890*/  FMUL.FTZ R79, R7, R86 ;  /* 0x00000056074f7220 */ /* 0x000fe20000410000 */
[----:B------:R-:W-:Y:S02]  /*08a0*/  HADD2.F32 R70, -RZ, R70.H1_H1 ;  /* 0x30000046ff467230 */ /* 0x000fe40000004100 */
[-C--:B------:R-:W-:Y:S01]  /*08b0*/  FFMA.FTZ R73, R73, R68.reuse, R92 ;  /* 0x0000004449497223 */ /* 0x080fe2000001005c */
[----:B------:R-:W-:Y:S01]  /*08c0*/  FADD.FTZ R60, R60, R68 ;  /* 0x000000443c3c7221 */ /* 0x000fe20000010000 */
[C---:B------:R-:W-:Y:S01]  /*08d0*/  FFMA.FTZ R40, R79.reuse, R68, R40 ;  /* 0x000000444f287223 */ /* 0x040fe20000010028 */
[----:B------:R-:W-:Y:S02]  /*08e0*/  HADD2.F32 R68, -RZ, R22.H1_H1 ;  /* 0x30000016ff447230 */ /* 0x000fe40000004100 */
[----:B------:R-:W-:Y:S01]  /*08f0*/  FADD.FTZ R48, R48, R69 ;  /* 0x0000004530307221 */ /* 0x000fe20000010000 */
[----:B------:R-:W-:Y:S01]  /*0900*/  FFMA.FTZ R36, R79, R69, R36 ;  /* 0x000000454f247223 */ /* 0x000fe20000010024 */
[----:B------:R-:W-:-:S02]  /*0910*/  HADD2.F32 R74, -RZ, R74.H1_H1 ;  /* 0x3000004aff4a7230 */ /* 0x000fc40000004100 */
[----:B------:R-:W-:Y:S02]  /*0920*/  HADD2.F32 R86, -RZ, R18.H1_H1 ;  /* 0x30000012ff567230 */ /* 0x000fe40000004100 */
[----:B------:R-:W-:Y:S01]  /*0930*/  FMUL.FTZ R69, R68, R70 ;  /* 0x0000004644457220 */ /* 0x000fe20000410000 */
[----:B------:R-:W-:Y:S01]  /*0940*/  FMUL.FTZ R88, R7, R88 ;  /* 0x0000005807587220 */ /* 0x000fe20000410000 */
[----:B------:R-:W-:Y:S02]  /*0950*/  HADD2.F32 R68, -RZ, R23.H0_H0 ;  /* 0x20000017ff447230 */ /* 0x000fe40000004100 */
[----:B------:R-:W-:Y:S01]  /*0960*/  FFMA.FTZ R86, R86, R74, R69 ;  /* 0x0000004a56567223 */ /* 0x000fe20000010045 */
[----:B------:R-:W-:Y:S02]  /*0970*/  HADD2.F32 R69, -RZ, R71.H0_H0 ;  /* 0x20000047ff457230 */ /* 0x000fe40000004100 */
[----:B------:R-:W-:Y:S01]  /*0980*/  FADD.FTZ R49, R49, R70 ;  /* 0x0000004631317221 */ /* 0x000fe20000010000 */
[----:B------:R-:W-:Y:S01]  /*0990*/  FFMA.FTZ R37, R88, R70, R37 ;  /* 0x0000004658257223 */ /* 0x000fe20000010025 */
[----:B------:R-:W-:Y:S01]  /*09a0*/  FADD.FTZ R52, R52, R85 ;  /* 0x0000005534347221 */ /* 0x000fe20000010000 */
[----:B------:R-:W-:Y:S01]  /*09b0*/  FFMA.FTZ R32, R3, R85, R32 ;  /* 0x0000005503207223 */ /* 0x000fe20000010020 */
[----:B------:R-:W-:Y:S01]  /*09c0*/  FMUL.FTZ R70, R68, R69 ;  /* 0x0000004544467220 */ /* 0x000fe20000410000 */
[----:B------:R-:W-:-:S02]  /*09d0*/  HADD2.F32 R85, -RZ, R19.H0_H0 ;  /* 0x20000013ff557230 */ /* 0x000fc40000004100 */
[----:B------:R-:W-:Y:S01]  /*09e0*/  FMUL.FTZ R87, R7, R82 ;  /* 0x0000005207577220 */ /* 0x000fe20000410000 */
[----:B------:R-:W-:Y:S02]  /*09f0*/  HADD2.F32 R68, -RZ, R75.H0_H0 ;  /* 0x2000004bff447230 */ /* 0x000fe40000004100 */
[----:B------:R-:W-:Y:S01]  /*0a00*/  FADD.FTZ R50, R50, R69 ;  /* 0x0000004532327221 */ /* 0x000fe20000010000 */
[----:B------:R-:W-:Y:S01]  /*0a10*/  FFMA.FTZ R38, R87, R69, R38 ;  /* 0x0000004557267223 */ /* 0x000fe20000010026 */
[----:B------:R-:W-:Y:S02]  /*0a20*/  HADD2.F32 R69, -RZ, R23.H1_H1 ;  /* 0x30000017ff457230 */ /* 0x000fe40000004100 */
[----:B------:R-:W-:Y:S01]  /*0a30*/  FFMA.FTZ R85, R85, R68, R70 ;  /* 0x0000004455557223 */ /* 0x000fe20000010046 */
[----:B------:R-:W-:Y:S02]  /*0a40*/  HADD2.F32 R70, -RZ, R71.H1_H1 ;  /* 0x30000047ff467230 */ /* 0x000fe40000004100 */
[----:B------:R-:W-:Y:S01]  /*0a50*/  FADD.FTZ R61, R61, R74 ;  /* 0x0000004a3d3d7221 */ /* 0x000fe20000010000 */
[----:B------:R-:W-:Y:S01]  /*0a60*/  FFMA.FTZ R41, R88, R74, R41 ;  /* 0x0000004a58297223 */ /* 0x000fe20000010029 */
[----:B------:R-:W-:Y:S01]  /*0a70*/  FADD.FTZ R62, R62, R68 ;  /* 0x000000443e3e7221 */ /* 0x000fe20000010000 */
[----:B------:R-:W-:Y:S01]  /*0a80*/  FFMA.FTZ R42, R87, R68, R42 ;  /* 0x00000044572a7223 */ /* 0x000fe2000001002a */
[----:B------:R-:W-:-:S02]  /*0a90*/  HADD2.F32 R68, -RZ, R75.H1_H1 ;  /* 0x3000004bff447230 */ /* 0x000fc40000004100 */
[----:B------:R-:W-:Y:S01]  /*0aa0*/  FMUL.FTZ R74, R69, R70 ;  /* 0x00000046454a7220 */ /* 0x000fe20000410000 */
[----:B------:R-:W-:Y:S01]  /*0ab0*/  FMUL.FTZ R90, R7, R90 ;  /* 0x0000005a075a7220 */ /* 0x000fe20000410000 */
[----:B------:R-:W-:Y:S01]  /*0ac0*/  FADD.FTZ R69, RZ, R76 ;  /* 0x0000004cff457221 */ /* 0x000fe20000010000 */
[----:B------:R-:W-:Y:S01]  /*0ad0*/  FFMA.FTZ R71, R3, R76, RZ ;  /* 0x0000004c03477223 */ /* 0x000fe200000100ff */
[-C--:B------:R-:W-:Y:S01]  /*0ae0*/  FFMA.FTZ R89, R89, R68.reuse, R74 ;  /* 0x0000004459597223 */ /* 0x080fe2000001004a */
[----:B------:R-:W-:Y:S01]  /*0af0*/  FADD.FTZ R63, R63, R68 ;  /* 0x000000443f3f7221 */ /* 0x000fe20000010000 */
        /* <DEDUP_REMOVED lines=17> */
.L_x_1575:
[----:B------:R-:W-:Y:S05]  /*0c10*/  BSYNC.RECONVERGENT B1 ;  /* 0x0000000000017941 */ /* 0x000fea0003800200 */
.L_x_1574:
        /* <DEDUP_REMOVED lines=21> */
.L_x_1601:
        /* <DEDUP_REMOVED lines=48> */
.L_x_1581:
[-CC-:B------:R-:W-:Y:S01]  /*1070*/  FFMA.FTZ R65, R3, R83.reuse, R70.reuse ;  /* 0x0000005303417223 */ /* 0x180fe20000010046 */
[-CC-:B------:R-:W-:Y:S01]  /*1080*/  FFMA.FTZ R67, R80, R83.reuse, R70.reuse ;  /* 0x0000005350437223 */ /* 0x180fe20000010046 */
[-CC-:B-1----:R-:W-:Y:S01]  /*1090*/  FFMA.FTZ R69, R77, R83.reuse, R70.reuse ;  /* 0x000000534d457223 */ /* 0x182fe20000010046 */
        /* <DEDUP_REMOVED lines=30> */
.L_x_1580:
        /* <DEDUP_REMOVED lines=13> */
[----:B-1----:R-:W-:Y:S01]  /*1350*/  FADD.FTZ R68, R78, -R27 ;  /* 0x8000001b4e447221 */ /* 0x002fe20000010000 */
        /* <DEDUP_REMOVED lines=18> */
.L_x_1583:
        /* <DEDUP_REMOVED lines=33> */
.L_x_1579:
        /* <DEDUP_REMOVED lines=32> */
[----:B------:R-:W-:-:S02]  /*1890*/  F2FP.F16.F32.PACK_AB R68, R75, R68 ;  /* 0x000000444b44723e */ /* 0x000fc400000000ff */
[----:B------:R-:W-:Y:S02]  /*18a0*/  F2FP.F16.F32.PACK_AB R70, R70, R69 ;  /* 0x000000454646723e */ /* 0x000fe400000000ff */
[----:B------:R-:W-:Y:S02]  /*18b0*/  F2FP.F16.F32.PACK_AB R71, R92, R71 ;  /* 0x000000475c47723e */ /* 0x000fe400000000ff */
[----:B------:R-:W-:Y:S01]  /*18c0*/  F2FP.F16.F32.PACK_AB R69, R91, R82 ;  /* 0x000000525b45723e */ /* 0x000fe200000000ff */
[----:B------:R-:W-:Y:S06]  /*18d0*/  BRA `(.L_x_1582) ;  /* 0x0000000400847947 */ /* 0x000fec0003800000 */
.L_x_1585:
[-CC-:B------:R-:W-:Y:S01]  /*18e0*/  FFMA.FTZ R67, R80, R83.reuse, R70.reuse ;  /* 0x0000005350437223 */ /* 0x180fe20000010046 */
[-CC-:B0-----:R-:W-:Y:S01]  /*18f0*/  FFMA.FTZ R74, R79, R83.reuse, R70.reuse ;  /* 0x000000534f4a7223 */ /* 0x181fe20000010046 */
        /* <DEDUP_REMOVED lines=31> */
.L_x_1584:
        /* <DEDUP_REMOVED lines=11> */
[----:B-1----:R-:W-:Y:S01]  /*1ba0*/  FADD.FTZ R68, R78, -R27 ;  /* 0x8000001b4e447221 */ /* 0x002fe20000010000 */
[----:B0-----:R-:W-:Y:S01]  /*1bb0*/  FADD.FTZ R74, R86, -R31 ;  /* 0x8000001f564a7221 */ /* 0x001fe20000010000 */
        /* <DEDUP_REMOVED lines=17> */
[----:B------:R-:W-:Y:S01]  /*1cd0*/  F2FP.F16.F32.PACK_AB R68, R29, R28 ;  /* 0x0000001c1d44723e */ /* 0x000fe200000000ff */
[----:B------:R-:W-:Y:S06]  /*1ce0*/  BRA `(.L_x_1582) ;  /* 0x0000000000807947 */ /* 0x000fec0003800000 */
.L_x_1586:
        /* <DEDUP_REMOVED lines=9> */
[----:B-1----:R-:W-:Y:S01]  /*1d80*/  FADD.FTZ R68, R86, -R31 ;  /* 0x8000001f56447221 */ /* 0x002fe20000010000 */
        /* <DEDUP_REMOVED lines=21> */
[----:B------:R-:W-:-:S07]  /*1ee0*/  MOV R64, R68 ;  /* 0x0000004400407202 */ /* 0x000fce0000000f00 */
.L_x_1582:
[----:B------:R-:W-:Y:S02]  /*1ef0*/  ISETP.NE.U32.AND P0, PT, RZ, UR4, PT ;  /* 0x00000004ff007c0c */ /* 0x000fe4000bf05070 */
[----:B------:R-:W-:Y:S02]  /*1f00*/  ISETP.NE.U32.AND P1, PT, RZ, UR6, PT ;  /* 0x00000006ff007c0c */ /* 0x000fe4000bf25070 */
[----:B------:R-:W-:Y:S02]  /*1f10*/  ISETP.NE.AND.EX P0, PT, RZ, UR5, PT, P0 ;  /* 0x00000005ff007c0c */ /* 0x000fe4000bf05300 */
[----:B------:R-:W-:-:S11]  /*1f20*/  ISETP.NE.AND.EX P1, PT, RZ, UR7, PT, P1 ;  /* 0x00000007ff007c0c */ /* 0x000fd6000bf25310 */
[----:B0-----:R-:W0:Y:S08]  /*1f30*/  @P0 LDC.64 R74, c[0x0][0x478] ;  /* 0x00011e00ff4a0b82 */ /* 0x001e300000000a00 */
        /* <DEDUP_REMOVED lines=9> */
.L_x_1578:
[----:B------:R-:W-:Y:S05]  /*1fd0*/  BSYNC.RECONVERGENT B1 ;  /* 0x0000000000017941 */ /* 0x000fea0003800200 */
.L_x_1577:
[----:B-----5:R-:W3:Y:S02]  /*1fe0*/  LDC.64 R6, c[0x0][0x380] ;  /* 0x0000e000ff067b82 */ /* 0x020ee40000000a00 */
[----:B---3--:R-:W-:-:S04]  /*1ff0*/  LEA R5, R6, R5, 0x2 ;  /* 0x0000000506057211 */ /* 0x008fc800078e10ff */
[----:B------:R-:W-:-:S13]  /*2000*/  ISETP.GE.AND P0, PT, R5, R7, PT ;  /* 0x000000070500720c */ /* 0x000fda0003f06270 */
[----:B------:R-:W-:Y:S05]  /*2010*/  @!P0 BRA `(.L_x_1587) ;  /* 0xffffffe000b88947 */ /* 0x000fea000383ffff */
.L_x_1573:
[----:B------:R-:W-:Y:S05]  /*2020*/  BSYNC B0 ;  /* 0x0000000000007941 */ /* 0x000fea0003800000 */
.L_x_1572:
[----:B------:R-:W3:Y:S01]  /*2030*/  S2R R3, SR_CgaCtaId ;  /* 0x0000000000037919 */ /* 0x000ee20000008800 */
[----:B------:R-:W-:Y:S01]  /*2040*/  MOV R2, 0x400 ;  /* 0x0000040000027802 */ /* 0x000fe20000000f00 */
[----:B------:R-:W-:Y:S05]  /*2050*/  WARPSYNC.ALL ;  /* 0x0000000000007948 */ /* 0x000fea0003800000 */
[----:B--2---:R-:W2:Y:S01]  /*2060*/  S2R R29, SR_TID.X ;  /* 0x00000000001d7919 */ /* 0x004ea20000002100 */
[----:B------:R-:W4:Y:S01]  /*2070*/  S2UR UR4, SR_CTAID.X ;  /* 0x00000000000479c3 */ /* 0x000f220000002500 */
[----:B------:R-:W0:Y:S01]  /*2080*/  LDCU.128 UR16, c[0x0][0x440] ;  /* 0x00008800ff1077ac */ /* 0x000e220008000c00 */
[----:B------:R-:W-:Y:S01]  /*2090*/  BSSY.RECONVERGENT B0, `(.L_x_1588) ;  /* 0x0000079000007945 */ /* 0x000fe20003800200 */
[----:B------:R-:W1:Y:S01]  /*20a0*/  LDCU.128 UR20, c[0x0][0x450] ;  /* 0x00008a00ff1477ac */ /* 0x000e620008000c00 */
[----:B---3--:R-:W-:Y:S01]  /*20b0*/  LEA R2, R3, R2, 0x18 ;  /* 0x0000000203027211 */ /* 0x008fe200078ec0ff */
[----:B----4-:R-:W-:-:S03]  /*20c0*/  IMAD R28, R0, UR4, RZ ;  /* 0x00000004001c7c24 */ /* 0x010fc6000f8e02ff */
[CC--:B--2---:R-:W-:Y:S02]  /*20d0*/  LEA R3, R29.reuse, R2.reuse, 0x5 ;  /* 0x000000021d037211 */ /* 0x0c4fe400078e28ff */
[C---:B------:R-:W-:Y:S02]  /*20e0*/  LEA R2, R29.reuse, R2, 0x2 ;  /* 0x000000021d027211 */ /* 0x040fe400078e10ff */
[----:B------:R-:W-:Y:S01]  /*20f0*/  IADD3 R31, P0, PT, R28, R29, RZ ;  /* 0x0000001d1c1f7210 */ /* 0x000fe20007f1e0ff */
[----:B------:R-:W-:Y:S01]  /*2100*/  STS.128 [R3], R56 ;  /* 0x0000003803007388 */ /* 0x000fe20000000c00 */
[----:B------:R-:W-:-:S03]  /*2110*/  LOP3.LUT R29, R29, 0x7f, RZ, 0x3c, !PT ;  /* 0x0000007f1d1d7812 */ /* 0x000fc600078e3cff */
[----:B------:R-:W-:Y:S01]  /*2120*/  STS.128 [R3+0x10], R60 ;  /* 0x0000103c03007388 */ /* 0x000fe20000000c00 */
[----:B------:R-:W-:Y:S01]  /*2130*/  IADD3 R30, PT, PT, R29, R0, RZ ;  /* 0x000000001d1e7210 */ /* 0x000fe20007ffe0ff */
[----:B------:R-:W-:Y:S03]  /*2140*/  BAR.SYNC.DEFER_BLOCKING 0x0 ;  /* 0x0000000000007b1d */ /* 0x000fe60000010000 */
[----:B------:R-:W-:-:S03]  /*2150*/  ISETP.GE.U32.AND P1, PT, R30, 0x80, PT ;  /* 0x000000801e00780c */ /* 0x000fc60003f26070 */
[----:B------:R-:W2:Y:S04]  /*2160*/  LDS R4, [R2] ;  /* 0x0000000002047984 */ /* 0x000ea80000000800 */
[----:B------:R-:W3:Y:S04]  /*2170*/  LDS R7, [R2+0x400] ;  /* 0x0004000002077984 */ /* 0x000ee80000000800 */
[----:B------:R-:W4:Y:S04]  /*2180*/  LDS R5, [R2+0x200] ;  /* 0x0002000002057984 */ /* 0x000f280000000800 */
[----:B------:R-:W0:Y:S04]  /*2190*/  LDS R6, [R2+0x600] ;  /* 0x0006000002067984 */ /* 0x000e280000000800 */
        /* <DEDUP_REMOVED lines=9> */
[----:B------:R-:W-:Y:S01]  /*2230*/  STS.128 [R3], R44 ;  /* 0x0000002c03007388 */ /* 0x000fe20000000c00 */
[----:B-1----:R-:W-:-:S03]  /*2240*/  FADD.FTZ R4, R4, R9 ;  /* 0x0000000904047221 */ /* 0x002fc60000010000 */
        /* <DEDUP_REMOVED lines=12> */
[----:B-----5:R-:W4:Y:S04]  /*2310*/  LDS R17, [R2+0x800] ;  /* 0x0008000002117984 */ /* 0x020f280000000800 */
        /* <DEDUP_REMOVED lines=80> */
.L_x_1589:
[----:B------:R-:W-:Y:S05]  /*2820*/  BSYNC.RECONVERGENT B0 ;  /* 0x0000000000007941 */ /* 0x000fea0003800200 */
.L_x_1588:
        /* <DEDUP_REMOVED lines=15> */
.L_x_1576:
[----:B------:R-:W-:Y:S01]  /*2920*/  HFMA2 R70, -RZ, RZ, 0, 5.9604644775390625e-08 ;  /* 0x00000001ff467431 */ /* 0x000fe200000001ff */
[----:B------:R-:W-:Y:S01]  /*2930*/  BSSY B1, `(.L_x_1590) ;  /* 0x0000006000017945 */ /* 0x000fe20003800000 */
[----:B-1----:R-:W-:Y:S02]  /*2940*/  MOV R69, 0x1f ;  /* 0x0000001f00457802 */ /* 0x002fe40000000f00 */
[----:B------:R-:W-:-:S07]  /*2950*/  MOV R68, 0xffffffff ;  /* 0xffffffff00447802 */ /* 0x000fce0000000f00 */
[----:B-----5:R-:W-:Y:S05]  /*2960*/  WARPSYNC.COLLECTIVE R68, `(.L_x_1591) ;  /* 0x0000000044087348 */ /* 0x020fea0003c00000 */
[----:B------:R0:W1:Y:S02]  /*2970*/  SHFL.BFLY P0, R75, R71, R70, R69 ;  /* 0x0c000046474b7389 */ /* 0x0000640000000045 */
[----:B01---5:R-:W-:Y:S05]  /*2980*/  ENDCOLLECTIVE ;  /* 0x000000000000791b */ /* 0x023fea0003800000 */
.L_x_1591:
[----:B------:R-:W-:Y:S05]  /*2990*/  BSYNC B1 ;  /* 0x0000000000017941 */ /* 0x000fea0003800000 */
.L_x_1590:
        /* <DEDUP_REMOVED lines=8> */
.L_x_1592:
[----:B------:R-:W-:Y:S01]  /*2a20*/  MOV R71, R82 ;  /* 0x0000005200477202 */ /* 0x000fe20000000f00 */
[----:B------:R-:W-:Y:S01]  /*2a30*/  HFMA2 R70, -RZ, RZ, 0, 1.1920928955078125e-07 ;  /* 0x00000002ff467431 */ /* 0x000fe200000001ff */
[----:B------:R-:W-:-:S07]  /*2a40*/  MOV R83, R75 ;  /* 0x0000004b00537202 */ /* 0x000fce0000000f00 */
[----:B------:R-:W-:Y:S05]  /*2a50*/  WARPSYNC.COLLECTIVE R68, `(.L_x_1593) ;  /* 0x0000000044087348 */ /* 0x000fea0003c00000 */
[----:B------:R0:W1:Y:S02]  /*2a60*/  SHFL.BFLY P0, R75, R71, R70, R69 ;  /* 0x0c000046474b7389 */ /* 0x0000640000000045 */
[----:B01----:R-:W-:Y:S05]  /*2a70*/  ENDCOLLECTIVE ;  /* 0x000000000000791b */ /* 0x003fea0003800000 */
.L_x_1593:
[----:B------:R-:W-:-:S05]  /*2a80*/  FADD.FTZ R83, R83, R74 ;  /* 0x0000004a53537221 */ /* 0x000fca0000010000 */
[----:B------:R-:W-:Y:S01]  /*2a90*/  MOV R71, R83 ;  /* 0x0000005300477202 */ /* 0x000fe20000000f00 */
[----:B------:R-:W-:-:S07]  /*2aa0*/  FADD.FTZ R91, R82, R75 ;  /* 0x0000004b525b7221 */ /* 0x000fce0000010000 */
[----:B------:R-:W-:Y:S05]  /*2ab0*/  WARPSYNC.COLLECTIVE R68, `(.L_x_1594) ;  /* 0x0000000044087348 */ /* 0x000fea0003c00000 */
[----:B------:R0:W1:Y:S02]  /*2ac0*/  SHFL.BFLY P0, R75, R71, R70, R69 ;  /* 0x0c000046474b7389 */ /* 0x0000640000000045 */
[----:B01----:R-:W-:Y:S05]  /*2ad0*/  ENDCOLLECTIVE ;  /* 0x000000000000791b */ /* 0x003fea0003800000 */
.L_x_1594:
[----:B------:R-:W-:Y:S01]  /*2ae0*/  MOV R71, R91 ;  /* 0x0000005b00477202 */ /* 0x000fe20000000f00 */
[----:B------:R-:W-:Y:S01]  /*2af0*/  HFMA2 R70, -RZ, RZ, 0, 2.384185791015625e-07 ;  /* 0x00000004ff467431 */ /* 0x000fe200000001ff */
[----:B------:R-:W-:-:S07]  /*2b00*/  MOV R92, R75 ;  /* 0x0000004b005c7202 */ /* 0x000fce0000000f00 */
[----:B------:R-:W-:Y:S05]  /*2b10*/  WARPSYNC.COLLECTIVE R68, `(.L_x_1595) ;  /* 0x0000000044087348 */ /* 0x000fea0003c00000 */
[----:B------:R0:W1:Y:S02]  /*2b20*/  SHFL.BFLY P0, R75, R71, R70, R69 ;  /* 0x0c000046474b7389 */ /* 0x0000640000000045 */
[----:B01----:R-:W-:Y:S05]  /*2b30*/  ENDCOLLECTIVE ;  /* 0x000000000000791b */ /* 0x003fea0003800000 */
.L_x_1595:
[----:B------:R-:W-:-:S05]  /*2b40*/  FADD.FTZ R92, R83, R92 ;  /* 0x0000005c535c7221 */ /* 0x000fca0000010000 */
[----:B------:R-:W-:Y:S01]  /*2b50*/  MOV R71, R92 ;  /* 0x0000005c00477202 */ /* 0x000fe20000000f00 */
[----:B------:R-:W-:-:S07]  /*2b60*/  FADD.FTZ R91, R91, R75 ;  /* 0x0000004b5b5b7221 */ /* 0x000fce0000010000 */
[----:B------:R-:W-:Y:S05]  /*2b70*/  WARPSYNC.COLLECTIVE R68, `(.L_x_1596) ;  /* 0x0000000044087348 */ /* 0x000fea0003c00000 */
[----:B------:R0:W1:Y:S02]  /*2b80*/  SHFL.BFLY P0, R75, R71, R70, R69 ;  /* 0x0c000046474b7389 */ /* 0x0000640000000045 */
[----:B01----:R-:W-:Y:S05]  /*2b90*/  ENDCOLLECTIVE ;  /* 0x000000000000791b */ /* 0x003fea0003800000 */
.L_x_1596:
[----:B------:R-:W-:Y:S01]  /*2ba0*/  MOV R71, R91 ;  /* 0x0000005b00477202 */ /* 0x000fe20000000f00 */
[----:B------:R-:W-:Y:S01]  /*2bb0*/  HFMA2 R70, -RZ, RZ, 0, 4.76837158203125e-07 ;  /* 0x00000008ff467431 */ /* 0x000fe200000001ff */
[----:B------:R-:W-:-:S07]  /*2bc0*/  MOV R93, R75 ;  /* 0x0000004b005d7202 */ /* 0x000fce0000000f00 */
[----:B------:R-:W-:Y:S05]  /*2bd0*/  WARPSYNC.COLLECTIVE R68, `(.L_x_1597) ;  /* 0x0000000044087348 */ /* 0x000fea0003c00000 */
[----:B------:R0:W1:Y:S02]  /*2be0*/  SHFL.BFLY P0, R75, R71, R70, R69 ;  /* 0x0c000046474b7389 */ /* 0x0000640000000045 */
[----:B01----:R-:W-:Y:S05]  /*2bf0*/  ENDCOLLECTIVE ;  /* 0x000000000000791b */ /* 0x003fea0003800000 */
.L_x_1597:
[----:B------:R-:W-:-:S05]  /*2c00*/  FADD.FTZ R93, R92, R93 ;  /* 0x0000005d5c5d7221 */ /* 0x000fca0000010000 */
[----:B------:R-:W-:Y:S01]  /*2c10*/  MOV R71, R93 ;  /* 0x0000005d00477202 */ /* 0x000fe20000000f00 */
[----:B------:R-:W-:-:S07]  /*2c20*/  FADD.FTZ R82, R91, R75 ;  /* 0x0000004b5b527221 */ /* 0x000fce0000010000 */
[----:B------:R-:W-:Y:S05]  /*2c30*/  WARPSYNC.COLLECTIVE R68, `(.L_x_1598) ;  /* 0x0000000044087348 */ /* 0x000fea0003c00000 */
[----:B------:R0:W1:Y:S02]  /*2c40*/  SHFL.BFLY P0, R75, R71, R70, R69 ;  /* 0x0c000046474b7389 */ /* 0x0000640000000045 */
[----:B01----:R-:W-:Y:S05]  /*2c50*/  ENDCOLLECTIVE ;  /* 0x000000000000791b */ /* 0x003fea0003800000 */
.L_x_1598:
[----:B------:R-:W-:Y:S01]  /*2c60*/  MOV R71, R82 ;  /* 0x0000005200477202 */ /* 0x000fe20000000f00 */
[----:B------:R-:W-:Y:S01]  /*2c70*/  HFMA2 R70, -RZ, RZ, 0, 9.5367431640625e-07 ;  /* 0x00000010ff467431 */ /* 0x000fe200000001ff */
[----:B------:R-:W-:-:S07]  /*2c80*/  MOV R74, R75 ;  /* 0x0000004b004a7202 */ /* 0x000fce0000000f00 */
[----:B------:R-:W-:Y:S05]  /*2c90*/  WARPSYNC.COLLECTIVE R68, `(.L_x_1599) ;  /* 0x0000000044087348 */ /* 0x000fea0003c00000 */
[----:B------:R0:W1:Y:S02]  /*2ca0*/  SHFL.BFLY P0, R75, R71, R70, R69 ;  /* 0x0c000046474b7389 */ /* 0x0000640000000045 */
[----:B01----:R-:W-:Y:S05]  /*2cb0*/  ENDCOLLECTIVE ;  /* 0x000000000000791b */ /* 0x003fea0003800000 */
.L_x_1599:
[----:B------:R-:W-:-:S05]  /*2cc0*/  FADD.FTZ R74, R93, R74 ;  /* 0x0000004a5d4a7221 */ /* 0x000fca0000010000 */
[----:B------:R-:W-:Y:S02]  /*2cd0*/  MOV R71, R74 ;  /* 0x0000004a00477202 */ /* 0x000fe40000000f00 */
[----:B------:R-:W-:-:S07]  /*2ce0*/  MOV R83, R75 ;  /* 0x0000004b00537202 */ /* 0x000fce0000000f00 */
[----:B------:R-:W-:Y:S05]  /*2cf0*/  WARPSYNC.COLLECTIVE R68, `(.L_x_1600) ;  /* 0x0000000044087348 */ /* 0x000fea0003c00000 */
[----:B------:R0:W1:Y:S02]  /*2d00*/  SHFL.BFLY P0, R75, R71, R70, R69 ;  /* 0x0c000046474b7389 */ /* 0x0000640000000045 */
[----:B01----:R-:W-:Y:S05]  /*2d10*/  ENDCOLLECTIVE ;  /* 0x000000000000791b */ /* 0x003fea0003800000 */
.L_x_1600:
[----:B------:R-:W-:Y:S05]  /*2d20*/  BRA `(.L_x_1601) ;  /* 0xffffffe000107947 */ /* 0x000fea000383ffff */
.L_x_1602:
        /* <DEDUP_REMOVED lines=13> */
.L_x_2872:


//--------------------- .text._ZN10layer_norm31ln_parallel_residual_bwd_kernelINS_13Kernel_traitsI6__halfS2_fS2_fjLj256ELj1ELj4ELj1ELj16ENS_18Kernel_traits_baseILj256ES2_S2_fS2_fjLj128EEEEELb0ELb0ELb1EEEvNS_9BwdParamsE --------------------------
	.section	.text._ZN10layer_norm31ln_parallel_residual_bwd_kernelINS_13Kernel_traitsI6__halfS2_fS2_fjLj256ELj1ELj4ELj1ELj16ENS_18Kernel_traits_baseILj256ES2_S2_fS2_fjLj128EEEEELb0ELb0ELb1EEEvNS_9BwdParamsE,"ax",@progbits
	.align	128
        .global         _ZN10layer_norm31ln_parallel_residual_bwd_kernelINS_13Kernel_traitsI6__halfS2_fS2_fjLj256ELj1ELj4ELj1ELj16ENS_18Kernel_traits_baseILj256ES2_S2_fS2_fjLj128EEEEELb0ELb0ELb1EEEvNS_9BwdParamsE
        .type           _ZN10layer_norm31ln_parallel_residual_bwd_kernelINS_13Kernel_traitsI6__halfS2_fS2_fjLj256ELj1ELj4ELj1ELj16ENS_18Kernel_traits_baseILj256ES2_S2_fS2_fjLj128EEEEELb0ELb0ELb1EEEvNS_9BwdParamsE,@function
        .size           _ZN10layer_norm31ln_parallel_residual_bwd_kernelINS_13Kernel_traitsI6__halfS2_fS2_fjLj256ELj1ELj4ELj1ELj16ENS_18Kernel_traits_baseILj256ES2_S2_fS2_fjLj128EEEEELb0ELb0ELb1EEEvNS_9BwdParamsE,(.L_x_2873 - _ZN10layer_norm31ln_parallel_residual_bwd_kernelINS_13Kernel_traitsI6__halfS2_fS2_fjLj256ELj1ELj4ELj1ELj16ENS_18Kernel_traits_baseILj256ES2_S2_fS2_fjLj128EEEEELb0ELb0ELb1EEEvNS_9BwdParamsE)
        .other          _ZN10layer_norm31ln_parallel_residual_bwd_kernelINS_13Kernel_traitsI6__halfS2_fS2_fjLj256ELj1ELj4ELj1ELj16ENS_18Kernel_traits_baseILj256ES2_S2_fS2_fjLj128EEEEELb0ELb0ELb1EEEvNS_9BwdParamsE,@"STO_CUDA_ENTRY STV_DEFAULT"
_ZN10layer_norm31ln_parallel_residual_bwd_kernelINS_13Kernel_traitsI6__halfS2_fS2_fjLj256ELj1ELj4ELj1ELj16ENS_18Kernel_traits_baseILj256ES2_S2_fS2_fjLj128EEEEELb0ELb0ELb1EEEvNS_9BwdParamsE:
.text._ZN10layer_norm31ln_parallel_residual_bwd_kernelINS_13Kernel_traitsI6__halfS2_fS2_fjLj256ELj1ELj4ELj1ELj16ENS_18Kernel_traits_baseILj256ES2_S2_fS2_fjLj128EEEEELb0ELb0ELb1EEEvNS_9BwdParamsE:
        /* <DEDUP_REMOVED lines=42> */
[----:B------:R-:W-:Y:S01]  /*02a0*/  BSSY B1, `(.L_x_1605) ;  /* 0x00001d9000017945 */ /* 0x000fe20003800000 */
[----:B------:R-:W-:Y:S02]  /*02b0*/  CS2R R40, SRZ ;  /* 0x0000000000287805 */ /* 0x000fe4000001ff00 */
        /* <DEDUP_REMOVED lines=16> */
[----:B---3--:R-:W-:-:S02]  /*03c0*/  HADD2.F32 R92, -RZ, R4.H0_H0 ;  /* 0x20000004ff5c7230 */ /* 0x008fc40000004100 */
[----:B------:R-:W-:Y:S02]  /*03d0*/  HADD2.F32 R91, -RZ, R4.H1_H1 ;  /* 0x30000004ff5b7230 */ /* 0x000fe40000004100 */
[--C-:B------:R-:W-:Y:S02]  /*03e0*/  HADD2.F32 R90, -RZ, R5.reuse.H0_H0 ;  /* 0x20000005ff5a7230 */ /* 0x100fe40000004100 */
[----:B------:R-:W-:Y:S02]  /*03f0*/  HADD2.F32 R89, -RZ, R5.H1_H1 ;  /* 0x30000005ff597230 */ /* 0x000fe40000004100 */
[--C-:B------:R-:W-:Y:S02]  /*0400*/  HADD2.F32 R88, -RZ, R6.reuse.H0_H0 ;  /* 0x20000006ff587230 */ /* 0x100fe40000004100 */
[----:B------:R-:W-:Y:S02]  /*0410*/  HADD2.F32 R87, -RZ, R6.H1_H1 ;  /* 0x30000006ff577230 */ /* 0x000fe40000004100 */
[----:B------:R-:W-:-:S02]  /*0420*/  HADD2.F32 R86, -RZ, R7.H0_H0 ;  /* 0x20000007ff567230 */ /* 0x000fc40000004100 */
[----:B------:R-:W-:Y:S02]  /*0430*/  HADD2.F32 R85, -RZ, R7.H1_H1 ;  /* 0x30000007ff557230 */ /* 0x000fe40000004100 */
[--C-:B--2---:R-:W-:Y:S02]  /*0440*/  HADD2.F32 R84, -RZ, R8.reuse.H0_H0 ;  /* 0x20000008ff547230 */ /* 0x104fe40000004100 */
[----:B------:R-:W-:Y:S02]  /*0450*/  HADD2.F32 R83, -RZ, R8.H1_H1 ;  /* 0x30000008ff537230 */ /* 0x000fe40000004100 */
[--C-:B------:R-:W-:Y:S02]  /*0460*/  HADD2.F32 R82, -RZ, R9.reuse.H0_H0 ;  /* 0x20000009ff527230 */ /* 0x100fe40000004100 */
[----:B------:R-:W-:Y:S02]  /*0470*/  HADD2.F32 R81, -RZ, R9.H1_H1 ;  /* 0x30000009ff517230 */ /* 0x000fe40000004100 */
[----:B------:R-:W-:-:S02]  /*0480*/  HADD2.F32 R80, -RZ, R10.H0_H0 ;  /* 0x2000000aff507230 */ /* 0x000fc40000004100 */
[----:B------:R-:W-:Y:S02]  /*0490*/  HADD2.F32 R79, -RZ, R10.H1_H1 ;  /* 0x3000000aff4f7230 */ /* 0x000fe40000004100 */
[--C-:B------:R-:W-:Y:S02]  /*04a0*/  HADD2.F32 R78, -RZ, R11.reuse.H0_H0 ;  /* 0x2000000bff4e7230 */ /* 0x100fe40000004100 */
[----:B------:R-:W-:-:S07]  /*04b0*/  HADD2.F32 R76, -RZ, R11.H1_H1 ;  /* 0x3000000bff4c7230 */ /* 0x000fce0000004100 */
.L_x_1615:
        /* <DEDUP_REMOVED lines=11> */
[----:B-1----:R-:W-:-:S05]  /*0570*/  IMAD.WIDE.U32 R60, R95, 0x20, R60 ;  /* 0x000000205f3c7825 */ /* 0x002fca00078e003c */
[----:B------:R1:W4:Y:S01]  /*0580*/  LDG.E.128 R36, desc[UR10][R60.64+0x10] ;  /* 0x0000100a3c247981 */ /* 0x000322000c1e1d00 */
[----:B--2---:R-:W-:-:S06]  /*0590*/  IMAD.WIDE.U32 R28, R95, 0x10, R26 ;  /* 0x000000105f1c7825 */ /* 0x004fcc00078e001a */
[----:B------:R-:W2:Y:S01]  /*05a0*/  LDG.E.128 R28, desc[UR10][R28.64] ;  /* 0x0000000a1c1c7981 */ /* 0x000ea2000c1e1d00 */
[----:B---3--:R-:W-:-:S06]  /*05b0*/  IMAD.WIDE R68, R77, 0x4, R68 ;  /* 0x000000044d447825 */ /* 0x008fcc00078e0244 */
[----:B------:R-:W3:Y:S01]  /*05c0*/  LDG.E R69, desc[UR10][R68.64] ;  /* 0x0000000a44457981 */ /* 0x000ee2000c1e1900 */
[----:B0-----:R-:W-:-:S03]  /*05d0*/  IMAD.WIDE.U32 R32, R95, 0x10, R24 ;  /* 0x000000105f207825 */ /* 0x001fc600078e0018 */
[----:B------:R-:W3:Y:S04]  /*05e0*/  LDG.E.128 R24, desc[UR10][R60.64] ;  /* 0x0000000a3c187981 */ /* 0x000ee8000c1e1d00 */
[----:B------:R-:W3:Y:S01]  /*05f0*/  LDG.E.128 R32, desc[UR10][R32.64] ;  /* 0x0000000a20207981 */ /* 0x000ee2000c1e1d00 */
[----:B------:R-:W-:Y:S01]  /*0600*/  ISETP.NE.AND P2, PT, RZ, UR13, PT ;  /* 0x0000000dff007c0c */ /* 0x000fe2000bf45270 */
[----:B------:R-:W-:Y:S01]  /*0610*/  UMOV UR4, 0xffffffff ;  /* 0xffffffff00047882 */ /* 0x000fe20000000000 */
[----:B------:R-:W-:-:S04]  /*0620*/  ISETP.NE.U32.AND P1, PT, RZ, UR24, PT ;  /* 0x00000018ff007c0c */ /* 0x000fc8000bf25070 */
[----:B------:R-:W-:Y:S02]  /*0630*/  ISETP.NE.AND.EX P1, PT, RZ, UR25, PT, P1 ;  /* 0x00000019ff007c0c */ /* 0x000fe4000bf25310 */
[----:B----4-:R-:W-:Y:S01]  /*0640*/  FSEL R94, R70, RZ, !P2 ;  /* 0x000000ff465e7208 */ /* 0x010fe20005000000 */
[----:B--2---:R-:W-:-:S04]  /*0650*/  HADD2.F32 R71, -RZ, R28.H0_H0 ;  /* 0x2000001cff477230 */ /* 0x004fc80000004100 */
[----:B---3--:R-:W-:-:S04]  /*0660*/  FADD.FTZ R0, R24, -R94 ;  /* 0x8000005e18007221 */ /* 0x008fc80000010000 */
[----:B------:R-:W-:Y:S01]  /*0670*/  FMUL.FTZ R0, R69, R0 ;  /* 0x0000000045007220 */ /* 0x000fe20000410000 */
[----:B------:R-:W-:Y:S01]  /*0680*/  FADD.FTZ R72, R71, R72 ;  /* 0x0000004847487221 */ /* 0x000fe20000010000 */
[----:B------:R-:W-:Y:S02]  /*0690*/  HADD2.F32 R24, -RZ, R32.H0_H0 ;  /* 0x20000020ff187230 */ /* 0x000fe40000004100 */
[-C--:B------:R-:W-:Y:S01]  /*06a0*/  FFMA.FTZ R73, R0, R71.reuse, R73 ;  /* 0x0000004700497223 */ /* 0x080fe20000010049 */
[----:B------:R-:W-:Y:S01]  /*06b0*/  FMUL.FTZ R71, R84, R71 ;  /* 0x0000004754477220 */ /* 0x000fe20000410000 */
[----:B-1----:R-:W-:Y:S02]  /*06c0*/  HADD2.F32 R60, -RZ, R28.H1_H1 ;  /* 0x3000001cff3c7230 */ /* 0x002fe40000004100 */
[----:B------:R-:W-:Y:S01]  /*06d0*/  FADD.FTZ R74, R24, R74 ;  /* 0x0000004a184a7221 */ /* 0x000fe20000010000 */
[-C--:B------:R-:W-:Y:S01]  /*06e0*/  FFMA.FTZ R75, R0, R24.reuse, R75 ;  /* 0x00000018004b7223 */ /* 0x080fe2000001004b */
[----:B------:R-:W-:Y:S01]  /*06f0*/  FFMA.FTZ R61, R92, R24, R71 ;  /* 0x000000185c3d7223 */ /* 0x000fe20000010047 */
[----:B------:R-:W-:Y:S01]  /*0700*/  FADD.FTZ R24, R25, -R94 ;  /* 0x8000005e19187221 */ /* 0x000fe20000010000 */
[----:B------:R-:W-:-:S03]  /*0710*/  HADD2.F32 R32, -RZ, R32.H1_H1 ;  /* 0x30000020ff207230 */ /* 0x000fc60000004100 */
[----:B------:R-:W-:Y:S01]  /*0720*/  FMUL.FTZ R28, R69, R24 ;  /* 0x00000018451c7220 */ /* 0x000fe20000410000 */
[----:B------:R-:W-:Y:S01]  /*0730*/  FMUL.FTZ R24, R83, R60 ;  /* 0x0000003c53187220 */ /* 0x000fe20000410000 */
[--C-:B------:R-:W-:Y:S02]  /*0740*/  HADD2.F32 R71, -RZ, R29.reuse.H0_H0 ;  /* 0x2000001dff477230 */ /* 0x100fe40000004100 */
[----:B------:R-:W-:Y:S01]  /*0750*/  FADD.FTZ R66, R32, R66 ;  /* 0x0000004220427221 */ /* 0x000fe20000010000 */
[-C--:B------:R-:W-:Y:S01]  /*0760*/  FFMA.FTZ R67, R28, R32.reuse, R67 ;  /* 0x000000201c437223 */ /* 0x080fe20000010043 */
[----:B------:R-:W-:Y:S01]  /*0770*/  FFMA.FTZ R24, R91, R32, R24 ;  /* 0x000000205b187223 */ /* 0x000fe20000010018 */
[----:B------:R-:W-:Y:S02]  /*0780*/  HADD2.F32 R29, -RZ, R29.H1_H1 ;  /* 0x3000001dff1d7230 */ /* 0x000fe40000004100 */
[----:B------:R-:W-:Y:S01]  /*0790*/  FADD.FTZ R32, R27, -R94 ;  /* 0x8000005e1b207221 */ /* 0x000fe20000010000 */
[----:B------:R-:W-:Y:S01]  /*07a0*/  FADD.FTZ R64, R60, R64 ;  /* 0x000000403c407221 */ /* 0x000fe20000010000 */
[----:B------:R-:W-:Y:S01]  /*07b0*/  FFMA.FTZ R65, R28, R60, R65 ;  /* 0x0000003c1c417223 */ /* 0x000fe20000010041 */
[----:B------:R-:W-:-:S02]  /*07c0*/  HADD2.F32 R60, -RZ, R33.H1_H1 ;  /* 0x30000021ff3c7230 */ /* 0x000fc40000004100 */
[----:B------:R-:W-:Y:S01]  /*07d0*/  FMUL.FTZ R32, R69, R32 ;  /* 0x0000002045207220 */ /* 0x000fe20000410000 */
[----:B------:R-:W-:Y:S01]  /*07e0*/  FMUL.FTZ R68, R81, R29 ;  /* 0x0000001d51447220 */ /* 0x000fe20000410000 */
[--C-:B------:R-:W-:Y:S01]  /*07f0*/  FADD.FTZ R26, R26, -R94.reuse ;  /* 0x8000005e1a1a7221 */ /* 0x100fe20000010000 */
[----:B------:R-:W-:Y:S01]  /*0800*/  FADD.FTZ R36, R36, -R94 ;  /* 0x8000005e24247221 */ /* 0x000fe20000010000 */
[----:B------:R-:W-:Y:S01]  /*0810*/  FADD.FTZ R56, R60, R56 ;  /* 0x000000383c387221 */ /* 0x000fe20000010000 */
[-C--:B------:R-:W-:Y:S01]  /*0820*/  FFMA.FTZ R57, R32, R60.reuse, R57 ;  /* 0x0000003c20397223 */ /* 0x080fe20000010039 */
[----:B------:R-:W-:Y:S01]  /*0830*/  FFMA.FTZ R27, R89, R60, R68 ;  /* 0x0000003c591b7223 */ /* 0x000fe20000010044 */
[--C-:B------:R-:W-:Y:S01]  /*0840*/  FADD.FTZ R60, R37, -R94.reuse ;  /* 0x8000005e253c7221 */ /* 0x100fe20000010000 */
[--C-:B------:R-:W-:Y:S01]  /*0850*/  FADD.FTZ R68, R38, -R94.reuse ;  /* 0x8000005e26447221 */ /* 0x100fe20000010000 */
[----:B------:R-:W-:Y:S01]  /*0860*/  FADD.FTZ R94, R39, -R94 ;  /* 0x8000005e275e7221 */ /* 0x000fe20000010000 */
[----:B------:R-:W-:-:S02]  /*0870*/  HADD2.F32 R38, -RZ, R30.H0_H0 ;  /* 0x2000001eff267230 */ /* 0x000fc40000004100 */
[----:B------:R-:W-:Y:S02]  /*0880*/  HADD2.F32 R39, -RZ, R30.H1_H1 ;  /* 0x3000001eff277230 */ /* 0x000fe40000004100 */
[C---:B------:R-:W-:Y:S01]  /*0890*/  FMUL.FTZ R36, R69.reuse, R36 ;  /* 0x0000002445247220 */ /* 0x040fe20000410000 */
[----:B------:R-:W-:Y:S02]  /*08a0*/  HADD2.F32 R25, -RZ, R33.H0_H0 ;  /* 0x20000021ff197230 */ /* 0x000fe40000004100 */
[----:B------:R-:W-:Y:S01]  /*08b0*/  FMUL.FTZ R37, R69, R60 ;  /* 0x0000003c45257220 */ /* 0x000fe20000410000 */
[----:B------:R-:W-:Y:S01]  /*08c0*/  FADD.FTZ R54, R29, R54 ;  /* 0x000000361d367221 */ /* 0x000fe20000010000 */
[----:B------:R-:W-:Y:S01]  /*08d0*/  FFMA.FTZ R55, R32, R29, R55 ;  /* 0x0000001d20377223 */ /* 0x000fe20000010037 */
[----:B------:R-:W-:Y:S02]  /*08e0*/  HADD2.F32 R33, -RZ, R34.H0_H0 ;  /* 0x20000022ff217230 */ /* 0x000fe40000004100 */
[----:B------:R-:W-:Y:S01]  /*08f0*/  FMUL.FTZ R29, R80, R38 ;  /* 0x00000026501d7220 */ /* 0x000fe20000410000 */
[----:B------:R-:W-:-:S02]  /*0900*/  HADD2.F32 R60, -RZ, R31.H0_H0 ;  /* 0x2000001fff3c7230 */ /* 0x000fc40000004100 */
[-C--:B------:R-:W-:Y:S01]  /*0910*/  FMUL.FTZ R30, R79, R39.reuse ;  /* 0x000000274f1e7220 */ /* 0x080fe20000410000 */
[----:B------:R-:W-:Y:S02]  /*0920*/  HADD2.F32 R34, -RZ, R34.H1_H1 ;  /* 0x30000022ff227230 */ /* 0x000fe40000004100 */
[----:B------:R-:W-:Y:S01]  /*0930*/  FFMA.FTZ R45, R36, R38, R45 ;  /* 0x00000026242d7223 */ /* 0x000fe2000001002d */
[----:B------:R-:W-:Y:S01]  /*0940*/  FADD.FTZ R41, R38, R41 ;  /* 0x0000002926297221 */ /* 0x000fe20000010000 */
[----:B------:R-:W-:Y:S01]  /*0950*/  FFMA.FTZ R44, R37, R39, R44 ;  /* 0x00000027252c7223 */ /* 0x000fe2000001002c */
[----:B------:R-:W-:Y:S01]  /*0960*/  FADD.FTZ R40, R39, R40 ;  /* 0x0000002827287221 */ /* 0x000fe20000010000 */
[----:B------:R-:W-:Y:S02]  /*0970*/  HADD2.F32 R38, -RZ, R35.H0_H0 ;  /* 0x20000023ff267230 */ /* 0x000fe40000004100 */
[-C--:B------:R-:W-:Y:S01]  /*0980*/  FFMA.FTZ R29, R88, R33.reuse, R29 ;  /* 0x00000021581d7223 */ /* 0x080fe2000001001d */
[----:B------:R-:W-:Y:S01]  /*0990*/  FFMA.FTZ R53, R36, R33, R53 ;  /* 0x0000002124357223 */ /* 0x000fe20000010035 */
[----:B------:R-:W-:Y:S01]  /*09a0*/  FADD.FTZ R49, R33, R49 ;  /* 0x0000003121317221 */ /* 0x000fe20000010000 */
[----:B------:R-:W-:Y:S01]  /*09b0*/  FMUL.FTZ R39, R78, R60 ;  /* 0x0000003c4e277220 */ /* 0x000fe20000410000 */
[-C--:B------:R-:W-:Y:S01]  /*09c0*/  FFMA.FTZ R33, R87, R34.reuse, R30 ;  /* 0x0000002257217223 */ /* 0x080fe2000001001e */
[----:B------:R-:W-:Y:S01]  /*09d0*/  FFMA.FTZ R52, R37, R34, R52 ;  /* 0x0000002225347223 */ /* 0x000fe20000010034 */
[----:B------:R-:W-:Y:S01]  /*09e0*/  FADD.FTZ R48, R34, R48 ;  /* 0x0000003022307221 */ /* 0x000fe20000010000 */
[----:B------:R-:W-:Y:S01]  /*09f0*/  FMUL.FTZ R34, R69, R68 ;  /* 0x0000004445227220 */ /* 0x000fe20000410000 */
[----:B------:R-:W-:Y:S01]  /*0a00*/  FFMA.FTZ R30, R86, R38, R39 ;  /* 0x00000026561e7223 */ /* 0x000fe20000010027 */
[----:B------:R-:W-:-:S02]  /*0a10*/  HADD2.F32 R39, -RZ, R31.H1_H1 ;  /* 0x3000001fff277230 */ /* 0x000fc40000004100 */
[----:B------:R-:W-:Y:S01]  /*0a20*/  FADD.FTZ R47, R38, R47 ;  /* 0x0000002f262f7221 */ /* 0x000fe20000010000 */
[----:B------:R-:W-:Y:S01]  /*0a30*/  FFMA.FTZ R51, R34, R38, R51 ;  /* 0x0000002622337223 */ /* 0x000fe20000010033 */
[----:B------:R-:W-:Y:S01]  /*0a40*/  FADD.FTZ R38, R60, R3 ;  /* 0x000000033c267221 */ /* 0x000fe20000010000 */
[----:B------:R-:W-:Y:S02]  /*0a50*/  HADD2.F32 R3, -RZ, R35.H1_H1 ;  /* 0x30000023ff037230 */ /* 0x000fe40000004100 */
[----:B------:R-:W-:Y:S01]  /*0a60*/  FFMA.FTZ R43, R34, R60, R43 ;  /* 0x0000003c222b7223 */ /* 0x000fe2000001002b */
[C---:B------:R-:W-:Y:S01]  /*0a70*/  FMUL.FTZ R35, R69.reuse, R94 ;  /* 0x0000005e45237220 */ /* 0x040fe20000410000 */
[-C--:B------:R-:W-:Y:S01]  /*0a80*/  FMUL.FTZ R60, R76, R39.reuse ;  /* 0x000000274c3c7220 */ /* 0x080fe20000410000 */
[----:B------:R-:W-:Y:S01]  /*0a90*/  FMUL.FTZ R26, R69, R26 ;  /* 0x0000001a451a7220 */ /* 0x000fe20000410000 */
[----:B------:R-:W-:Y:S01]  /*0aa0*/  FADD.FTZ R46, R3, R46 ;  /* 0x0000002e032e7221 */ /* 0x000fe20000010000 */
[----:B------:R-:W-:Y:S01]  /*0ab0*/  FFMA.FTZ R42, R35, R39, R42 ;  /* 0x00000027232a7223 */ /* 0x000fe2000001002a */
[-C--:B------:R-:W-:Y:S01]  /*0ac0*/  FFMA.FTZ R31, R85, R3.reuse, R60 ;  /* 0x00000003551f7223 */ /* 0x080fe2000001003c */
[----:B------:R-:W-:Y:S01]  /*0ad0*/  FFMA.FTZ R50, R35, R3, R50 ;  /* 0x0000000323327223 */ /* 0x000fe20000010032 */
[----:B------:R-:W-:-:S02]  /*0ae0*/  FADD.FTZ R39, R39, R2 ;  /* 0x0000000227277221 */ /* 0x000fc40000010000 */
[----:B------:R-:W0:Y:S01]  /*0af0*/  @P0 LDC.64 R2, c[0x0][0x438] ;  /* 0x00010e00ff020b82 */ /* 0x000e220000000a00 */
[----:B------:R-:W-:Y:S01]  /*0b00*/  FADD.FTZ R58, R71, R58 ;  /* 0x0000003a473a7221 */ /* 0x000fe20000010000 */
[-C--:B------:R-:W-:Y:S01]  /*0b10*/  FFMA.FTZ R59, R26, R71.reuse, R59 ;  /* 0x000000471a3b7223 */ /* 0x080fe2000001003b */
[----:B------:R-:W-:Y:S01]  /*0b20*/  FMUL.FTZ R71, R82, R71 ;  /* 0x0000004752477220 */ /* 0x000fe20000410000 */
[----:B------:R-:W-:Y:S01]  /*0b30*/  FADD.FTZ R62, R25, R62 ;  /* 0x0000003e193e7221 */ /* 0x000fe20000010000 */
[----:B------:R-:W-:Y:S01]  /*0b40*/  FFMA.FTZ R63, R26, R25, R63 ;  /* 0x000000191a3f7223 */ /* 0x000fe2000001003f */
[----:B------:R-:W-:Y:S01]  /*0b50*/  FFMA.FTZ R97, R0, R61, RZ ;  /* 0x0000003d00617223 */ /* 0x000fe200000100ff */
[----:B------:R-:W-:Y:S01]  /*0b60*/  FFMA.FTZ R25, R90, R25, R71 ;  /* 0x000000195a197223 */ /* 0x000fe20000010047 */
[----:B------:R-:W-:Y:S02]  /*0b70*/  FADD.FTZ R71, RZ, R61 ;  /* 0x0000003dff477221 */ /* 0x000fe40000010000 */
[----:B------:R-:W-:-:S02]  /*0b80*/  FFMA.FTZ R97, R28, R24, R97 ;  /* 0x000000181c617223 */ /* 0x000fc40000010061 */
[----:B------:R-:W-:Y:S02]  /*0b90*/  FADD.FTZ R60, R71, R24 ;  /* 0x00000018473c7221 */ /* 0x000fe40000010000 */
[----:B------:R-:W-:Y:S02]  /*0ba0*/  FFMA.FTZ R97, R26, R25, R97 ;  /* 0x000000191a617223 */ /* 0x000fe40000010061 */
[----:B------:R-:W-:Y:S02]  /*0bb0*/  FADD.FTZ R60, R60, R25 ;  /* 0x000000193c3c7221 */ /* 0x000fe40000010000 */
[----:B------:R-:W-:Y:S02]  /*0bc0*/  FFMA.FTZ R97, R32, R27, R97 ;  /* 0x0000001b20617223 */ /* 0x000fe40000010061 */
[----:B------:R-:W-:Y:S02]  /*0bd0*/  FADD.FTZ R60, R60, R27 ;  /* 0x0000001b3c3c7221 */ /* 0x000fe40000010000 */
[----:B------:R-:W-:Y:S01]  /*0be0*/  FFMA.FTZ R68, R36, R29, R97 ;  /* 0x0000001d24447223 */ /* 0x000fe20000010061 */
[----:B0-----:R-:W-:-:S04]  /*0bf0*/  @P0 IMAD.WIDE.U32 R2, R95, 0x20, R2 ;  /* 0x000000205f020825 */ /* 0x001fc800078e0002 */
[----:B------:R-:W-:Y:S01]  /*0c00*/  FADD.FTZ R60, R60, R29 ;  /* 0x0000001d3c3c7221 */ /* 0x000fe20000010000 */
[----:B------:R-:W-:Y:S01]  /*0c10*/  FFMA.FTZ R71, R37, R33, R68 ;  /* 0x0000002125477223 */ /* 0x000fe20000010044 */
[----:B-----5:R-:W5:Y:S04]  /*0c20*/  @P0 LDG.E.128 R4, desc[UR10][R2.64] ;  /* 0x0000000a02040981 */ /* 0x020f68000c1e1d00 */
[----:B------:R0:W5:Y:S02]  /*0c30*/  @P0 LDG.E.128 R8, desc[UR10][R2.64+0x10] ;  /* 0x0000100a02080981 */ /* 0x000164000c1e1d00 */
[----:B0-----:R-:W-:Y:S01]  /*0c40*/  FADD.FTZ R3, R60, R33 ;  /* 0x000000213c037221 */ /* 0x001fe20000010000 */
[----:B------:R-:W-:-:S03]  /*0c50*/  FFMA.FTZ R60, R34, R30, R71 ;  /* 0x0000001e223c7223 */ /* 0x000fc60000010047 */
[----:B------:R-:W-:Y:S01]  /*0c60*/  FADD.FTZ R2, R3, R30 ;  /* 0x0000001e03027221 */ /* 0x000fe20000010000 */
[----:B------:R-:W-:-:S03]  /*0c70*/  FFMA.FTZ R60, R35, R31, R60 ;  /* 0x0000001f233c7223 */ /* 0x000fc6000001003c */
[----:B------:R-:W-:Y:S01]  /*0c80*/  FADD.FTZ R2, R2, R31 ;  /* 0x0000001f02027221 */ /* 0x000fe20000010000 */
[----:B------:R-:W-:Y:S06]  /*0c90*/  BRA.DIV UR4, `(.L_x_1606) ;  /* 0x0000001e042c7947 */ /* 0x000fec000b800000 */
[----:B------:R-:W0:Y:S02]  /*0ca0*/  SHFL.BFLY PT, R3, R2, 0x1, 0x1f ;  /* 0x0c201f0002037f89 */ /* 0x000e2400000e0000 */
[----:B0-----:R-:W-:Y:S02]  /*0cb0*/  FADD.FTZ R68, R2, R3 ;  /* 0x0000000302447221 */ /* 0x001fe40000010000 */
        /* <DEDUP_REMOVED lines=9> */
[----:B------:R-:W0:Y:S04]  /*0d50*/  SHFL.BFLY PT, R97, R70, 0x4, 0x1f ;  /* 0x0c801f0046617f89 */ /* 0x000e2800000e0000 */
[----:B------:R-:W1:Y:S01]  /*0d60*/  SHFL.BFLY PT, R99, R94, 0x8, 0x1f ;  /* 0x0d001f005e637f89 */ /* 0x000e6200000e0000 */
[----:B0-----:R-:W-:Y:S01]  /*0d70*/  FADD.FTZ R97, R70, R97 ;  /* 0x0000006146617221 */ /* 0x001fe20000010000 */
[----:B-1----:R-:W-:-:S04]  /*0d80*/  FADD.FTZ R60, R94, R99 ;  /* 0x000000635e3c7221 */ /* 0x002fc80000010000 */
[----:B------:R-:W0:Y:S04]  /*0d90*/  SHFL.BFLY PT, R2, R97, 0x8, 0x1f ;  /* 0x0d001f0061027f89 */ /* 0x000e2800000e0000 */
[----:B------:R1:W2:Y:S01]  /*0da0*/  SHFL.BFLY PT, R71, R60, 0x10, 0x1f ;  /* 0x0e001f003c477f89 */ /* 0x0002a200000e0000 */
[----:B0-----:R-:W-:Y:S01]  /*0db0*/  FADD.FTZ R68, R97, R2 ;  /* 0x0000000261447221 */ /* 0x001fe20000010000 */
[----:B------:R-:W-:-:S04]  /*0dc0*/  MOV R2, R39 ;  /* 0x0000002700027202 */ /* 0x000fc80000000f00 */
[----:B--2---:R1:W0:Y:S03]  /*0dd0*/  SHFL.BFLY PT, R97, R68, 0x10, 0x1f ;  /* 0x0e001f0044617f89 */ /* 0x00422600000e0000 */
.L_x_1627:
[----:B------:R-:W-:Y:S01]  /*0de0*/  FADD.FTZ R71, R60, R71 ;  /* 0x000000473c477221 */ /* 0x000fe20000010000 */
[----:B0-----:R-:W-:-:S03]  /*0df0*/  FADD.FTZ R39, R68, R97 ;  /* 0x0000006144277221 */ /* 0x001fc60000010000 */
        /* <DEDUP_REMOVED lines=41> */
.L_x_1609:
        /* <DEDUP_REMOVED lines=33> */
.L_x_1608:
        /* <DEDUP_REMOVED lines=32> */
.L_x_1611:
        /* <DEDUP_REMOVED lines=33> */
.L_x_1607:
        /* <DEDUP_REMOVED lines=16> */
[----:B-1----:R-:W-:Y:S01]  /*17b0*/  FFMA.FTZ R60, R35, R39, R71 ;  /* 0x00000027233c7223 */ /* 0x002fe20000010047 */
        /* <DEDUP_REMOVED lines=20> */
.L_x_1613:
        /* <DEDUP_REMOVED lines=33> */
.L_x_1612:
        /* <DEDUP_REMOVED lines=32> */
.L_x_1614:
        /* <DEDUP_REMOVED lines=32> */
.L_x_1610:
        /* <DEDUP_REMOVED lines=19> */
.L_x_1605:
[----:B-----5:R-:W-:Y:S02]  /*2040*/  MOV R4, R75 ;  /* 0x0000004b00047202 */ /* 0x020fe40000000f00 */
[----:B------:R-:W-:Y:S02]  /*2050*/  MOV R8, R74 ;  /* 0x0000004a00087202 */ /* 0x000fe40000000f00 */
[----:B0-----:R-:W-:Y:S02]  /*2060*/  MOV R12, R73 ;  /* 0x00000049000c7202 */ /* 0x001fe40000000f00 */
        /* <DEDUP_REMOVED lines=29> */
.L_x_1604:
[----:B------:R-:W-:Y:S05]  /*2240*/  BSYNC B0 ;  /* 0x0000000000007941 */ /* 0x000fea0003800000 */
.L_x_1603:
[----:B------:R-:W0:Y:S01]  /*2250*/  S2R R3, SR_CgaCtaId ;  /* 0x0000000000037919 */ /* 0x000e220000008800 */
[----:B------:R-:W-:Y:S01]  /*2260*/  MOV R0, 0x400 ;  /* 0x0000040000007802 */ /* 0x000fe20000000f00 */
[----:B------:R-:W-:Y:S05]  /*2270*/  WARPSYNC.ALL ;  /* 0x0000000000007948 */ /* 0x000fea0003800000 */
[----:B------:R-:W2:Y:S01]  /*2280*/  S2R R47, SR_TID.X ;  /* 0x00000000002f7919 */ /* 0x000ea20000002100 */
[----:B------:R-:W3:Y:S01]  /*2290*/  S2UR UR4, SR_CTAID.X ;  /* 0x00000000000479c3 */ /* 0x000ee20000002500 */
[----:B------:R-:W4:Y:S01]  /*22a0*/  LDCU.128 UR16, c[0x0][0x440] ;  /* 0x00008800ff1077ac */ /* 0x000f220008000c00 */
[----:B------:R-:W5:Y:S01]  /*22b0*/  LDCU.128 UR20, c[0x0][0x450] ;  /* 0x00008a00ff1477ac */ /* 0x000f620008000c00 */
[----:B0-----:R-:W-:-:S04]  /*22c0*/  LEA R0, R3, R0, 0x18 ;  /* 0x0000000003007211 */ /* 0x001fc800078ec0ff */
[CC--:B--2---:R-:W-:Y:S02]  /*22d0*/  LEA R2, R47.reuse, R0.reuse, 0x5 ;  /* 0x000000002f027211 */ /* 0x0c4fe400078e28ff */
[----:B------:R-:W-:-:S03]  /*22e0*/  LEA R0, R47, R0, 0x2 ;  /* 0x000000002f007211 */ /* 0x000fc600078e10ff */
[----:B------:R-:W-:Y:S04]  /*22f0*/  STS.128 [R2], R8 ;  /* 0x0000000802007388 */ /* 0x000fe80000000c00 */
[----:B------:R-:W-:Y:S01]  /*2300*/  STS.128 [R2+0x10], R32 ;  /* 0x0000102002007388 */ /* 0x000fe20000000c00 */
[----:B------:R-:W-:Y:S06]  /*2310*/  BAR.SYNC.DEFER_BLOCKING 0x0 ;  /* 0x0000000000007b1d */ /* 0x000fec0000010000 */
[----:B------:R-:W0:Y:S04]  /*2320*/  LDS R3, [R0] ;  /* 0x0000000000037984 */ /* 0x000e280000000800 */
[----:B------:R-:W2:Y:S04]  /*2330*/  LDS R38, [R0+0x400] ;  /* 0x0004000000267984 */ /* 0x000ea80000000800 */
[----:B------:R-:W1:Y:S04]  /*2340*/  LDS R36, [R0+0x200] ;  /* 0x0002000000247984 */ /* 0x000e680000000800 */
[----:B------:R-:W4:Y:S04]  /*2350*/  LDS R37, [R0+0x600] ;  /* 0x0006000000257984 */ /* 0x000f280000000800 */
[----:B------:R-:W5:Y:S04]  /*2360*/  LDS R40, [R0+0x800] ;  /* 0x0008000000287984 */ /* 0x000f680000000800 */
[----:B------:R-:W3:Y:S04]  /*2370*/  LDS R39, [R0+0xa00] ;  /* 0x000a000000277984 */ /* 0x000ee80000000800 */
[----:B------:R-:W-:Y:S04]  /*2380*/  LDS R42, [R0+0xc00] ;  /* 0x000c0000002a7984 */ /* 0x000fe80000000800 */
[----:B------:R-:W-:Y:S01]  /*2390*/  LDS R9, [R0+0xe00] ;  /* 0x000e000000097984 */ /* 0x000fe20000000800 */
[----:B------:R-:W-:Y:S01]  /*23a0*/  BAR.SYNC.DEFER_BLOCKING 0x0 ;  /* 0x0000000000007b1d */ /* 0x000fe20000010000 */
[----:B0-----:R-:W-:-:S04]  /*23b0*/  FADD.FTZ R3, RZ, R3 ;  /* 0x00000003ff037221 */ /* 0x001fc80000010000 */
[----:B--2---:R-:W-:Y:S01]  /*23c0*/  FADD.FTZ R3, R3, R38 ;  /* 0x0000002603037221 */ /* 0x004fe20000010000 */
[----:B-1----:R-:W-:-:S04]  /*23d0*/  FADD.FTZ R36, RZ, R36 ;  /* 0x00000024ff247221 */ /* 0x002fc80000010000 */
        /* <DEDUP_REMOVED lines=87> */
.L_x_1606:
        /* <DEDUP_REMOVED lines=8> */
.L_x_1617:
[----:B------:R-:W-:Y:S05]  /*29d0*/  BSYNC B2 ;  /* 0x0000000000027941 */ /* 0x000fea0003800000 */
.L_x_1616:
        /* <DEDUP_REMOVED lines=8> */
.L_x_1618:
[----:B------:R-:W-:-:S05]  /*2a60*/  FADD.FTZ R68, R2, R3 ;  /* 0x0000000302447221 */ /* 0x000fca0000010000 */
[----:B------:R-:W-:Y:S01]  /*2a70*/  MOV R101, R68 ;  /* 0x0000004400657202 */ /* 0x000fe20000000f00 */
[----:B------:R-:W-:Y:S01]  /*2a80*/  HFMA2 R98, -RZ, RZ, 0, 1.1920928955078125e-07 ;  /* 0x00000002ff627431 */ /* 0x000fe200000001ff */
[----:B------:R-:W-:-:S07]  /*2a90*/  MOV R3, R99 ;  /* 0x0000006300037202 */ /* 0x000fce0000000f00 */
[----:B------:R-:W-:Y:S05]  /*2aa0*/  WARPSYNC.COLLECTIVE R96, `(.L_x_1619) ;  /* 0x0000000060087348 */ /* 0x000fea0003c00000 */
[----:B------:R0:W1:Y:S02]  /*2ab0*/  SHFL.BFLY P3, R99, R101, R98, R103 ;  /* 0x0c00006265637389 */ /* 0x0000640000060067 */
[----:B01----:R-:W-:Y:S05]  /*2ac0*/  ENDCOLLECTIVE ;  /* 0x000000000000791b */ /* 0x003fea0003800000 */
.L_x_1619:
[----:B------:R-:W-:-:S05]  /*2ad0*/  FADD.FTZ R3, R60, R3 ;  /* 0x000000033c037221 */ /* 0x000fca0000010000 */
[----:B------:R-:W-:Y:S02]  /*2ae0*/  MOV R101, R3 ;  /* 0x0000000300657202 */ /* 0x000fe40000000f00 */
[----:B------:R-:W-:-:S07]  /*2af0*/  MOV R71, R99 ;  /* 0x0000006300477202 */ /* 0x000fce0000000f00 */
[----:B------:R-:W-:Y:S05]  /*2b00*/  WARPSYNC.COLLECTIVE R96, `(.L_x_1620) ;  /* 0x0000000060087348 */ /* 0x000fea0003c00000 */
[----:B------:R0:W1:Y:S02]  /*2b10*/  SHFL.BFLY P3, R99, R101, R98, R103 ;  /* 0x0c00006265637389 */ /* 0x0000640000060067 */
[----:B01----:R-:W-:Y:S05]  /*2b20*/  ENDCOLLECTIVE ;  /* 0x000000000000791b */ /* 0x003fea0003800000 */
.L_x_1620:
[----:B------:R-:W-:-:S05]  /*2b30*/  FADD.FTZ R71, R68, R71 ;  /* 0x0000004744477221 */ /* 0x000fca0000010000 */
[----:B------:R-:W-:Y:S01]  /*2b40*/  MOV R101, R71 ;  /* 0x0000004700657202 */ /* 0x000fe20000000f00 */
[----:B------:R-:W-:Y:S01]  /*2b50*/  HFMA2 R98, -RZ, RZ, 0, 2.384185791015625e-07 ;  /* 0x00000004ff627431 */ /* 0x000fe200000001ff */
[----:B------:R-:W-:-:S07]  /*2b60*/  MOV R70, R99 ;  /* 0x0000006300467202 */ /* 0x000fce0000000f00 */
[----:B------:R-:W-:Y:S05]  /*2b70*/  WARPSYNC.COLLECTIVE R96, `(.L_x_1621) ;  /* 0x0000000060087348 */ /* 0x000fea0003c00000 */
[----:B------:R0:W1:Y:S02]  /*2b80*/  SHFL.BFLY P3, R99, R101, R98, R103 ;  /* 0x0c00006265637389 */ /* 0x0000640000060067 */
[----:B01----:R-:W-:Y:S05]  /*2b90*/  ENDCOLLECTIVE ;  /* 0x000000000000791b */ /* 0x003fea0003800000 */
.L_x_1621:
[----:B------:R-:W-:Y:S01]  /*2ba0*/  FADD.FTZ R70, R3, R70 ;  /* 0x0000004603467221 */ /* 0x000fe20000010000 */
[----:B------:R-:W-:-:S04]  /*2bb0*/  MOV R3, R38 ;  /* 0x0000002600037202 */ /* 0x000fc80000000f00 */
[----:B------:R-:W-:Y:S02]  /*2bc0*/  MOV R101, R70 ;  /* 0x0000004600657202 */ /* 0x000fe40000000f00 */
[----:B------:R-:W-:-:S07]  /*2bd0*/  MOV R94, R99 ;  /* 0x00000063005e7202 */ /* 0x000fce0000000f00 */
[----:B------:R-:W-:Y:S05]  /*2be0*/  WARPSYNC.COLLECTIVE R96, `(.L_x_1622) ;  /* 0x0000000060087348 */ /* 0x000fea0003c00000 */
[----:B------:R0:W1:Y:S02]  /*2bf0*/  SHFL.BFLY P3, R99, R101, R98, R103 ;  /* 0x0c00006265637389 */ /* 0x0000640000060067 */
[----:B01----:R-:W-:Y:S05]  /*2c00*/  ENDCOLLECTIVE ;  /* 0x000000000000791b */ /* 0x003fea0003800000 */
.L_x_1622:
[----:B------:R-:W-:-:S05]  /*2c10*/  FADD.FTZ R94, R71, R94 ;  /* 0x0000005e475e7221 */ /* 0x000fca0000010000 */
[----:B------:R-:W-:Y:S01]  /*2c20*/  MOV R101, R94 ;  /* 0x0000005e00657202 */ /* 0x000fe20000000f00 */
[----:B------:R-:W-:Y:S01]  /*2c30*/  HFMA2 R98, -RZ, RZ, 0, 4.76837158203125e-07 ;  /* 0x00000008ff627431 */ /* 0x000fe200000001ff */
[----:B------:R-:W-:-:S07]  /*2c40*/  MOV R97, R99 ;  /* 0x0000006300617202 */ /* 0x000fce0000000f00 */
[----:B------:R-:W-:Y:S05]  /*2c50*/  WARPSYNC.COLLECTIVE R96, `(.L_x_1623) ;  /* 0x0000000060087348 */ /* 0x000fea0003c00000 */
[----:B------:R0:W1:Y:S02]  /*2c60*/  SHFL.BFLY P3, R99, R101, R98, R103 ;  /* 0x0c00006265637389 */ /* 0x0000640000060067 */
[----:B01----:R-:W-:Y:S05]  /*2c70*/  ENDCOLLECTIVE ;  /* 0x000000000000791b */ /* 0x003fea0003800000 */
.L_x_1623:
[----:B------:R-:W-:-:S05]  /*2c80*/  FADD.FTZ R97, R70, R97 ;  /* 0x0000006146617221 */ /* 0x000fca0000010000 */
[----:B------:R-:W-:Y:S01]  /*2c90*/  MOV R101, R97 ;  /* 0x0000006100657202 */ /* 0x000fe20000000f00 */
[----:B------:R-:W-:-:S07]  /*2ca0*/  FADD.FTZ R60, R94, R99 ;  /* 0x000000635e3c7221 */ /* 0x000fce0000010000 */
[----:B------:R-:W-:Y:S05]  /*2cb0*/  WARPSYNC.COLLECTIVE R96, `(.L_x_1624) ;  /* 0x0000000060087348 */ /* 0x000fea0003c00000 */
[----:B------:R0:W1:Y:S02]  /*2cc0*/  SHFL.BFLY P3, R99, R101, R98, R103 ;  /* 0x0c00006265637389 */ /* 0x0000640000060067 */
[----:B01----:R-:W-:Y:S05]  /*2cd0*/  ENDCOLLECTIVE ;  /* 0x000000000000791b */ /* 0x003fea0003800000 */
.L_x_1624:
[----:B------:R-:W-:Y:S01]  /*2ce0*/  MOV R101, R60 ;  /* 0x0000003c00657202 */ /* 0x000fe20000000f00 */
[----:B------:R-:W-:Y:S01]  /*2cf0*/  HFMA2 R98, -RZ, RZ, 0, 9.5367431640625e-07 ;  /* 0x00000010ff627431 */ /* 0x000fe200000001ff */
[----:B------:R-:W-:-:S07]  /*2d00*/  MOV R2, R99 ;  /* 0x0000006300027202 */ /* 0x000fce0000000f00 */
[----:B------:R-:W-:Y:S05]  /*2d10*/  WARPSYNC.COLLECTIVE R96, `(.L_x_1625) ;  /* 0x0000000060087348 */ /* 0x000fea0003c00000 */
[----:B------:R0:W1:Y:S02]  /*2d20*/  SHFL.BFLY P3, R99, R101, R98, R103 ;  /* 0x0c00006265637389 */ /* 0x0000640000060067 */
[----:B01----:R-:W-:Y:S05]  /*2d30*/  ENDCOLLECTIVE ;  /* 0x000000000000791b */ /* 0x003fea0003800000 */
.L_x_1625:
[----:B------:R-:W-:Y:S01]  /*2d40*/  FADD.FTZ R68, R97, R2 ;  /* 0x0000000261447221 */ /* 0x000fe20000010000 */
[----:B------:R-:W-:-:S04]  /*2d50*/  MOV R2, R39 ;  /* 0x0000002700027202 */ /* 0x000fc80000000f00 */
[----:B------:R-:W-:Y:S02]  /*2d60*/  MOV R101, R68 ;  /* 0x0000004400657202 */ /* 0x000fe40000000f00 */
[----:B------:R-:W-:-:S07]  /*2d70*/  MOV R71, R99 ;  /* 0x0000006300477202 */ /* 0x000fce0000000f00 */
[----:B------:R-:W-:Y:S05]  /*2d80*/  WARPSYNC.COLLECTIVE R96, `(.L_x_1626) ;  /* 0x0000000060087348 */ /* 0x000fea0003c00000 */
[----:B------:R0:W1:Y:S02]  /*2d90*/  SHFL.BFLY P3, R99, R101, R98, R103 ;  /* 0x0c00006265637389 */ /* 0x0000640000060067 */
[----:B01----:R-:W-:Y:S05]  /*2da0*/  ENDCOLLECTIVE ;  /* 0x000000000000791b */ /* 0x003fea0003800000 */
.L_x_1626:
[----:B------:R-:W-:Y:S01]  /*2db0*/  MOV R97, R99 ;  /* 0x0000006300617202 */ /* 0x000fe20000000f00 */
[----:B------:R-:W-:Y:S06]  /*2dc0*/  BRA `(.L_x_1627) ;  /* 0xffffffe000047947 */ /* 0x000fec000383ffff */
.L_x_1628:
        /* <DEDUP_REMOVED lines=11> */
.L_x_2873:


//--------------------- .text._ZN10layer_norm31ln_parallel_residual_bwd_kernelINS_13Kernel_traitsI6__halfS2_fS2_fjLj256ELj1ELj4ELj1ELj16ENS_18Kernel_traits_baseILj256ES2_S2_fS2_fjLj128EEEEELb0ELb1ELb0EEEvNS_9BwdParamsE --------------------------
	.section	.text._ZN10layer_norm31ln_parallel_residual_bwd_kernelINS_13Kernel_traitsI6__halfS2_fS2_fjLj256ELj1ELj4ELj1ELj16ENS_18Kernel_traits_baseILj256ES2_S2_fS2_fjLj128EEEEELb0ELb1ELb0EEEvNS_9BwdParamsE,"ax",@progbits
	.align	128
        .global         _ZN10layer_norm31ln_parallel_residual_bwd_kernelINS_13Kernel_traitsI6__halfS2_fS2_fjLj256ELj1ELj4ELj1ELj16ENS_18Kernel_traits_baseILj256ES2_S2_fS2_fjLj128EEEEELb0ELb1ELb0EEEvNS_9BwdParamsE
        .type           _ZN10layer_norm31ln_parallel_residual_bwd_kernelINS_13Kernel_traitsI6__halfS2_fS2_fjLj256ELj1ELj4ELj1ELj16ENS_18Kernel_traits_baseILj256ES2_S2_fS2_fjLj128EEEEELb0ELb1ELb0EEEvNS_9BwdParamsE,@function
        .size           _ZN10layer_norm31ln_parallel_residual_bwd_kernelINS_13Kernel_traitsI6__halfS2_fS2_fjLj256ELj1ELj4ELj1ELj16ENS_18Kernel_traits_baseILj256ES2_S2_fS2_fjLj128EEEEELb0ELb1ELb0EEEvNS_9BwdParamsE,(.L_x_2874 - _ZN10layer_norm31ln_parallel_residual_bwd_kernelINS_13Kernel_traitsI6__halfS2_fS2_fjLj256ELj1ELj4ELj1ELj16ENS_18Kernel_traits_baseILj256ES2_S2_fS2_fjLj128EEEEELb0ELb1ELb0EEEvNS_9BwdParamsE)
        .other          _ZN10layer_norm31ln_parallel_residual_bwd_kernelINS_13Kernel_traitsI6__halfS2_fS2_fjLj256ELj1ELj4ELj1ELj16ENS_18Kernel_traits_baseILj256ES2_S2_fS2_fjLj128EEEEELb0ELb1ELb0EEEvNS_9BwdParamsE,@"STO_CUDA_ENTRY STV_DEFAULT"
_ZN10layer_norm31ln_parallel_residual_bwd_kernelINS_13Kernel_traitsI6__halfS2_fS2_fjLj256ELj1ELj4ELj1ELj16ENS_18Kernel_traits_baseILj256ES2_S2_fS2_fjLj128EEEEELb0ELb1ELb0EEEvNS_9BwdParamsE:
.text._ZN10layer_norm31ln_parallel_residual_bwd_kernelINS_13Kernel_traitsI6__halfS2_fS2_fjLj256ELj1ELj4ELj1ELj16ENS_18Kernel_traits_baseILj256ES2_S2_fS2_fjLj128EEEEELb0ELb1ELb0EEEvNS_9BwdParamsE:
[----:B------:R-:W-:Y:S01]  /*0000*/  LDC R1, c[0x0][0x37c] ;  /* 0x0000df00ff017b82 */ /* 0x000fe20000000800 */
[----:B------:R-:W0:Y:S01]  /*0010*/  S2R R6, SR_TID.X ;  /* 0x0000000000067919 */ /* 0x000e220000002100 */
[----:B------:R-:W1:Y:S06]  /*0020*/  LDCU UR4, c[0x0][0x388] ;  /* 0x00007100ff0477ac */ /* 0x000e6c0008000800 */
[----:B------:R-:W2:Y:S01]  /*0030*/  S2UR UR9, SR_CTAID.X ;  /* 0x00000000000979c3 */ /* 0x000ea20000002500 */
[----:B------:R-:W3:Y:S01]  /*0040*/  LDCU.64 UR10, c[0x0][0x358] ;  /* 0x00006b00ff0a77ac */ /* 0x000ee20008000a00 */
        /* <DEDUP_REMOVED lines=9> */
[----:B--2---:R-:W-:-:S03]  /*00e0*/  USHF.L.U32 UR8, UR9, 0x2, URZ ;  /* 0x0000000209087899 */ /* 0x004fc600080006ff */
[----:B------:R-:W-:Y:S01]  /*00f0*/  SHF.R.S32.HI R2, RZ, 0x3, R2 ;  /* 0x00000003ff027819 */ /* 0x000fe20000011402 */
[----:B------:R-:W2:Y:S01]  /*0100*/  LDCU.64 UR4, c[0x0][0x478] ;  /* 0x00008f00ff0477ac */ /* 0x000ea20008000a00 */
[----:B0-----:R-:W-:-:S04]  /*0110*/  LOP3.LUT R3, R6, 0x1f, RZ, 0xc0, !PT ;  /* 0x0000001f06037812 */ /* 0x001fc800078ec0ff */
[----:B------:R-:W-:-:S04]  /*0120*/  IADD3 R2, PT, PT, R3, -R2, RZ ;  /* 0x8000000203027210 */ /* 0x000fc80007ffe0ff */
[----:B------:R-:W-:-:S13]  /*0130*/  ISETP.GE.U32.AND P2, PT, R2, 0x20, PT ;  /* 0x000000200200780c */ /* 0x000fda0003f46070 */
[----:B------:R-:W0:Y:S02]  /*0140*/  @P2 LDC.64 R4, c[0x0][0x3d0] ;  /* 0x0000f400ff042b82 */ /* 0x000e240000000a00 */
[----:B0-----:R-:W-:-:S05]  /*0150*/  @P2 IMAD.WIDE.U32 R4, R3, 0x10, R4 ;  /* 0x0000001003042825 */ /* 0x001fca00078e0004 */
[----:B---3--:R0:W5:Y:S01]  /*0160*/  @P2 LDG.E.128 R36, desc[UR10][R4.64] ;  /* 0x0000000a04242981 */ /* 0x008162000c1e1d00 */
        /* <DEDUP_REMOVED lines=8> */
[----:B0-----:R-:W-:-:S04]  /*01f0*/  SHF.R.U32.HI R5, RZ, 0x5, R6 ;  /* 0x00000005ff057819 */ /* 0x001fc80000011606 */
[----:B------:R-:W-:-:S04]  /*0200*/  LOP3.LUT R5, R5, UR8, RZ, 0xfc, !PT ;  /* 0x0000000805057c12 */ /* 0x000fc8000f8efcff */
[----:B----4-:R-:W-:-:S13]  /*0210*/  ISETP.GE.AND P0, PT, R5, UR12, PT ;  /* 0x0000000c05007c0c */ /* 0x010fda000bf06270 */
[----:B-12---:R-:W-:Y:S05]  /*0220*/  @P0 BRA `(.L_x_1630) ;  /* 0x0000001800980947 */ /* 0x006fea0003800000 */
[----:B------:R-:W0:Y:S01]  /*0230*/  LDC.U8 R4, c[0x0][0x410] ;  /* 0x00010400ff047b82 */ /* 0x000e220000000000 */
[----:B------:R-:W-:-:S07]  /*0240*/  HFMA2 R32, -RZ, RZ, 0, 0 ;  /* 0x00000000ff207431 */ /* 0x000fce00000001ff */
.L_x_1644:
        /* <DEDUP_REMOVED lines=14> */
[----:B------:R-:W1:Y:S01]  /*0330*/  LDC.64 R62, c[0x0][0x3a8] ;  /* 0x0000ea00ff3e7b82 */ /* 0x000e620000000a00 */
[----:B---3--:R-:W-:-:S06]  /*0340*/  IMAD.WIDE R6, R5, 0x4, R40 ;  /* 0x0000000405067825 */ /* 0x008fcc00078e0228 */
        /* <DEDUP_REMOVED lines=13> */
[----:B0-----:R-:W-:Y:S01]  /*0420*/  ISETP.NE.AND P0, PT, R4, RZ, PT ;  /* 0x000000ff0400720c */ /* 0x001fe20003f05270 */
[----:B-1----:R-:W-:Y:S02]  /*0430*/  HADD2.F32 R65, -RZ, R38.H1_H1 ;  /* 0x30000026ff417230 */ /* 0x002fe40000004100 */
[----:B------:R-:W-:Y:S01]  /*0440*/  HADD2.F32 R69, -RZ, R39.H1_H1 ;  /* 0x30000027ff457230 */ /* 0x000fe20000004100 */
[----:B--2---:R-:W-:Y:S01]  /*0450*/  FSEL R70, R6, RZ, !P0 ;  /* 0x000000ff06467208 */ /* 0x004fe20004000000 */
[----:B------:R-:W-:-:S04]  /*0460*/  HADD2.F32 R6, -RZ, R36.H0_H0 ;  /* 0x20000024ff067230 */ /* 0x000fc80000004100 */
[--C-:B----4-:R-:W-:Y:S01]  /*0470*/  FADD.FTZ R8, R8, -R70.reuse ;  /* 0x8000004608087221 */ /* 0x110fe20000010000 */
[--C-:B------:R-:W-:Y:S01]  /*0480*/  FADD.FTZ R68, R9, -R70.reuse ;  /* 0x8000004609447221 */ /* 0x100fe20000010000 */
[----:B------:R-:W-:Y:S02]  /*0490*/  HADD2.F32 R9, -RZ, R36.H1_H1 ;  /* 0x30000024ff097230 */ /* 0x000fe40000004100 */
[--C-:B------:R-:W-:Y:S01]  /*04a0*/  FADD.FTZ R62, R11, -R70.reuse ;  /* 0x800000460b3e7221 */ /* 0x100fe20000010000 */
[C---:B-----5:R-:W-:Y:S01]  /*04b0*/  FMUL.FTZ R3, R61.reuse, R8 ;  /* 0x000000083d037220 */ /* 0x060fe20000410000 */
[----:B------:R-:W-:Y:S01]  /*04c0*/  FADD.FTZ R10, R10, -R70 ;  /* 0x800000460a0a7221 */ /* 0x000fe20000010000 */
[----:B------:R-:W-:Y:S01]  /*04d0*/  FMUL.FTZ R8, R61, R68 ;  /* 0x000000443d087220 */ /* 0x000fe20000410000 */
[--C-:B---3--:R-:W-:Y:S02]  /*04e0*/  HADD2.F32 R7, -RZ, R56.reuse.H0_H0 ;  /* 0x20000038ff077230 */ /* 0x108fe40000004100 */
[----:B------:R-:W-:-:S02]  /*04f0*/  HADD2.F32 R56, -RZ, R56.H1_H1 ;  /* 0x30000038ff387230 */ /* 0x000fc40000004100 */
[--C-:B------:R-:W-:Y:S02]  /*0500*/  HADD2.F32 R63, -RZ, R57.reuse.H0_H0 ;  /* 0x20000039ff3f7230 */ /* 0x100fe40000004100 */
[----:B------:R-:W-:Y:S02]  /*0510*/  HADD2.F32 R64, -RZ, R57.H1_H1 ;  /* 0x30000039ff407230 */ /* 0x000fe40000004100 */
[--C-:B------:R-:W-:Y:S02]  /*0520*/  HADD2.F32 R11, -RZ, R37.reuse.H0_H0 ;  /* 0x20000025ff0b7230 */ /* 0x100fe40000004100 */
[-C--:B------:R-:W-:Y:S01]  /*0530*/  FMUL.FTZ R6, R6, R7.reuse ;  /* 0x0000000706067220 */ /* 0x080fe20000410000 */
[----:B------:R-:W-:Y:S02]  /*0540*/  HADD2.F32 R57, -RZ, R37.H1_H1 ;  /* 0x30000025ff397230 */ /* 0x000fe40000004100 */
[----:B------:R-:W-:Y:S01]  /*0550*/  FADD.FTZ R28, R28, R7 ;  /* 0x000000071c1c7221 */ /* 0x000fe20000010000 */
[----:B------:R-:W-:Y:S01]  /*0560*/  FFMA.FTZ R20, R3, R7, R20 ;  /* 0x0000000703147223 */ /* 0x000fe20000010014 */
[--C-:B------:R-:W-:Y:S01]  /*0570*/  FADD.FTZ R60, R40, -R70.reuse ;  /* 0x80000046283c7221 */ /* 0x100fe20000010000 */
[-C--:B------:R-:W-:Y:S01]  /*0580*/  FMUL.FTZ R7, R9, R56.reuse ;  /* 0x0000003809077220 */ /* 0x080fe20000410000 */
[--C-:B------:R-:W-:Y:S01]  /*0590*/  FADD.FTZ R66, R41, -R70.reuse ;  /* 0x8000004629427221 */ /* 0x100fe20000010000 */
[----:B------:R-:W-:Y:S01]  /*05a0*/  FADD.FTZ R42, R42, -R70 ;  /* 0x800000462a2a7221 */ /* 0x000fe20000010000 */
[----:B------:R-:W-:Y:S01]  /*05b0*/  FADD.FTZ R29, R29, R56 ;  /* 0x000000381d1d7221 */ /* 0x000fe20000010000 */
[----:B------:R-:W-:Y:S01]  /*05c0*/  FFMA.FTZ R21, R8, R56, R21 ;  /* 0x0000003808157223 */ /* 0x000fe20000010015 */
[----:B------:R-:W-:Y:S01]  /*05d0*/  FMUL.FTZ R9, R61, R10 ;  /* 0x0000000a3d097220 */ /* 0x000fe20000410000 */
[----:B------:R-:W-:Y:S01]  /*05e0*/  FADD.FTZ R70, R43, -R70 ;  /* 0x800000462b467221 */ /* 0x000fe20000010000 */
[----:B------:R-:W-:Y:S01]  /*05f0*/  FMUL.FTZ R10, R11, R63 ;  /* 0x0000003f0b0a7220 */ /* 0x000fe20000410000 */
[----:B------:R-:W-:Y:S01]  /*0600*/  FMUL.FTZ R56, R61, R62 ;  /* 0x0000003e3d387220 */ /* 0x000fe20000410000 */
[----:B------:R-:W-:-:S02]  /*0610*/  HADD2.F32 R43, -RZ, R58.H0_H0 ;  /* 0x2000003aff2b7230 */ /* 0x000fc40000004100 */
[----:B------:R-:W-:Y:S01]  /*0620*/  FMUL.FTZ R11, R57, R64 ;  /* 0x00000040390b7220 */ /* 0x000fe20000410000 */
[----:B------:R-:W-:Y:S02]  /*0630*/  HADD2.F32 R62, -RZ, R38.H0_H0 ;  /* 0x20000026ff3e7230 */ /* 0x000fe40000004100 */
[----:B------:R-:W-:Y:S01]  /*0640*/  FMUL.FTZ R57, R61, R60 ;  /* 0x0000003c3d397220 */ /* 0x000fe20000410000 */
[----:B------:R-:W-:Y:S01]  /*0650*/  FADD.FTZ R31, R31, R64 ;  /* 0x000000401f1f7221 */ /* 0x000fe20000010000 */
[----:B------:R-:W-:Y:S01]  /*0660*/  FFMA.FTZ R23, R56, R64, R23 ;  /* 0x0000004038177223 */ /* 0x000fe20000010017 */
[----:B------:R-:W-:Y:S01]  /*0670*/  FADD.FTZ R32, R32, R43 ;  /* 0x0000002b20207221 */ /* 0x000fe20000010000 */
[-C--:B------:R-:W-:Y:S01]  /*0680*/  FMUL.FTZ R64, R62, R43.reuse ;  /* 0x0000002b3e407220 */ /* 0x080fe20000410000 */
[----:B------:R-:W-:Y:S01]  /*0690*/  FFMA.FTZ R24, R57, R43, R24 ;  /* 0x0000002b39187223 */ /* 0x000fe20000010018 */
[----:B------:R-:W-:Y:S01]  /*06a0*/  FADD.FTZ R60, RZ, R6 ;  /* 0x00000006ff3c7221 */ /* 0x000fe20000010000 */
[----:B------:R-:W-:Y:S01]  /*06b0*/  FFMA.FTZ R43, R3, R6, RZ ;  /* 0x00000006032b7223 */ /* 0x000fe200000100ff */
[----:B------:R-:W-:-:S02]  /*06c0*/  HADD2.F32 R58, -RZ, R58.H1_H1 ;  /* 0x3000003aff3a7230 */ /* 0x000fc40000004100 */
[----:B------:R-:W-:Y:S01]  /*06d0*/  FMUL.FTZ R66, R61, R66 ;  /* 0x000000423d427220 */ /* 0x000fe20000410000 */
[--C-:B------:R-:W-:Y:S02]  /*06e0*/  HADD2.F32 R41, -RZ, R59.reuse.H0_H0 ;  /* 0x2000003bff297230 */ /* 0x100fe40000004100 */
[----:B------:R-:W-:Y:S02]  /*06f0*/  HADD2.F32 R40, -RZ, R59.H1_H1 ;  /* 0x3000003bff287230 */ /* 0x000fe40000004100 */
[----:B------:R-:W-:Y:S01]  /*0700*/  FADD.FTZ R59, R60, R7 ;  /* 0x000000073c3b7221 */ /* 0x000fe20000010000 */
[----:B------:R-:W-:Y:S01]  /*0710*/  FFMA.FTZ R60, R8, R7, R43 ;  /* 0x00000007083c7223 */ /* 0x000fe2000001002b */
[-C--:B------:R-:W-:Y:S01]  /*0720*/  FMUL.FTZ R65, R65, R58.reuse ;  /* 0x0000003a41417220 */ /* 0x080fe20000410000 */
[----:B------:R-:W-:Y:S01]  /*0730*/  FADD.FTZ R33, R33, R58 ;  /* 0x0000003a21217221 */ /* 0x000fe20000010000 */
[----:B------:R-:W-:Y:S01]  /*0740*/  FFMA.FTZ R25, R66, R58, R25 ;  /* 0x0000003a42197223 */ /* 0x000fe20000010019 */
[----:B------:R-:W-:Y:S01]  /*0750*/  FADD.FTZ R58, R59, R10 ;  /* 0x0000000a3b3a7221 */ /* 0x000fe20000010000 */
[----:B------:R-:W-:Y:S01]  /*0760*/  FFMA.FTZ R43, R9, R10, R60 ;  /* 0x0000000a092b7223 */ /* 0x000fe2000001003c */
[----:B------:R-:W-:-:S02]  /*0770*/  HADD2.F32 R68, -RZ, R39.H0_H0 ;  /* 0x20000027ff447230 */ /* 0x000fc40000004100 */
[----:B------:R-:W-:Y:S01]  /*0780*/  FADD.FTZ R59, R58, R11 ;  /* 0x0000000b3a3b7221 */ /* 0x000fe20000010000 */
[----:B------:R-:W-:Y:S01]  /*0790*/  FFMA.FTZ R58, R56, R11, R43 ;  /* 0x0000000b383a7223 */ /* 0x000fe2000001002b */
[----:B------:R-:W-:Y:S02]  /*07a0*/  FMUL.FTZ R67, R61, R42 ;  /* 0x0000002a3d437220 */ /* 0x000fe40000410000 */
        /* <DEDUP_REMOVED lines=17> */
.L_x_1632:
[----:B------:R-:W-:Y:S05]  /*08c0*/  BSYNC.RECONVERGENT B1 ;  /* 0x0000000000017941 */ /* 0x000fea0003800200 */
.L_x_1631:
        /* <DEDUP_REMOVED lines=21> */
.L_x_1656:
        /* <DEDUP_REMOVED lines=46> */
.L_x_1638:
        /* <DEDUP_REMOVED lines=33> */
.L_x_1637:
        /* <DEDUP_REMOVED lines=32> */
.L_x_1640:
        /* <DEDUP_REMOVED lines=33> */
.L_x_1636:
        /* <DEDUP_REMOVED lines=35> */
.L_x_1642:
        /* <DEDUP_REMOVED lines=33> */
.L_x_1641:
        /* <DEDUP_REMOVED lines=32> */
.L_x_1643:
        /* <DEDUP_REMOVED lines=32> */
.L_x_1639:
[----:B------:R-:W-:Y:S01]  /*1b60*/  ISETP.NE.U32.AND P0, PT, RZ, UR4, PT ;  /* 0x00000004ff007c0c */ /* 0x000fe2000bf05070 */
[----:B-1----:R-:W0:Y:S01]  /*1b70*/  LDC.64 R58, c[0x0][0x468] ;  /* 0x00011a00ff3a7b82 */ /* 0x002e220000000a00 */
        /* <DEDUP_REMOVED lines=12> */
.L_x_1635:
[----:B------:R-:W-:Y:S05]  /*1c40*/  BSYNC.RECONVERGENT B1 ;  /* 0x0000000000017941 */ /* 0x000fea0003800200 */
.L_x_1634:
[----:B---3--:R-:W2:Y:S02]  /*1c50*/  LDC.64 R40, c[0x0][0x380] ;  /* 0x0000e000ff287b82 */ /* 0x008ea40000000a00 */
[----:B--2---:R-:W-:-:S04]  /*1c60*/  LEA R5, R40, R5, 0x2 ;  /* 0x0000000528057211 */ /* 0x004fc800078e10ff */
[----:B------:R-:W-:-:S13]  /*1c70*/  ISETP.GE.AND P0, PT, R5, R41, PT ;  /* 0x000000290500720c */ /* 0x000fda0003f06270 */
[----:B------:R-:W-:Y:S05]  /*1c80*/  @!P0 BRA `(.L_x_1644) ;  /* 0xffffffe400708947 */ /* 0x000fea000383ffff */
.L_x_1630:
[----:B------:R-:W-:Y:S05]  /*1c90*/  BSYNC B0 ;  /* 0x0000000000007941 */ /* 0x000fea0003800000 */
.L_x_1629:
[----:B------:R-:W2:Y:S01]  /*1ca0*/  S2R R14, SR_TID.X ;  /* 0x00000000000e7919 */ /* 0x000ea20000002100 */
[----:B------:R-:W-:Y:S01]  /*1cb0*/  MOV R3, 0x400 ;  /* 0x0000040000037802 */ /* 0x000fe20000000f00 */
[----:B------:R-:W-:Y:S05]  /*1cc0*/  WARPSYNC.ALL ;  /* 0x0000000000007948 */ /* 0x000fea0003800000 */
[----:B0-----:R-:W0:Y:S01]  /*1cd0*/  S2R R4, SR_CgaCtaId ;  /* 0x0000000000047919 */ /* 0x001e220000008800 */
[----:B------:R-:W3:Y:S01]  /*1ce0*/  LDCU.128 UR16, c[0x0][0x440] ;  /* 0x00008800ff1077ac */ /* 0x000ee20008000c00 */
[----:B--2---:R-:W-:-:S04]  /*1cf0*/  LOP3.LUT R2, R14, 0x60, RZ, 0xc0, !PT ;  /* 0x000000600e027812 */ /* 0x004fc800078ec0ff */
[----:B------:R-:W-:Y:S02]  /*1d00*/  LOP3.LUT R2, R2, 0x1f, R14, 0xf8, !PT ;  /* 0x0000001f02027812 */ /* 0x000fe400078ef80e */
[----:B0-----:R-:W-:-:S04]  /*1d10*/  LEA R3, R4, R3, 0x18 ;  /* 0x0000000304037211 */ /* 0x001fc800078ec0ff */
[-C--:B------:R-:W-:Y:S02]  /*1d20*/  LEA R2, R2, R3.reuse, 0x5 ;  /* 0x0000000302027211 */ /* 0x080fe400078e28ff */
[----:B------:R-:W-:-:S03]  /*1d30*/  LEA R3, R14, R3, 0x2 ;  /* 0x000000030e037211 */ /* 0x000fc600078e10ff */
[----:B------:R-:W-:Y:S04]  /*1d40*/  STS.128 [R2], R28 ;  /* 0x0000001c02007388 */ /* 0x000fe80000000c00 */
[----:B------:R0:W-:Y:S01]  /*1d50*/  STS.128 [R2+0x10], R32 ;  /* 0x0000102002007388 */ /* 0x0001e20000000c00 */
[----:B------:R-:W-:Y:S01]  /*1d60*/  BAR.SYNC.DEFER_BLOCKING 0x0 ;  /* 0x0000000000007b1d */ /* 0x000fe20000010000 */
[----:B0-----:R-:W-:-:S05]  /*1d70*/  IMAD R33, R0, UR9, RZ ;  /* 0x0000000900217c24 */ /* 0x001fca000f8e02ff */
[----:B------:R-:W0:Y:S04]  /*1d80*/  LDS R4, [R3] ;  /* 0x0000000003047984 */ /* 0x000e280000000800 */
[----:B------:R-:W2:Y:S04]  /*1d90*/  LDS R7, [R3+0x400] ;  /* 0x0004000003077984 */ /* 0x000ea80000000800 */
[----:B------:R-:W4:Y:S04]  /*1da0*/  LDS R5, [R3+0x200] ;  /* 0x0002000003057984 */ /* 0x000f280000000800 */
[----:B------:R-:W1:Y:S04]  /*1db0*/  LDS R6, [R3+0x600] ;  /* 0x0006000003067984 */ /* 0x000e680000000800 */
[----:B------:R-:W3:Y:S04]  /*1dc0*/  LDS R9, [R3+0x800] ;  /* 0x0008000003097984 */ /* 0x000ee80000000800 */
[----:B------:R-:W3:Y:S04]  /*1dd0*/  LDS R8, [R3+0xa00] ;  /* 0x000a000003087984 */ /* 0x000ee80000000800 */
[----:B------:R-:W3:Y:S04]  /*1de0*/  LDS R11, [R3+0xc00] ;  /* 0x000c0000030b7984 */ /* 0x000ee80000000800 */
[----:B------:R-:W3:Y:S01]  /*1df0*/  LDS R13, [R3+0xe00] ;  /* 0x000e0000030d7984 */ /* 0x000ee20000000800 */
[----:B------:R-:W-:Y:S01]  /*1e00*/  BAR.SYNC.DEFER_BLOCKING 0x0 ;  /* 0x0000000000007b1d */ /* 0x000fe20000010000 */
[----:B0-----:R-:W-:-:S04]  /*1e10*/  FADD.FTZ R4, RZ, R4 ;  /* 0x00000004ff047221 */ /* 0x001fc80000010000 */
[----:B--2---:R-:W-:Y:S01]  /*1e20*/  FADD.FTZ R4, R4, R7 ;  /* 0x0000000704047221 */ /* 0x004fe20000010000 */
[----:B----4-:R-:W-:-:S04]  /*1e30*/  FADD.FTZ R5, RZ, R5 ;  /* 0x00000005ff057221 */ /* 0x010fc80000010000 */
[----:B-1----:R-:W-:Y:S01]  /*1e40*/  FADD.FTZ R5, R5, R6 ;  /* 0x0000000605057221 */ /* 0x002fe20000010000 */
        /* <DEDUP_REMOVED lines=19> */
[----:B------:R-:W-:Y:S01]  /*1f80*/  IADD3.X R7, PT, PT, R2, UR17, RZ, P3, !PT ;  /* 0x0000001102077c10 */ /* 0x000fe20009ffe4ff */
[----:B------:R-:W2:Y:S01]  /*1f90*/  LDS R19, [R3+0x800] ;  /* 0x0008000003137984 */ /* 0x000ea20000000800 */
[----:B------:R-:W-:Y:S02]  /*1fa0*/  @P1 MOV R4, R0 ;  /* 0x0000000000041202 */ /* 0x000fe40000000f00 */
[----:B------:R-:W-:Y:S01]  /*1fb0*/  @P1 MOV R5, R7 ;  /* 0x0000000700051202 */ /* 0x000fe20000000f00 */
[----:B------:R-:W3:Y:S01]  /*1fc0*/  LDS R12, [R3+0x200] ;  /* 0x00020000030c7984 */ /* 0x000ee20000000800 */
[----:B------:R-:W-:-:S03]  /*1fd0*/  @P1 IADD3 R0, P3, PT, R0, 0x200, RZ ;  /* 0x0000020000001810 */ /* 0x000fc60007f7e0ff */
[----:B------:R-:W4:Y:S01]  /*1fe0*/  LDS R31, [R3+0xc00] ;  /* 0x000c0000031f7984 */ /* 0x000f220000000800 */
[----:B------:R-:W-:-:S03]  /*1ff0*/  @P1 IADD3.X R7, PT, PT, RZ, R7, RZ, P3, !PT ;  /* 0x00000007ff071210 */ /* 0x000fc60001ffe4ff */
        /* <DEDUP_REMOVED lines=26> */
.L_x_1633:
        /* <DEDUP_REMOVED lines=8> */
.L_x_1646:
[----:B------:R-:W-:Y:S05]  /*2220*/  BSYNC B1 ;  /* 0x0000000000017941 */ /* 0x000fea0003800000 */
.L_x_1645:
        /* <DEDUP_REMOVED lines=8> */
.L_x_1647:
[----:B------:R-:W-:-:S05]  /*22b0*/  FADD.FTZ R41, R41, R58 ;  /* 0x0000003a29297221 */ /* 0x000fca0000010000 */
[----:B------:R-:W-:Y:S01]  /*22c0*/  MOV R73, R41 ;  /* 0x0000002900497202 */ /* 0x000fe20000000f00 */
[----:B------:R-:W-:Y:S01]  /*22d0*/  HFMA2 R74, -RZ, RZ, 0, 1.1920928955078125e-07 ;  /* 0x00000002ff4a7431 */ /* 0x000fe200000001ff */
[----:B------:R-:W-:-:S07]  /*22e0*/  MOV R40, R72 ;  /* 0x0000004800287202 */ /* 0x000fce0000000f00 */
[----:B------:R-:W-:Y:S05]  /*22f0*/  WARPSYNC.COLLECTIVE R62, `(.L_x_1648) ;  /* 0x000000003e087348 */ /* 0x000fea0003c00000 */
[----:B------:R0:W1:Y:S02]  /*2300*/  SHFL.BFLY P0, R72, R73, R74, R75 ;  /* 0x0c00004a49487389 */ /* 0x000064000000004b */
[----:B01----:R-:W-:Y:S05]  /*2310*/  ENDCOLLECTIVE ;  /* 0x000000000000791b */ /* 0x003fea0003800000 */
.L_x_1648:
[----:B------:R-:W-:-:S05]  /*2320*/  FADD.FTZ R40, R40, R59 ;  /* 0x0000003b28287221 */ /* 0x000fca0000010000 */
[----:B------:R-:W-:Y:S02]  /*2330*/  MOV R73, R40 ;  /* 0x0000002800497202 */ /* 0x000fe40000000f00 */
[----:B------:R-:W-:-:S07]  /*2340*/  MOV R42, R72 ;  /* 0x00000048002a7202 */ /* 0x000fce0000000f00 */
[----:B------:R-:W-:Y:S05]  /*2350*/  WARPSYNC.COLLECTIVE R62, `(.L_x_1649) ;  /* 0x000000003e087348 */ /* 0x000fea0003c00000 */
[----:B------:R0:W1:Y:S02]  /*2360*/  SHFL.BFLY P0, R72, R73, R74, R75 ;  /* 0x0c00004a49487389 */ /* 0x000064000000004b */
[----:B01----:R-:W-:Y:S05]  /*2370*/  ENDCOLLECTIVE ;  /* 0x000000000000791b */ /* 0x003fea0003800000 */
.L_x_1649:
[----:B------:R-:W-:-:S05]  /*2380*/  FADD.FTZ R42, R41, R42 ;  /* 0x0000002a292a7221 */ /* 0x000fca0000010000 */
[----:B------:R-:W-:Y:S01]  /*2390*/  MOV R73, R42 ;  /* 0x0000002a00497202 */ /* 0x000fe20000000f00 */
[----:B------:R-:W-:Y:S01]  /*23a0*/  HFMA2 R74, -RZ, RZ, 0, 2.384185791015625e-07 ;  /* 0x00000004ff4a7431 */ /* 0x000fe200000001ff */
[----:B------:R-:W-:-:S07]  /*23b0*/  MOV R43, R72 ;  /* 0x00000048002b7202 */ /* 0x000fce0000000f00 */
[----:B------:R-:W-:Y:S05]  /*23c0*/  WARPSYNC.COLLECTIVE R62, `(.L_x_1650) ;  /* 0x000000003e087348 */ /* 0x000fea0003c00000 */
[----:B------:R0:W1:Y:S02]  /*23d0*/  SHFL.BFLY P0, R72, R73, R74, R75 ;  /* 0x0c00004a49487389 */ /* 0x000064000000004b */
[----:B01----:R-:W-:Y:S05]  /*23e0*/  ENDCOLLECTIVE ;  /* 0x000000000000791b */ /* 0x003fea0003800000 */
.L_x_1650:
[----:B------:R-:W-:-:S05]  /*23f0*/  FADD.FTZ R43, R40, R43 ;  /* 0x0000002b282b7221 */ /* 0x000fca0000010000 */
[----:B------:R-:W-:Y:S02]  /*2400*/  MOV R73, R43 ;  /* 0x0000002b00497202 */ /* 0x000fe40000000f00 */
[----:B------:R-:W-:-:S07]  /*2410*/  MOV R63, R72 ;  /* 0x00000048003f7202 */ /* 0x000fce0000000f00 */
[----:B------:R-:W-:Y:S05]  /*2420*/  WARPSYNC.COLLECTIVE R62, `(.L_x_1651) ;  /* 0x000000003e087348 */ /* 0x000fea0003c00000 */
[----:B------:R0:W1:Y:S02]  /*2430*/  SHFL.BFLY P0, R72, R73, R74, R75 ;  /* 0x0c00004a49487389 */ /* 0x000064000000004b */
[----:B01----:R-:W-:Y:S05]  /*2440*/  ENDCOLLECTIVE ;  /* 0x000000000000791b */ /* 0x003fea0003800000 */
.L_x_1651:
[----:B------:R-:W-:-:S05]  /*2450*/  FADD.FTZ R63, R42, R63 ;  /* 0x0000003f2a3f7221 */ /* 0x000fca0000010000 */
[----:B------:R-:W-:Y:S01]  /*2460*/  MOV R73, R63 ;  /* 0x0000003f00497202 */ /* 0x000fe20000000f00 */
[----:B------:R-:W-:Y:S01]  /*2470*/  HFMA2 R74, -RZ, RZ, 0, 4.76837158203125e-07 ;  /* 0x00000008ff4a7431 */ /* 0x000fe200000001ff */
[----:B------:R-:W-:-:S07]  /*2480*/  MOV R60, R72 ;  /* 0x00000048003c7202 */ /* 0x000fce0000000f00 */
[----:B------:R-:W-:Y:S05]  /*2490*/  WARPSYNC.COLLECTIVE R62, `(.L_x_1652) ;  /* 0x000000003e087348 */ /* 0x000fea0003c00000 */
[----:B------:R0:W1:Y:S02]  /*24a0*/  SHFL.BFLY P0, R72, R73, R74, R75 ;  /* 0x0c00004a49487389 */ /* 0x000064000000004b */
[----:B01----:R-:W-:Y:S05]  /*24b0*/  ENDCOLLECTIVE ;  /* 0x000000000000791b */ /* 0x003fea0003800000 */
.L_x_1652:
[----:B------:R-:W-:-:S05]  /*24c0*/  FADD.FTZ R60, R43, R60 ;  /* 0x0000003c2b3c7221 */ /* 0x000fca0000010000 */
[----:B------:R-:W-:Y:S02]  /*24d0*/  MOV R73, R60 ;  /* 0x0000003c00497202 */ /* 0x000fe40000000f00 */
[----:B------:R-:W-:-:S07]  /*24e0*/  MOV R58, R72 ;  /* 0x00000048003a7202 */ /* 0x000fce0000000f00 */
[----:B------:R-:W-:Y:S05]  /*24f0*/  WARPSYNC.COLLECTIVE R62, `(.L_x_1653) ;  /* 0x000000003e087348 */ /* 0x000fea0003c00000 */
[----:B------:R0:W1:Y:S02]  /*2500*/  SHFL.BFLY P0, R72, R73, R74, R75 ;  /* 0x0c00004a49487389 */ /* 0x000064000000004b */
[----:B01----:R-:W-:Y:S05]  /*2510*/  ENDCOLLECTIVE ;  /* 0x000000000000791b */ /* 0x003fea0003800000 */
.L_x_1653:
[----:B------:R-:W-:-:S05]  /*2520*/  FADD.FTZ R58, R63, R58 ;  /* 0x0000003a3f3a7221 */ /* 0x000fca0000010000 */
[----:B------:R-:W-:Y:S01]  /*2530*/  MOV R73, R58 ;  /* 0x0000003a00497202 */ /* 0x000fe20000000f00 */
[----:B------:R-:W-:Y:S01]  /*2540*/  HFMA2 R74, -RZ, RZ, 0, 9.5367431640625e-07 ;  /* 0x00000010ff4a7431 */ /* 0x000fe200000001ff */
[----:B------:R-:W-:-:S07]  /*2550*/  MOV R59, R72 ;  /* 0x00000048003b7202 */ /* 0x000fce0000000f00 */
[----:B------:R-:W-:Y:S05]  /*2560*/  WARPSYNC.COLLECTIVE R62, `(.L_x_1654) ;  /* 0x000000003e087348 */ /* 0x000fea0003c00000 */
[----:B------:R0:W1:Y:S02]  /*2570*/  SHFL.BFLY P0, R72, R73, R74, R75 ;  /* 0x0c00004a49487389 */ /* 0x000064000000004b */
[----:B01----:R-:W-:Y:S05]  /*2580*/  ENDCOLLECTIVE ;  /* 0x000000000000791b */ /* 0x003fea0003800000 */
.L_x_1654:
[----:B------:R-:W-:-:S05]  /*2590*/  FADD.FTZ R59, R60, R59 ;  /* 0x0000003b3c3b7221 */ /* 0x000fca0000010000 */
[----:B------:R-:W-:Y:S02]  /*25a0*/  MOV R73, R59 ;  /* 0x0000003b00497202 */ /* 0x000fe40000000f00 */
[----:B------:R-:W-:-:S07]  /*25b0*/  MOV R41, R72 ;  /* 0x0000004800297202 */ /* 0x000fce0000000f00 */
[----:B------:R-:W-:Y:S05]  /*25c0*/  WARPSYNC.COLLECTIVE R62, `(.L_x_1655) ;  /* 0x000000003e087348 */ /* 0x000fea0003c00000 */
[----:B------:R0:W1:Y:S02]  /*25d0*/  SHFL.BFLY P0, R72, R73, R74, R75 ;  /* 0x0c00004a49487389 */ /* 0x000064000000004b */
[----:B01----:R-:W-:Y:S05]  /*25e0*/  ENDCOLLECTIVE ;  /* 0x000000000000791b */ /* 0x003fea0003800000 */
.L_x_1655:
[----:B------:R-:W-:Y:S01]  /*25f0*/  MOV R40, R72 ;  /* 0x0000004800287202 */ /* 0x000fe20000000f00 */
[----:B------:R-:W-:Y:S06]  /*2600*/  BRA `(.L_x_1656) ;  /* 0xffffffe400047947 */ /* 0x000fec000383ffff */
.L_x_1657:
        /* <DEDUP_REMOVED lines=15> */
.L_x_2874:


//--------------------- .text._ZN10layer_norm31ln_parallel_residual_bwd_kernelINS_13Kernel_traitsI6__halfS2_fS2_fjLj256ELj1ELj4ELj1ELj16ENS_18Kernel_traits_baseILj256ES2_S2_fS2_fjLj128EEEEELb0ELb1ELb1EEEvNS_9BwdParamsE --------------------------
	.section	.text._ZN10layer_norm31ln_parallel_residual_bwd_kernelINS_13Kernel_traitsI6__halfS2_fS2_fjLj256ELj1ELj4ELj1ELj16ENS_18Kernel_traits_baseILj256ES2_S2_fS2_fjLj128EEEEELb0ELb1ELb1EEEvNS_9BwdParamsE,"ax",@progbits
	.align	128
        .global         _ZN10layer_norm31ln_parallel_residual_bwd_kernelINS_13Kernel_traitsI6__halfS2_fS2_fjLj256ELj1ELj4ELj1ELj16ENS_18Kernel_traits_baseILj256ES2_S2_fS2_fjLj128EEEEELb0ELb1ELb1EEEvNS_9BwdParamsE
        .type           _ZN10layer_norm31ln_parallel_residual_bwd_kernelINS_13Kernel_traitsI6__halfS2_fS2_fjLj256ELj1ELj4ELj1ELj16ENS_18Kernel_traits_baseILj256ES2_S2_fS2_fjLj128EEEEELb0ELb1ELb1EEEvNS_9BwdParamsE,@function
        .size           _ZN10layer_norm31ln_parallel_residual_bwd_kernelINS_13Kernel_traitsI6__halfS2_fS2_fjLj256ELj1ELj4ELj1ELj16ENS_18Kernel_traits_baseILj256ES2_S2_fS2_fjLj128EEEEELb0ELb1ELb1EEEvNS_9BwdParamsE,(.L_x_2875 - _ZN10layer_norm31ln_parallel_residual_bwd_kernelINS_13Kernel_traitsI6__halfS2_fS2_fjLj256ELj1ELj4ELj1ELj16ENS_18Kernel_traits_baseILj256ES2_S2_fS2_fjLj128EEEEELb0ELb1ELb1EEEvNS_9BwdParamsE)
        .other          _ZN10layer_norm31ln_parallel_residual_bwd_kernelINS_13Kernel_traitsI6__halfS2_fS2_fjLj256ELj1ELj4ELj1ELj16ENS_18Kernel_traits_baseILj256ES2_S2_fS2_fjLj128EEEEELb0ELb1ELb1EEEvNS_9BwdParamsE,@"STO_CUDA_ENTRY STV_DEFAULT"
_ZN10layer_norm31ln_parallel_residual_bwd_kernelINS_13Kernel_traitsI6__halfS2_fS2_fjLj256ELj1ELj4ELj1ELj16ENS_18Kernel_traits_baseILj256ES2_S2_fS2_fjLj128EEEEELb0ELb1ELb1EEEvNS_9BwdParamsE:
.text._ZN10layer_norm31ln_parallel_residual_bwd_kernelINS_13Kernel_traitsI6__halfS2_fS2_fjLj256ELj1ELj4ELj1ELj16ENS_18Kernel_traits_baseILj256ES2_S2_fS2_fjLj128EEEEELb0ELb1ELb1EEEvNS_9BwdParamsE:
        /* <DEDUP_REMOVED lines=29> */
[----:B------:R0:W3:Y:S01]  /*01d0*/  LDG.E.128 R4, desc[UR10][R2.64] ;  /* 0x0000000a02047981 */ /* 0x0000e2000c1e1d00 */
        /* <DEDUP_REMOVED lines=10> */
[--C-:B---3--:R-:W-:Y:S02]  /*0280*/  HADD2.F32 R60, -RZ, R4.reuse.H0_H0 ;  /* 0x20000004ff3c7230 */ /* 0x108fe40000004100 */
        /* <DEDUP_REMOVED lines=8> */
[----:B--2---:R-:W-:-:S07]  /*0310*/  CS2R R6, SRZ ;  /* 0x0000000000067805 */ /* 0x004fce000001ff00 */
.L_x_1670:
        /* <DEDUP_REMOVED lines=34> */
[--C-:B------:R-:W-:Y:S02]  /*0540*/  HADD2.F32 R39, -RZ, R40.reuse.H0_H0 ;  /* 0x20000028ff277230 */ /* 0x100fe40000004100 */
[----:B------:R-:W-:-:S02]  /*0550*/  HADD2.F32 R37, -RZ, R40.H1_H1 ;  /* 0x30000028ff257230 */ /* 0x000fc40000004100 */
[--C-:B------:R-:W-:Y:S02]  /*0560*/  HADD2.F32 R36, -RZ, R41.reuse.H0_H0 ;  /* 0x20000029ff247230 */ /* 0x100fe40000004100 */
[----:B------:R-:W-:Y:S01]  /*0570*/  FADD.FTZ R11, R39, R11 ;  /* 0x0000000b270b7221 */ /* 0x000fe20000010000 */
[--C-:B------:R-:W-:Y:S02]  /*0580*/  HADD2.F32 R34, -RZ, R42.reuse.H0_H0 ;  /* 0x2000002aff227230 */ /* 0x100fe40000004100 */
[----:B------:R-:W-:Y:S01]  /*0590*/  FADD.FTZ R44, R37, R44 ;  /* 0x0000002c252c7221 */ /* 0x000fe20000010000 */
[C---:B---3--:R-:W-:Y:S01]  /*05a0*/  FMUL.FTZ R0, R63.reuse, R68 ;  /* 0x000000443f007220 */ /* 0x048fe20000410000 */
[C---:B------:R-:W-:Y:S01]  /*05b0*/  FMUL.FTZ R67, R63.reuse, R66 ;  /* 0x000000423f437220 */ /* 0x040fe20000410000 */
[----:B------:R-:W-:Y:S02]  /*05c0*/  HADD2.F32 R33, -RZ, R42.H1_H1 ;  /* 0x3000002aff217230 */ /* 0x000fe40000004100 */
[----:B------:R-:W-:Y:S01]  /*05d0*/  FMUL.FTZ R42, R63, R70 ;  /* 0x000000463f2a7220 */ /* 0x000fe20000410000 */
[-C--:B------:R-:W-:Y:S01]  /*05e0*/  FFMA.FTZ R3, R0, R39.reuse, R3 ;  /* 0x0000002700037223 */ /* 0x080fe20000010003 */
[----:B------:R-:W-:Y:S01]  /*05f0*/  FMUL.FTZ R39, R60, R39 ;  /* 0x000000273c277220 */ /* 0x000fe20000410000 */
[-C--:B------:R-:W-:Y:S01]  /*0600*/  FFMA.FTZ R4, R67, R37.reuse, R4 ;  /* 0x0000002543047223 */ /* 0x080fe20000010004 */
[----:B------:R-:W-:Y:S01]  /*0610*/  FMUL.FTZ R37, R59, R37 ;  /* 0x000000253b257220 */ /* 0x000fe20000410000 */
[----:B------:R-:W-:-:S02]  /*0620*/  HADD2.F32 R35, -RZ, R41.H1_H1 ;  /* 0x30000029ff237230 */ /* 0x000fc40000004100 */
[----:B0-----:R-:W-:Y:S01]  /*0630*/  FADD.FTZ R64, RZ, R39 ;  /* 0x00000027ff407221 */ /* 0x001fe20000010000 */
[----:B------:R-:W-:Y:S01]  /*0640*/  FFMA.FTZ R66, R0, R39, RZ ;  /* 0x0000002700427223 */ /* 0x000fe200000100ff */
[C---:B------:R-:W-:Y:S01]  /*0650*/  FMUL.FTZ R65, R63.reuse, R72 ;  /* 0x000000483f417220 */ /* 0x040fe20000410000 */
[----:B------:R-:W-:Y:S01]  /*0660*/  FMUL.FTZ R41, R63, R69 ;  /* 0x000000453f297220 */ /* 0x000fe20000410000 */
[----:B------:R-:W-:Y:S01]  /*0670*/  FADD.FTZ R45, R36, R45 ;  /* 0x0000002d242d7221 */ /* 0x000fe20000010000 */
[-C--:B------:R-:W-:Y:S01]  /*0680*/  FFMA.FTZ R5, R42, R36.reuse, R5 ;  /* 0x000000242a057223 */ /* 0x080fe20000010005 */
[----:B------:R-:W-:Y:S01]  /*0690*/  FMUL.FTZ R36, R58, R36 ;  /* 0x000000243a247220 */ /* 0x000fe20000410000 */
[----:B------:R-:W-:Y:S01]  /*06a0*/  FADD.FTZ R69, R64, R37 ;  /* 0x0000002540457221 */ /* 0x000fe20000010000 */
[----:B------:R-:W-:Y:S01]  /*06b0*/  FFMA.FTZ R71, R67, R37, R66 ;  /* 0x0000002543477223 */ /* 0x000fe20000010042 */
[----:B------:R-:W-:Y:S01]  /*06c0*/  FMUL.FTZ R40, R63, R74 ;  /* 0x0000004a3f287220 */ /* 0x000fe20000410000 */
[----:B------:R-:W-:Y:S01]  /*06d0*/  FADD.FTZ R46, R35, R46 ;  /* 0x0000002e232e7221 */ /* 0x000fe20000010000 */
[-C--:B------:R-:W-:Y:S01]  /*06e0*/  FFMA.FTZ R6, R65, R35.reuse, R6 ;  /* 0x0000002341067223 */ /* 0x080fe20000010006 */
[----:B------:R-:W-:Y:S01]  /*06f0*/  FMUL.FTZ R35, R57, R35 ;  /* 0x0000002339237220 */ /* 0x000fe20000410000 */
[----:B------:R-:W-:Y:S01]  /*0700*/  FADD.FTZ R64, R69, R36 ;  /* 0x0000002445407221 */ /* 0x000fe20000010000 */
[----:B------:R-:W-:Y:S01]  /*0710*/  FFMA.FTZ R66, R42, R36, R71 ;  /* 0x000000242a427223 */ /* 0x000fe20000010047 */
[----:B------:R-:W-:-:S02]  /*0720*/  HADD2.F32 R32, -RZ, R43.H0_H0 ;  /* 0x2000002bff207230 */ /* 0x000fc40000004100 */
[----:B------:R-:W-:Y:S01]  /*0730*/  FADD.FTZ R47, R34, R47 ;  /* 0x0000002f222f7221 */ /* 0x000fe20000010000 */
[----:B------:R-:W-:Y:S02]  /*0740*/  HADD2.F32 R62, -RZ, R43.H1_H1 ;  /* 0x3000002bff3e7230 */ /* 0x000fe40000004100 */
[----:B------:R-:W-:Y:S01]  /*0750*/  FMUL.FTZ R43, R63, R76 ;  /* 0x0000004c3f2b7220 */ /* 0x000fe20000410000 */
        /* <DEDUP_REMOVED lines=41> */
.L_x_1682:
        /* <DEDUP_REMOVED lines=14> */
[-CC-:B------:R-:W-:Y:S02]  /*0ad0*/  FFMA.FTZ R41, R41, R64.reuse, R69.reuse ;  /* 0x0000004029297223 */ /* 0x180fe40000010045 */
[----:B------:R-:W-:Y:S01]  /*0ae0*/  FADD.FTZ R66, R39, -R66 ;  /* 0x8000004227427221 */ /* 0x000fe20000010000 */
[----:B------:R-:W-:Y:S01]  /*0af0*/  FADD.FTZ R0, R37, -R0 ;  /* 0x8000000025007221 */ /* 0x000fe20000010000 */
        /* <DEDUP_REMOVED lines=24> */
.L_x_1664:
        /* <DEDUP_REMOVED lines=33> */
.L_x_1663:
        /* <DEDUP_REMOVED lines=32> */
.L_x_1666:
        /* <DEDUP_REMOVED lines=33> */
.L_x_1662:
[----:B------:R-:W-:-:S04]  /*12a0*/  UISETP.NE.U32.AND UP0, UPT, UR4, URZ, UPT ;  /* 0x000000ff0400728c */ /* 0x000fc8000bf05070 */
[----:B------:R-:W-:-:S09]  /*12b0*/  UISETP.NE.AND.EX UP0, UPT, UR5, URZ, UPT, UP0 ;  /* 0x000000ff0500728c */ /* 0x000fd2000bf05300 */
[----:B------:R-:W-:Y:S05]  /*12c0*/  BRA.U UP0, `(.L_x_1667) ;  /* 0x0000000500047547 */ /* 0x000fea000b800000 */
[----:B------:R-:W-:-:S04]  /*12d0*/  UISETP.NE.U32.AND UP0, UPT, UR6, URZ, UPT ;  /* 0x000000ff0600728c */ /* 0x000fc8000bf05070 */
[----:B------:R-:W-:-:S09]  /*12e0*/  UISETP.NE.AND.EX UP0, UPT, UR7, URZ, UPT, UP0 ;  /* 0x000000ff0700728c */ /* 0x000fd2000bf05300 */
[----:B------:R-:W-:Y:S05]  /*12f0*/  BRA.U UP0, `(.L_x_1668) ;  /* 0x0000000100747547 */ /* 0x000fea000b800000 */
[-CC-:B------:R-:W-:Y:S01]  /*1300*/  FFMA.FTZ R0, R0, R64.reuse, R69.reuse ;  /* 0x0000004000007223 */ /* 0x180fe20000010045 */
[----:B------:R-:W-:-:S03]  /*1310*/  FFMA.FTZ R41, R41, R64, R69 ;  /* 0x0000004029297223 */ /* 0x000fc60000010045 */
[----:B------:R-:W-:Y:S01]  /*1320*/  FADD.FTZ R39, R39, -R0 ;  /* 0x8000000027277221 */ /* 0x000fe20000010000 */
[----:B------:R-:W-:-:S04]  /*1330*/  FFMA.FTZ R0, R67, R64, R69 ;  /* 0x0000004043007223 */ /* 0x000fc80000010045 */
        /* <DEDUP_REMOVED lines=25> */
.L_x_1668:
        /* <DEDUP_REMOVED lines=33> */
.L_x_1667:
        /* <DEDUP_REMOVED lines=32> */
.L_x_1669:
        /* <DEDUP_REMOVED lines=32> */
.L_x_1665:
        /* <DEDUP_REMOVED lines=19> */
.L_x_1660:
        /* <DEDUP_REMOVED lines=16> */
.L_x_1659:
[----:B------:R-:W-:Y:S05]  /*1d10*/  BSYNC B0 ;  /* 0x0000000000007941 */ /* 0x000fea0003800000 */
.L_x_1658:
        /* <DEDUP_REMOVED lines=10> */
[----:B------:R0:W-:Y:S04]  /*1dc0*/  STS.128 [R0], R16 ;  /* 0x0000001000007388 */ /* 0x0001e80000000c00 */
[----:B------:R-:W-:Y:S01]  /*1dd0*/  STS.128 [R0+0x10], R20 ;  /* 0x0000101400007388 */ /* 0x000fe20000000c00 */
        /* <DEDUP_REMOVED lines=15> */
[----:B------:R-:W-:Y:S02]  /*1ed0*/  STS.128 [R0], R12 ;  /* 0x0000000c00007388 */ /* 0x000fe40000000c00 */
[----:B---3--:R-:W-:Y:S02]  /*1ee0*/  FADD.FTZ R2, R2, R25 ;  /* 0x0000001902027221 */ /* 0x008fe40000010000 */
[----:B------:R1:W-:Y:S01]  /*1ef0*/  STS.128 [R0+0x10], R4 ;  /* 0x0000100400007388 */ /* 0x0003e20000000c00 */
[----:B0-----:R-:W-:Y:S01]  /*1f00*/  FADD.FTZ R8, R8, R27 ;  /* 0x0000001b08087221 */ /* 0x001fe20000010000 */
[----:B------:R-:W-:Y:S01]  /*1f10*/  BAR.SYNC.DEFER_BLOCKING 0x0 ;  /* 0x0000000000007b1d */ /* 0x000fe20000010000 */
[----:B------:R-:W-:Y:S02]  /*1f20*/  FADD.FTZ R29, R2, R29 ;  /* 0x0000001d021d7221 */ /* 0x000fe40000010000 */
        /* <DEDUP_REMOVED lines=31> */
.L_x_1661:
        /* <DEDUP_REMOVED lines=8> */
.L_x_1672:
[----:B------:R-:W-:Y:S05]  /*21a0*/  BSYNC B2 ;  /* 0x0000000000027941 */ /* 0x000fea0003800000 */
.L_x_1671:
        /* <DEDUP_REMOVED lines=8> */
.L_x_1673:
[----:B------:R-:W-:Y:S01]  /*2230*/  MOV R64, R73 ;  /* 0x0000004900407202 */ /* 0x000fe20000000f00 */
[----:B------:R-:W-:Y:S02]  /*2240*/  HFMA2 R69, -RZ, RZ, 0, 1.1920928955078125e-07 ;  /* 0x00000002ff457431 */ /* 0x000fe400000001ff */
[----:B------:R-:W-:-:S07]  /*2250*/  FADD.FTZ R74, R70, R72 ;  /* 0x00000048464a7221 */ /* 0x000fce0000010000 */
[----:B------:R-:W-:Y:S05]  /*2260*/  WARPSYNC.COLLECTIVE R71, `(.L_x_1674) ;  /* 0x0000000047087348 */ /* 0x000fea0003c00000 */
[----:B------:R0:W1:Y:S02]  /*2270*/  SHFL.BFLY P3, R72, R64, R69, R66 ;  /* 0x0c00004540487389 */ /* 0x0000640000060042 */
[----:B01----:R-:W-:Y:S05]  /*2280*/  ENDCOLLECTIVE ;  /* 0x000000000000791b */ /* 0x003fea0003800000 */
.L_x_1674:
[----:B------:R-:W-:Y:S01]  /*2290*/  MOV R64, R74 ;  /* 0x0000004a00407202 */ /* 0x000fe20000000f00 */
[----:B------:R-:W-:-:S07]  /*22a0*/  FADD.FTZ R75, R73, R72 ;  /* 0x00000048494b7221 */ /* 0x000fce0000010000 */
[----:B------:R-:W-:Y:S05]  /*22b0*/  WARPSYNC.COLLECTIVE R71, `(.L_x_1675) ;  /* 0x0000000047087348 */ /* 0x000fea0003c00000 */
[----:B------:R0:W1:Y:S02]  /*22c0*/  SHFL.BFLY P3, R72, R64, R69, R66 ;  /* 0x0c00004540487389 */ /* 0x0000640000060042 */
[----:B01----:R-:W-:Y:S05]  /*22d0*/  ENDCOLLECTIVE ;  /* 0x000000000000791b */ /* 0x003fea0003800000 */
.L_x_1675:
[----:B------:R-:W-:Y:S01]  /*22e0*/  MOV R64, R75 ;  /* 0x0000004b00407202 */ /* 0x000fe20000000f00 */
[----:B------:R-:W-:Y:S02]  /*22f0*/  HFMA2 R69, -RZ, RZ, 0, 2.384185791015625e-07 ;  /* 0x00000004ff457431 */ /* 0x000fe400000001ff */
[----:B------:R-:W-:-:S07]  /*2300*/  FADD.FTZ R76, R74, R72 ;  /* 0x000000484a4c7221 */ /* 0x000fce0000010000 */
[----:B------:R-:W-:Y:S05]  /*2310*/  WARPSYNC.COLLECTIVE R71, `(.L_x_1676) ;  /* 0x0000000047087348 */ /* 0x000fea0003c00000 */
[----:B------:R0:W1:Y:S02]  /*2320*/  SHFL.BFLY P3, R72, R64, R69, R66 ;  /* 0x0c00004540487389 */ /* 0x0000640000060042 */
[----:B01----:R-:W-:Y:S05]  /*2330*/  ENDCOLLECTIVE ;  /* 0x000000000000791b */ /* 0x003fea0003800000 */
.L_x_1676:
[----:B------:R-:W-:Y:S01]  /*2340*/  MOV R64, R76 ;  /* 0x0000004c00407202 */ /* 0x000fe20000000f00 */
[----:B------:R-:W-:-:S07]  /*2350*/  FADD.FTZ R77, R75, R72 ;  /* 0x000000484b4d7221 */ /* 0x000fce0000010000 */
[----:B------:R-:W-:Y:S05]  /*2360*/  WARPSYNC.COLLECTIVE R71, `(.L_x_1677) ;  /* 0x0000000047087348 */ /* 0x000fea0003c00000 */
[----:B------:R0:W1:Y:S02]  /*2370*/  SHFL.BFLY P3, R72, R64, R69, R66 ;  /* 0x0c00004540487389 */ /* 0x0000640000060042 */
[----:B01----:R-:W-:Y:S05]  /*2380*/  ENDCOLLECTIVE ;  /* 0x000000000000791b */ /* 0x003fea0003800000 */
.L_x_1677:
[----:B------:R-:W-:Y:S01]  /*2390*/  MOV R64, R77 ;  /* 0x0000004d00407202 */ /* 0x000fe20000000f00 */
[----:B------:R-:W-:Y:S02]  /*23a0*/  HFMA2 R69, -RZ, RZ, 0, 4.76837158203125e-07 ;  /* 0x00000008ff457431 */ /* 0x000fe400000001ff */
[----:B------:R-:W-:-:S07]  /*23b0*/  FADD.FTZ R76, R76, R72 ;  /* 0x000000484c4c7221 */ /* 0x000fce0000010000 */
[----:B------:R-:W-:Y:S05]  /*23c0*/  WARPSYNC.COLLECTIVE R71, `(.L_x_1678) ;  /* 0x0000000047087348 */ /* 0x000fea0003c00000 */
[----:B------:R0:W1:Y:S02]  /*23d0*/  SHFL.BFLY P3, R72, R64, R69, R66 ;  /* 0x0c00004540487389 */ /* 0x0000640000060042 */
[----:B01----:R-:W-:Y:S05]  /*23e0*/  ENDCOLLECTIVE ;  /* 0x000000000000791b */ /* 0x003fea0003800000 */
.L_x_1678:
[----:B------:R-:W-:Y:S01]  /*23f0*/  MOV R64, R76 ;  /* 0x0000004c00407202 */ /* 0x000fe20000000f00 */
[----:B------:R-:W-:-:S07]  /*2400*/  FADD.FTZ R68, R77, R72 ;  /* 0x000000484d447221 */ /* 0x000fce0000010000 */
[----:B------:R-:W-:Y:S05]  /*2410*/  WARPSYNC.COLLECTIVE R71, `(.L_x_1679) ;  /* 0x0000000047087348 */ /* 0x000fea0003c00000 */
[----:B------:R0:W1:Y:S02]  /*2420*/  SHFL.BFLY P3, R72, R64, R69, R66 ;  /* 0x0c00004540487389 */ /* 0x0000640000060042 */
[----:B01----:R-:W-:Y:S05]  /*2430*/  ENDCOLLECTIVE ;  /* 0x000000000000791b */ /* 0x003fea0003800000 */
.L_x_1679:
[----:B------:R-:W-:Y:S01]  /*2440*/  MOV R64, R68 ;  /* 0x0000004400407202 */ /* 0x000fe20000000f00 */
[----:B------:R-:W-:Y:S02]  /*2450*/  HFMA2 R69, -RZ, RZ, 0, 9.5367431640625e-07 ;  /* 0x00000010ff457431 */ /* 0x000fe400000001ff */
[----:B------:R-:W-:-:S07]  /*2460*/  FADD.FTZ R70, R76, R72 ;  /* 0x000000484c467221 */ /* 0x000fce0000010000 */
[----:B------:R-:W-:Y:S05]  /*2470*/  WARPSYNC.COLLECTIVE R71, `(.L_x_1680) ;  /* 0x0000000047087348 */ /* 0x000fea0003c00000 */
[----:B------:R0:W1:Y:S02]  /*2480*/  SHFL.BFLY P3, R72, R64, R69, R66 ;  /* 0x0c00004540487389 */ /* 0x0000640000060042 */
[----:B01----:R-:W-:Y:S05]  /*2490*/  ENDCOLLECTIVE ;  /* 0x000000000000791b */ /* 0x003fea0003800000 */
.L_x_1680:
[----:B------:R-:W-:Y:S02]  /*24a0*/  MOV R64, R70 ;  /* 0x0000004600407202 */ /* 0x000fe40000000f00 */
[----:B------:R-:W-:-:S07]  /*24b0*/  MOV R73, R72 ;  /* 0x0000004800497202 */ /* 0x000fce0000000f00 */
[----:B------:R-:W-:Y:S05]  /*24c0*/  WARPSYNC.COLLECTIVE R71, `(.L_x_1681) ;  /* 0x0000000047087348 */ /* 0x000fea0003c00000 */
[----:B------:R0:W1:Y:S02]  /*24d0*/  SHFL.BFLY P3, R72, R64, R69, R66 ;  /* 0x0c00004540487389 */ /* 0x0000640000060042 */
[----:B01----:R-:W-:Y:S05]  /*24e0*/  ENDCOLLECTIVE ;  /* 0x000000000000791b */ /* 0x003fea0003800000 */
.L_x_1681:
[----:B------:R-:W-:Y:S05]  /*24f0*/  BRA `(.L_x_1682) ;  /* 0xffffffe4003c7947 */ /* 0x000fea000383ffff */
.L_x_1683:
        /* <DEDUP_REMOVED lines=16> */
.L_x_2875:


//--------------------- .text._ZN10layer_norm31ln_parallel_residual_bwd_kernelINS_13Kernel_traitsI6__halfS2_fS2_fjLj256ELj1ELj4ELj1ELj16ENS_18Kernel_traits_baseILj256ES2_S2_fS2_fjLj128EEEEELb1ELb0ELb0EEEvNS_9BwdParamsE --------------------------
	.section	.text._ZN10layer_norm31ln_parallel_residual_bwd_kernelINS_13Kernel_traitsI6__halfS2_fS2_fjLj256ELj1ELj4ELj1ELj16ENS_18Kernel_traits_baseILj256ES2_S2_fS2_fjLj128EEEEELb1ELb0ELb0EEEvNS_9BwdParamsE,"ax",@progbits
	.align	128
        .global         _ZN10layer_norm31ln_parallel_residual_bwd_kernelINS_13Kernel_traitsI6__halfS2_fS2_fjLj256ELj1ELj4ELj1ELj16ENS_18Kernel_traits_baseILj256ES2_S2_fS2_fjLj128EEEEELb1ELb0ELb0EEEvNS_9BwdParamsE
        .type           _ZN10layer_norm31ln_parallel_residual_bwd_kernelINS_13Kernel_traitsI6__halfS2_fS2_fjLj256ELj1ELj4ELj1ELj16ENS_18Kernel_traits_baseILj256ES2_S2_fS2_fjLj128EEEEELb1ELb0ELb0EEEvNS_9BwdParamsE,@function
        .size           _ZN10layer_norm31ln_parallel_residual_bwd_kernelINS_13Kernel_traitsI6__halfS2_fS2_fjLj256ELj1ELj4ELj1ELj16ENS_18Kernel_traits_baseILj256ES2_S2_fS2_fjLj128EEEEELb1ELb0ELb0EEEvNS_9BwdParamsE,(.L_x_2876 - _ZN10layer_norm31ln_parallel_residual_bwd_kernelINS_13Kernel_traitsI6__halfS2_fS2_fjLj256ELj1ELj4ELj1ELj16ENS_18Kernel_traits_baseILj256ES2_S2_fS2_fjLj128EEEEELb1ELb0ELb0EEEvNS_9BwdParamsE)
        .other          _ZN10layer_norm31ln_parallel_residual_bwd_kernelINS_13Kernel_traitsI6__halfS2_fS2_fjLj256ELj1ELj4ELj1ELj16ENS_18Kernel_traits_baseILj256ES2_S2_fS2_fjLj128EEEEELb1ELb0ELb0EEEvNS_9BwdParamsE,@"STO_CUDA_ENTRY STV_DEFAULT"
_ZN10layer_norm31ln_parallel_residual_bwd_kernelINS_13Kernel_traitsI6__halfS2_fS2_fjLj256ELj1ELj4ELj1ELj16ENS_18Kernel_traits_baseILj256ES2_S2_fS2_fjLj128EEEEELb1ELb0ELb0EEEvNS_9BwdParamsE:
.text._ZN10layer_norm31ln_parallel_residual_bwd_kernelINS_13Kernel_traitsI6__halfS2_fS2_fjLj256ELj1ELj4ELj1ELj16ENS_18Kernel_traits_baseILj256ES2_S2_fS2_fjLj128EEEEELb1ELb0ELb0EEEvNS_9BwdParamsE:
        /* <DEDUP_REMOVED lines=48> */
[----:B------:R-:W-:-:S07]  /*0300*/  HFMA2 R8, -RZ, RZ, 0, 0 ;  /* 0x00000000ff087431 */ /* 0x000fce00000001ff */
.L_x_1698:
[----:B-1----:R-:W1:Y:S01]  /*0310*/  LDC.64 R60, c[0x0][0x3c8] ;  /* 0x0000f200ff3c7b82 */ /* 0x002e620000000a00 */
[----:B------:R-:W-:-:S07]  /*0320*/  MOV R82, UR15 ;  /* 0x0000000f00527c02 */ /* 0x000fce0008000f00 */
[----:B------:R-:W2:Y:S01]  /*0330*/  LDC.64 R68, c[0x0][0x3c0] ;  /* 0x0000f000ff447b82 */ /* 0x000ea20000000a00 */
[----:B-1----:R-:W-:-:S05]  /*0340*/  IMAD.WIDE R60, R79, 0x4, R60 ;  /* 0x000000044f3c7825 */ /* 0x002fca00078e023c */
        /* <DEDUP_REMOVED lines=20> */
[----:B------:R-:W-:-:S06]  /*0490*/  IMAD.WIDE R90, R79, 0x4, R68 ;  /* 0x000000044f5a7825 */ /* 0x000fcc00078e0244 */
[----:B------:R-:W4:Y:S01]  /*04a0*/  LDG.E R90, desc[UR8][R90.64] ;  /* 0x000000085a5a7981 */ /* 0x000f22000c1e1900 */
[----:B---3--:R-:W-:-:S05]  /*04b0*/  IMAD.WIDE.U32 R104, R93, 0x20, R104 ;  /* 0x000000205d687825 */ /* 0x008fca00078e0068 */
        /* <DEDUP_REMOVED lines=9> */
[----:B0-----:R-:W-:Y:S02]  /*0550*/  HADD2.F32 R104, -RZ, R4.H0_H0 ;  /* 0x20000004ff687230 */ /* 0x001fe40000004100 */
[----:B------:R-:W-:Y:S02]  /*0560*/  HADD2.F32 R0, -RZ, R84.H0_H0 ;  /* 0x20000054ff007230 */ /* 0x000fe40000004100 */
[--C-:B------:R-:W-:Y:S02]  /*0570*/  HADD2.F32 R91, -RZ, R5.reuse.H1_H1 ;  /* 0x30000005ff5b7230 */ /* 0x100fe40000004100 */
[----:B------:R-:W-:Y:S02]  /*0580*/  HADD2.F32 R83, -RZ, R4.H1_H1 ;  /* 0x30000004ff537230 */ /* 0x000fe40000004100 */
[----:B------:R-:W-:Y:S02]  /*0590*/  HADD2.F32 R116, -RZ, R6.H0_H0 ;  /* 0x20000006ff747230 */ /* 0x000fe40000004100 */
[----:B------:R-:W-:-:S02]  /*05a0*/  HADD2.F32 R112, -RZ, R5.H0_H0 ;  /* 0x20000005ff707230 */ /* 0x000fc40000004100 */
[----:B------:R-:W-:Y:S02]  /*05b0*/  HADD2.F32 R114, -RZ, R86.H0_H0 ;  /* 0x20000056ff727230 */ /* 0x000fe40000004100 */
[----:B-1----:R-:W-:-:S05]  /*05c0*/  @P0 IMAD.WIDE.U32 R88, R93, 0x20, R88 ;  /* 0x000000205d580825 */ /* 0x002fca00078e0058 */
[----:B------:R-:W5:Y:S04]  /*05d0*/  @P0 LDG.E.128 R40, desc[UR8][R88.64] ;  /* 0x0000000858280981 */ /* 0x000f68000c1e1d00 */
[----:B------:R0:W5:Y:S01]  /*05e0*/  @P0 LDG.E.128 R44, desc[UR8][R88.64+0x10] ;  /* 0x00001008582c0981 */ /* 0x000162000c1e1d00 */
[--C-:B------:R-:W-:Y:S01]  /*05f0*/  HADD2.F32 R110, -RZ, R85.reuse.H0_H0 ;  /* 0x20000055ff6e7230 */ /* 0x100fe20000004100 */
[----:B------:R-:W-:Y:S01]  /*0600*/  ISETP.NE.AND P0, PT, R102, RZ, PT ;  /* 0x000000ff6600720c */ /* 0x000fe20003f05270 */
[----:B------:R-:W-:Y:S02]  /*0610*/  HADD2.F32 R115, -RZ, R6.H1_H1 ;  /* 0x30000006ff737230 */ /* 0x000fe40000004100 */
[----:B0-----:R-:W-:Y:S02]  /*0620*/  HADD2.F32 R89, -RZ, R85.H1_H1 ;  /* 0x30000055ff597230 */ /* 0x001fe40000004100 */
[----:B----4-:R-:W-:-:S02]  /*0630*/  HADD2.F32 R111, -RZ, R60.H0_H0 ;  /* 0x2000003cff6f7230 */ /* 0x010fc40000004100 */
[----:B------:R-:W-:-:S03]  /*0640*/  HADD2.F32 R106, -RZ, R61.H1_H1 ;  /* 0x3000003dff6a7230 */ /* 0x000fc60000004100 */
[----:B------:R-:W-:Y:S01]  /*0650*/  FMUL.FTZ R81, R104, R111 ;  /* 0x0000006f68517220 */ /* 0x000fe20000410000 */
[----:B------:R-:W-:Y:S02]  /*0660*/  HADD2.F32 R108, -RZ, R60.H1_H1 ;  /* 0x3000003cff6c7230 */ /* 0x000fe40000004100 */
[--C-:B------:R-:W-:Y:S02]  /*0670*/  HADD2.F32 R113, -RZ, R64.reuse.H0_H0 ;  /* 0x20000040ff717230 */ /* 0x100fe40000004100 */
[----:B------:R-:W-:Y:S02]  /*0680*/  HADD2.F32 R104, -RZ, R64.H1_H1 ;  /* 0x30000040ff687230 */ /* 0x000fe40000004100 */
[--C-:B------:R-:W-:Y:S02]  /*0690*/  HADD2.F32 R103, -RZ, R65.reuse.H0_H0 ;  /* 0x20000041ff677230 */ /* 0x100fe40000004100 */
[----:B------:R-:W-:Y:S02]  /*06a0*/  HADD2.F32 R64, -RZ, R65.H1_H1 ;  /* 0x30000041ff407230 */ /* 0x000fe40000004100 */
[----:B------:R-:W-:-:S02]  /*06b0*/  HADD2.F32 R65, -RZ, R62.H0_H0 ;  /* 0x2000003eff417230 */ /* 0x000fc40000004100 */
[----:B------:R-:W-:Y:S01]  /*06c0*/  FFMA.FTZ R0, R0, R113, R81 ;  /* 0x0000007100007223 */ /* 0x000fe20000010051 */
[----:B------:R-:W-:Y:S02]  /*06d0*/  HADD2.F32 R81, -RZ, R84.H1_H1 ;  /* 0x30000054ff517230 */ /* 0x000fe40000004100 */
[----:B------:R-:W-:Y:S01]  /*06e0*/  FMUL.FTZ R88, R91, R106 ;  /* 0x0000006a5b587220 */ /* 0x000fe20000410000 */
[----:B------:R-:W-:Y:S02]  /*06f0*/  HADD2.F32 R107, -RZ, R61.H0_H0 ;  /* 0x2000003dff6b7230 */ /* 0x000fe40000004100 */
[----:B------:R-:W-:Y:S01]  /*0700*/  FMUL.FTZ R60, R83, R108 ;  /* 0x0000006c533c7220 */ /* 0x000fe20000410000 */
[----:B------:R-:W-:Y:S02]  /*0710*/  HADD2.F32 R105, -RZ, R66.H0_H0 ;  /* 0x20000042ff697230 */ /* 0x000fe40000004100 */
[----:B------:R-:W-:Y:S01]  /*0720*/  FMUL.FTZ R61, R116, R65 ;  /* 0x00000041743d7220 */ /* 0x000fe20000410000 */
[----:B------:R-:W-:Y:S01]  /*0730*/  FFMA.FTZ R88, R89, R64, R88 ;  /* 0x0000004059587223 */ /* 0x000fe20000010058 */
[----:B------:R-:W-:Y:S01]  /*0740*/  FMUL.FTZ R83, R112, R107 ;  /* 0x0000006b70537220 */ /* 0x000fe20000410000 */
[----:B------:R-:W-:Y:S01]  /*0750*/  FFMA.FTZ R81, R81, R104, R60 ;  /* 0x0000006851517223 */ /* 0x000fe2000001003c */
[----:B------:R-:W-:Y:S01]  /*0760*/  FFMA.FTZ R89, R114, R105, R61 ;  /* 0x0000006972597223 */ /* 0x000fe2000001003d */
[----:B------:R-:W-:-:S02]  /*0770*/  HADD2.F32 R62, -RZ, R62.H1_H1 ;  /* 0x3000003eff3e7230 */ /* 0x000fc40000004100 */
[----:B------:R-:W-:Y:S02]  /*0780*/  HADD2.F32 R60, -RZ, R7.H0_H0 ;  /* 0x20000007ff3c7230 */ /* 0x000fe40000004100 */
[----:B------:R-:W-:Y:S02]  /*0790*/  HADD2.F32 R61, -RZ, R63.H0_H0 ;  /* 0x2000003fff3d7230 */ /* 0x000fe40000004100 */
[----:B------:R-:W-:Y:S01]  /*07a0*/  FFMA.FTZ R83, R110, R103, R83 ;  /* 0x000000676e537223 */ /* 0x000fe20000010053 */
[----:B------:R-:W-:Y:S01]  /*07b0*/  FSEL R122, R90, RZ, !P0 ;  /* 0x000000ff5a7a7208 */ /* 0x000fe20004000000 */
[----:B------:R-:W-:Y:S02]  /*07c0*/  HADD2.F32 R91, -RZ, R86.H1_H1 ;  /* 0x30000056ff5b7230 */ /* 0x000fe40000004100 */
[----:B------:R-:W-:Y:S01]  /*07d0*/  FMUL.FTZ R90, R115, R62 ;  /* 0x0000003e735a7220 */ /* 0x000fe20000410000 */
[----:B------:R-:W-:Y:S02]  /*07e0*/  HADD2.F32 R110, -RZ, R66.H1_H1 ;  /* 0x30000042ff6e7230 */ /* 0x000fe40000004100 */
[----:B------:R-:W-:Y:S01]  /*07f0*/  FMUL.FTZ R115, R60, R61 ;  /* 0x0000003d3c737220 */ /* 0x000fe20000410000 */
[----:B------:R-:W-:-:S02]  /*0800*/  HADD2.F32 R112, -RZ, R87.H0_H0 ;  /* 0x20000057ff707230 */ /* 0x000fc40000004100 */
[--C-:B------:R-:W-:Y:S02]  /*0810*/  HADD2.F32 R109, -RZ, R67.reuse.H0_H0 ;  /* 0x20000043ff6d7230 */ /* 0x100fe40000004100 */
[----:B------:R-:W-:Y:S02]  /*0820*/  HADD2.F32 R60, -RZ, R67.H1_H1 ;  /* 0x30000043ff3c7230 */ /* 0x000fe40000004100 */
[----:B------:R-:W-:Y:S02]  /*0830*/  HADD2.F32 R66, -RZ, R63.H1_H1 ;  /* 0x3000003fff427230 */ /* 0x000fe40000004100 */
[----:B------:R-:W-:Y:S02]  /*0840*/  HADD2.F32 R67, -RZ, R7.H1_H1 ;  /* 0x30000007ff437230 */ /* 0x000fe40000004100 */
[----:B------:R-:W-:Y:S01]  /*0850*/  FFMA.FTZ R91, R91, R110, R90 ;  /* 0x0000006e5b5b7223 */ /* 0x000fe2000001005a */
[----:B------:R-:W-:Y:S01]  /*0860*/  FFMA.FTZ R90, R112, R109, R115 ;  /* 0x0000006d705a7223 */ /* 0x000fe20000010073 */
[--C-:B---3--:R-:W-:Y:S01]  /*0870*/  FADD.FTZ R124, R68, -R122.reuse ;  /* 0x8000007a447c7221 */ /* 0x108fe20000010000 */
[--C-:B------:R-:W-:Y:S01]  /*0880*/  FADD.FTZ R112, R70, -R122.reuse ;  /* 0x8000007a46707221 */ /* 0x100fe20000010000 */
[----:B------:R-:W-:Y:S01]  /*0890*/  FADD.FTZ R68, R69, -R122 ;  /* 0x8000007a45447221 */ /* 0x000fe20000010000 */
[----:B------:R-:W-:-:S02]  /*08a0*/  HADD2.F32 R63, -RZ, R87.H1_H1 ;  /* 0x30000057ff3f7230 */ /* 0x000fc40000004100 */
[----:B------:R-:W-:Y:S01]  /*08b0*/  FMUL.FTZ R70, R67, R66 ;  /* 0x0000004243467220 */ /* 0x000fe20000410000 */
[--C-:B------:R-:W-:Y:S01]  /*08c0*/  FADD.FTZ R118, R73, -R122.reuse ;  /* 0x8000007a49767221 */ /* 0x100fe20000010000 */
[--C-:B--2---:R-:W-:Y:S01]  /*08d0*/  @P1 SHF.R.U64 R69, R2, 0x8, R3.reuse ;  /* 0x0000000802451819 */ /* 0x104fe20000001203 */
[--C-:B------:R-:W-:Y:S01]  /*08e0*/  FADD.FTZ R116, R72, -R122.reuse ;  /* 0x8000007a48747221 */ /* 0x100fe20000010000 */
[----:B------:R-:W-:Y:S01]  /*08f0*/  @P1 SHF.R.U64 R67, R2, 0x18, R3 ;  /* 0x0000001802431819 */ /* 0x000fe20000001203 */
[--C-:B------:R-:W-:Y:S01]  /*0900*/  FADD.FTZ R114, R71, -R122.reuse ;  /* 0x8000007a47727221 */ /* 0x100fe20000010000 */
[----:B------:R-:W-:Y:S01]  /*0910*/  FADD.FTZ R120, R74, -R122 ;  /* 0x8000007a4a787221 */ /* 0x000fe20000010000 */
[C---:B------:R-:W-:Y:S01]  /*0920*/  @P1 PRMT R101, R2.reuse, 0x7610, R101 ;  /* 0x0000761002651816 */ /* 0x040fe20000000065 */
[----:B-----5:R-:W-:Y:S01]  /*0930*/  FMUL.FTZ R74, R95, R118 ;  /* 0x000000765f4a7220 */ /* 0x020fe20000410000 */
[----:B------:R-:W-:Y:S01]  /*0940*/  @P1 SHF.R.U64 R71, R2, 0x10, R3 ;  /* 0x0000001002471819 */ /* 0x000fe20000001203 */
[----:B------:R-:W-:Y:S01]  /*0950*/  FFMA.FTZ R2, R63, R60, R70 ;  /* 0x0000003c3f027223 */ /* 0x000fe20000010046 */
[----:B------:R-:W-:Y:S01]  /*0960*/  @P1 PRMT R100, R69, 0x7610, R100 ;  /* 0x0000761045641816 */ /* 0x000fe20000000064 */
[----:B------:R-:W-:Y:S01]  /*0970*/  FMUL.FTZ R73, R95, R116 ;  /* 0x000000745f497220 */ /* 0x000fe20000410000 */
[----:B------:R-:W-:-:S02]  /*0980*/  @P1 PRMT R98, R67, 0x7610, R98 ;  /* 0x0000761043621816 */ /* 0x000fc40000000062 */
[----:B------:R-:W-:Y:S02]  /*0990*/  @P1 SHF.R.U32.HI R67, RZ, 0x8, R3 ;  /* 0x00000008ff431819 */ /* 0x000fe40000011603 */
[----:B------:R-:W-:Y:S02]  /*09a0*/  @P1 PRMT R97, R3, 0x7610, R97 ;  /* 0x0000761003611816 */ /* 0x000fe40000000061 */
[--C-:B------:R-:W-:Y:S02]  /*09b0*/  @P1 SHF.R.U32.HI R69, RZ, 0x10, R3.reuse ;  /* 0x00000010ff451819 */ /* 0x100fe40000011603 */
[----:B------:R-:W-:Y:S01]  /*09c0*/  @P1 SHF.R.U32.HI R63, RZ, 0x18, R3 ;  /* 0x00000018ff3f1819 */ /* 0x000fe20000011603 */
[----:B------:R-:W-:Y:S01]  /*09d0*/  FMUL.FTZ R3, R95, R124 ;  /* 0x0000007c5f037220 */ /* 0x000fe20000410000 */
[----:B------:R-:W-:Y:S01]  /*09e0*/  FADD.FTZ R21, R21, R62 ;  /* 0x0000003e15157221 */ /* 0x000fe20000010000 */
[----:B------:R-:W-:Y:S01]  /*09f0*/  FFMA.FTZ R13, R74, R62, R13 ;  /* 0x0000003e4a0d7223 */ /* 0x000fe2000001000d */
[----:B------:R-:W-:Y:S01]  /*0a00*/  FMUL.FTZ R72, R95, R114 ;  /* 0x000000725f487220 */ /* 0x000fe20000410000 */
[----:B------:R-:W-:Y:S01]  /*0a10*/  FADD.FTZ R20, R20, R65 ;  /* 0x0000004114147221 */ /* 0x000fe20000010000 */
[----:B------:R-:W-:Y:S01]  /*0a20*/  FFMA.FTZ R12, R73, R65, R12 ;  /* 0x00000041490c7223 */ /* 0x000fe2000001000c */
[----:B------:R-:W-:Y:S01]  /*0a30*/  FADD.FTZ R62, RZ, R0 ;  /* 0x00000000ff3e7221 */ /* 0x000fe20000010000 */
[----:B------:R-:W-:Y:S01]  /*0a40*/  FMUL.FTZ R70, R95, R68 ;  /* 0x000000445f467220 */ /* 0x000fe20000410000 */
[----:B------:R-:W-:Y:S01]  /*0a50*/  FFMA.FTZ R65, R3, R0, RZ ;  /* 0x0000000003417223 */ /* 0x000fe200000100ff */
[----:B------:R-:W-:Y:S01]  /*0a60*/  FADD.FTZ R122, R75, -R122 ;  /* 0x8000007a4b7a7221 */ /* 0x000fe20000010000 */
[----:B------:R-:W-:Y:S01]  /*0a70*/  FMUL.FTZ R75, R95, R120 ;  /* 0x000000785f4b7220 */ /* 0x000fe20000410000 */
[----:B------:R-:W-:Y:S01]  /*0a80*/  @P1 PRMT R99, R71, 0x7610, R99 ;  /* 0x0000761047631816 */ /* 0x000fe20000000063 */
[----:B------:R-:W-:Y:S01]  /*0a90*/  FADD.FTZ R31, R31, R64 ;  /* 0x000000401f1f7221 */ /* 0x000fe20000010000 */
[----:B------:R-:W-:Y:S01]  /*0aa0*/  FFMA.FTZ R39, R72, R64, R39 ;  /* 0x0000004048277223 */ /* 0x000fe20000010027 */
[----:B------:R-:W-:Y:S01]  /*0ab0*/  FADD.FTZ R62, R62, R81 ;  /* 0x000000513e3e7221 */ /* 0x000fe20000010000 */
[----:B------:R-:W-:Y:S01]  /*0ac0*/  @P1 PRMT R96, R67, 0x7610, R96 ;  /* 0x0000761043601816 */ /* 0x000fe20000000060 */
[----:B------:R-:W-:Y:S01]  /*0ad0*/  FMUL.FTZ R71, R95, R112 ;  /* 0x000000705f477220 */ /* 0x000fe20000410000 */
[----:B------:R-:W-:Y:S01]  /*0ae0*/  @P1 PRMT R94, R69, 0x7610, R94 ;  /* 0x00007610455e1816 */ /* 0x000fe2000000005e */
[----:B------:R-:W-:Y:S01]  /*0af0*/  FFMA.FTZ R64, R70, R81, R65 ;  /* 0x0000005146407223 */ /* 0x000fe20000010041 */
[----:B------:R-:W-:Y:S01]  /*0b00*/  @P1 PRMT R92, R63, 0x7610, R92 ;  /* 0x000076103f5c1816 */ /* 0x000fe2000000005c */
[----:B------:R-:W-:Y:S01]  /*0b10*/  FADD.FTZ R22, R22, R61 ;  /* 0x0000003d16167221 */ /* 0x000fe20000010000 */
[C-C-:B------:R-:W-:Y:S01]  /*0b20*/  SHF.R.U64 R69, R76.reuse, 0x18, R77.reuse ;  /* 0x000000184c457819 */ /* 0x140fe2000000124d */
[----:B------:R-:W-:Y:S01]  /*0b30*/  FFMA.FTZ R14, R75, R61, R14 ;  /* 0x0000003d4b0e7223 */ /* 0x000fe2000001000e */
[----:B------:R-:W-:-:S02]  /*0b40*/  SHF.R.U64 R67, R76, 0x10, R77 ;  /* 0x000000104c437819 */ /* 0x000fc4000000124d */
        /* <DEDUP_REMOVED lines=14> */
[C---:B------:R-:W-:Y:S01]  /*0c30*/  FFMA.FTZ R36, R3.reuse, R113, R36 ;  /* 0x0000007103247223 */ /* 0x040fe20000010024 */
[----:B------:R-:W-:Y:S01]  /*0c40*/  FADD.FTZ R16, R16, R111 ;  /* 0x0000006f10107221 */ /* 0x000fe20000010000 */
[----:B------:R-:W-:Y:S01]  /*0c50*/  FFMA.FTZ R8, R3, R111, R8 ;  /* 0x0000006f03087223 */ /* 0x000fe20000010008 */
[--C-:B------:R-:W-:Y:S01]  /*0c60*/  SHF.R.U32.HI R117, RZ, 0x18, R77.reuse ;  /* 0x00000018ff757819 */ /* 0x100fe2000001164d */
[----:B------:R-:W-:Y:S01]  /*0c70*/  FADD.FTZ R65, R65, R90 ;  /* 0x0000005a41417221 */ /* 0x000fe20000010000 */
[--C-:B------:R-:W-:Y:S01]  /*0c80*/  SHF.R.U32.HI R115, RZ, 0x10, R77.reuse ;  /* 0x00000010ff737819 */ /* 0x100fe2000001164d */
[----:B------:R-:W-:Y:S01]  /*0c90*/  FFMA.FTZ R61, R75, R90, R60 ;  /* 0x0000005a4b3d7223 */ /* 0x000fe2000001003c */
[----:B------:R-:W-:-:S02]  /*0ca0*/  SHF.R.U32.HI R113, RZ, 0x8, R77 ;  /* 0x00000008ff717819 */ /* 0x000fc4000001164d */
[----:B------:R-:W-:Y:S01]  /*0cb0*/  MOV R111, R77 ;  /* 0x0000004d006f7202 */ /* 0x000fe20000000f00 */
        /* <DEDUP_REMOVED lines=24> */
[----:B------:R-:W-:Y:S02]  /*0e40*/  PRMT R106, R69, 0x7610, R106 ;  /* 0x00007610456a7816 */ /* 0x000fe4000000006a */
[----:B------:R-:W-:Y:S02]  /*0e50*/  PRMT R107, R67, 0x7610, R107 ;  /* 0x00007610436b7816 */ /* 0x000fe4000000006b */
[----:B------:R-:W-:Y:S02]  /*0e60*/  PRMT R108, R63, 0x7610, R108 ;  /* 0x000076103f6c7816 */ /* 0x000fe4000000006c */
[----:B------:R-:W-:-:S07]  /*0e70*/  PRMT R109, R68, 0x7610, R109 ;  /* 0x00007610446d7816 */ /* 0x000fce000000006d */
.L_x_1687:
[----:B------:R-:W-:Y:S05]  /*0e80*/  BSYNC.RECONVERGENT B1 ;  /* 0x0000000000017941 */ /* 0x000fea0003800200 */
.L_x_1686:
        /* <DEDUP_REMOVED lines=21> */
.L_x_1712:
        /* <DEDUP_REMOVED lines=70> */
.L_x_1693:
[-CC-:B------:R-:W-:Y:S01]  /*1440*/  FFMA.FTZ R48, R70, R60.reuse, R61.reuse ;  /* 0x0000003c46307223 */ /* 0x180fe2000001003d */
[-CC-:B------:R-:W-:Y:S01]  /*1450*/  FFMA.FTZ R52, R71, R60.reuse, R61.reuse ;  /* 0x0000003c47347223 */ /* 0x180fe2000001003d */
[-CC-:B------:R-:W-:Y:S01]  /*1460*/  FFMA.FTZ R49, R3, R60.reuse, R61.reuse ;  /* 0x0000003c03317223 */ /* 0x180fe2000001003d */
[-CC-:B------:R-:W-:Y:S01]  /*1470*/  FFMA.FTZ R51, R72, R60.reuse, R61.reuse ;  /* 0x0000003c48337223 */ /* 0x180fe2000001003d */
[-CC-:B------:R-:W-:Y:S01]  /*1480*/  FFMA.FTZ R53, R75, R60.reuse, R61.reuse ;  /* 0x0000003c4b357223 */ /* 0x180fe2000001003d */
[----:B------:R-:W-:Y:S01]  /*1490*/  FADD.FTZ R50, R81, -R48 ;  /* 0x8000003051327221 */ /* 0x000fe20000010000 */
[-C--:B-1----:R-:W-:Y:S01]  /*14a0*/  FFMA.FTZ R62, R73, R60.reuse, R61 ;  /* 0x0000003c493e7223 */ /* 0x082fe2000001003d */
[----:B------:R-:W-:Y:S01]  /*14b0*/  FADD.FTZ R52, R83, -R52 ;  /* 0x8000003453347221 */ /* 0x000fe20000010000 */
        /* <DEDUP_REMOVED lines=45> */
.L_x_1692:
        /* <DEDUP_REMOVED lines=19> */
[----:B------:R-:W-:Y:S01]  /*18c0*/  FADD.FTZ R66, R91, -R68 ;  /* 0x800000445b427221 */ /* 0x000fe20000010000 */
[----:B------:R-:W-:Y:S01]  /*18d0*/  SEL R54, R54, R67, !P0 ;  /* 0x0000004336367207 */ /* 0x000fe20004000000 */
[----:B------:R-:W-:Y:S01]  /*18e0*/  FMUL.FTZ R67, R67, UR14 ;  /* 0x0000000e43437c20 */ /* 0x000fe20008410000 */
[----:B------:R-:W-:Y:S01]  /*18f0*/  SEL R55, R55, R64, !P0 ;  /* 0x0000004037377207 */ /* 0x000fe20004000000 */
[----:B------:R-:W-:Y:S01]  /*1900*/  FMUL.FTZ R64, R64, UR14 ;  /* 0x0000000e40407c20 */ /* 0x000fe20008410000 */
[----:B------:R-:W-:Y:S01]  /*1910*/  FFMA.FTZ R65, R95, R65, R44 ;  /* 0x000000415f417223 */ /* 0x000fe2000001002c */
[----:B------:R-:W-:Y:S01]  /*1920*/  LOP3.LUT P1, RZ, R103, 0xff, RZ, 0xc0, !PT ;  /* 0x000000ff67ff7812 */ /* 0x000fe2000782c0ff */
        /* <DEDUP_REMOVED lines=37> */
.L_x_1691:
        /* <DEDUP_REMOVED lines=79> */
.L_x_1696:
        /* <DEDUP_REMOVED lines=19> */
[----:B------:R-:W-:Y:S01]  /*21a0*/  FADD.FTZ R60, R90, -R53 ;  /* 0x800000355a3c7221 */ /* 0x000fe20000010000 */
[C---:B------:R-:W-:Y:S01]  /*21b0*/  FMUL.FTZ R53, R95.reuse, R58 ;  /* 0x0000003a5f357220 */ /* 0x040fe20000410000 */
[----:B------:R-:W-:Y:S01]  /*21c0*/  FMUL.FTZ R55, R95, R62 ;  /* 0x0000003e5f377220 */ /* 0x000fe20000410000 */
[----:B------:R-:W-:Y:S01]  /*21d0*/  LOP3.LUT P6, RZ, R97, 0xff, RZ, 0xc0, !PT ;  /* 0x000000ff61ff7812 */ /* 0x000fe200078cc0ff */
[----:B------:R-:W-:Y:S01]  /*21e0*/  FMUL.FTZ R56, R50, UR14 ;  /* 0x0000000e32387c20 */ /* 0x000fe20008410000 */
[----:B------:R-:W-:Y:S01]  /*21f0*/  LOP3.LUT P3, RZ, R107, 0xff, RZ, 0xc0, !PT ;  /* 0x000000ff6bff7812 */ /* 0x000fe2000786c0ff */
[----:B------:R-:W-:Y:S01]  /*2200*/  FMUL.FTZ R58, R51, UR14 ;  /* 0x0000000e333a7c20 */ /* 0x000fe20008410000 */
[----:B------:R-:W-:Y:S01]  /*2210*/  LOP3.LUT P1, RZ, R99, 0xff, RZ, 0xc0, !PT ;  /* 0x000000ff63ff7812 */ /* 0x000fe2000782c0ff */
[----:B------:R-:W-:Y:S01]  /*2220*/  FADD.FTZ R48, R0, -R49 ;  /* 0x8000003100307221 */ /* 0x000fe20000010000 */
[----:B------:R-:W-:Y:S01]  /*2230*/  FSEL R62, R57, RZ, P0 ;  /* 0x000000ff393e7208 */ /* 0x000fe20000000000 */
[C---:B------:R-:W-:Y:S01]  /*2240*/  FMUL.FTZ R49, R95.reuse, R54 ;  /* 0x000000365f317220 */ /* 0x040fe20000410000 */
[----:B------:R-:W-:Y:S01]  /*2250*/  LOP3.LUT P0, RZ, R106, 0xff, RZ, 0xc0, !PT ;  /* 0x000000ff6aff7812 */ /* 0x000fe2000780c0ff */
[----:B------:R-:W-:Y:S01]  /*2260*/  FMUL.FTZ R54, R95, R60 ;  /* 0x0000003c5f367220 */ /* 0x000fe20000410000 */
[----:B------:R-:W-:Y:S01]  /*2270*/  FSEL R59, R57, RZ, P6 ;  /* 0x000000ff393b7208 */ /* 0x000fe20003000000 */
[----:B------:R-:W-:Y:S01]  /*2280*/  FMUL.FTZ R60, R53, UR14 ;  /* 0x0000000e353c7c20 */ /* 0x000fe20008410000 */
[C---:B------:R-:W-:Y:S01]  /*2290*/  FSEL R61, R56.reuse, RZ, P3 ;  /* 0x000000ff383d7208 */ /* 0x040fe20001800000 */
[----:B------:R-:W-:Y:S01]  /*22a0*/  FMUL.FTZ R48, R95, R48 ;  /* 0x000000305f307220 */ /* 0x000fe20000410000 */
[----:B------:R-:W-:Y:S01]  /*22b0*/  FSEL R57, R56, RZ, P1 ;  /* 0x000000ff38397208 */ /* 0x000fe20000800000 */
[----:B------:R-:W-:Y:S01]  /*22c0*/  FMUL.FTZ R66, R55, UR14 ;  /* 0x0000000e37427c20 */ /* 0x000fe20008410000 */
[----:B------:R-:W-:-:S02]  /*22d0*/  LOP3.LUT P5, RZ, R104, 0xff, RZ, 0xc0, !PT ;  /* 0x000000ff68ff7812 */ /* 0x000fc400078ac0ff */
[----:B------:R-:W-:Y:S02]  /*22e0*/  LOP3.LUT P4, RZ, R96, 0xff, RZ, 0xc0, !PT ;  /* 0x000000ff60ff7812 */ /* 0x000fe4000788c0ff */
[----:B------:R-:W-:Y:S02]  /*22f0*/  FSEL R56, R58, RZ, P0 ;  /* 0x000000ff3a387208 */ /* 0x000fe40000000000 */
[----:B------:R-:W-:Y:S02]  /*2300*/  LOP3.LUT P6, RZ, R98, 0xff, RZ, 0xc0, !PT ;  /* 0x000000ff62ff7812 */ /* 0x000fe400078cc0ff */
[C---:B------:R-:W-:Y:S02]  /*2310*/  FSEL R63, R60.reuse, RZ, P5 ;  /* 0x000000ff3c3f7208 */ /* 0x040fe40002800000 */
[----:B------:R-:W-:Y:S02]  /*2320*/  FSEL R64, R60, RZ, P4 ;  /* 0x000000ff3c407208 */ /* 0x000fe40002000000 */
        /* <DEDUP_REMOVED lines=29> */
.L_x_1695:
        /* <DEDUP_REMOVED lines=10> */
[--C-:B------:R-:W-:Y:S01]  /*25a0*/  FFMA.FTZ R57, R3, R60, R61.reuse ;  /* 0x0000003c03397223 */ /* 0x100fe2000001003d */
[----:B-----5:R-:W-:Y:S01]  /*25b0*/  FFMA.FTZ R62, R95, R62, R44 ;  /* 0x0000003e5f3e7223 */ /* 0x020fe2000001002c */
[----:B------:R-:W-:Y:S01]  /*25c0*/  FFMA.FTZ R61, R76, R60, R61 ;  /* 0x0000003c4c3d7223 */ /* 0x000fe2000001003d */
[----:B------:R-:W-:Y:S01]  /*25d0*/  FADD.FTZ R64, R91, -R64 ;  /* 0x800000405b407221 */ /* 0x000fe20000010000 */
[----:B------:R-:W-:Y:S01]  /*25e0*/  FADD.FTZ R59, R83, -R58 ;  /* 0x8000003a533b7221 */ /* 0x000fe20000010000 */
[----:B------:R-:W-:Y:S01]  /*25f0*/  FADD.FTZ R58, R88, -R63 ;  /* 0x8000003f583a7221 */ /* 0x000fe20000010000 */
[----:B------:R-:W-:Y:S01]  /*2600*/  FADD.FTZ R65, R90, -R65 ;  /* 0x800000415a417221 */ /* 0x000fe20000010000 */
[----:B------:R-:W-:Y:S01]  /*2610*/  FADD.FTZ R57, R0, -R57 ;  /* 0x8000003900397221 */ /* 0x000fe20000010000 */
[----:B------:R-:W-:Y:S01]  /*2620*/  FMUL.FTZ R62, R62, UR14 ;  /* 0x0000000e3e3e7c20 */ /* 0x000fe20008410000 */
[----:B------:R-:W-:Y:S01]  /*2630*/  FADD.FTZ R66, R2, -R61 ;  /* 0x8000003d02427221 */ /* 0x000fe20000010000 */
[C---:B------:R-:W-:Y:S01]  /*2640*/  FFMA.FTZ R64, R95.reuse, R64, R45 ;  /* 0x000000405f407223 */ /* 0x040fe2000001002d */
[----:B------:R-:W-:Y:S01]  /*2650*/  FFMA.FTZ R59, R95, R59, R42 ;  /* 0x0000003b5f3b7223 */ /* 0x000fe2000001002a */
[----:B------:R-:W-:Y:S01]  /*2660*/  LOP3.LUT P0, RZ, R105, 0xff, RZ, 0xc0, !PT ;  /* 0x000000ff69ff7812 */ /* 0x000fe2000780c0ff */
[----:B------:R-:W-:Y:S01]  /*2670*/  FFMA.FTZ R61, R95, R58, R43 ;  /* 0x0000003a5f3d7223 */ /* 0x000fe2000001002b */
[----:B------:R-:W-:Y:S01]  /*2680*/  LOP3.LUT P6, RZ, R97, 0xff, RZ, 0xc0, !PT ;  /* 0x000000ff61ff7812 */ /* 0x000fe200078cc0ff */
[----:B------:R-:W-:Y:S01]  /*2690*/  FADD.FTZ R56, R81, -R56 ;  /* 0x8000003851387221 */ /* 0x000fe20000010000 */
[C---:B------:R-:W-:Y:S01]  /*26a0*/  FFMA.FTZ R67, R95.reuse, R65, R46 ;  /* 0x000000415f437223 */ /* 0x040fe2000001002e */
[----:B------:R-:W-:Y:S01]  /*26b0*/  FFMA.FTZ R60, R95, R57, R40 ;  /* 0x000000395f3c7223 */ /* 0x000fe20000010028 */
[----:B------:R-:W-:Y:S01]  /*26c0*/  FSEL R65, R62, RZ, P0 ;  /* 0x000000ff3e417208 */ /* 0x000fe20000000000 */
[----:B------:R-:W-:Y:S01]  /*26d0*/  FMUL.FTZ R64, R64, UR14 ;  /* 0x0000000e40407c20 */ /* 0x000fe20008410000 */
[----:B------:R-:W-:Y:S01]  /*26e0*/  FMUL.FTZ R57, R59, UR14 ;  /* 0x0000000e3b397c20 */ /* 0x000fe20008410000 */
[----:B------:R-:W-:Y:S01]  /*26f0*/  FSEL R58, R62, RZ, P6 ;  /* 0x000000ff3e3a7208 */ /* 0x000fe20003000000 */
[----:B------:R-:W-:Y:S01]  /*2700*/  FMUL.FTZ R62, R61, UR14 ;  /* 0x0000000e3d3e7c20 */ /* 0x000fe20008410000 */
[----:B------:R-:W-:Y:S01]  /*2710*/  LOP3.LUT P5, RZ, R104, 0xff, RZ, 0xc0, !PT ;  /* 0x000000ff68ff7812 */ /* 0x000fe200078ac0ff */
[C---:B------:R-:W-:Y:S01]  /*2720*/  FFMA.FTZ R63, R95.reuse, R56, R41 ;  /* 0x000000385f3f7223 */ /* 0x040fe20000010029 */
        /* <DEDUP_REMOVED lines=13> */
[----:B------:R-:W-:Y:S02]  /*2800*/  FSEL R57, R57, RZ, P1 ;  /* 0x000000ff39397208 */ /* 0x000fe40000800000 */
[C---:B------:R-:W-:Y:S02]  /*2810*/  FSEL R56, R62.reuse, RZ, P6 ;  /* 0x000000ff3e387208 */ /* 0x040fe40003000000 */
[----:B------:R-:W-:Y:S02]  /*2820*/  FSEL R64, R62, RZ, P0 ;  /* 0x000000ff3e407208 */ /* 0x000fe40000000000 */
[----:B------:R-:W-:-:S02]  /*2830*/  LOP3.LUT P0, RZ, R101, 0xff, RZ, 0xc0, !PT ;  /* 0x000000ff65ff7812 */ /* 0x000fc4000780c0ff */
[----:B------:R-:W-:Y:S02]  /*2840*/  LOP3.LUT P6, RZ, R109, 0xff, RZ, 0xc0, !PT ;  /* 0x000000ff6dff7812 */ /* 0x000fe400078cc0ff */
[----:B------:R-:W-:Y:S02]  /*2850*/  F2FP.F16.F32.PACK_AB R57, R56, R57 ;  /* 0x000000393839723e */ /* 0x000fe400000000ff */
[----:B------:R-:W-:Y:S02]  /*2860*/  F2FP.F16.F32.PACK_AB R62, R66, R65 ;  /* 0x00000041423e723e */ /* 0x000fe400000000ff */
[----:B------:R-:W-:Y:S02]  /*2870*/  LOP3.LUT P1, RZ, R108, 0xff, RZ, 0xc0, !PT ;  /* 0x000000ff6cff7812 */ /* 0x000fe4000782c0ff */
[----:B------:R-:W-:Y:S02]  /*2880*/  LOP3.LUT P3, RZ, R100, 0xff, RZ, 0xc0, !PT ;  /* 0x000000ff64ff7812 */ /* 0x000fe4000786c0ff */
[----:B------:R-:W-:-:S02]  /*2890*/  FSEL R56, R60, RZ, P0 ;  /* 0x000000ff3c387208 */ /* 0x000fc40000000000 */
[----:B------:R-:W-:Y:S02]  /*28a0*/  LOP3.LUT P5, RZ, R94, 0xff, RZ, 0xc0, !PT ;  /* 0x000000ff5eff7812 */ /* 0x000fe400078ac0ff */
[----:B------:R-:W-:Y:S02]  /*28b0*/  FSEL R65, R60, RZ, P6 ;  /* 0x000000ff3c417208 */ /* 0x000fe40003000000 */
[----:B------:R-:W-:Y:S02]  /*28c0*/  LOP3.LUT P0, RZ, R92, 0xff, RZ, 0xc0, !PT ;  /* 0x000000ff5cff7812 */ /* 0x000fe4000780c0ff */
[----:B------:R-:W-:Y:S02]  /*28d0*/  LOP3.LUT P4, RZ, R103, 0xff, RZ, 0xc0, !PT ;  /* 0x000000ff67ff7812 */ /* 0x000fe4000788c0ff */
[----:B------:R-:W-:Y:S02]  /*28e0*/  LOP3.LUT P6, RZ, R77, 0xff, RZ, 0xc0, !PT ;  /* 0x000000ff4dff7812 */ /* 0x000fe400078cc0ff */
[----:B------:R-:W-:-:S02]  /*28f0*/  F2FP.F16.F32.PACK_AB R58, R59, R58 ;  /* 0x0000003a3b3a723e */ /* 0x000fc400000000ff */
        /* <DEDUP_REMOVED lines=12> */
.L_x_1697:
        /* <DEDUP_REMOVED lines=8> */
[-C--:B------:R-:W-:Y:S01]  /*2a40*/  FFMA.FTZ R48, R70, R60.reuse, R61 ;  /* 0x0000003c46307223 */ /* 0x080fe2000001003d */
[----:B------:R-:W-:Y:S01]  /*2a50*/  FADD.FTZ R54, R88, -R53 ;  /* 0x8000003558367221 */ /* 0x000fe20000010000 */
[-C--:B------:R-:W-:Y:S01]  /*2a60*/  FFMA.FTZ R49, R3, R60.reuse, R61 ;  /* 0x0000003c03317223 */ /* 0x080fe2000001003d */
[----:B------:R-:W-:Y:S01]  /*2a70*/  FADD.FTZ R57, R90, -R55 ;  /* 0x800000375a397221 */ /* 0x000fe20000010000 */
[----:B------:R-:W-:Y:S01]  /*2a80*/  FFMA.FTZ R61, R76, R60, R61 ;  /* 0x0000003c4c3d7223 */ /* 0x000fe2000001003d */
[C---:B-----5:R-:W-:Y:S01]  /*2a90*/  FFMA.FTZ R52, R95.reuse, R52, R44 ;  /* 0x000000345f347223 */ /* 0x060fe2000001002c */
[----:B------:R-:W-:Y:S01]  /*2aa0*/  FFMA.FTZ R50, R95, R51, R42 ;  /* 0x000000335f327223 */ /* 0x000fe2000001002a */
[----:B------:R-:W-:Y:S01]  /*2ab0*/  FADD.FTZ R48, R81, -R48 ;  /* 0x8000003051307221 */ /* 0x000fe20000010000 */
[C---:B------:R-:W-:Y:S01]  /*2ac0*/  FFMA.FTZ R51, R95.reuse, R54, R43 ;  /* 0x000000365f337223 */ /* 0x040fe2000001002b */
[----:B------:R-:W-:Y:S01]  /*2ad0*/  FADD.FTZ R55, R0, -R49 ;  /* 0x8000003100377221 */ /* 0x000fe20000010000 */
[----:B------:R-:W-:Y:S01]  /*2ae0*/  FFMA.FTZ R54, R95, R57, R46 ;  /* 0x000000395f367223 */ /* 0x000fe2000001002e */
[----:B------:R-:W-:Y:S01]  /*2af0*/  FADD.FTZ R58, R2, -R61 ;  /* 0x8000003d023a7221 */ /* 0x000fe20000010000 */
[----:B------:R-:W-:Y:S01]  /*2b00*/  FMUL.FTZ R57, R52, UR14 ;  /* 0x0000000e34397c20 */ /* 0x000fe20008410000 */
[----:B------:R-:W-:Y:S01]  /*2b10*/  LOP3.LUT P0, RZ, R105, 0xff, RZ, 0xc0, !PT ;  /* 0x000000ff69ff7812 */ /* 0x000fe2000780c0ff */
        /* <DEDUP_REMOVED lines=10> */
[----:B-1----:R-:W-:Y:S01]  /*2bc0*/  FSEL R62, R57, RZ, P0 ;  /* 0x000000ff393e7208 */ /* 0x002fe20000000000 */
[----:B------:R-:W-:Y:S01]  /*2bd0*/  FMUL.FTZ R66, R55, UR14 ;  /* 0x0000000e37427c20 */ /* 0x000fe20008410000 */
[----:B------:R-:W-:-:S02]  /*2be0*/  LOP3.LUT P0, RZ, R106, 0xff, RZ, 0xc0, !PT ;  /* 0x000000ff6aff7812 */ /* 0x000fc4000780c0ff */
[----:B------:R-:W-:Y:S02]  /*2bf0*/  FSEL R59, R57, RZ, P6 ;  /* 0x000000ff393b7208 */ /* 0x000fe40003000000 */
[C---:B------:R-:W-:Y:S02]  /*2c00*/  FSEL R61, R56.reuse, RZ, P3 ;  /* 0x000000ff383d7208 */ /* 0x040fe40001800000 */
[----:B------:R-:W-:Y:S02]  /*2c10*/  FSEL R57, R56, RZ, P1 ;  /* 0x000000ff38397208 */ /* 0x000fe40000800000 */
[----:B------:R-:W-:Y:S02]  /*2c20*/  LOP3.LUT P5, RZ, R104, 0xff, RZ, 0xc0, !PT ;  /* 0x000000ff68ff7812 */ /* 0x000fe400078ac0ff */
[----:B------:R-:W-:Y:S02]  /*2c30*/  LOP3.LUT P4, RZ, R96, 0xff, RZ, 0xc0, !PT ;  /* 0x000000ff60ff7812 */ /* 0x000fe4000788c0ff */
[----:B------:R-:W-:-:S02]  /*2c40*/  FSEL R56, R58, RZ, P0 ;  /* 0x000000ff3a387208 */ /* 0x000fc40000000000 */
[----:B------:R-:W-:Y:S02]  /*2c50*/  LOP3.LUT P6, RZ, R98, 0xff, RZ, 0xc0, !PT ;  /* 0x000000ff62ff7812 */ /* 0x000fe400078cc0ff */
[C---:B------:R-:W-:Y:S02]  /*2c60*/  FSEL R63, R60.reuse, RZ, P5 ;  /* 0x000000ff3c3f7208 */ /* 0x040fe40002800000 */
[----:B------:R-:W-:Y:S02]  /*2c70*/  FSEL R64, R60, RZ, P4 ;  /* 0x000000ff3c407208 */ /* 0x000fe40002000000 */
[----:B------:R-:W-:Y:S01]  /*2c80*/  F2FP.F16.F32.PACK_AB R61, R56, R61 ;  /* 0x0000003d383d723e */ /* 0x000fe200000000ff */
[----:B------:R-:W-:Y:S01]  /*2c90*/  FMUL.FTZ R56, R48, UR14 ;  /* 0x0000000e30387c20 */ /* 0x000fe20008410000 */
[----:B------:R-:W-:Y:S02]  /*2ca0*/  FSEL R60, R58, RZ, P6 ;  /* 0x000000ff3a3c7208 */ /* 0x000fe40003000000 */
[----:B------:R-:W-:-:S02]  /*2cb0*/  LOP3.LUT P6, RZ, R109, 0xff, RZ, 0xc0, !PT ;  /* 0x000000ff6dff7812 */ /* 0x000fc400078cc0ff */
[----:B------:R-:W-:Y:S02]  /*2cc0*/  LOP3.LUT P0, RZ, R101, 0xff, RZ, 0xc0, !PT ;  /* 0x000000ff65ff7812 */ /* 0x000fe4000780c0ff */
[----:B------:R-:W-:Y:S01]  /*2cd0*/  F2FP.F16.F32.PACK_AB R58, R64, R59 ;  /* 0x0000003b403a723e */ /* 0x000fe200000000ff */
[----:B------:R-:W-:Y:S01]  /*2ce0*/  FMUL.FTZ R59, R49, UR14 ;  /* 0x0000000e313b7c20 */ /* 0x000fe20008410000 */
[----:B------:R-:W-:Y:S01]  /*2cf0*/  F2FP.F16.F32.PACK_AB R57, R60, R57 ;  /* 0x000000393c39723e */ /* 0x000fe200000000ff */
[----:B------:R-:W-:Y:S01]  /*2d00*/  FMUL.FTZ R64, R54, UR14 ;  /* 0x0000000e36407c20 */ /* 0x000fe20008410000 */
[----:B------:R-:W-:Y:S02]  /*2d10*/  FSEL R60, R56, RZ, P6 ;  /* 0x000000ff383c7208 */ /* 0x000fe40003000000 */
[----:B------:R-:W-:Y:S02]  /*2d20*/  LOP3.LUT P1, RZ, R108, 0xff, RZ, 0xc0, !PT ;  /* 0x000000ff6cff7812 */ /* 0x000fe4000782c0ff */
[----:B------:R-:W-:-:S02]  /*2d30*/  FSEL R56, R56, RZ, P0 ;  /* 0x000000ff38387208 */ /* 0x000fc40000000000 */
[----:B------:R-:W-:Y:S02]  /*2d40*/  LOP3.LUT P3, RZ, R100, 0xff, RZ, 0xc0, !PT ;  /* 0x000000ff64ff7812 */ /* 0x000fe4000786c0ff */
[----:B------:R-:W-:Y:S02]  /*2d50*/  LOP3.LUT P4, RZ, R103, 0xff, RZ, 0xc0, !PT ;  /* 0x000000ff67ff7812 */ /* 0x000fe4000788c0ff */
        /* <DEDUP_REMOVED lines=13> */
[----:B------:R-:W-:-:S07]  /*2e30*/  F2FP.F16.F32.PACK_AB R63, R66, R65 ;  /* 0x00000041423f723e */ /* 0x000fce00000000ff */
.L_x_1694:
        /* <DEDUP_REMOVED lines=14> */
.L_x_1690:
[----:B------:R-:W-:Y:S05]  /*2f20*/  BSYNC.RECONVERGENT B1 ;  /* 0x0000000000017941 */ /* 0x000fea0003800200 */
.L_x_1689:
[----:B---3--:R-:W2:Y:S02]  /*2f30*/  LDC.64 R60, c[0x0][0x380] ;  /* 0x0000e000ff3c7b82 */ /* 0x008ea40000000a00 */
[----:B--2---:R-:W-:-:S04]  /*2f40*/  LEA R79, R60, R79, 0x2 ;  /* 0x0000004f3c4f7211 */ /* 0x004fc800078e10ff */
[----:B------:R-:W-:-:S13]  /*2f50*/  ISETP.GE.AND P0, PT, R79, R61, PT ;  /* 0x0000003d4f00720c */ /* 0x000fda0003f06270 */
[----:B------:R-:W-:Y:S05]  /*2f60*/  @!P0 BRA `(.L_x_1698) ;  /* 0xffffffd000e88947 */ /* 0x000fea000383ffff */
.L_x_1685:
[----:B------:R-:W-:Y:S05]  /*2f70*/  BSYNC B0 ;  /* 0x0000000000007941 */ /* 0x000fea0003800000 */
.L_x_1684:
        /* <DEDUP_REMOVED lines=60> */
[----:B------:R-:W-:Y:S02]  /*3340*/  SHF.L.U32 R21, R40, 0x2, RZ ;  /* 0x0000000228157819 */ /* 0x000fe400000006ff */
[----:B------:R-:W-:Y:S02]  /*3350*/  ISETP.GE.U32.AND P1, PT, R82, 0x80, PT ;  /* 0x000000805200780c */ /* 0x000fe40003f26070 */
[----:B------:R-:W-:Y:S02]  /*3360*/  SHF.L.U64.HI R22, R40, 0x2, R23 ;  /* 0x0000000228167819 */ /* 0x000fe40000010217 */
[----:B------:R-:W-:Y:S01]  /*3370*/  IADD3 R20, P2, PT, R21, UR18, RZ ;  /* 0x0000001215147c10 */ /* 0x000fe2000ff5e0ff */
[----:B------:R-:W0:Y:S01]  /*3380*/  LDS R26, [R3] ;  /* 0x00000000031a7984 */ /* 0x000e220000000800 */
[----:B------:R-:W-:-:S02]  /*3390*/  ISETP.GE.U32.AND P0, PT, R82, 0x100, PT ;  /* 0x000001005200780c */ /* 0x000fc40003f06070 */
[----:B------:R-:W-:Y:S01]  /*33a0*/  IADD3.X R55, PT, PT, R22, UR19, RZ, P2, !PT ;  /* 0x0000001316377c10 */ /* 0x000fe200097fe4ff */
        /* <DEDUP_REMOVED lines=61> */
.L_x_1700:
[----:B------:R-:W-:Y:S05]  /*3780*/  BSYNC.RECONVERGENT B0 ;  /* 0x0000000000007941 */ /* 0x000fea0003800200 */
.L_x_1699:
        /* <DEDUP_REMOVED lines=15> */
.L_x_1688:
        /* <DEDUP_REMOVED lines=8> */
.L_x_1702:
[----:B------:R-:W-:Y:S05]  /*3900*/  BSYNC B1 ;  /* 0x0000000000017941 */ /* 0x000fea0003800000 */
.L_x_1701:
        /* <DEDUP_REMOVED lines=8> */
.L_x_1703:
[----:B------:R-:W-:-:S05]  /*3990*/  FADD.FTZ R61, R61, R62 ;  /* 0x0000003e3d3d7221 */ /* 0x000fca0000010000 */
[----:B------:R-:W-:Y:S01]  /*39a0*/  MOV R111, R61 ;  /* 0x0000003d006f7202 */ /* 0x000fe20000000f00 */
[----:B------:R-:W-:Y:S01]  /*39b0*/  HFMA2 R110, -RZ, RZ, 0, 1.1920928955078125e-07 ;  /* 0x00000002ff6e7431 */ /* 0x000fe200000001ff */
[----:B------:R-:W-:-:S07]  /*39c0*/  MOV R63, R69 ;  /* 0x00000045003f7202 */ /* 0x000fce0000000f00 */
[----:B------:R-:W-:Y:S05]  /*39d0*/  WARPSYNC.COLLECTIVE R68, `(.L_x_1704) ;  /* 0x0000000044087348 */ /* 0x000fea0003c00000 */
[----:B------:R0:W1:Y:S02]  /*39e0*/  SHFL.BFLY P0, R69, R111, R110, R113 ;  /* 0x0c00006e6f457389 */ /* 0x0000640000000071 */
[----:B01----:R-:W-:Y:S05]  /*39f0*/  ENDCOLLECTIVE ;  /* 0x000000000000791b */ /* 0x003fea0003800000 */
.L_x_1704:
[----:B------:R-:W-:-:S05]  /*3a00*/  FADD.FTZ R63, R63, R64 ;  /* 0x000000403f3f7221 */ /* 0x000fca0000010000 */
[----:B------:R-:W-:Y:S02]  /*3a10*/  MOV R111, R63 ;  /* 0x0000003f006f7202 */ /* 0x000fe40000000f00 */
[----:B------:R-:W-:-:S07]  /*3a20*/  MOV R60, R69 ;  /* 0x00000045003c7202 */ /* 0x000fce0000000f00 */
[----:B------:R-:W-:Y:S05]  /*3a30*/  WARPSYNC.COLLECTIVE R68, `(.L_x_1705) ;  /* 0x0000000044087348 */ /* 0x000fea0003c00000 */
[----:B------:R0:W1:Y:S02]  /*3a40*/  SHFL.BFLY P0, R69, R111, R110, R113 ;  /* 0x0c00006e6f457389 */ /* 0x0000640000000071 */
[----:B01----:R-:W-:Y:S05]  /*3a50*/  ENDCOLLECTIVE ;  /* 0x000000000000791b */ /* 0x003fea0003800000 */
.L_x_1705:
[----:B------:R-:W-:-:S05]  /*3a60*/  FADD.FTZ R60, R61, R60 ;  /* 0x0000003c3d3c7221 */ /* 0x000fca0000010000 */
[----:B------:R-:W-:Y:S01]  /*3a70*/  MOV R111, R60 ;  /* 0x0000003c006f7202 */ /* 0x000fe20000000f00 */
[----:B------:R-:W-:Y:S01]  /*3a80*/  HFMA2 R110, -RZ, RZ, 0, 2.384185791015625e-07 ;  /* 0x00000004ff6e7431 */ /* 0x000fe200000001ff */
[----:B------:R-:W-:-:S07]  /*3a90*/  MOV R66, R69 ;  /* 0x0000004500427202 */ /* 0x000fce0000000f00 */
[----:B------:R-:W-:Y:S05]  /*3aa0*/  WARPSYNC.COLLECTIVE R68, `(.L_x_1706) ;  /* 0x0000000044087348 */ /* 0x000fea0003c00000 */
[----:B------:R0:W1:Y:S02]  /*3ab0*/  SHFL.BFLY P0, R69, R111, R110, R113 ;  /* 0x0c00006e6f457389 */ /* 0x0000640000000071 */
[----:B01----:R-:W-:Y:S05]  /*3ac0*/  ENDCOLLECTIVE ;  /* 0x000000000000791b */ /* 0x003fea0003800000 */
.L_x_1706:
[----:B------:R-:W-:-:S05]  /*3ad0*/  FADD.FTZ R66, R63, R66 ;  /* 0x000000423f427221 */ /* 0x000fca0000010000 */
[----:B------:R-:W-:Y:S02]  /*3ae0*/  MOV R111, R66 ;  /* 0x00000042006f7202 */ /* 0x000fe40000000f00 */
[----:B------:R-:W-:-:S07]  /*3af0*/  MOV R65, R69 ;  /* 0x0000004500417202 */ /* 0x000fce0000000f00 */
[----:B------:R-:W-:Y:S05]  /*3b00*/  WARPSYNC.COLLECTIVE R68, `(.L_x_1707) ;  /* 0x0000000044087348 */ /* 0x000fea0003c00000 */
[----:B------:R0:W1:Y:S02]  /*3b10*/  SHFL.BFLY P0, R69, R111, R110, R113 ;  /* 0x0c00006e6f457389 */ /* 0x0000640000000071 */
[----:B01----:R-:W-:Y:S05]  /*3b20*/  ENDCOLLECTIVE ;  /* 0x000000000000791b */ /* 0x003fea0003800000 */
.L_x_1707:
[----:B------:R-:W-:-:S05]  /*3b30*/  FADD.FTZ R65, R60, R65 ;  /* 0x000000413c417221 */ /* 0x000fca0000010000 */
[----:B------:R-:W-:Y:S01]  /*3b40*/  MOV R111, R65 ;  /* 0x00000041006f7202 */ /* 0x000fe20000000f00 */
[----:B------:R-:W-:Y:S01]  /*3b50*/  HFMA2 R110, -RZ, RZ, 0, 4.76837158203125e-07 ;  /* 0x00000008ff6e7431 */ /* 0x000fe200000001ff */
[----:B------:R-:W-:-:S07]  /*3b60*/  MOV R67, R69 ;  /* 0x0000004500437202 */ /* 0x000fce0000000f00 */
[----:B------:R-:W-:Y:S05]  /*3b70*/  WARPSYNC.COLLECTIVE R68, `(.L_x_1708) ;  /* 0x0000000044087348 */ /* 0x000fea0003c00000 */
[----:B------:R0:W1:Y:S02]  /*3b80*/  SHFL.BFLY P0, R69, R111, R110, R113 ;  /* 0x0c00006e6f457389 */ /* 0x0000640000000071 */
[----:B01----:R-:W-:Y:S05]  /*3b90*/  ENDCOLLECTIVE ;  /* 0x000000000000791b */ /* 0x003fea0003800000 */
.L_x_1708:
[----:B------:R-:W-:-:S05]  /*3ba0*/  FADD.FTZ R67, R66, R67 ;  /* 0x0000004342437221 */ /* 0x000fca0000010000 */
[----:B------:R-:W-:Y:S02]  /*3bb0*/  MOV R111, R67 ;  /* 0x00000043006f7202 */ /* 0x000fe40000000f00 */
[----:B------:R-:W-:-:S07]  /*3bc0*/  MOV R62, R69 ;  /* 0x00000045003e7202 */ /* 0x000fce0000000f00 */
[----:B------:R-:W-:Y:S05]  /*3bd0*/  WARPSYNC.COLLECTIVE R68, `(.L_x_1709) ;  /* 0x0000000044087348 */ /* 0x000fea0003c00000 */
[----:B------:R0:W1:Y:S02]  /*3be0*/  SHFL.BFLY P0, R69, R111, R110, R113 ;  /* 0x0c00006e6f457389 */ /* 0x0000640000000071 */
[----:B01----:R-:W-:Y:S05]  /*3bf0*/  ENDCOLLECTIVE ;  /* 0x000000000000791b */ /* 0x003fea0003800000 */
.L_x_1709:
[----:B------:R-:W-:-:S05]  /*3c00*/  FADD.FTZ R62, R65, R62 ;  /* 0x0000003e413e7221 */ /* 0x000fca0000010000 */
[----:B------:R-:W-:Y:S01]  /*3c10*/  MOV R111, R62 ;  /* 0x0000003e006f7202 */ /* 0x000fe20000000f00 */
[----:B------:R-:W-:Y:S01]  /*3c20*/  HFMA2 R110, -RZ, RZ, 0, 9.5367431640625e-07 ;  /* 0x00000010ff6e7431 */ /* 0x000fe200000001ff */
[----:B------:R-:W-:-:S07]  /*3c30*/  MOV R64, R69 ;  /* 0x0000004500407202 */ /* 0x000fce0000000f00 */
[----:B------:R-:W-:Y:S05]  /*3c40*/  WARPSYNC.COLLECTIVE R68, `(.L_x_1710) ;  /* 0x0000000044087348 */ /* 0x000fea0003c00000 */
[----:B------:R0:W1:Y:S02]  /*3c50*/  SHFL.BFLY P0, R69, R111, R110, R113 ;  /* 0x0c00006e6f457389 */ /* 0x0000640000000071 */
[----:B01----:R-:W-:Y:S05]  /*3c60*/  ENDCOLLECTIVE ;  /* 0x000000000000791b */ /* 0x003fea0003800000 */
.L_x_1710:
[----:B------:R-:W-:-:S05]  /*3c70*/  FADD.FTZ R64, R67, R64 ;  /* 0x0000004043407221 */ /* 0x000fca0000010000 */
[----:B------:R-:W-:Y:S02]  /*3c80*/  MOV R111, R64 ;  /* 0x00000040006f7202 */ /* 0x000fe40000000f00 */
[----:B------:R-:W-:-:S07]  /*3c90*/  MOV R61, R69 ;  /* 0x00000045003d7202 */ /* 0x000fce0000000f00 */
[----:B------:R-:W-:Y:S05]  /*3ca0*/  WARPSYNC.COLLECTIVE R68, `(.L_x_1711) ;  /* 0x0000000044087348 */ /* 0x000fea0003c00000 */
[----:B------:R0:W1:Y:S02]  /*3cb0*/  SHFL.BFLY P0, R69, R111, R110, R113 ;  /* 0x0c00006e6f457389 */ /* 0x0000640000000071 */
[----:B01----:R-:W-:Y:S05]  /*3cc0*/  ENDCOLLECTIVE ;  /* 0x000000000000791b */ /* 0x003fea0003800000 */
.L_x_1711:
[----:B------:R-:W-:Y:S01]  /*3cd0*/  MOV R63, R69 ;  /* 0x00000045003f7202 */ /* 0x000fe20000000f00 */
[----:B------:R-:W-:Y:S06]  /*3ce0*/  BRA `(.L_x_1712) ;  /* 0xffffffd000bc7947 */ /* 0x000fec000383ffff */
.L_x_1713:
        /* <DEDUP_REMOVED lines=9> */
.L_x_2876:


//--------------------- .text._ZN10layer_norm31ln_parallel_residual_bwd_kernelINS_13Kernel_traitsI6__halfS2_fS2_fjLj256ELj1ELj4ELj1ELj16ENS_18Kernel_traits_baseILj256ES2_S2_fS2_fjLj128EEEEELb1ELb0ELb1EEEvNS_9BwdParamsE --------------------------
	.section	.text._ZN10layer_norm31ln_parallel_residual_bwd_kernelINS_13Kernel_traitsI6__halfS2_fS2_fjLj256ELj1ELj4ELj1ELj16ENS_18Kernel_traits_baseILj256ES2_S2_fS2_fjLj128EEEEELb1ELb0ELb1EEEvNS_9BwdParamsE,"ax",@progbits
	.align	128
        .global         _ZN10layer_norm31ln_parallel_residual_bwd_kernelINS_13Kernel_traitsI6__halfS2_fS2_fjLj256ELj1ELj4ELj1ELj16ENS_18Kernel_traits_baseILj256ES2_S2_fS2_fjLj128EEEEELb1ELb0ELb1EEEvNS_9BwdParamsE
        .type           _ZN10layer_norm31ln_parallel_residual_bwd_kernelINS_13Kernel_traitsI6__halfS2_fS2_fjLj256ELj1ELj4ELj1ELj16ENS_18Kernel_traits_baseILj256ES2_S2_fS2_fjLj128EEEEELb1ELb0ELb1EEEvNS_9BwdParamsE,@function
        .size           _ZN10layer_norm31ln_parallel_residual_bwd_kernelINS_13Kernel_traitsI6__halfS2_fS2_fjLj256ELj1ELj4ELj1ELj16ENS_18Kernel_traits_baseILj256ES2_S2_fS2_fjLj128EEEEELb1ELb0ELb1EEEvNS_9BwdParamsE,(.L_x_2877 - _ZN10layer_norm31ln_parallel_residual_bwd_kernelINS_13Kernel_traitsI6__halfS2_fS2_fjLj256ELj1ELj4ELj1ELj16ENS_18Kernel_traits_baseILj256ES2_S2_fS2_fjLj128EEEEELb1ELb0ELb1EEEvNS_9BwdParamsE)
        .other          _ZN10layer_norm31ln_parallel_residual_bwd_kernelINS_13Kernel_traitsI6__halfS2_fS2_fjLj256ELj1ELj4ELj1ELj16ENS_18Kernel_traits_baseILj256ES2_S2_fS2_fjLj128EEEEELb1ELb0ELb1EEEvNS_9BwdParamsE,@"STO_CUDA_ENTRY STV_DEFAULT"
_ZN10layer_norm31ln_parallel_residual_bwd_kernelINS_13Kernel_traitsI6__halfS2_fS2_fjLj256ELj1ELj4ELj1ELj16ENS_18Kernel_traits_baseILj256ES2_S2_fS2_fjLj128EEEEELb1ELb0ELb1EEEvNS_9BwdParamsE:
.text._ZN10layer_norm31ln_parallel_residual_bwd_kernelINS_13Kernel_traitsI6__halfS2_fS2_fjLj256ELj1ELj4ELj1ELj16ENS_18Kernel_traits_baseILj256ES2_S2_fS2_fjLj128EEEEELb1ELb0ELb1EEEvNS_9BwdParamsE:
        /* <DEDUP_REMOVED lines=78> */
.L_x_1725:
[----:B0-----:R-:W0:Y:S01]  /*04e0*/  LDC.64 R50, c[0x0][0x3c0] ;  /* 0x0000f000ff327b82 */ /* 0x001e220000000a00 */
[----:B------:R-:W-:-:S07]  /*04f0*/  IMAD R0, R72, UR12, RZ ;  /* 0x0000000c48007c24 */ /* 0x000fce000f8e02ff */
[----:B------:R-:W1:Y:S01]  /*0500*/  LDC.64 R44, c[0x0][0x430] ;  /* 0x00010c00ff2c7b82 */ /* 0x000e620000000a00 */
[----:B------:R-:W-:-:S07]  /*0510*/  SHF.R.S32.HI R47, RZ, 0x1f, R0 ;  /* 0x0000001fff2f7819 */ /* 0x000fce0000011400 */
[----:B------:R-:W2:Y:S08]  /*0520*/  LDC.64 R104, c[0x0][0x3a8] ;  /* 0x0000ea00ff687b82 */ /* 0x000eb00000000a00 */
[----:B------:R-:W3:Y:S01]  /*0530*/  LDC.64 R56, c[0x0][0x428] ;  /* 0x00010a00ff387b82 */ /* 0x000ee20000000a00 */
[----:B------:R-:W-:Y:S01]  /*0540*/  ISETP.NE.U32.AND P1, PT, RZ, UR14, PT ;  /* 0x0000000eff007c0c */ /* 0x000fe2000bf25070 */
[----:B0-----:R-:W-:Y:S01]  /*0550*/  IMAD.WIDE R50, R72, 0x4, R50 ;  /* 0x0000000448327825 */ /* 0x001fe200078e0232 */
[----:B------:R-:W-:-:S05]  /*0560*/  LEA.HI R0, R47, R0, RZ, 0x3 ;  /* 0x000000002f007211 */ /* 0x000fca00078f18ff */
[----:B------:R-:W0:Y:S01]  /*0570*/  LDC.64 R48, c[0x0][0x3c8] ;  /* 0x0000f200ff307b82 */ /* 0x000e220000000a00 */
[----:B------:R-:W-:Y:S02]  /*0580*/  ISETP.NE.AND.EX P1, PT, RZ, UR15, PT, P1 ;  /* 0x0000000fff007c0c */ /* 0x000fe4000bf25310 */
[----:B------:R-:W-:Y:S02]  /*0590*/  LEA.HI.SX32 R69, R0, R91, 0x1d ;  /* 0x0000005b00457211 */ /* 0x000fe400078feaff */
[----:B------:R-:W4:Y:S03]  /*05a0*/  LDG.E R0, desc[UR8][R50.64] ;  /* 0x0000000832007981 */ /* 0x000f26000c1e1900 */
[C---:B-1----:R-:W-:Y:S01]  /*05b0*/  IMAD.WIDE.U32 R44, R69.reuse, 0x10, R44 ;  /* 0x00000010452c7825 */ /* 0x042fe200078e002c */
[----:B------:R-:W1:Y:S03]  /*05c0*/  LDC.64 R102, c[0x0][0x3b0] ;  /* 0x0000ec00ff667b82 */ /* 0x000e660000000a00 */
[----:B--2---:R-:W-:-:S02]  /*05d0*/  IMAD.WIDE.U32 R104, R69, 0x20, R104 ;  /* 0x0000002045687825 */ /* 0x004fc400078e0068 */
[----:B------:R-:W2:Y:S02]  /*05e0*/  LDG.E.128 R44, desc[UR8][R44.64] ;  /* 0x000000082c2c7981 */ /* 0x000ea4000c1e1d00 */
[----:B---3--:R-:W-:Y:S01]  /*05f0*/  IMAD.WIDE.U32 R56, R69, 0x10, R56 ;  /* 0x0000001045387825 */ /* 0x008fe200078e0038 */
[----:B------:R-:W3:Y:S01]  /*0600*/  @P1 LDC.64 R80, c[0x0][0x3b8] ;  /* 0x0000ee00ff501b82 */ /* 0x000ee20000000a00 */
[----:B------:R-:W2:Y:S04]  /*0610*/  LDG.E.128 R52, desc[UR8][R104.64] ;  /* 0x0000000868347981 */ /* 0x000ea8000c1e1d00 */
[----:B------:R-:W2:Y:S01]  /*0620*/  LDG.E.128 R56, desc[UR8][R56.64] ;  /* 0x0000000838387981 */ /* 0x000ea2000c1e1d00 */
[----:B0-----:R-:W-:-:S03]  /*0630*/  IMAD.WIDE R100, R72, 0x4, R48 ;  /* 0x0000000448647825 */ /* 0x001fc600078e0230 */
[----:B------:R4:W2:Y:S04]  /*0640*/  LDG.E.128 R48, desc[UR8][R104.64+0x10] ;  /* 0x0000100868307981 */ /* 0x0008a8000c1e1d00 */
[----:B------:R-:W2:Y:S01]  /*0650*/  LDG.E R100, desc[UR8][R100.64] ;  /* 0x0000000864647981 */ /* 0x000ea2000c1e1900 */
        /* <DEDUP_REMOVED lines=12> */
[----:B----4-:R-:W-:Y:S01]  /*0720*/  FSEL R104, R0, RZ, !P3 ;  /* 0x000000ff00687208 */ /* 0x010fe20005800000 */
[----:B--2---:R-:W-:-:S04]  /*0730*/  HADD2.F32 R115, -RZ, R44.H1_H1 ;  /* 0x3000002cff737230 */ /* 0x004fc80000004100 */
[--C-:B------:R-:W-:Y:S01]  /*0740*/  FADD.FTZ R123, R53, -R104.reuse ;  /* 0x80000068357b7221 */ /* 0x100fe20000010000 */
[--C-:B------:R-:W-:Y:S01]  /*0750*/  FADD.FTZ R111, R55, -R104.reuse ;  /* 0x80000068376f7221 */ /* 0x100fe20000010000 */
[--C-:B------:R-:W-:Y:S01]  /*0760*/  FADD.FTZ R119, R52, -R104.reuse ;  /* 0x8000006834777221 */ /* 0x100fe20000010000 */
[----:B------:R-:W-:Y:S01]  /*0770*/  FADD.FTZ R107, R54, -R104 ;  /* 0x80000068366b7221 */ /* 0x000fe20000010000 */
[--C-:B------:R-:W-:Y:S02]  /*0780*/  HADD2.F32 R53, -RZ, R57.reuse.H0_H0 ;  /* 0x20000039ff357230 */ /* 0x100fe40000004100 */
[----:B------:R-:W-:Y:S02]  /*0790*/  HADD2.F32 R55, -RZ, R57.H1_H1 ;  /* 0x30000039ff377230 */ /* 0x000fe40000004100 */
[----:B------:R-:W-:Y:S02]  /*07a0*/  HADD2.F32 R52, -RZ, R56.H1_H1 ;  /* 0x30000038ff347230 */ /* 0x000fe40000004100 */
[----:B------:R-:W-:-:S02]  /*07b0*/  HADD2.F32 R57, -RZ, R46.H0_H0 ;  /* 0x2000002eff397230 */ /* 0x000fc40000004100 */
[----:B------:R-:W-:Y:S02]  /*07c0*/  HADD2.F32 R54, -RZ, R46.H1_H1 ;  /* 0x3000002eff367230 */ /* 0x000fe40000004100 */
[----:B------:R-:W-:Y:S01]  /*07d0*/  FMUL.FTZ R46, R79, R115 ;  /* 0x000000734f2e7220 */ /* 0x000fe20000410000 */
[----:B------:R-:W-:Y:S02]  /*07e0*/  HADD2.F32 R117, -RZ, R56.H0_H0 ;  /* 0x20000038ff757230 */ /* 0x000fe40000004100 */
[--C-:B------:R-:W-:Y:S02]  /*07f0*/  HADD2.F32 R105, -RZ, R58.reuse.H0_H0 ;  /* 0x2000003aff697230 */ /* 0x100fe40000004100 */
[----:B------:R-:W-:Y:S02]  /*0800*/  HADD2.F32 R56, -RZ, R58.H1_H1 ;  /* 0x3000003aff387230 */ /* 0x000fe40000004100 */
[----:B------:R-:W-:Y:S02]  /*0810*/  HADD2.F32 R121, -RZ, R44.H0_H0 ;  /* 0x2000002cff797230 */ /* 0x000fe40000004100 */
[----:B------:R-:W-:Y:S01]  /*0820*/  FMUL.FTZ R44, R100, R123 ;  /* 0x0000007b642c7220 */ /* 0x000fe20000410000 */
[----:B------:R-:W-:-:S02]  /*0830*/  HADD2.F32 R101, -RZ, R47.H0_H0 ;  /* 0x2000002fff657230 */ /* 0x000fc40000004100 */
[----:B------:R-:W-:Y:S02]  /*0840*/  HADD2.F32 R58, -RZ, R47.H1_H1 ;  /* 0x3000002fff3a7230 */ /* 0x000fe40000004100 */
[-C--:B------:R-:W-:Y:S01]  /*0850*/  FFMA.FTZ R47, R89, R52.reuse, R46 ;  /* 0x00000034592f7223 */ /* 0x080fe2000001002e */
[----:B------:R-:W-:Y:S02]  /*0860*/  HADD2.F32 R113, -RZ, R45.H0_H0 ;  /* 0x2000002dff717230 */ /* 0x000fe40000004100 */
[----:B------:R-:W-:Y:S01]  /*0870*/  FMUL.FTZ R46, R100, R107 ;  /* 0x0000006b642e7220 */ /* 0x000fe20000410000 */
[--C-:B0-----:R-:W-:Y:S02]  /*0880*/  HADD2.F32 R103, -RZ, R59.reuse.H0_H0 ;  /* 0x2000003bff677230 */ /* 0x101fe40000004100 */
[----:B------:R-:W-:Y:S01]  /*0890*/  FADD.FTZ R64, R52, R64 ;  /* 0x0000004034407221 */ /* 0x000fe20000010000 */
[----:B------:R-:W-:Y:S02]  /*08a0*/  HADD2.F32 R102, -RZ, R59.H1_H1 ;  /* 0x3000003bff667230 */ /* 0x000fe40000004100 */
[----:B------:R-:W-:Y:S01]  /*08b0*/  FFMA.FTZ R65, R44, R52, R65 ;  /* 0x000000342c417223 */ /* 0x000fe20000010041 */
[----:B------:R-:W-:-:S02]  /*08c0*/  HADD2.F32 R59, -RZ, R45.H1_H1 ;  /* 0x3000002dff3b7230 */ /* 0x000fc40000004100 */
[----:B------:R-:W-:Y:S01]  /*08d0*/  FMUL.FTZ R52, R100, R111 ;  /* 0x0000006f64347220 */ /* 0x000fe20000410000 */
[----:B------:R-:W-:Y:S01]  /*08e0*/  FADD.FTZ R22, R113, R22 ;  /* 0x0000001671167221 */ /* 0x000fe20000010000 */
[-C--:B------:R-:W-:Y:S01]  /*08f0*/  FFMA.FTZ R23, R46, R113.reuse, R23 ;  /* 0x000000712e177223 */ /* 0x080fe20000010017 */
[----:B------:R-:W-:Y:S01]  /*0900*/  FMUL.FTZ R113, R78, R113 ;  /* 0x000000714e717220 */ /* 0x000fe20000410000 */
[----:B------:R-:W-:Y:S01]  /*0910*/  FADD.FTZ R107, R49, -R104 ;  /* 0x80000068316b7221 */ /* 0x000fe20000010000 */
[----:B------:R-:W-:Y:S01]  /*0920*/  FADD.FTZ R18, R59, R18 ;  /* 0x000000123b127221 */ /* 0x000fe20000010000 */
[-C--:B------:R-:W-:Y:S01]  /*0930*/  FFMA.FTZ R19, R52, R59.reuse, R19 ;  /* 0x0000003b34137223 */ /* 0x080fe20000010013 */
[----:B------:R-:W-:Y:S01]  /*0940*/  FMUL.FTZ R106, R77, R59 ;  /* 0x0000003b4d6a7220 */ /* 0x000fe20000410000 */
[----:B------:R-:W-:Y:S01]  /*0950*/  FADD.FTZ R61, R53, R61 ;  /* 0x0000003d353d7221 */ /* 0x000fe20000010000 */
[-C--:B------:R-:W-:Y:S01]  /*0960*/  FFMA.FTZ R60, R46, R53.reuse, R60 ;  /* 0x000000352e3c7223 */ /* 0x080fe2000001003c */
[--C-:B------:R-:W-:Y:S01]  /*0970*/  FADD.FTZ R59, R48, -R104.reuse ;  /* 0x80000068303b7221 */ /* 0x100fe20000010000 */
[----:B------:R-:W-:Y:S01]  /*0980*/  FFMA.FTZ R53, R88, R53, R113 ;  /* 0x0000003558357223 */ /* 0x000fe20000010071 */
[----:B------:R-:W-:Y:S01]  /*0990*/  FMUL.FTZ R48, R100, R107 ;  /* 0x0000006b64307220 */ /* 0x000fe20000410000 */
[--C-:B------:R-:W-:Y:S01]  /*09a0*/  FADD.FTZ R113, R51, -R104.reuse ;  /* 0x8000006833717221 */ /* 0x100fe20000010000 */
[----:B------:R-:W-:Y:S01]  /*09b0*/  FADD.FTZ R111, R50, -R104 ;  /* 0x80000068326f7221 */ /* 0x000fe20000010000 */
[----:B------:R-:W-:Y:S01]  /*09c0*/  FMUL.FTZ R51, R76, R57 ;  /* 0x000000394c337220 */ /* 0x000fe20000410000 */
[----:B------:R-:W-:Y:S01]  /*09d0*/  FMUL.FTZ R49, R100, R59 ;  /* 0x0000003b64317220 */ /* 0x000fe20000410000 */
[-C--:B------:R-:W-:Y:S01]  /*09e0*/  FMUL.FTZ R104, R75, R54.reuse ;  /* 0x000000364b687220 */ /* 0x080fe20000410000 */
[----:B------:R-:W-:Y:S01]  /*09f0*/  FADD.FTZ R15, R54, R15 ;  /* 0x0000000f360f7221 */ /* 0x000fe20000010000 */
[----:B------:R-:W-:Y:S01]  /*0a00*/  FFMA.FTZ R11, R48, R54, R11 ;  /* 0x00000036300b7223 */ /* 0x000fe2000001000b */
[----:B------:R-:W-:Y:S01]  /*0a10*/  FMUL.FTZ R54, R100, R113 ;  /* 0x0000007164367220 */ /* 0x000fe20000410000 */
[----:B------:R-:W-:Y:S01]  /*0a20*/  FFMA.FTZ R50, R86, R105, R51 ;  /* 0x0000006956327223 */ /* 0x000fe20000010033 */
[----:B------:R-:W-:Y:S01]  /*0a30*/  FFMA.FTZ R51, R85, R56, R104 ;  /* 0x0000003855337223 */ /* 0x000fe20000010068 */
[----:B------:R-:W-:Y:S01]  /*0a40*/  FADD.FTZ R14, R57, R14 ;  /* 0x0000000e390e7221 */ /* 0x000fe20000010000 */
[----:B------:R-:W-:Y:S01]  /*0a50*/  FFMA.FTZ R10, R49, R57, R10 ;  /* 0x00000039310a7223 */ /* 0x000fe2000001000a */
[----:B------:R-:W-:Y:S01]  /*0a60*/  FMUL.FTZ R59, R74, R101 ;  /* 0x000000654a3b7220 */ /* 0x000fe20000410000 */
[----:B------:R-:W-:Y:S01]  /*0a70*/  FMUL.FTZ R57, R100, R111 ;  /* 0x0000006f64397220 */ /* 0x000fe20000410000 */
[-C--:B------:R-:W-:Y:S01]  /*0a80*/  FMUL.FTZ R104, R73, R58.reuse ;  /* 0x0000003a49687220 */ /* 0x080fe20000410000 */
[----:B------:R-:W-:Y:S01]  /*0a90*/  FADD.FTZ R17, R58, R17 ;  /* 0x000000113a117221 */ /* 0x000fe20000010000 */
[----:B------:R-:W-:Y:S01]  /*0aa0*/  FFMA.FTZ R13, R54, R58, R13 ;  /* 0x0000003a360d7223 */ /* 0x000fe2000001000d */
[----:B---3--:R-:W-:Y:S01]  /*0ab0*/  @P1 SHF.R.U64 R58, R80, 0x8, R81 ;  /* 0x00000008503a1819 */ /* 0x008fe20000001251 */
[----:B------:R-:W-:Y:S01]  /*0ac0*/  FADD.FTZ R7, R56, R7 ;  /* 0x0000000738077221 */ /* 0x000fe20000010000 */
[----:B------:R-:W-:Y:S01]  /*0ad0*/  FFMA.FTZ R3, R48, R56, R3 ;  /* 0x0000003830037223 */ /* 0x000fe20000010003 */
[----:B------:R-:W-:Y:S01]  /*0ae0*/  FMUL.FTZ R45, R82, R121 ;  /* 0x00000079522d7220 */ /* 0x000fe20000410000 */
[----:B------:R-:W-:Y:S01]  /*0af0*/  FFMA.FTZ R56, R84, R103, R59 ;  /* 0x0000006754387223 */ /* 0x000fe2000001003b */
[----:B------:R-:W-:Y:S01]  /*0b00*/  FADD.FTZ R9, R102, R9 ;  /* 0x0000000966097221 */ /* 0x000fe20000010000 */
[-C--:B------:R-:W-:Y:S01]  /*0b10*/  FFMA.FTZ R59, R83, R102.reuse, R104 ;  /* 0x00000066533b7223 */ /* 0x080fe20000010068 */
[----:B------:R-:W-:Y:S01]  /*0b20*/  FFMA.FTZ R5, R54, R102, R5 ;  /* 0x0000006636057223 */ /* 0x000fe20000010005 */
[----:B------:R-:W-:Y:S01]  /*0b30*/  FADD.FTZ R16, R101, R16 ;  /* 0x0000001065107221 */ /* 0x000fe20000010000 */
[----:B------:R-:W-:Y:S01]  /*0b40*/  FFMA.FTZ R12, R57, R101, R12 ;  /* 0x00000065390c7223 */ /* 0x000fe2000001000c */
[----:B------:R-:W-:-:S02]  /*0b50*/  @P1 SHF.R.U64 R101, R80, 0x10, R81 ;  /* 0x0000001050651819 */ /* 0x000fc40000001251 */
[C---:B------:R-:W-:Y:S02]  /*0b60*/  @P1 SHF.R.U64 R102, R80.reuse, 0x18, R81 ;  /* 0x0000001850661819 */ /* 0x040fe40000001251 */
[----:B------:R-:W-:Y:S02]  /*0b70*/  @P1 PRMT R92, R80, 0x7610, R92 ;  /* 0x00007610505c1816 */ /* 0x000fe4000000005c */
[----:B------:R-:W-:Y:S01]  /*0b80*/  @P1 PRMT R93, R58, 0x7610, R93 ;  /* 0x000076103a5d1816 */ /* 0x000fe2000000005d */
[----:B------:R-:W-:Y:S01]  /*0b90*/  FFMA.FTZ R45, R90, R117, R45 ;  /* 0x000000755a2d7223 */ /* 0x000fe2000001002d */
[----:B------:R-:W-:Y:S02]  /*0ba0*/  @P1 PRMT R96, R81, 0x7610, R96 ;  /* 0x0000761051601816 */ /* 0x000fe40000000060 */
[--C-:B------:R-:W-:Y:S02]  /*0bb0*/  @P1 SHF.R.U32.HI R58, RZ, 0x8, R81.reuse ;  /* 0x00000008ff3a1819 */ /* 0x100fe40000011651 */
[--C-:B------:R-:W-:Y:S01]  /*0bc0*/  @P1 SHF.R.U32.HI R80, RZ, 0x10, R81.reuse ;  /* 0x00000010ff501819 */ /* 0x100fe20000011651 */
[----:B------:R-:W-:Y:S01]  /*0bd0*/  FMUL.FTZ R0, R100, R119 ;  /* 0x0000007764007220 */ /* 0x000fe20000410000 */
[----:B------:R-:W-:-:S02]  /*0be0*/  @P1 SHF.R.U32.HI R81, RZ, 0x18, R81 ;  /* 0x00000018ff511819 */ /* 0x000fc40000011651 */
[----:B------:R-:W-:Y:S01]  /*0bf0*/  @P1 PRMT R97, R58, 0x7610, R97 ;  /* 0x000076103a611816 */ /* 0x000fe20000000061 */
[----:B------:R-:W-:Y:S01]  /*0c00*/  FADD.FTZ R58, RZ, R45 ;  /* 0x0000002dff3a7221 */ /* 0x000fe20000010000 */
[----:B------:R-:W-:Y:S01]  /*0c10*/  @P1 PRMT R99, R81, 0x7610, R99 ;  /* 0x0000761051631816 */ /* 0x000fe20000000063 */
[----:B------:R-:W-:Y:S02]  /*0c20*/  FFMA.FTZ R81, R0, R45, RZ ;  /* 0x0000002d00517223 */ /* 0x000fe400000100ff */
[----:B------:R-:W-:Y:S02]  /*0c30*/  FADD.FTZ R58, R58, R47 ;  /* 0x0000002f3a3a7221 */ /* 0x000fe40000010000 */
[----:B------:R-:W-:Y:S01]  /*0c40*/  FFMA.FTZ R81, R44, R47, R81 ;  /* 0x0000002f2c517223 */ /* 0x000fe20000010051 */
[----:B------:R-:W-:Y:S01]  /*0c50*/  FADD.FTZ R20, R55, R20 ;  /* 0x0000001437147221 */ /* 0x000fe20000010000 */
[-C--:B------:R-:W-:Y:S01]  /*0c60*/  FFMA.FTZ R21, R52, R55.reuse, R21 ;  /* 0x0000003734157223 */ /* 0x080fe20000010015 */
[----:B------:R-:W-:Y:S01]  /*0c70*/  FFMA.FTZ R55, R87, R55, R106 ;  /* 0x0000003757377223 */ /* 0x000fe2000001006a */
[----:B------:R-:W-:Y:S01]  /*0c80*/  FADD.FTZ R58, R58, R53 ;  /* 0x000000353a3a7221 */ /* 0x000fe20000010000 */
[----:B------:R-:W-:Y:S01]  /*0c90*/  FFMA.FTZ R81, R46, R53, R81 ;  /* 0x000000352e517223 */ /* 0x000fe20000010051 */
[----:B------:R-:W-:-:S02]  /*0ca0*/  @P1 PRMT R98, R80, 0x7610, R98 ;  /* 0x0000761050621816 */ /* 0x000fc40000000062 */
[----:B------:R-:W-:Y:S01]  /*0cb0*/  @P1 PRMT R94, R101, 0x7610, R94 ;  /* 0x00007610655e1816 */ /* 0x000fe2000000005e */
[----:B------:R-:W-:Y:S01]  /*0cc0*/  FADD.FTZ R101, R58, R55 ;  /* 0x000000373a657221 */ /* 0x000fe20000010000 */
[----:B------:R-:W-:Y:S01]  /*0cd0*/  MOV R80, R108 ;  /* 0x0000006c00507202 */ /* 0x000fe20000000f00 */
[----:B------:R-:W-:-:S03]  /*0ce0*/  FFMA.FTZ R58, R52, R55, R81 ;  /* 0x00000037343a7223 */ /* 0x000fc60000010051 */
[----:B------:R-:W-:Y:S01]  /*0cf0*/  PRMT R104, R80, 0x7610, R104 ;  /* 0x0000761050687816 */ /* 0x000fe20000000068 */
[----:B------:R-:W-:Y:S01]  /*0d00*/  FADD.FTZ R80, R101, R50 ;  /* 0x0000003265507221 */ /* 0x000fe20000010000 */
[----:B------:R-:W-:Y:S01]  /*0d10*/  FFMA.FTZ R81, R49, R50, R58 ;  /* 0x0000003231517223 */ /* 0x000fe2000001003a */
[----:B------:R-:W-:Y:S01]  /*0d20*/  FADD.FTZ R6, R105, R6 ;  /* 0x0000000669067221 */ /* 0x000fe20000010000 */
[----:B------:R-:W-:Y:S01]  /*0d30*/  FFMA.FTZ R2, R49, R105, R2 ;  /* 0x0000006931027223 */ /* 0x000fe20000010002 */
[----:B------:R-:W-:Y:S01]  /*0d40*/  SHF.R.U64 R106, R108, 0x18, R109 ;  /* 0x000000186c6a7819 */ /* 0x000fe2000000126d */
[----:B------:R-:W-:Y:S01]  /*0d50*/  FADD.FTZ R105, R80, R51 ;  /* 0x0000003350697221 */ /* 0x000fe20000010000 */
[----:B------:R-:W-:Y:S02]  /*0d60*/  FFMA.FTZ R58, R48, R51, R81 ;  /* 0x00000033303a7223 */ /* 0x000fe40000010051 */
        /* <DEDUP_REMOVED lines=8> */
[----:B------:R-:W-:Y:S01]  /*0df0*/  @P1 PRMT R95, R102, 0x7610, R95 ;  /* 0x00007610665f1816 */ /* 0x000fe2000000005f */
[----:B------:R-:W-:Y:S01]  /*0e00*/  FADD.FTZ R66, R121, R66 ;  /* 0x0000004279427221 */ /* 0x000fe20000010000 */
[C---:B------:R-:W-:Y:S01]  /*0e10*/  FFMA.FTZ R67, R0.reuse, R121, R67 ;  /* 0x0000007900437223 */ /* 0x040fe20000010043 */
[----:B------:R-:W-:Y:S01]  /*0e20*/  FADD.FTZ R68, R117, R68 ;  /* 0x0000004475447221 */ /* 0x000fe20000010000 */
[----:B------:R-:W-:Y:S01]  /*0e30*/  FFMA.FTZ R71, R0, R117, R71 ;  /* 0x0000007500477223 */ /* 0x000fe20000010047 */
[----:B------:R-:W-:Y:S01]  /*0e40*/  FADD.FTZ R63, R115, R63 ;  /* 0x0000003f733f7221 */ /* 0x000fe20000010000 */
[----:B------:R-:W-:Y:S01]  /*0e50*/  FFMA.FTZ R62, R44, R115, R62 ;  /* 0x000000732c3e7223 */ /* 0x000fe2000001003e */
[----:B------:R-:W-:Y:S01]  /*0e60*/  SHF.R.U64 R103, R108, 0x8, R109 ;  /* 0x000000086c677819 */ /* 0x000fe2000000126d */
[----:B------:R-:W-:Y:S01]  /*0e70*/  FADD.FTZ R112, R106, R59 ;  /* 0x0000003b6a707221 */ /* 0x000fe20000010000 */
[----:B------:R-:W-:Y:S01]  /*0e80*/  SHF.R.U64 R102, R108, 0x10, R109 ;  /* 0x000000106c667819 */ /* 0x000fe2000000126d */
[----:B------:R-:W-:Y:S01]  /*0e90*/  FFMA.FTZ R105, R54, R59, R105 ;  /* 0x0000003b36697223 */ /* 0x000fe20000010069 */
[----:B------:R-:W-:-:S02]  /*0ea0*/  PRMT R81, R107, 0x7610, R81 ;  /* 0x000076106b517816 */ /* 0x000fc40000000051 */
        /* <DEDUP_REMOVED lines=21> */
.L_x_1737:
        /* <DEDUP_REMOVED lines=66> */
.L_x_1720:
        /* <DEDUP_REMOVED lines=54> */
.L_x_1719:
        /* <DEDUP_REMOVED lines=8> */
[C---:B-----5:R-:W-:Y:S01]  /*1800*/  FFMA.FTZ R49, R100.reuse, R49, R30 ;  /* 0x0000003164317223 */ /* 0x060fe2000001001e */
[C---:B------:R-:W-:Y:S01]  /*1810*/  FFMA.FTZ R53, R100.reuse, R53, R24 ;  /* 0x0000003564357223 */ /* 0x040fe20000010018 */
[----:B------:R-:W-:Y:S01]  /*1820*/  LOP3.LUT P6, RZ, R81, 0xff, RZ, 0xc0, !PT ;  /* 0x000000ff51ff7812 */ /* 0x000fe200078cc0ff */
[----:B------:R-:W-:Y:S01]  /*1830*/  FFMA.FTZ R57, R100, R57, R26 ;  /* 0x0000003964397223 */ /* 0x000fe2000001001a */
[----:B------:R-:W-:Y:S01]  /*1840*/  FMUL.FTZ R46, R49, UR16 ;  /* 0x00000010312e7c20 */ /* 0x000fe20008410000 */
[----:B------:R-:W-:Y:S01]  /*1850*/  FMUL.FTZ R54, R53, UR16 ;  /* 0x0000001035367c20 */ /* 0x000fe20008410000 */
[-CC-:B------:R-:W-:Y:S01]  /*1860*/  FFMA.FTZ R0, R0, R105.reuse, R107.reuse ;  /* 0x0000006900007223 */ /* 0x180fe2000001006b */
[-CC-:B------:R-:W-:Y:S01]  /*1870*/  FFMA.FTZ R44, R44, R105.reuse, R107.reuse ;  /* 0x000000692c2c7223 */ /* 0x180fe2000001006b */
[-CC-:B------:R-:W-:Y:S01]  /*1880*/  FFMA.FTZ R52, R52, R105.reuse, R107.reuse ;  /* 0x0000006934347223 */ /* 0x180fe2000001006b */
[----:B------:R-:W-:Y:S01]  /*1890*/  FSEL R50, R46, RZ, P2 ;  /* 0x000000ff2e327208 */ /* 0x000fe20001000000 */
[----:B------:R-:W-:Y:S01]  /*18a0*/  FMUL.FTZ R46, R57, UR16 ;  /* 0x00000010392e7c20 */ /* 0x000fe20008410000 */
[----:B------:R-:W-:Y:S01]  /*18b0*/  FSEL R54, R54, RZ, P6 ;  /* 0x000000ff36367208 */ /* 0x000fe20003000000 */
[----:B------:R-:W-:Y:S01]  /*18c0*/  FFMA.FTZ R48, R48, R105, R107 ;  /* 0x0000006930307223 */ /* 0x000fe2000001006b */
[----:B------:R-:W-:Y:S01]  /*18d0*/  LOP3.LUT P6, RZ, R58, 0xff, RZ, 0xc0, !PT ;  /* 0x000000ff3aff7812 */ /* 0x000fe200078cc0ff */
[----:B------:R-:W-:Y:S01]  /*18e0*/  FADD.FTZ R45, R45, -R0 ;  /* 0x800000002d2d7221 */ /* 0x000fe20000010000 */
[----:B------:R-:W-:Y:S01]  /*18f0*/  FADD.FTZ R44, R47, -R44 ;  /* 0x8000002c2f2c7221 */ /* 0x000fe20000010000 */
[----:B------:R-:W-:Y:S01]  /*1900*/  FADD.FTZ R52, R55, -R52 ;  /* 0x8000003437347221 */ /* 0x000fe20000010000 */
[----:B------:R-:W-:Y:S01]  /*1910*/  FSEL R47, R46, RZ, P6 ;  /* 0x000000ff2e2f7208 */ /* 0x000fe20003000000 */
[----:B------:R-:W-:Y:S01]  /*1920*/  FADD.FTZ R48, R51, -R48 ;  /* 0x8000003033307221 */ /* 0x000fe20000010000 */
[----:B------:R-:W-:Y:S01]  /*1930*/  ISETP.NE.U32.AND P6, PT, RZ, UR4, PT ;  /* 0x00000004ff007c0c */ /* 0x000fe2000bfc5070 */
[C---:B------:R-:W-:Y:S01]  /*1940*/  FFMA.FTZ R45, R100.reuse, R45, R28 ;  /* 0x0000002d642d7223 */ /* 0x040fe2000001001c */
[----:B------:R-:W-:Y:S01]  /*1950*/  FADD.FTZ R106, R59, -R106 ;  /* 0x8000006a3b6a7221 */ /* 0x000fe20000010000 */
[C---:B------:R-:W-:Y:S01]  /*1960*/  FFMA.FTZ R44, R100.reuse, R44, R29 ;  /* 0x0000002c642c7223 */ /* 0x040fe2000001001d */
[----:B------:R-:W-:Y:S01]  /*1970*/  ISETP.NE.AND.EX P6, PT, RZ, UR5, PT, P6 ;  /* 0x00000005ff007c0c */ /* 0x000fe2000bfc5360 */
[C---:B------:R-:W-:Y:S01]  /*1980*/  FFMA.FTZ R46, R100.reuse, R52, R31 ;  /* 0x00000034642e7223 */ /* 0x040fe2000001001f */
[C---:B------:R-:W-:Y:S01]  /*1990*/  FFMA.FTZ R48, R100.reuse, R48, R25 ;  /* 0x0000003064307223 */ /* 0x040fe20000010019 */
        /* <DEDUP_REMOVED lines=25> */
[----:B------:R-:W-:Y:S02]  /*1b30*/  F2FP.F16.F32.PACK_AB R47, R52, R47 ;  /* 0x0000002f342f723e */ /* 0x000fe400000000ff */
[----:B------:R-:W-:Y:S02]  /*1b40*/  F2FP.F16.F32.PACK_AB R46, R51, R54 ;  /* 0x00000036332e723e */ /* 0x000fe400000000ff */
[----:B------:R-:W-:Y:S02]  /*1b50*/  F2FP.F16.F32.PACK_AB R45, R45, R50 ;  /* 0x000000322d2d723e */ /* 0x000fe400000000ff */
[----:B------:R-:W-:Y:S01]  /*1b60*/  F2FP.F16.F32.PACK_AB R44, R49, R0 ;  /* 0x00000000312c723e */ /* 0x000fe200000000ff */
[----:B------:R-:W-:Y:S06]  /*1b70*/  BRA `(.L_x_1721) ;  /* 0x0000001000c07947 */ /* 0x000fec0003800000 */
.L_x_1718:
        /* <DEDUP_REMOVED lines=29> */
[-CC-:B------:R-:W-:Y:S01]  /*1d50*/  FFMA.FTZ R44, R44, R105.reuse, R107.reuse ;  /* 0x000000692c2c7223 */ /* 0x180fe2000001006b */
        /* <DEDUP_REMOVED lines=28> */
[----:B------:R-:W-:Y:S02]  /*1f20*/  F2FP.F16.F32.PACK_AB R38, R37, R38 ;  /* 0x000000262526723e */ /* 0x000fe400000000ff */
[----:B------:R-:W-:Y:S02]  /*1f30*/  F2FP.F16.F32.PACK_AB R46, R57, R48 ;  /* 0x00000030392e723e */ /* 0x000fe400000000ff */
[----:B------:R-:W-:Y:S02]  /*1f40*/  LOP3.LUT P5, RZ, R103, 0xff, RZ, 0xc0, !PT ;  /* 0x000000ff67ff7812 */ /* 0x000fe400078ac0ff */
[----:B------:R-:W-:Y:S02]  /*1f50*/  FSEL R48, R53, RZ, P6 ;  /* 0x000000ff35307208 */ /* 0x000fe40003000000 */
[----:B------:R-:W-:Y:S02]  /*1f60*/  FSEL R57, R55, RZ, P4 ;  /* 0x000000ff37397208 */ /* 0x000fe40002000000 */
[----:B------:R-:W-:-:S02]  /*1f70*/  FSEL R37, R53, RZ, P2 ;  /* 0x000000ff35257208 */ /* 0x000fc40001000000 */
[----:B------:R-:W-:Y:S02]  /*1f80*/  LOP3.LUT P3, RZ, R104, 0xff, RZ, 0xc0, !PT ;  /* 0x000000ff68ff7812 */ /* 0x000fe4000786c0ff */
[----:B------:R-:W-:Y:S02]  /*1f90*/  LOP3.LUT P6, RZ, R95, 0xff, RZ, 0xc0, !PT ;  /* 0x000000ff5fff7812 */ /* 0x000fe400078cc0ff */
[----:B------:R-:W-:Y:S02]  /*1fa0*/  LOP3.LUT P4, RZ, R93, 0xff, RZ, 0xc0, !PT ;  /* 0x000000ff5dff7812 */ /* 0x000fe4000788c0ff */
[----:B------:R-:W-:Y:S02]  /*1fb0*/  LOP3.LUT P2, RZ, R92, 0xff, RZ, 0xc0, !PT ;  /* 0x000000ff5cff7812 */ /* 0x000fe4000784c0ff */
[----:B------:R-:W-:Y:S02]  /*1fc0*/  F2FP.F16.F32.PACK_AB R39, R36, R39 ;  /* 0x000000272427723e */ /* 0x000fe400000000ff */
[----:B------:R-:W-:-:S02]  /*1fd0*/  FSEL R51, R49, RZ, P5 ;  /* 0x000000ff31337208 */ /* 0x000fc40002800000 */
[----:B------:R-:W-:Y:S02]  /*1fe0*/  FSEL R0, R55, RZ, P6 ;  /* 0x000000ff37007208 */ /* 0x000fe40003000000 */
[----:B------:R-:W-:Y:S02]  /*1ff0*/  FSEL R49, R49, RZ, P4 ;  /* 0x000000ff31317208 */ /* 0x000fe40002000000 */
[C---:B------:R-:W-:Y:S02]  /*2000*/  FSEL R36, R45.reuse, RZ, P2 ;  /* 0x000000ff2d247208 */ /* 0x040fe40001000000 */
[----:B------:R-:W-:Y:S02]  /*2010*/  FSEL R44, R45, RZ, P3 ;  /* 0x000000ff2d2c7208 */ /* 0x000fe40001800000 */
[----:B------:R-:W-:Y:S02]  /*2020*/  F2FP.F16.F32.PACK_AB R47, R81, R50 ;  /* 0x00000032512f723e */ /* 0x000fe400000000ff */
[----:B------:R-:W-:-:S02]  /*2030*/  F2FP.F16.F32.PACK_AB R37, R0, R37 ;  /* 0x000000250025723e */ /* 0x000fc400000000ff */
[----:B------:R-:W-:Y:S02]  /*2040*/  F2FP.F16.F32.PACK_AB R45, R57, R48 ;  /* 0x00000030392d723e */ /* 0x000fe400000000ff */
[----:B------:R-:W-:Y:S02]  /*2050*/  F2FP.F16.F32.PACK_AB R36, R49, R36 ;  /* 0x000000243124723e */ /* 0x000fe400000000ff */
[----:B------:R-:W-:Y:S01]  /*2060*/  F2FP.F16.F32.PACK_AB R44, R51, R44 ;  /* 0x0000002c332c723e */ /* 0x000fe200000000ff */
[----:B------:R-:W-:Y:S06]  /*2070*/  BRA `(.L_x_1721) ;  /* 0x0000000c00807947 */ /* 0x000fec0003800000 */
.L_x_1723:
        /* <DEDUP_REMOVED lines=10> */
[--C-:B------:R-:W-:Y:S01]  /*2120*/  FFMA.FTZ R48, R48, R105, R107.reuse ;  /* 0x0000006930307223 */ /* 0x100fe2000001006b */
        /* <DEDUP_REMOVED lines=11> */
[-CC-:B------:R-:W-:Y:S01]  /*21e0*/  FFMA.FTZ R0, R0, R105.reuse, R107.reuse ;  /* 0x0000006900007223 */ /* 0x180fe2000001006b */
[----:B------:R-:W-:Y:S01]  /*21f0*/  FSEL R39, R36, RZ, P6 ;  /* 0x000000ff24277208 */ /* 0x000fe20003000000 */
[----:B------:R-:W-:Y:S01]  /*2200*/  FMUL.FTZ R36, R32, UR16 ;  /* 0x0000001020247c20 */ /* 0x000fe20008410000 */
[----:B------:R-:W-:Y:S01]  /*2210*/  LOP3.LUT P6, RZ, R99, 0xff, RZ, 0xc0, !PT ;  /* 0x000000ff63ff7812 */ /* 0x000fe200078cc0ff */
[----:B------:R-:W-:Y:S01]  /*2220*/  FADD.FTZ R53, R53, -R46 ;  /* 0x8000002e35357221 */ /* 0x000fe20000010000 */
[----:B------:R-:W-:Y:S01]  /*2230*/  LOP3.LUT P2, RZ, R81, 0xff, RZ, 0xc0, !PT ;  /* 0x000000ff51ff7812 */ /* 0x000fe2000784c0ff */
[----:B------:R-:W-:Y:S01]  /*2240*/  FFMA.FTZ R44, R44, R105, R107 ;  /* 0x000000692c2c7223 */ /* 0x000fe2000001006b */
[----:B------:R-:W-:Y:S01]  /*2250*/  FSEL R48, R37, RZ, P6 ;  /* 0x000000ff25307208 */ /* 0x000fe20003000000 */
[----:B------:R-:W-:Y:S01]  /*2260*/  FADD.FTZ R43, R55, -R52 ;  /* 0x80000034372b7221 */ /* 0x000fe20000010000 */
[----:B------:R-:W-:Y:S01]  /*2270*/  LOP3.LUT P6, RZ, R96, 0xff, RZ, 0xc0, !PT ;  /* 0x000000ff60ff7812 */ /* 0x000fe200078cc0ff */
[----:B------:R-:W-:Y:S01]  /*2280*/  FADD.FTZ R45, R45, -R0 ;  /* 0x800000002d2d7221 */ /* 0x000fe20000010000 */
[----:B------:R-:W-:Y:S01]  /*2290*/  FSEL R37, R36, RZ, P2 ;  /* 0x000000ff24257208 */ /* 0x000fe20001000000 */
[----:B------:R-:W-:Y:S01]  /*22a0*/  FMUL.FTZ R42, R100, R53 ;  /* 0x00000035642a7220 */ /* 0x000fe20000410000 */
[----:B------:R-:W-:Y:S01]  /*22b0*/  FSEL R38, R36, RZ, P6 ;  /* 0x000000ff24267208 */ /* 0x000fe20003000000 */
[----:B------:R-:W-:Y:S01]  /*22c0*/  FMUL.FTZ R36, R33, UR16 ;  /* 0x0000001021247c20 */ /* 0x000fe20008410000 */
[----:B------:R-:W-:Y:S01]  /*22d0*/  LOP3.LUT P6, RZ, R80, 0xff, RZ, 0xc0, !PT ;  /* 0x000000ff50ff7812 */ /* 0x000fe200078cc0ff */
[----:B------:R-:W-:Y:S01]  /*22e0*/  FADD.FTZ R41, R47, -R44 ;  /* 0x8000002c2f297221 */ /* 0x000fe20000010000 */
[C---:B------:R-:W-:Y:S01]  /*22f0*/  FMUL.FTZ R43, R100.reuse, R43 ;  /* 0x0000002b642b7220 */ /* 0x040fe20000410000 */
[----:B------:R-:W-:Y:S01]  /*2300*/  FMUL.FTZ R40, R100, R45 ;  /* 0x0000002d64287220 */ /* 0x000fe20000410000 */
[----:B------:R-:W-:Y:S01]  /*2310*/  FSEL R46, R36, RZ, P6 ;  /* 0x000000ff242e7208 */ /* 0x000fe20003000000 */
[----:B------:R-:W-:Y:S01]  /*2320*/  FMUL.FTZ R0, R42, UR16 ;  /* 0x000000102a007c20 */ /* 0x000fe20008410000 */
[----:B------:R-:W-:Y:S01]  /*2330*/  LOP3.LUT P6, RZ, R97, 0xff, RZ, 0xc0, !PT ;  /* 0x000000ff61ff7812 */ /* 0x000fe200078cc0ff */
[----:B------:R-:W-:Y:S01]  /*2340*/  FMUL.FTZ R41, R100, R41 ;  /* 0x0000002964297220 */ /* 0x000fe20000410000 */
[----:B------:R-:W-:Y:S01]  /*2350*/  LOP3.LUT P4, RZ, R102, 0xff, RZ, 0xc0, !PT ;  /* 0x000000ff66ff7812 */ /* 0x000fe2000788c0ff */
[----:B------:R-:W-:Y:S01]  /*2360*/  FMUL.FTZ R44, R43, UR16 ;  /* 0x000000102b2c7c20 */ /* 0x000fe20008410000 */
[----:B------:R-:W-:Y:S01]  /*2370*/  FSEL R45, R36, RZ, P6 ;  /* 0x000000ff242d7208 */ /* 0x000fe20003000000 */
[----:B------:R-:W-:Y:S01]  /*2380*/  FMUL.FTZ R36, R41, UR16 ;  /* 0x0000001029247c20 */ /* 0x000fe20008410000 */
[----:B------:R-:W-:-:S02]  /*2390*/  LOP3.LUT P6, RZ, R94, 0xff, RZ, 0xc0, !PT ;  /* 0x000000ff5eff7812 */ /* 0x000fc400078cc0ff */
[----:B------:R-:W-:Y:S02]  /*23a0*/  LOP3.LUT P2, RZ, R101, 0xff, RZ, 0xc0, !PT ;  /* 0x000000ff65ff7812 */ /* 0x000fe4000784c0ff */
[----:B------:R-:W-:Y:S02]  /*23b0*/  F2FP.F16.F32.PACK_AB R38, R45, R38 ;  /* 0x000000262d26723e */ /* 0x000fe400000000ff */
[----:B------:R-:W-:Y:S02]  /*23c0*/  F2FP.F16.F32.PACK_AB R46, R46, R37 ;  /* 0x000000252e2e723e */ /* 0x000fe400000000ff */
[----:B------:R-:W-:Y:S02]  /*23d0*/  F2FP.F16.F32.PACK_AB R39, R48, R39 ;  /* 0x000000273027723e */ /* 0x000fe400000000ff */
        /* <DEDUP_REMOVED lines=20> */
.L_x_1722:
        /* <DEDUP_REMOVED lines=10> */
[----:B------:R-:W-:Y:S01]  /*25c0*/  FFMA.FTZ R57, R57, R105, R107 ;  /* 0x0000006939397223 */ /* 0x000fe2000001006b */
[----:B-----5:R-:W-:Y:S01]  /*25d0*/  FFMA.FTZ R54, R100, R54, R27 ;  /* 0x0000003664367223 */ /* 0x020fe2000001001b */
[----:B------:R-:W-:Y:S01]  /*25e0*/  FADD.FTZ R49, R50, -R49 ;  /* 0x8000003132317221 */ /* 0x000fe20000010000 */
[----:B------:R-:W-:Y:S01]  /*25f0*/  FFMA.FTZ R48, R100, R48, R25 ;  /* 0x0000003064307223 */ /* 0x000fe20000010019 */
[----:B------:R-:W-:Y:S01]  /*2600*/  FADD.FTZ R57, R56, -R57 ;  /* 0x8000003938397221 */ /* 0x000fe20000010000 */
[----:B------:R-:W-:Y:S01]  /*2610*/  FMUL.FTZ R54, R54, UR16 ;  /* 0x0000001036367c20 */ /* 0x000fe20008410000 */
[----:B------:R-:W-:Y:S01]  /*2620*/  FFMA.FTZ R49, R100, R49, R24 ;  /* 0x0000003164317223 */ /* 0x000fe20000010018 */
[-CC-:B------:R-:W-:Y:S01]  /*2630*/  FFMA.FTZ R52, R52, R105.reuse, R107.reuse ;  /* 0x0000006934347223 */ /* 0x180fe2000001006b */
[--C-:B------:R-:W-:Y:S01]  /*2640*/  FFMA.FTZ R46, R46, R105, R107.reuse ;  /* 0x000000692e2e7223 */ /* 0x100fe2000001006b */
[----:B------:R-:W-:Y:S01]  /*2650*/  FMUL.FTZ R37, R48, UR16 ;  /* 0x0000001030257c20 */ /* 0x000fe20008410000 */
[----:B------:R-:W-:Y:S01]  /*2660*/  FSEL R59, R54, RZ, P2 ;  /* 0x000000ff363b7208 */ /* 0x000fe20001000000 */
[----:B------:R-:W-:Y:S01]  /*2670*/  FMUL.FTZ R49, R49, UR16 ;  /* 0x0000001031317c20 */ /* 0x000fe20008410000 */
[----:B------:R-:W-:Y:S01]  /*2680*/  LOP3.LUT P2, RZ, R99, 0xff, RZ, 0xc0, !PT ;  /* 0x000000ff63ff7812 */ /* 0x000fe2000784c0ff */
[----:B------:R-:W-:Y:S01]  /*2690*/  FFMA.FTZ R57, R100, R57, R26 ;  /* 0x0000003964397223 */ /* 0x000fe2000001001a */
[----:B------:R-:W-:Y:S01]  /*26a0*/  LOP3.LUT P4, RZ, R80, 0xff, RZ, 0xc0, !PT ;  /* 0x000000ff50ff7812 */ /* 0x000fe2000788c0ff */
[----:B------:R-:W-:Y:S01]  /*26b0*/  FADD.FTZ R52, R55, -R52 ;  /* 0x8000003437347221 */ /* 0x000fe20000010000 */
[----:B------:R-:W-:Y:S01]  /*26c0*/  FSEL R36, R54, RZ, P2 ;  /* 0x000000ff36247208 */ /* 0x000fe20001000000 */
[-CC-:B------:R-:W-:Y:S01]  /*26d0*/  FFMA.FTZ R44, R44, R105.reuse, R107.reuse ;  /* 0x000000692c2c7223 */ /* 0x180fe2000001006b */
[----:B------:R-:W-:Y:S01]  /*26e0*/  LOP3.LUT P6, RZ, R81, 0xff, RZ, 0xc0, !PT ;  /* 0x000000ff51ff7812 */ /* 0x000fe200078cc0ff */
[----:B------:R-:W-:Y:S01]  /*26f0*/  FADD.FTZ R53, R53, -R46 ;  /* 0x8000002e35357221 */ /* 0x000fe20000010000 */
[----:B------:R-:W-:Y:S01]  /*2700*/  LOP3.LUT P2, RZ, R96, 0xff, RZ, 0xc0, !PT ;  /* 0x000000ff60ff7812 */ /* 0x000fe2000784c0ff */
[----:B------:R-:W-:Y:S01]  /*2710*/  FFMA.FTZ R0, R0, R105, R107 ;  /* 0x0000006900007223 */ /* 0x000fe2000001006b */
[----:B------:R-:W-:Y:S01]  /*2720*/  FMUL.FTZ R57, R57, UR16 ;  /* 0x0000001039397c20 */ /* 0x000fe20008410000 */
[----:B------:R-:W-:Y:S01]  /*2730*/  FSEL R51, R37, RZ, P4 ;  /* 0x000000ff25337208 */ /* 0x000fe20002000000 */
[----:B------:R-:W-:Y:S01]  /*2740*/  FFMA.FTZ R52, R100, R52, R31 ;  /* 0x0000003464347223 */ /* 0x000fe2000001001f */
[----:B------:R-:W-:Y:S01]  /*2750*/  FSEL R48, R49, RZ, P6 ;  /* 0x000000ff31307208 */ /* 0x000fe20003000000 */
[----:B------:R-:W-:Y:S01]  /*2760*/  FADD.FTZ R44, R47, -R44 ;  /* 0x8000002c2f2c7221 */ /* 0x000fe20000010000 */
[----:B------:R-:W-:Y:S01]  /*2770*/  LOP3.LUT P4, RZ, R98, 0xff, RZ, 0xc0, !PT ;  /* 0x000000ff62ff7812 */ /* 0x000fe2000788c0ff */
[----:B------:R-:W-:Y:S01]  /*2780*/  FFMA.FTZ R53, R100, R53, R30 ;  /* 0x0000003564357223 */ /* 0x000fe2000001001e */
[----:B------:R-:W-:Y:S01]  /*2790*/  FSEL R38, R49, RZ, P2 ;  /* 0x000000ff31267208 */ /* 0x000fe20001000000 */
[----:B------:R-:W-:Y:S01]  /*27a0*/  FADD.FTZ R45, R45, -R0 ;  /* 0x800000002d2d7221 */ /* 0x000fe20000010000 */
[----:B------:R-:W-:Y:S01]  /*27b0*/  LOP3.LUT P6, RZ, R58, 0xff, RZ, 0xc0, !PT ;  /* 0x000000ff3aff7812 */ /* 0x000fe200078cc0ff */
[----:B------:R-:W-:Y:S01]  /*27c0*/  FMUL.FTZ R52, R52, UR16 ;  /* 0x0000001034347c20 */ /* 0x000fe20008410000 */
[----:B------:R-:W-:Y:S01]  /*27d0*/  LOP3.LUT P2, RZ, R97, 0xff, RZ, 0xc0, !PT ;  /* 0x000000ff61ff7812 */ /* 0x000fe2000784c0ff */
[C---:B------:R-:W-:Y:S01]  /*27e0*/  FFMA.FTZ R44, R100.reuse, R44, R29 ;  /* 0x0000002c642c7223 */ /* 0x040fe2000001001d */
[----:B------:R-:W-:Y:S01]  /*27f0*/  FSEL R39, R57, RZ, P4 ;  /* 0x000000ff39277208 */ /* 0x000fe20002000000 */
[----:B------:R-:W-:Y:S01]  /*2800*/  FMUL.FTZ R53, R53, UR16 ;  /* 0x0000001035357c20 */ /* 0x000fe20008410000 */
[----:B------:R-:W-:Y:S01]  /*2810*/  FSEL R50, R57, RZ, P6 ;  /* 0x000000ff39327208 */ /* 0x000fe20003000000 */
[----:B------:R-:W-:Y:S01]  /*2820*/  FFMA.FTZ R45, R100, R45, R28 ;  /* 0x0000002d642d7223 */ /* 0x000fe2000001001c */
        /* <DEDUP_REMOVED lines=8> */
[----:B------:R-:W-:Y:S02]  /*28b0*/  FSEL R55, R52, RZ, P4 ;  /* 0x000000ff34377208 */ /* 0x000fe40002000000 */
        /* <DEDUP_REMOVED lines=19> */
.L_x_1724:
        /* <DEDUP_REMOVED lines=10> */
[--C-:B------:R-:W-:Y:S01]  /*2a90*/  FFMA.FTZ R48, R48, R105, R107.reuse ;  /* 0x0000006930307223 */ /* 0x100fe2000001006b */
        /* <DEDUP_REMOVED lines=27> */
[C---:B------:R-:W-:Y:S01]  /*2c50*/  FFMA.FTZ R42, R100.reuse, R53, R30 ;  /* 0x00000035642a7223 */ /* 0x040fe2000001001e */
[C---:B------:R-:W-:Y:S01]  /*2c60*/  FFMA.FTZ R43, R100.reuse, R52, R31 ;  /* 0x00000034642b7223 */ /* 0x040fe2000001001f */
[----:B------:R-:W-:Y:S01]  /*2c70*/  FFMA.FTZ R40, R100, R45, R28 ;  /* 0x0000002d64287223 */ /* 0x000fe2000001001c */
[----:B------:R-:W-:Y:S01]  /*2c80*/  FSEL R46, R36, RZ, P6 ;  /* 0x000000ff242e7208 */ /* 0x000fe20003000000 */
[----:B------:R-:W-:Y:S01]  /*2c90*/  FFMA.FTZ R41, R100, R44, R29 ;  /* 0x0000002c64297223 */ /* 0x000fe2000001001d */
        /* <DEDUP_REMOVED lines=29> */
[----:B------:R-:W-:-:S07]  /*2e70*/  F2FP.F16.F32.PACK_AB R44, R49, R44 ;  /* 0x0000002c312c723e */ /* 0x000fce00000000ff */
.L_x_1721:
        /* <DEDUP_REMOVED lines=17> */
.L_x_1716:
        /* <DEDUP_REMOVED lines=32> */
.L_x_1715:
[----:B------:R-:W-:Y:S05]  /*3190*/  BSYNC B0 ;  /* 0x0000000000007941 */ /* 0x000fea0003800000 */
.L_x_1714:
        /* <DEDUP_REMOVED lines=111> */
.L_x_1717:
[----:B------:R-:W-:Y:S01]  /*3890*/  HFMA2 R111, -RZ, RZ, 0, 5.9604644775390625e-08 ;  /* 0x00000001ff6f7431 */ /* 0x000fe200000001ff */
[----:B------:R-:W-:Y:S01]  /*38a0*/  BSSY B2, `(.L_x_1726) ;  /* 0x0000006000027945 */ /* 0x000fe20003800000 */
[----:B------:R-:W-:Y:S02]  /*38b0*/  MOV R110, 0x1f ;  /* 0x0000001f006e7802 */ /* 0x000fe40000000f00 */
[----:B------:R-:W-:-:S07]  /*38c0*/  MOV R113, 0xffffffff ;  /* 0xffffffff00717802 */ /* 0x000fce0000000f00 */
[----:B-----5:R-:W-:Y:S05]  /*38d0*/  WARPSYNC.COLLECTIVE R113, `(.L_x_1727) ;  /* 0x0000000071087348 */ /* 0x020fea0003c00000 */
[----:B------:R0:W1:Y:S02]  /*38e0*/  SHFL.BFLY P4, R114, R112, R111, R110 ;  /* 0x0c00006f70727389 */ /* 0x000064000008006e */
[----:B01---5:R-:W-:Y:S05]  /*38f0*/  ENDCOLLECTIVE ;  /* 0x000000000000791b */ /* 0x023fea0003800000 */
.L_x_1727:
[----:B------:R-:W-:Y:S05]  /*3900*/  BSYNC B2 ;  /* 0x0000000000027941 */ /* 0x000fea0003800000 */
.L_x_1726:
        /* <DEDUP_REMOVED lines=8> */
.L_x_1728:
[----:B------:R-:W-:Y:S01]  /*3990*/  MOV R112, R107 ;  /* 0x0000006b00707202 */ /* 0x000fe20000000f00 */
[----:B------:R-:W-:Y:S01]  /*39a0*/  HFMA2 R111, -RZ, RZ, 0, 1.1920928955078125e-07 ;  /* 0x00000002ff6f7431 */ /* 0x000fe200000001ff */
[----:B------:R-:W-:-:S07]  /*39b0*/  MOV R106, R114 ;  /* 0x00000072006a7202 */ /* 0x000fce0000000f00 */
[----:B------:R-:W-:Y:S05]  /*39c0*/  WARPSYNC.COLLECTIVE R113, `(.L_x_1729) ;  /* 0x0000000071087348 */ /* 0x000fea0003c00000 */
[----:B------:R0:W1:Y:S02]  /*39d0*/  SHFL.BFLY P4, R114, R112, R111, R110 ;  /* 0x0c00006f70727389 */ /* 0x000064000008006e */
[----:B01----:R-:W-:Y:S05]  /*39e0*/  ENDCOLLECTIVE ;  /* 0x000000000000791b */ /* 0x003fea0003800000 */
.L_x_1729:
[----:B------:R-:W-:-:S05]  /*39f0*/  FADD.FTZ R115, R105, R106 ;  /* 0x0000006a69737221 */ /* 0x000fca0000010000 */
[----:B------:R-:W-:Y:S01]  /*3a00*/  MOV R112, R115 ;  /* 0x0000007300707202 */ /* 0x000fe20000000f00 */
[----:B------:R-:W-:-:S07]  /*3a10*/  FADD.FTZ R116, R107, R114 ;  /* 0x000000726b747221 */ /* 0x000fce0000010000 */
[----:B------:R-:W-:Y:S05]  /*3a20*/  WARPSYNC.COLLECTIVE R113, `(.L_x_1730) ;  /* 0x0000000071087348 */ /* 0x000fea0003c00000 */
[----:B------:R0:W1:Y:S02]  /*3a30*/  SHFL.BFLY P4, R114, R112, R111, R110 ;  /* 0x0c00006f70727389 */ /* 0x000064000008006e */
[----:B01----:R-:W-:Y:S05]  /*3a40*/  ENDCOLLECTIVE ;  /* 0x000000000000791b */ /* 0x003fea0003800000 */
.L_x_1730:
[----:B------:R-:W-:Y:S01]  /*3a50*/  MOV R112, R116 ;  /* 0x0000007400707202 */ /* 0x000fe20000000f00 */
[----:B------:R-:W-:Y:S01]  /*3a60*/  HFMA2 R111, -RZ, RZ, 0, 2.384185791015625e-07 ;  /* 0x00000004ff6f7431 */ /* 0x000fe200000001ff */
[----:B------:R-:W-:-:S07]  /*3a70*/  MOV R106, R114 ;  /* 0x00000072006a7202 */ /* 0x000fce0000000f00 */
[----:B------:R-:W-:Y:S05]  /*3a80*/  WARPSYNC.COLLECTIVE R113, `(.L_x_1731) ;  /* 0x0000000071087348 */ /* 0x000fea0003c00000 */
[----:B------:R0:W1:Y:S02]  /*3a90*/  SHFL.BFLY P4, R114, R112, R111, R110 ;  /* 0x0c00006f70727389 */ /* 0x000064000008006e */
[----:B01----:R-:W-:Y:S05]  /*3aa0*/  ENDCOLLECTIVE ;  /* 0x000000000000791b */ /* 0x003fea0003800000 */
.L_x_1731:
[----:B------:R-:W-:-:S05]  /*3ab0*/  FADD.FTZ R117, R115, R106 ;  /* 0x0000006a73757221 */ /* 0x000fca0000010000 */
[----:B------:R-:W-:Y:S01]  /*3ac0*/  MOV R112, R117 ;  /* 0x0000007500707202 */ /* 0x000fe20000000f00 */
[----:B------:R-:W-:-:S07]  /*3ad0*/  FADD.FTZ R118, R116, R114 ;  /* 0x0000007274767221 */ /* 0x000fce0000010000 */
[----:B------:R-:W-:Y:S05]  /*3ae0*/  WARPSYNC.COLLECTIVE R113, `(.L_x_1732) ;  /* 0x0000000071087348 */ /* 0x000fea0003c00000 */
[----:B------:R0:W1:Y:S02]  /*3af0*/  SHFL.BFLY P4, R114, R112, R111, R110 ;  /* 0x0c00006f70727389 */ /* 0x000064000008006e */
[----:B01----:R-:W-:Y:S05]  /*3b00*/  ENDCOLLECTIVE ;  /* 0x000000000000791b */ /* 0x003fea0003800000 */
.L_x_1732:
[----:B------:R-:W-:Y:S01]  /*3b10*/  MOV R112, R118 ;  /* 0x0000007600707202 */ /* 0x000fe20000000f00 */
[----:B------:R-:W-:Y:S01]  /*3b20*/  HFMA2 R111, -RZ, RZ, 0, 4.76837158203125e-07 ;  /* 0x00000008ff6f7431 */ /* 0x000fe200000001ff */
[----:B------:R-:W-:-:S07]  /*3b30*/  MOV R106, R114 ;  /* 0x00000072006a7202 */ /* 0x000fce0000000f00 */
[----:B------:R-:W-:Y:S05]  /*3b40*/  WARPSYNC.COLLECTIVE R113, `(.L_x_1733) ;  /* 0x0000000071087348 */ /* 0x000fea0003c00000 */
[----:B------:R0:W1:Y:S02]  /*3b50*/  SHFL.BFLY P4, R114, R112, R111, R110 ;  /* 0x0c00006f70727389 */ /* 0x000064000008006e */
[----:B01----:R-:W-:Y:S05]  /*3b60*/  ENDCOLLECTIVE ;  /* 0x000000000000791b */ /* 0x003fea0003800000 */
.L_x_1733:
[----:B------:R-:W-:-:S05]  /*3b70*/  FADD.FTZ R119, R117, R106 ;  /* 0x0000006a75777221 */ /* 0x000fca0000010000 */
[----:B------:R-:W-:Y:S01]  /*3b80*/  MOV R112, R119 ;  /* 0x0000007700707202 */ /* 0x000fe20000000f00 */
[----:B------:R-:W-:-:S07]  /*3b90*/  FADD.FTZ R106, R118, R114 ;  /* 0x00000072766a7221 */ /* 0x000fce0000010000 */
[----:B------:R-:W-:Y:S05]  /*3ba0*/  WARPSYNC.COLLECTIVE R113, `(.L_x_1734) ;  /* 0x0000000071087348 */ /* 0x000fea0003c00000 */
[----:B------:R0:W1:Y:S02]  /*3bb0*/  SHFL.BFLY P4, R114, R112, R111, R110 ;  /* 0x0c00006f70727389 */ /* 0x000064000008006e */
[----:B01----:R-:W-:Y:S05]  /*3bc0*/  ENDCOLLECTIVE ;  /* 0x000000000000791b */ /* 0x003fea0003800000 */
.L_x_1734:
[----:B------:R-:W-:Y:S01]  /*3bd0*/  MOV R112, R106 ;  /* 0x0000006a00707202 */ /* 0x000fe20000000f00 */
[----:B------:R-:W-:Y:S01]  /*3be0*/  HFMA2 R111, -RZ, RZ, 0, 9.5367431640625e-07 ;  /* 0x00000010ff6f7431 */ /* 0x000fe200000001ff */
[----:B------:R-:W-:-:S07]  /*3bf0*/  MOV R120, R114 ;  /* 0x0000007200787202 */ /* 0x000fce0000000f00 */
[----:B------:R-:W-:Y:S05]  /*3c00*/  WARPSYNC.COLLECTIVE R113, `(.L_x_1735) ;  /* 0x0000000071087348 */ /* 0x000fea0003c00000 */
[----:B------:R0:W1:Y:S02]  /*3c10*/  SHFL.BFLY P4, R114, R112, R111, R110 ;  /* 0x0c00006f70727389 */ /* 0x000064000008006e */
[----:B01----:R-:W-:Y:S05]  /*3c20*/  ENDCOLLECTIVE ;  /* 0x000000000000791b */ /* 0x003fea0003800000 */
.L_x_1735:
[----:B------:R-:W-:-:S05]  /*3c30*/  FADD.FTZ R105, R119, R120 ;  /* 0x0000007877697221 */ /* 0x000fca0000010000 */
[----:B------:R-:W-:Y:S02]  /*3c40*/  MOV R112, R105 ;  /* 0x0000006900707202 */ /* 0x000fe40000000f00 */
[----:B------:R-:W-:-:S07]  /*3c50*/  MOV R107, R114 ;  /* 0x00000072006b7202 */ /* 0x000fce0000000f00 */
[----:B------:R-:W-:Y:S05]  /*3c60*/  WARPSYNC.COLLECTIVE R113, `(.L_x_1736) ;  /* 0x0000000071087348 */ /* 0x000fea0003c00000 */
[----:B------:R0:W1:Y:S02]  /*3c70*/  SHFL.BFLY P4, R114, R112, R111, R110 ;  /* 0x0c00006f70727389 */ /* 0x000064000008006e */
[----:B01----:R-:W-:Y:S05]  /*3c80*/  ENDCOLLECTIVE ;  /* 0x000000000000791b */ /* 0x003fea0003800000 */
.L_x_1736:
[----:B------:R-:W-:Y:S05]  /*3c90*/  BRA `(.L_x_1737) ;  /* 0xffffffd000d87947 */ /* 0x000fea000383ffff */
.L_x_1738:
        /* <DEDUP_REMOVED lines=14> */
.L_x_2877:


//--------------------- .text._ZN10layer_norm22ln_bwd_finalize_kernelINS_22Kernel_traits_finalizeILj256E6__halfS2_fS2_fjLb0ELj1024ELj4ENS_18Kernel_traits_baseILj256ES2_S2_fS2_fjLj1024EEEEELb0ELb0EEEvNS_9BwdParamsE --------------------------
	.section	.text._ZN10layer_norm22ln_bwd_finalize_kernelINS_22Kernel_traits_finalizeILj256E6__halfS2_fS2_fjLb0ELj1024ELj4ENS_18Kernel_traits_baseILj256ES2_S2_fS2_fjLj1024EEEEELb0ELb0EEEvNS_9BwdParamsE,"ax",@progbits
	.align	128
        .global         _ZN10layer_norm22ln_bwd_finalize_kernelINS_22Kernel_traits_finalizeILj256E6__halfS2_fS2_fjLb0ELj1024ELj4ENS_18Kernel_traits_baseILj256ES2_S2_fS2_fjLj1024EEEEELb0ELb0EEEvNS_9BwdParamsE
        .type           _ZN10layer_norm22ln_bwd_finalize_kernelINS_22Kernel_traits_finalizeILj256E6__halfS2_fS2_fjLb0ELj1024ELj4ENS_18Kernel_traits_baseILj256ES2_S2_fS2_fjLj1024EEEEELb0ELb0EEEvNS_9BwdParamsE,@function
        .size           _ZN10layer_norm22ln_bwd_finalize_kernelINS_22Kernel_traits_finalizeILj256E6__halfS2_fS2_fjLb0ELj1024ELj4ENS_18Kernel_traits_baseILj256ES2_S2_fS2_fjLj1024EEEEELb0ELb0EEEvNS_9BwdParamsE,(.L_x_2878 - _ZN10layer_norm22ln_bwd_finalize_kernelINS_22Kernel_traits_finalizeILj256E6__halfS2_fS2_fjLb0ELj1024ELj4ENS_18Kernel_traits_baseILj256ES2_S2_fS2_fjLj1024EEEEELb0ELb0EEEvNS_9BwdParamsE)
        .other          _ZN10layer_norm22ln_bwd_finalize_kernelINS_22Kernel_traits_finalizeILj256E6__halfS2_fS2_fjLb0ELj1024ELj4ENS_18Kernel_traits_baseILj256ES2_S2_fS2_fjLj1024EEEEELb0ELb0EEEvNS_9BwdParamsE,@"STO_CUDA_ENTRY STV_DEFAULT"
_ZN10layer_norm22ln_bwd_finalize_kernelINS_22Kernel_traits_finalizeILj256E6__halfS2_fS2_fjLb0ELj1024ELj4ENS_18Kernel_traits_baseILj256ES2_S2_fS2_fjLj1024EEEEELb0ELb0EEEvNS_9BwdParamsE:
.text._ZN10layer_norm22ln_bwd_finalize_kernelINS_22Kernel_traits_finalizeILj256E6__halfS2_fS2_fjLb0ELj1024ELj4ENS_18Kernel_traits_baseILj256ES2_S2_fS2_fjLj1024EEEEELb0ELb0EEEvNS_9BwdParamsE:
        /* <DEDUP_REMOVED lines=82> */
.L_x_1743:
        /* <DEDUP_REMOVED lines=118> */
.L_x_1742:
[----:B------:R-:W-:Y:S05]  /*0c80*/  BSYNC.RECONVERGENT B1 ;  /* 0x0000000000017941 */ /* 0x000fea0003800200 */
.L_x_1741:
        /* <DEDUP_REMOVED lines=75> */
.L_x_1745:
[----:B------:R-:W-:Y:S05]  /*1140*/  BSYNC.RECONVERGENT B1 ;  /* 0x0000000000017941 */ /* 0x000fea0003800200 */
.L_x_1744:
        /* <DEDUP_REMOVED lines=37> */
.L_x_1747:
[----:B------:R-:W-:Y:S05]  /*13a0*/  BSYNC.RECONVERGENT B1 ;  /* 0x0000000000017941 */ /* 0x000fea0003800200 */
.L_x_1746:
[----:B------:R-:W-:Y:S05]  /*13b0*/  @!P1 BRA `(.L_x_1740) ;  /* 0x0000000000409947 */ /* 0x000fea0003800000 */
[----:B------:R-:W0:Y:S01]  /*13c0*/  LDC.64 R10, c[0x0][0x440] ;  /* 0x00011000ff0a7b82 */ /* 0x000e220000000a00 */
[----:B------:R-:W-:Y:S01]  /*13d0*/  IMAD R59, R0, R56, R59 ;  /* 0x00000038003b7224 */ /* 0x000fe200078e023b */
[----:B------:R-:W-:Y:S02]  /*13e0*/  LOP3.LUT R8, R8, 0x1f, RZ, 0xc0, !PT ;  /* 0x0000001f08087812 */ /* 0x000fe400078ec0ff */
[----:B------:R-:W-:Y:S02]  /*13f0*/  IADD3 R9, PT, PT, -R9, RZ, RZ ;  /* 0x000000ff09097210 */ /* 0x000fe40007ffe1ff */
[----:B------:R-:W-:Y:S02]  /*1400*/  IADD3 R59, PT, PT, R8, R59, RZ ;  /* 0x0000003b083b7210 */ /* 0x000fe40007ffe0ff */
[----:B------:R-:W1:Y:S05]  /*1410*/  LDC.64 R12, c[0x0][0x448] ;  /* 0x00011200ff0c7b82 */ /* 0x000e6a0000000a00 */
.L_x_1748:
        /* <DEDUP_REMOVED lines=10> */
.L_x_1740:
[----:B------:R-:W-:Y:S05]  /*14c0*/  BSYNC.RECONVERGENT B0 ;  /* 0x0000000000007941 */ /* 0x000fea0003800200 */
.L_x_1739:
        /* <DEDUP_REMOVED lines=59> */
.L_x_1749:
        /* <DEDUP_REMOVED lines=16> */
.L_x_2878:


//--------------------- .text._ZN10layer_norm40ln_parallel_residual_bwd_finalize_kernelINS_22Kernel_traits_finalizeILj256E6__halfS2_fS2_fjLb0ELj1024ELj4ENS_18Kernel_traits_baseILj256ES2_S2_fS2_fjLj1024EEEEELb0EEEvNS_9BwdParamsE --------------------------
	.section	.text._ZN10layer_norm40ln_parallel_residual_bwd_finalize_kernelINS_22Kernel_traits_finalizeILj256E6__halfS2_fS2_fjLb0ELj1024ELj4ENS_18Kernel_traits_baseILj256ES2_S2_fS2_fjLj1024EEEEELb0EEEvNS_9BwdParamsE,"ax",@progbits
	.align	128
        .global         _ZN10layer_norm40ln_parallel_residual_bwd_finalize_kernelINS_22Kernel_traits_finalizeILj256E6__halfS2_fS2_fjLb0ELj1024ELj4ENS_18Kernel_traits_baseILj256ES2_S2_fS2_fjLj1024EEEEELb0EEEvNS_9BwdParamsE
        .type           _ZN10layer_norm40ln_parallel_residual_bwd_finalize_kernelINS_22Kernel_traits_finalizeILj256E6__halfS2_fS2_fjLb0ELj1024ELj4ENS_18Kernel_traits_baseILj256ES2_S2_fS2_fjLj1024EEEEELb0EEEvNS_9BwdParamsE,@function
        .size           _ZN10layer_norm40ln_parallel_residual_bwd_finalize_kernelINS_22Kernel_traits_finalizeILj256E6__halfS2_fS2_fjLb0ELj1024ELj4ENS_18Kernel_traits_baseILj256ES2_S2_fS2_fjLj1024EEEEELb0EEEvNS_9BwdParamsE,(.L_x_2879 - _ZN10layer_norm40ln_parallel_residual_bwd_finalize_kernelINS_22Kernel_traits_finalizeILj256E6__halfS2_fS2_fjLb0ELj1024ELj4ENS_18Kernel_traits_baseILj256ES2_S2_fS2_fjLj1024EEEEELb0EEEvNS_9BwdParamsE)
        .other          _ZN10layer_norm40ln_parallel_residual_bwd_finalize_kernelINS_22Kernel_traits_finalizeILj256E6__halfS2_fS2_fjLb0ELj1024ELj4ENS_18Kernel_traits_baseILj256ES2_S2_fS2_fjLj1024EEEEELb0EEEvNS_9BwdParamsE,@"STO_CUDA_ENTRY STV_DEFAULT"
_ZN10layer_norm40ln_parallel_residual_bwd_finalize_kernelINS_22Kernel_traits_finalizeILj256E6__halfS2_fS2_fjLb0ELj1024ELj4ENS_18Kernel_traits_baseILj256ES2_S2_fS2_fjLj1024EEEEELb0EEEvNS_9BwdParamsE:
.text._ZN10layer_norm40ln_parallel_residual_bwd_finalize_kernelINS_22Kernel_traits_finalizeILj256E6__halfS2_fS2_fjLb0ELj1024ELj4ENS_18Kernel_traits_baseILj256ES2_S2_fS2_fjLj1024EEEEELb0EEEvNS_9BwdParamsE:
        /* <DEDUP_REMOVED lines=60> */
.L_x_1754:
        /* <DEDUP_REMOVED lines=112> */
.L_x_1753:
[----:B------:R-:W-:Y:S05]  /*0ac0*/  BSYNC.RECONVERGENT B1 ;  /* 0x0000000000017941 */ /* 0x000fea0003800200 */
.L_x_1752:
        /* <DEDUP_REMOVED lines=65> */
.L_x_1756:
[----:B------:R-:W-:Y:S05]  /*0ee0*/  BSYNC.RECONVERGENT B1 ;  /* 0x0000000000017941 */ /* 0x000fea0003800200 */
.L_x_1755:
        /* <DEDUP_REMOVED lines=36> */
.L_x_1758:
[----:B------:R-:W-:Y:S05]  /*1130*/  BSYNC.RECONVERGENT B1 ;  /* 0x0000000000017941 */ /* 0x000fea0003800200 */
.L_x_1757:
        /* <DEDUP_REMOVED lines=18> */
.L_x_1751:
[----:B------:R-:W-:Y:S05]  /*1260*/  BSYNC.RECONVERGENT B0 ;  /* 0x0000000000007941 */ /* 0x000fea0003800200 */
.L_x_1750:
        /* <DEDUP_REMOVED lines=94> */
.L_x_1759:
        /* <DEDUP_REMOVED lines=11> */
.L_x_2879:


//--------------------- .text._ZN10layer_norm31ln_parallel_residual_bwd_kernelINS_13Kernel_traitsI6__halfS2_fS2_fjLj256ELj1ELj4ELj1ELj16ENS_18Kernel_traits_baseILj256ES2_S2_fS2_fjLj128EEEEELb1ELb1ELb0EEEvNS_9BwdParamsE --------------------------
	.section	.text._ZN10layer_norm31ln_parallel_residual_bwd_kernelINS_13Kernel_traitsI6__halfS2_fS2_fjLj256ELj1ELj4ELj1ELj16ENS_18Kernel_traits_baseILj256ES2_S2_fS2_fjLj128EEEEELb1ELb1ELb0EEEvNS_9BwdParamsE,"ax",@progbits
	.align	128
        .global         _ZN10layer_norm31ln_parallel_residual_bwd_kernelINS_13Kernel_traitsI6__halfS2_fS2_fjLj256ELj1ELj4ELj1ELj16ENS_18Kernel_traits_baseILj256ES2_S2_fS2_fjLj128EEEEELb1ELb1ELb0EEEvNS_9BwdParamsE
        .type           _ZN10layer_norm31ln_parallel_residual_bwd_kernelINS_13Kernel_traitsI6__halfS2_fS2_fjLj256ELj1ELj4ELj1ELj16ENS_18Kernel_traits_baseILj256ES2_S2_fS2_fjLj128EEEEELb1ELb1ELb0EEEvNS_9BwdParamsE,@function
        .size           _ZN10layer_norm31ln_parallel_residual_bwd_kernelINS_13Kernel_traitsI6__halfS2_fS2_fjLj256ELj1ELj4ELj1ELj16ENS_18Kernel_traits_baseILj256ES2_S2_fS2_fjLj128EEEEELb1ELb1ELb0EEEvNS_9BwdParamsE,(.L_x_2880 - _ZN10layer_norm31ln_parallel_residual_bwd_kernelINS_13Kernel_traitsI6__halfS2_fS2_fjLj256ELj1ELj4ELj1ELj16ENS_18Kernel_traits_baseILj256ES2_S2_fS2_fjLj128EEEEELb1ELb1ELb0EEEvNS_9BwdParamsE)
        .other          _ZN10layer_norm31ln_parallel_residual_bwd_kernelINS_13Kernel_traitsI6__halfS2_fS2_fjLj256ELj1ELj4ELj1ELj16ENS_18Kernel_traits_baseILj256ES2_S2_fS2_fjLj128EEEEELb1ELb1ELb0EEEvNS_9BwdParamsE,@"STO_CUDA_ENTRY STV_DEFAULT"
_ZN10layer_norm31ln_parallel_residual_bwd_kernelINS_13Kernel_traitsI6__halfS2_fS2_fjLj256ELj1ELj4ELj1ELj16ENS_18Kernel_traits_baseILj256ES2_S2_fS2_fjLj128EEEEELb1ELb1ELb0EEEvNS_9BwdParamsE:
.text._ZN10layer_norm31ln_parallel_residual_bwd_kernelINS_13Kernel_traitsI6__halfS2_fS2_fjLj256ELj1ELj4ELj1ELj16ENS_18Kernel_traits_baseILj256ES2_S2_fS2_fjLj128EEEEELb1ELb1ELb0EEEvNS_9BwdParamsE:
        /* <DEDUP_REMOVED lines=37> */
[----:B------:R-:W-:-:S07]  /*0250*/  HFMA2 R40, -RZ, RZ, 0, 0 ;  /* 0x00000000ff287431 */ /* 0x000fce00000001ff */
.L_x_1774:
[----:B0-----:R-:W0:Y:S02]  /*0260*/  LDC.64 R52, c[0x0][0x3c8] ;  /* 0x0000f200ff347b82 */ /* 0x001e240000000a00 */
[----:B0-----:R-:W-:-:S06]  /*0270*/  IMAD.WIDE R54, R65, 0x4, R52 ;  /* 0x0000000441367825 */ /* 0x001fcc00078e0234 */
[----:B------:R-:W0:Y:S01]  /*0280*/  LDC.64 R52, c[0x0][0x3c0] ;  /* 0x0000f000ff347b82 */ /* 0x000e220000000a00 */
        /* <DEDUP_REMOVED lines=9> */
[----:B-1----:R-:W-:Y:S06]  /*0320*/  @!P2 BRA `(.L_x_1763) ;  /* 0x0000000400dca947 */ /* 0x002fec0003800000 */
[----:B------:R-:W-:Y:S01]  /*0330*/  ISETP.NE.U32.AND P1, PT, RZ, UR12, PT ;  /* 0x0000000cff007c0c */ /* 0x000fe2000bf25070 */
[----:B------:R-:W1:Y:S03]  /*0340*/  LDC.64 R76, c[0x0][0x3a8] ;  /* 0x0000ea00ff4c7b82 */ /* 0x000e660000000a00 */
[----:B------:R-:W-:-:S05]  /*0350*/  ISETP.NE.AND.EX P1, PT, RZ, UR13, PT, P1 ;  /* 0x0000000dff007c0c */ /* 0x000fca000bf25310 */
[----:B------:R-:W2:Y:S08]  /*0360*/  LDC.64 R60, c[0x0][0x428] ;  /* 0x00010a00ff3c7b82 */ /* 0x000eb00000000a00 */
[----:B------:R-:W3:Y:S01]  /*0370*/  @P1 LDC.64 R72, c[0x0][0x3b8] ;  /* 0x0000ee00ff481b82 */ /* 0x000ee20000000a00 */
[----:B0-----:R-:W-:-:S05]  /*0380*/  IMAD.WIDE R74, R65, 0x4, R52 ;  /* 0x00000004414a7825 */ /* 0x001fca00078e0234 */
[----:B------:R0:W4:Y:S01]  /*0390*/  LDG.E R80, desc[UR8][R74.64] ;  /* 0x000000084a507981 */ /* 0x000122000c1e1900 */
[C---:B-1----:R-:W-:Y:S01]  /*03a0*/  IMAD.WIDE.U32 R76, R66.reuse, 0x20, R76 ;  /* 0x00000020424c7825 */ /* 0x042fe200078e004c */
[----:B------:R-:W1:Y:S04]  /*03b0*/  LDC.64 R70, c[0x0][0x3b0] ;  /* 0x0000ec00ff467b82 */ /* 0x000e680000000a00 */
[----:B------:R-:W4:Y:S01]  /*03c0*/  LDG.E.128 R52, desc[UR8][R76.64] ;  /* 0x000000084c347981 */ /* 0x000f22000c1e1d00 */
[----:B--2---:R-:W-:-:S03]  /*03d0*/  IMAD.WIDE.U32 R60, R66, 0x10, R60 ;  /* 0x00000010423c7825 */ /* 0x004fc600078e003c */
[----:B------:R2:W4:Y:S04]  /*03e0*/  LDG.E.128 R56, desc[UR8][R76.64+0x10] ;  /* 0x000010084c387981 */ /* 0x000528000c1e1d00 */
[----:B------:R-:W4:Y:S01]  /*03f0*/  LDG.E.128 R60, desc[UR8][R60.64] ;  /* 0x000000083c3c7981 */ /* 0x000f22000c1e1d00 */
[----:B---3--:R-:W-:-:S06]  /*0400*/  @P1 IMAD.WIDE.U32 R72, R66, 0x8, R72 ;  /* 0x0000000842481825 */ /* 0x008fcc00078e0048 */
[----:B------:R-:W3:Y:S01]  /*0410*/  @P1 LDG.E.64 R72, desc[UR8][R72.64] ;  /* 0x0000000848481981 */ /* 0x000ee2000c1e1b00 */
[----:B-1----:R-:W-:-:S06]  /*0420*/  IMAD.WIDE.U32 R70, R66, 0x8, R70 ;  /* 0x0000000842467825 */ /* 0x002fcc00078e0046 */
[----:B------:R-:W3:Y:S01]  /*0430*/  LDG.E.64 R70, desc[UR8][R70.64] ;  /* 0x0000000846467981 */ /* 0x000ee2000c1e1b00 */
[----:B------:R-:W-:-:S04]  /*0440*/  ISETP.NE.U32.AND P0, PT, RZ, UR20, PT ;  /* 0x00000014ff007c0c */ /* 0x000fc8000bf05070 */
[----:B------:R-:W-:-:S13]  /*0450*/  ISETP.NE.AND.EX P0, PT, RZ, UR21, PT, P0 ;  /* 0x00000015ff007c0c */ /* 0x000fda000bf05300 */
[----:B------:R-:W0:Y:S02]  /*0460*/  @P0 LDC.64 R78, c[0x0][0x438] ;  /* 0x00010e00ff4e0b82 */ /* 0x000e240000000a00 */
[----:B0-----:R-:W-:-:S05]  /*0470*/  @P0 IMAD.WIDE.U32 R74, R66, 0x20, R78 ;  /* 0x00000020424a0825 */ /* 0x001fca00078e004e */
[----:B------:R-:W5:Y:S04]  /*0480*/  @P0 LDG.E.128 R16, desc[UR8][R74.64] ;  /* 0x000000084a100981 */ /* 0x000f68000c1e1d00 */
[----:B------:R0:W5:Y:S01]  /*0490*/  @P0 LDG.E.128 R12, desc[UR8][R74.64+0x10] ;  /* 0x000010084a0c0981 */ /* 0x000162000c1e1d00 */
[----:B------:R-:W-:Y:S01]  /*04a0*/  ISETP.NE.AND P0, PT, RZ, UR11, PT ;  /* 0x0000000bff007c0c */ /* 0x000fe2000bf05270 */
[----:B--2---:R-:W-:-:S03]  /*04b0*/  HADD2.F32 R77, -RZ, R23.H1_H1 ;  /* 0x30000017ff4d7230 */ /* 0x004fc60000004100 */
[----:B----4-:R-:W-:-:S05]  /*04c0*/  FSEL R80, R80, RZ, !P0 ;  /* 0x000000ff50507208 */ /* 0x010fca0004000000 */
[--C-:B------:R-:W-:Y:S01]  /*04d0*/  FADD.FTZ R92, R52, -R80.reuse ;  /* 0x80000050345c7221 */ /* 0x100fe20000010000 */
[--C-:B------:R-:W-:Y:S01]  /*04e0*/  FADD.FTZ R78, R53, -R80.reuse ;  /* 0x80000050354e7221 */ /* 0x100fe20000010000 */
[--C-:B0-----:R-:W-:Y:S01]  /*04f0*/  FADD.FTZ R74, R54, -R80.reuse ;  /* 0x80000050364a7221 */ /* 0x101fe20000010000 */
[--C-:B------:R-:W-:Y:S01]  /*0500*/  FADD.FTZ R54, R56, -R80.reuse ;  /* 0x8000005038367221 */ /* 0x100fe20000010000 */
[--C-:B------:R-:W-:Y:S01]  /*0510*/  FADD.FTZ R76, R57, -R80.reuse ;  /* 0x80000050394c7221 */ /* 0x100fe20000010000 */
[----:B------:R-:W-:Y:S01]  /*0520*/  FADD.FTZ R52, R58, -R80 ;  /* 0x800000503a347221 */ /* 0x000fe20000010000 */
[----:B------:R-:W-:Y:S01]  /*0530*/  HADD2.F32 R56, -RZ, R20.H0_H0 ;  /* 0x20000014ff387230 */ /* 0x000fe20000004100 */
[C-C-:B---3--:R-:W-:Y:S02]  /*0540*/  @P1 SHF.R.U64 R3, R72.reuse, 0x8, R73.reuse ;  /* 0x0000000848031819 */ /* 0x148fe40000001249 */
[C---:B------:R-:W-:Y:S02]  /*0550*/  @P1 SHF.R.U64 R67, R72.reuse, 0x10, R73 ;  /* 0x0000001048431819 */ /* 0x040fe40000001249 */
[----:B------:R-:W-:-:S02]  /*0560*/  @P1 PRMT R7, R72, 0x7610, R7 ;  /* 0x0000761048071816 */ /* 0x000fc40000000007 */
[----:B------:R-:W-:Y:S02]  /*0570*/  @P1 SHF.R.U64 R72, R72, 0x18, R73 ;  /* 0x0000001848481819 */ /* 0x000fe40000001249 */
[----:B------:R-:W-:Y:S02]  /*0580*/  @P1 PRMT R5, R3, 0x7610, R5 ;  /* 0x0000761003051816 */ /* 0x000fe40000000005 */
[----:B------:R-:W-:Y:S02]  /*0590*/  @P1 PRMT R6, R67, 0x7610, R6 ;  /* 0x0000761043061816 */ /* 0x000fe40000000006 */
[--C-:B------:R-:W-:Y:S02]  /*05a0*/  @P1 SHF.R.U32.HI R3, RZ, 0x8, R73.reuse ;  /* 0x00000008ff031819 */ /* 0x100fe40000011649 */
[----:B------:R-:W-:Y:S02]  /*05b0*/  @P1 SHF.R.U32.HI R67, RZ, 0x10, R73 ;  /* 0x00000010ff431819 */ /* 0x000fe40000011649 */
[----:B------:R-:W-:Y:S01]  /*05c0*/  @P1 PRMT R9, R72, 0x7610, R9 ;  /* 0x0000761048091816 */ /* 0x000fe20000000009 */
[----:B------:R-:W-:Y:S01]  /*05d0*/  FADD.FTZ R72, R55, -R80 ;  /* 0x8000005037487221 */ /* 0x000fe20000010000 */
[----:B------:R-:W-:Y:S01]  /*05e0*/  @P1 PRMT R10, R3, 0x7610, R10 ;  /* 0x00007610030a1816 */ /* 0x000fe2000000000a */
[----:B------:R-:W-:Y:S01]  /*05f0*/  FADD.FTZ R80, R59, -R80 ;  /* 0x800000503b507221 */ /* 0x000fe20000010000 */
[----:B------:R-:W-:Y:S01]  /*0600*/  @P1 PRMT R11, R67, 0x7610, R11 ;  /* 0x00007610430b1816 */ /* 0x000fe2000000000b */
[----:B------:R-:W-:-:S02]  /*0610*/  HADD2.F32 R57, -RZ, R60.H0_H0 ;  /* 0x2000003cff397230 */ /* 0x000fc40000004100 */
[C---:B-----5:R-:W-:Y:S01]  /*0620*/  FMUL.FTZ R3, R69.reuse, R92 ;  /* 0x0000005c45037220 */ /* 0x060fe20000410000 */
[----:B------:R-:W-:Y:S02]  /*0630*/  HADD2.F32 R60, -RZ, R60.H1_H1 ;  /* 0x3000003cff3c7230 */ /* 0x000fe40000004100 */
[----:B------:R-:W-:Y:S01]  /*0640*/  FMUL.FTZ R58, R69, R78 ;  /* 0x0000004e453a7220 */ /* 0x000fe20000410000 */
[--C-:B------:R-:W-:Y:S02]  /*0650*/  HADD2.F32 R67, -RZ, R61.reuse.H0_H0 ;  /* 0x2000003dff437230 */ /* 0x100fe40000004100 */
[----:B------:R-:W-:Y:S02]  /*0660*/  HADD2.F32 R90, -RZ, R61.H1_H1 ;  /* 0x3000003dff5a7230 */ /* 0x000fe40000004100 */
[----:B------:R-:W-:Y:S02]  /*0670*/  HADD2.F32 R59, -RZ, R20.H1_H1 ;  /* 0x30000014ff3b7230 */ /* 0x000fe40000004100 */
[----:B------:R-:W-:-:S02]  /*0680*/  HADD2.F32 R53, -RZ, R63.H0_H0 ;  /* 0x2000003fff357230 */ /* 0x000fc40000004100 */
[----:B------:R-:W-:Y:S02]  /*0690*/  HADD2.F32 R68, -RZ, R63.H1_H1 ;  /* 0x3000003fff447230 */ /* 0x000fe40000004100 */
[--C-:B------:R-:W-:Y:S02]  /*06a0*/  HADD2.F32 R61, -RZ, R21.reuse.H0_H0 ;  /* 0x20000015ff3d7230 */ /* 0x100fe40000004100 */
[----:B------:R-:W-:Y:S02]  /*06b0*/  HADD2.F32 R63, -RZ, R21.H1_H1 ;  /* 0x30000015ff3f7230 */ /* 0x000fe40000004100 */
[-C--:B------:R-:W-:Y:S01]  /*06c0*/  FMUL.FTZ R56, R56, R57.reuse ;  /* 0x0000003938387220 */ /* 0x080fe20000410000 */
[----:B------:R-:W-:Y:S01]  /*06d0*/  FADD.FTZ R36, R36, R57 ;  /* 0x0000003924247221 */ /* 0x000fe20000010000 */
[----:B------:R-:W-:Y:S01]  /*06e0*/  FFMA.FTZ R28, R3, R57, R28 ;  /* 0x00000039031c7223 */ /* 0x000fe2000001001c */
[-C--:B------:R-:W-:Y:S01]  /*06f0*/  FMUL.FTZ R57, R59, R60.reuse ;  /* 0x0000003c3b397220 */ /* 0x080fe20000410000 */
[----:B------:R-:W-:Y:S01]  /*0700*/  FADD.FTZ R37, R37, R60 ;  /* 0x0000003c25257221 */ /* 0x000fe20000010000 */
[----:B------:R-:W-:Y:S01]  /*0710*/  FFMA.FTZ R29, R58, R60, R29 ;  /* 0x0000003c3a1d7223 */ /* 0x000fe2000001001d */
[----:B------:R-:W-:Y:S01]  /*0720*/  FMUL.FTZ R59, R69, R74 ;  /* 0x0000004a453b7220 */ /* 0x000fe20000410000 */
[----:B------:R-:W-:Y:S01]  /*0730*/  FMUL.FTZ R60, R61, R67 ;  /* 0x000000433d3c7220 */ /* 0x000fe20000410000 */
[----:B------:R-:W-:-:S02]  /*0740*/  HADD2.F32 R55, -RZ, R62.H0_H0 ;  /* 0x2000003eff377230 */ /* 0x000fc40000004100 */
[----:B------:R-:W-:Y:S01]  /*0750*/  FMUL.FTZ R61, R63, R90 ;  /* 0x0000005a3f3d7220 */ /* 0x000fe20000410000 */
[----:B------:R-:W-:Y:S02]  /*0760*/  HADD2.F32 R74, -RZ, R22.H0_H0 ;  /* 0x20000016ff4a7230 */ /* 0x000fe40000004100 */
[C---:B------:R-:W-:Y:S01]  /*0770*/  FMUL.FTZ R63, R69.reuse, R54 ;  /* 0x00000036453f7220 */ /* 0x040fe20000410000 */
[----:B------:R-:W-:Y:S02]  /*0780*/  HADD2.F32 R78, -RZ, R23.H0_H0 ;  /* 0x20000017ff4e7230 */ /* 0x000fe40000004100 */
[----:B------:R-:W-:Y:S01]  /*0790*/  FMUL.FTZ R75, R69, R52 ;  /* 0x00000034454b7220 */ /* 0x000fe20000410000 */
[----:B------:R-:W-:Y:S01]  /*07a0*/  FADD.FTZ R40, R40, R55 ;  /* 0x0000003728287221 */ /* 0x000fe20000010000 */
[-C--:B------:R-:W-:Y:S01]  /*07b0*/  FMUL.FTZ R74, R74, R55.reuse ;  /* 0x000000374a4a7220 */ /* 0x080fe20000410000 */
[----:B------:R-:W-:Y:S01]  /*07c0*/  FFMA.FTZ R24, R63, R55, R24 ;  /* 0x000000373f187223 */ /* 0x000fe20000010018 */
[----:B------:R-:W-:Y:S01]  /*07d0*/  FADD.FTZ R52, RZ, R56 ;  /* 0x00000038ff347221 */ /* 0x000fe20000010000 */
[----:B------:R-:W-:Y:S01]  /*07e0*/  FFMA.FTZ R55, R3, R56, RZ ;  /* 0x0000003803377223 */ /* 0x000fe200000100ff */
[-C--:B------:R-:W-:Y:S01]  /*07f0*/  FMUL.FTZ R78, R78, R53.reuse ;  /* 0x000000354e4e7220 */ /* 0x080fe20000410000 */
[----:B------:R-:W-:Y:S01]  /*0800*/  FADD.FTZ R42, R42, R53 ;  /* 0x000000352a2a7221 */ /* 0x000fe20000010000 */
[----:B------:R-:W-:Y:S01]  /*0810*/  FFMA.FTZ R26, R75, R53, R26 ;  /* 0x000000354b1a7223 */ /* 0x000fe2000001001a */
[----:B------:R-:W-:Y:S01]  /*0820*/  FADD.FTZ R53, R52, R57 ;  /* 0x0000003934357221 */ /* 0x000fe20000010000 */
[----:B------:R-:W-:Y:S01]  /*0830*/  FFMA.FTZ R52, R58, R57, R55 ;  /* 0x000000393a347223 */ /* 0x000fe20000010037 */
[----:B------:R-:W-:-:S02]  /*0840*/  HADD2.F32 R88, -RZ, R62.H1_H1 ;  /* 0x3000003eff587230 */ /* 0x000fc40000004100 */
[----:B------:R-:W-:Y:S01]  /*0850*/  FMUL.FTZ R62, R69, R72 ;  /* 0x00000048453e7220 */ /* 0x000fe20000410000 */
[----:B------:R-:W-:Y:S01]  /*0860*/  FADD.FTZ R54, R53, R60 ;  /* 0x0000003c35367221 */ /* 0x000fe20000010000 */
[C---:B------:R-:W-:Y:S01]  /*0870*/  FFMA.FTZ R53, R59.reuse, R60, R52 ;  /* 0x0000003c3b357223 */ /* 0x040fe20000010034 */
[----:B------:R-:W-:Y:S01]  /*0880*/  FADD.FTZ R38, R38, R67 ;  /* 0x0000004326267221 */ /* 0x000fe20000010000 */
[----:B------:R-:W-:Y:S01]  /*0890*/  FFMA.FTZ R30, R59, R67, R30 ;  /* 0x000000433b1e7223 */ /* 0x000fe2000001001e */
[----:B------:R-:W-:Y:S02]  /*08a0*/  HADD2.F32 R67, -RZ, R22.H1_H1 ;  /* 0x30000016ff437230 */ /* 0x000fe40000004100 */
[----:B------:R-:W-:Y:S01]  /*08b0*/  FADD.FTZ R55, R54, R61 ;  /* 0x0000003d36377221 */ /* 0x000fe20000010000 */
[----:B------:R-:W-:Y:S01]  /*08c0*/  FFMA.FTZ R52, R62, R61, R53 ;  /* 0x0000003d3e347223 */ /* 0x000fe20000010035 */
[----:B------:R-:W-:Y:S01]  /*08d0*/  FMUL.FTZ R76, R69, R76 ;  /* 0x0000004c454c7220 */ /* 0x000fe20000410000 */
[----:B------:R-:W-:Y:S01]  /*08e0*/  FMUL.FTZ R67, R67, R88 ;  /* 0x0000005843437220 */ /* 0x000fe20000410000 */
[----:B------:R-:W-:Y:S01]  /*08f0*/  FADD.FTZ R54, R55, R74 ;  /* 0x0000004a37367221 */ /* 0x000fe20000010000 */
[----:B------:R-:W-:Y:S01]  /*0900*/  FFMA.FTZ R53, R63, R74, R52 ;  /* 0x0000004a3f357223 */ /* 0x000fe20000010034 */
[----:B------:R-:W-:-:S02]  /*0910*/  FMUL.FTZ R80, R69, R80 ;  /* 0x0000005045507220 */ /* 0x000fc40000410000 */
[----:B------:R-:W-:Y:S01]  /*0920*/  FADD.FTZ R55, R54, R67 ;  /* 0x0000004336377221 */ /* 0x000fe20000010000 */
[----:B------:R-:W-:Y:S01]  /*0930*/  FFMA.FTZ R52, R76, R67, R53 ;  /* 0x000000434c347223 */ /* 0x000fe20000010035 */
[----:B------:R-:W-:Y:S01]  /*0940*/  @P1 PRMT R8, R73, 0x7610, R8 ;  /* 0x0000761049081816 */ /* 0x000fe20000000008 */
[-C--:B------:R-:W-:Y:S01]  /*0950*/  FMUL.FTZ R77, R77, R68.reuse ;  /* 0x000000444d4d7220 */ /* 0x080fe20000410000 */
[----:B------:R-:W-:Y:S01]  /*0960*/  FADD.FTZ R43, R43, R68 ;  /* 0x000000442b2b7221 */ /* 0x000fe20000010000 */
[----:B------:R-:W-:Y:S01]  /*0970*/  FFMA.FTZ R27, R80, R68, R27 ;  /* 0x00000044501b7223 */ /* 0x000fe2000001001b */
[----:B------:R-:W-:Y:S01]  /*0980*/  @P1 SHF.R.U32.HI R73, RZ, 0x18, R73 ;  /* 0x00000018ff491819 */ /* 0x000fe20000011649 */
[----:B------:R-:W-:Y:S01]  /*0990*/  FADD.FTZ R68, R55, R78 ;  /* 0x0000004e37447221 */ /* 0x000fe20000010000 */
[----:B------:R-:W-:Y:S01]  /*09a0*/  FFMA.FTZ R53, R75, R78, R52 ;  /* 0x0000004e4b357223 */ /* 0x000fe20000010034 */
[C-C-:B------:R-:W-:Y:S01]  /*09b0*/  SHF.R.U64 R84, R70.reuse, 0x18, R71.reuse ;  /* 0x0000001846547819 */ /* 0x140fe20000001247 */
[----:B------:R-:W-:Y:S01]  /*09c0*/  FADD.FTZ R39, R39, R90 ;  /* 0x0000005a27277221 */ /* 0x000fe20000010000 */
[----:B------:R-:W-:Y:S01]  /*09d0*/  SHF.R.U64 R85, R70, 0x10, R71 ;  /* 0x0000001046557819 */ /* 0x000fe20000001247 */
[----:B------:R-:W-:Y:S01]  /*09e0*/  FFMA.FTZ R31, R62, R90, R31 ;  /* 0x0000005a3e1f7223 */ /* 0x000fe2000001001f */
[C---:B------:R-:W-:Y:S01]  /*09f0*/  SHF.R.U64 R86, R70.reuse, 0x8, R71 ;  /* 0x0000000846567819 */ /* 0x040fe20000001247 */
[----:B------:R-:W-:Y:S01]  /*0a00*/  FADD.FTZ R41, R41, R88 ;  /* 0x0000005829297221 */ /* 0x000fe20000010000 */
[----:B------:R-:W-:Y:S01]  /*0a10*/  PRMT R87, R70, 0x7610, R87 ;  /* 0x0000761046577816 */ /* 0x000fe20000000057 */
[----:B------:R-:W-:Y:S01]  /*0a20*/  FFMA.FTZ R25, R76, R88, R25 ;  /* 0x000000584c197223 */ /* 0x000fe20000010019 */
[----:B------:R-:W-:Y:S01]  /*0a30*/  @P1 PRMT R64, R73, 0x7610, R64 ;  /* 0x0000761049401816 */ /* 0x000fe20000000040 */
[----:B------:R-:W-:Y:S01]  /*0a40*/  FADD.FTZ R68, R68, R77 ;  /* 0x0000004d44447221 */ /* 0x000fe20000010000 */
[----:B------:R-:W-:Y:S01]  /*0a50*/  SHF.R.U32.HI R79, RZ, 0x18, R71 ;  /* 0x00000018ff4f7819 */ /* 0x000fe20000011647 */
[----:B------:R-:W-:Y:S01]  /*0a60*/  FFMA.FTZ R70, R80, R77, R53 ;  /* 0x0000004d50467223 */ /* 0x000fe20000010035 */
[----:B------:R-:W-:-:S02]  /*0a70*/  SHF.R.U32.HI R81, RZ, 0x10, R71 ;  /* 0x00000010ff517819 */ /* 0x000fc40000011647 */
[----:B------:R-:W-:Y:S02]  /*0a80*/  SHF.R.U32.HI R82, RZ, 0x8, R71 ;  /* 0x00000008ff527819 */ /* 0x000fe40000011647 */
[----:B------:R-:W-:-:S07]  /*0a90*/  MOV R83, R71 ;  /* 0x0000004700537202 */ /* 0x000fce0000000f00 */
.L_x_1763:
[----:B------:R-:W-:Y:S05]  /*0aa0*/  BSYNC.RECONVERGENT B1 ;  /* 0x0000000000017941 */ /* 0x000fea0003800200 */
.L_x_1762:
        /* <DEDUP_REMOVED lines=21> */
.L_x_1786:
        /* <DEDUP_REMOVED lines=20> */
[-C--:B------:R-:W-:Y:S01]  /*0d40*/  FFMA.FTZ R71, R59, R54.reuse, R55 ;  /* 0x000000363b477223 */ /* 0x080fe20000010037 */
[----:B------:R-:W-:Y:S01]  /*0d50*/  FADD.FTZ R88, R78, -R89 ;  /* 0x800000594e587221 */ /* 0x000fe20000010000 */
[-CC-:B------:R-:W-:Y:S01]  /*0d60*/  FFMA.FTZ R72, R62, R54.reuse, R55.reuse ;  /* 0x000000363e487223 */ /* 0x180fe20000010037 */
[-CC-:B------:R-:W-:Y:S01]  /*0d70*/  FFMA.FTZ R73, R63, R54.reuse, R55.reuse ;  /* 0x000000363f497223 */ /* 0x180fe20000010037 */
[-CC-:B------:R-:W-:Y:S01]  /*0d80*/  FFMA.FTZ R52, R76, R54.reuse, R55.reuse ;  /* 0x000000364c347223 */ /* 0x180fe20000010037 */
[----:B------:R-:W-:Y:S01]  /*0d90*/  FADD.FTZ R90, R77, -R70 ;  /* 0x800000464d5a7221 */ /* 0x000fe20000010000 */
[----:B------:R-:W-:Y:S01]  /*0da0*/  FFMA.FTZ R53, R3, R54, R55 ;  /* 0x0000003603357223 */ /* 0x000fe20000010037 */
[----:B------:R-:W-:Y:S01]  /*0db0*/  FADD.FTZ R54, R57, -R68 ;  /* 0x8000004439367221 */ /* 0x000fe20000010000 */
[----:B-----5:R-:W-:Y:S01]  /*0dc0*/  FMUL.FTZ R55, R69, R88 ;  /* 0x0000005845377220 */ /* 0x020fe20000410000 */
[----:B------:R-:W-:Y:S01]  /*0dd0*/  FADD.FTZ R68, R60, -R71 ;  /* 0x800000473c447221 */ /* 0x000fe20000010000 */
[----:B------:R-:W-:Y:S01]  /*0de0*/  FADD.FTZ R72, R61, -R72 ;  /* 0x800000483d487221 */ /* 0x000fe20000010000 */
[----:B------:R-:W-:Y:S01]  /*0df0*/  FADD.FTZ R70, R74, -R73 ;  /* 0x800000494a467221 */ /* 0x000fe20000010000 */
[----:B------:R-:W-:Y:S01]  /*0e00*/  FMUL.FTZ R90, R69, R90 ;  /* 0x0000005a455a7220 */ /* 0x000fe20000410000 */
[----:B------:R-:W-:Y:S01]  /*0e10*/  FADD.FTZ R88, R67, -R52 ;  /* 0x8000003443587221 */ /* 0x000fe20000010000 */
[----:B------:R-:W-:Y:S01]  /*0e20*/  FADD.FTZ R52, R56, -R53 ;  /* 0x8000003538347221 */ /* 0x000fe20000010000 */
[----:B------:R-:W-:Y:S01]  /*0e30*/  FMUL.FTZ R71, R69, R54 ;  /* 0x0000003645477220 */ /* 0x000fe20000410000 */
[----:B------:R-:W-:Y:S01]  /*0e40*/  FMUL.FTZ R55, R55, UR15 ;  /* 0x0000000f37377c20 */ /* 0x000fe20008410000 */
[----:B------:R-:W-:Y:S01]  /*0e50*/  FMUL.FTZ R90, R90, UR15 ;  /* 0x0000000f5a5a7c20 */ /* 0x000fe20008410000 */
[C---:B------:R-:W-:Y:S01]  /*0e60*/  FMUL.FTZ R54, R69.reuse, R68 ;  /* 0x0000004445367220 */ /* 0x040fe20000410000 */
[C---:B------:R-:W-:Y:S01]  /*0e70*/  FMUL.FTZ R53, R69.reuse, R72 ;  /* 0x0000004845357220 */ /* 0x040fe20000410000 */
[C---:B------:R-:W-:Y:S01]  /*0e80*/  FMUL.FTZ R70, R69.reuse, R70 ;  /* 0x0000004645467220 */ /* 0x040fe20000410000 */
[----:B------:R-:W-:Y:S01]  /*0e90*/  FMUL.FTZ R88, R69, R88 ;  /* 0x0000005845587220 */ /* 0x000fe20000410000 */
[----:B------:R-:W-:Y:S01]  /*0ea0*/  LOP3.LUT P0, RZ, R81, 0xff, RZ, 0xc0, !PT ;  /* 0x000000ff51ff7812 */ /* 0x000fe2000780c0ff */
[----:B------:R-:W-:Y:S01]  /*0eb0*/  FMUL.FTZ R69, R69, R52 ;  /* 0x0000003445457220 */ /* 0x000fe20000410000 */
        /* <DEDUP_REMOVED lines=26> */
.L_x_1769:
        /* <DEDUP_REMOVED lines=8> */
[----:B0-----:R-:W-:Y:S01]  /*10e0*/  FADD.FTZ R68, R78, -R51 ;  /* 0x800000334e447221 */ /* 0x001fe20000010000 */
[----:B------:R-:W-:Y:S01]  /*10f0*/  FADD.FTZ R52, R61, -R46 ;  /* 0x8000002e3d347221 */ /* 0x000fe20000010000 */
        /* <DEDUP_REMOVED lines=9> */
[----:B------:R-:W-:Y:S01]  /*1190*/  FMUL.FTZ R53, R47, UR15 ;  /* 0x0000000f2f357c20 */ /* 0x000fe20008410000 */
[----:B------:R-:W-:Y:S01]  /*11a0*/  LOP3.LUT P1, RZ, R79, 0xff, RZ, 0xc0, !PT ;  /* 0x000000ff4fff7812 */ /* 0x000fe2000782c0ff */
        /* <DEDUP_REMOVED lines=10> */
[----:B------:R-:W-:Y:S01]  /*1250*/  F2FP.F16.F32.PACK_AB R55, R52, R55 ;  /* 0x000000373437723e */ /* 0x000fe200000000ff */
        /* <DEDUP_REMOVED lines=19> */
[----:B------:R-:W-:Y:S01]  /*1390*/  F2FP.F16.F32.PACK_AB R52, R69, R52 ;  /* 0x000000344534723e */ /* 0x000fe200000000ff */
[----:B------:R-:W-:Y:S06]  /*13a0*/  BRA `(.L_x_1770) ;  /* 0x0000001400ac7947 */ /* 0x000fec0003800000 */
.L_x_1768:
[-CC-:B0-----:R-:W-:Y:S01]  /*13b0*/  FFMA.FTZ R68, R62, R54.reuse, R55.reuse ;  /* 0x000000363e447223 */ /* 0x181fe20000010037 */
        /* <DEDUP_REMOVED lines=14> */
[----:B------:R-:W-:Y:S01]  /*14a0*/  FADD.FTZ R52, R57, -R52 ;  /* 0x8000003439347221 */ /* 0x000fe20000010000 */
[----:B------:R-:W-:Y:S01]  /*14b0*/  FADD.FTZ R89, R74, -R89 ;  /* 0x800000594a597221 */ /* 0x000fe20000010000 */
[C---:B-----5:R-:W-:Y:S01]  /*14c0*/  FFMA.FTZ R70, R69.reuse, R70, R15 ;  /* 0x0000004645467223 */ /* 0x060fe2000001000f */
[C---:B------:R-:W-:Y:S01]  /*14d0*/  FFMA.FTZ R55, R69.reuse, R55, R14 ;  /* 0x0000003745377223 */ /* 0x040fe2000001000e */
[C---:B------:R-:W-:Y:S01]  /*14e0*/  FFMA.FTZ R53, R69.reuse, R73, R18 ;  /* 0x0000004945357223 */ /* 0x040fe20000010012 */
[----:B------:R-:W-:Y:S01]  /*14f0*/  ISETP.NE.AND.EX P0, PT, RZ, UR5, PT, P0 ;  /* 0x00000005ff007c0c */ /* 0x000fe2000bf05300 */
[C---:B------:R-:W-:Y:S01]  /*1500*/  FFMA.FTZ R71, R69.reuse, R71, R16 ;  /* 0x0000004745477223 */ /* 0x040fe20000010010 */
[C---:B------:R-:W-:Y:S01]  /*1510*/  FFMA.FTZ R52, R69.reuse, R52, R17 ;  /* 0x0000003445347223 */ /* 0x040fe20000010011 */
[C---:B------:R-:W-:Y:S01]  /*1520*/  FFMA.FTZ R54, R69.reuse, R54, R19 ;  /* 0x0000003645367223 */ /* 0x040fe20000010013 */
[C---:B------:R-:W-:Y:S01]  /*1530*/  FFMA.FTZ R73, R69.reuse, R89, R12 ;  /* 0x0000005945497223 */ /* 0x040fe2000001000c */
[----:B------:R-:W-:Y:S01]  /*1540*/  FFMA.FTZ R68, R69, R68, R13 ;  /* 0x0000004445447223 */ /* 0x000fe2000001000d */
[----:B------:R-:W-:Y:S01]  /*1550*/  FMUL.FTZ R69, R70, UR15 ;  /* 0x0000000f46457c20 */ /* 0x000fe20008410000 */
[----:B------:R-:W-:-:S02]  /*1560*/  LOP3.LUT P3, RZ, R79, 0xff, RZ, 0xc0, !PT ;  /* 0x000000ff4fff7812 */ /* 0x000fc4000786c0ff */
[----:B------:R-:W-:Y:S01]  /*1570*/  SEL R46, R46, R55, !P0 ;  /* 0x000000372e2e7207 */ /* 0x000fe20004000000 */
[----:B------:R-:W-:Y:S01]  /*1580*/  FMUL.FTZ R55, R55, UR15 ;  /* 0x0000000f37377c20 */ /* 0x000fe20008410000 */
[----:B------:R-:W-:Y:S02]  /*1590*/  LOP3.LUT P1, RZ, R81, 0xff, RZ, 0xc0, !PT ;  /* 0x000000ff51ff7812 */ /* 0x000fe4000782c0ff */
[----:B------:R-:W-:Y:S01]  /*15a0*/  FSEL R72, R69, RZ, P3 ;  /* 0x000000ff45487208 */ /* 0x000fe20001800000 */
[----:B------:R-:W-:Y:S01]  /*15b0*/  FMUL.FTZ R69, R68, UR15 ;  /* 0x0000000f44457c20 */ /* 0x000fe20008410000 */
        /* <DEDUP_REMOVED lines=11> */
[----:B------:R-:W-:Y:S02]  /*1670*/  SEL R47, R47, R70, !P0 ;  /* 0x000000462f2f7207 */ /* 0x000fe40004000000 */
[----:B------:R-:W-:Y:S02]  /*1680*/  LOP3.LUT P5, RZ, R83, 0xff, RZ, 0xc0, !PT ;  /* 0x000000ff53ff7812 */ /* 0x000fe400078ac0ff */
[----:B------:R-:W-:Y:S02]  /*1690*/  LOP3.LUT P4, RZ, R82, 0xff, RZ, 0xc0, !PT ;  /* 0x000000ff52ff7812 */ /* 0x000fe4000788c0ff */
[----:B------:R-:W-:Y:S02]  /*16a0*/  SEL R49, R49, R52, !P0 ;  /* 0x0000003431317207 */ /* 0x000fe40004000000 */
[----:B------:R-:W-:Y:S02]  /*16b0*/  LOP3.LUT P3, RZ, R85, 0xff, RZ, 0xc0, !PT ;  /* 0x000000ff55ff7812 */ /* 0x000fe4000786c0ff */
        /* <DEDUP_REMOVED lines=14> */
.L_x_1767:
        /* <DEDUP_REMOVED lines=15> */
[----:B0-----:R-:W-:Y:S01]  /*1890*/  FADD.FTZ R68, R67, -R34 ;  /* 0x8000002243447221 */ /* 0x001fe20000010000 */
[----:B------:R-:W-:Y:S01]  /*18a0*/  FADD.FTZ R34, R60, -R35 ;  /* 0x800000233c227221 */ /* 0x000fe20000010000 */
[----:B------:R-:W-:Y:S01]  /*18b0*/  FADD.FTZ R70, R61, -R52 ;  /* 0x800000343d467221 */ /* 0x000fe20000010000 */
[C---:B-----5:R-:W-:Y:S01]  /*18c0*/  FMUL.FTZ R35, R69.reuse, R54 ;  /* 0x0000003645237220 */ /* 0x060fe20000410000 */
[----:B------:R-:W-:Y:S01]  /*18d0*/  FMUL.FTZ R52, R69, R68 ;  /* 0x0000004445347220 */ /* 0x000fe20000410000 */
[----:B------:R-:W-:Y:S01]  /*18e0*/  FADD.FTZ R54, R56, -R33 ;  /* 0x8000002138367221 */ /* 0x000fe20000010000 */
[----:B------:R-:W-:Y:S01]  /*18f0*/  LOP3.LUT P0, RZ, R8, 0xff, RZ, 0xc0, !PT ;  /* 0x000000ff08ff7812 */ /* 0x000fe2000780c0ff */
[----:B------:R-:W-:Y:S01]  /*1900*/  FMUL.FTZ R33, R35, UR15 ;  /* 0x0000000f23217c20 */ /* 0x000fe20008410000 */
[----:B------:R-:W-:Y:S01]  /*1910*/  FMUL.FTZ R52, R52, UR15 ;  /* 0x0000000f34347c20 */ /* 0x000fe20008410000 */
[----:B------:R-:W-:Y:S01]  /*1920*/  LOP3.LUT P1, RZ, R10, 0xff, RZ, 0xc0, !PT ;  /* 0x000000ff0aff7812 */ /* 0x000fe2000782c0ff */
[C---:B------:R-:W-:Y:S01]  /*1930*/  FMUL.FTZ R68, R69.reuse, R34 ;  /* 0x0000002245447220 */ /* 0x040fe20000410000 */
[----:B------:R-:W-:Y:S01]  /*1940*/  FMUL.FTZ R70, R69, R70 ;  /* 0x0000004645467220 */ /* 0x000fe20000410000 */
[----:B------:R-:W-:Y:S01]  /*1950*/  FSEL R34, R33, RZ, P0 ;  /* 0x000000ff21227208 */ /* 0x000fe20000000000 */
[----:B------:R-:W-:Y:S01]  /*1960*/  FADD.FTZ R32, R57, -R32 ;  /* 0x8000002039207221 */ /* 0x000fe20000010000 */
[----:B------:R-:W-:Y:S01]  /*1970*/  FSEL R55, R52, RZ, P1 ;  /* 0x000000ff34377208 */ /* 0x000fe20000800000 */
[----:B------:R-:W-:Y:S01]  /*1980*/  FMUL.FTZ R70, R70, UR15 ;  /* 0x0000000f46467c20 */ /* 0x000fe20008410000 */
[----:B------:R-:W-:Y:S01]  /*1990*/  LOP3.LUT P3, RZ, R83, 0xff, RZ, 0xc0, !PT ;  /* 0x000000ff53ff7812 */ /* 0x000fe2000786c0ff */
[----:B------:R-:W-:Y:S01]  /*19a0*/  FADD.FTZ R72, R78, -R71 ;  /* 0x800000474e487221 */ /* 0x000fe20000010000 */
[----:B------:R-:W-:Y:S01]  /*19b0*/  F2FP.F16.F32.PACK_AB R34, R55, R34 ;  /* 0x000000223722723e */ /* 0x000fe200000000ff */
[----:B------:R-:W-:Y:S01]  /*19c0*/  FMUL.FTZ R55, R68, UR15 ;  /* 0x0000000f44377c20 */ /* 0x000fe20008410000 */
[----:B------:R-:W-:Y:S01]  /*19d0*/  LOP3.LUT P4, RZ, R82, 0xff, RZ, 0xc0, !PT ;  /* 0x000000ff52ff7812 */ /* 0x000fe2000788c0ff */
[C---:B------:R-:W-:Y:S01]  /*19e0*/  FMUL.FTZ R53, R69.reuse, R54 ;  /* 0x0000003645357220 */ /* 0x040fe20000410000 */
        /* <DEDUP_REMOVED lines=8> */
[----:B------:R-:W-:Y:S01]  /*1a70*/  FSEL R33, R55, RZ, P0 ;  /* 0x000000ff37217208 */ /* 0x000fe20000000000 */
[----:B------:R-:W-:Y:S01]  /*1a80*/  FMUL.FTZ R69, R69, R88 ;  /* 0x0000005845457220 */ /* 0x000fe20000410000 */
[----:B------:R-:W-:Y:S01]  /*1a90*/  FSEL R52, R70, RZ, P1 ;  /* 0x000000ff46347208 */ /* 0x000fe20000800000 */
[----:B------:R-:W-:Y:S01]  /*1aa0*/  FMUL.FTZ R35, R35, UR15 ;  /* 0x0000000f23237c20 */ /* 0x000fe20008410000 */
[----:B------:R-:W-:-:S02]  /*1ab0*/  LOP3.LUT P3, RZ, R85, 0xff, RZ, 0xc0, !PT ;  /* 0x000000ff55ff7812 */ /* 0x000fc4000786c0ff */
[----:B------:R-:W-:Y:S02]  /*1ac0*/  LOP3.LUT P4, RZ, R84, 0xff, RZ, 0xc0, !PT ;  /* 0x000000ff54ff7812 */ /* 0x000fe4000788c0ff */
[----:B------:R-:W-:Y:S01]  /*1ad0*/  F2FP.F16.F32.PACK_AB R33, R52, R33 ;  /* 0x000000213421723e */ /* 0x000fe200000000ff */
[----:B------:R-:W-:Y:S01]  /*1ae0*/  FMUL.FTZ R52, R53, UR15 ;  /* 0x0000000f35347c20 */ /* 0x000fe20008410000 */
[----:B------:R-:W-:Y:S02]  /*1af0*/  LOP3.LUT P0, RZ, R7, 0xff, RZ, 0xc0, !PT ;  /* 0x000000ff07ff7812 */ /* 0x000fe4000780c0ff */
[----:B------:R-:W-:Y:S02]  /*1b00*/  LOP3.LUT P1, RZ, R5, 0xff, RZ, 0xc0, !PT ;  /* 0x000000ff05ff7812 */ /* 0x000fe4000782c0ff */
[----:B------:R-:W-:Y:S02]  /*1b10*/  FSEL R53, R55, RZ, P3 ;  /* 0x000000ff37357208 */ /* 0x000fe40001800000 */
[----:B------:R-:W-:-:S02]  /*1b20*/  FSEL R70, R70, RZ, P4 ;  /* 0x000000ff46467208 */ /* 0x000fc40002000000 */
[----:B------:R-:W-:Y:S02]  /*1b30*/  FSEL R32, R52, RZ, P0 ;  /* 0x000000ff34207208 */ /* 0x000fe40000000000 */
[----:B------:R-:W-:Y:S02]  /*1b40*/  FSEL R55, R68, RZ, P1 ;  /* 0x000000ff44377208 */ /* 0x000fe40000800000 */
[----:B------:R-:W-:Y:S01]  /*1b50*/  F2FP.F16.F32.PACK_AB R53, R70, R53 ;  /* 0x000000354635723e */ /* 0x000fe200000000ff */
[----:B------:R-:W-:Y:S01]  /*1b60*/  FMUL.FTZ R70, R69, UR15 ;  /* 0x0000000f45467c20 */ /* 0x000fe20008410000 */
[----:B------:R-:W-:Y:S02]  /*1b70*/  LOP3.LUT P4, RZ, R86, 0xff, RZ, 0xc0, !PT ;  /* 0x000000ff56ff7812 */ /* 0x000fe4000788c0ff */
[----:B------:R-:W-:Y:S02]  /*1b80*/  LOP3.LUT P3, RZ, R87, 0xff, RZ, 0xc0, !PT ;  /* 0x000000ff57ff7812 */ /* 0x000fe4000786c0ff */
[----:B------:R-:W-:-:S02]  /*1b90*/  LOP3.LUT P5, RZ, R81, 0xff, RZ, 0xc0, !PT ;  /* 0x000000ff51ff7812 */ /* 0x000fc400078ac0ff */
[----:B------:R-:W-:Y:S02]  /*1ba0*/  LOP3.LUT P1, RZ, R64, 0xff, RZ, 0xc0, !PT ;  /* 0x000000ff40ff7812 */ /* 0x000fe4000782c0ff */
[----:B------:R-:W-:Y:S02]  /*1bb0*/  LOP3.LUT P0, RZ, R11, 0xff, RZ, 0xc0, !PT ;  /* 0x000000ff0bff7812 */ /* 0x000fe4000780c0ff */
[----:B------:R-:W-:Y:S02]  /*1bc0*/  LOP3.LUT P6, RZ, R79, 0xff, RZ, 0xc0, !PT ;  /* 0x000000ff4fff7812 */ /* 0x000fe400078cc0ff */
[----:B------:R-:W-:Y:S02]  /*1bd0*/  F2FP.F16.F32.PACK_AB R32, R55, R32 ;  /* 0x000000203720723e */ /* 0x000fe400000000ff */
[----:B------:R-:W-:Y:S02]  /*1be0*/  FSEL R55, R68, RZ, P4 ;  /* 0x000000ff44377208 */ /* 0x000fe40002000000 */
[----:B------:R-:W-:-:S02]  /*1bf0*/  FSEL R52, R52, RZ, P3 ;  /* 0x000000ff34347208 */ /* 0x000fc40001800000 */
[C---:B------:R-:W-:Y:S02]  /*1c00*/  FSEL R69, R35.reuse, RZ, P5 ;  /* 0x000000ff23457208 */ /* 0x040fe40002800000 */
[C---:B------:R-:W-:Y:S02]  /*1c10*/  FSEL R68, R70.reuse, RZ, P1 ;  /* 0x000000ff46447208 */ /* 0x040fe40000800000 */
[----:B------:R-:W-:Y:S02]  /*1c20*/  FSEL R35, R35, RZ, P0 ;  /* 0x000000ff23237208 */ /* 0x000fe40000000000 */
[----:B------:R-:W-:Y:S02]  /*1c30*/  FSEL R70, R70, RZ, P6 ;  /* 0x000000ff46467208 */ /* 0x000fe40003000000 */
[----:B------:R-:W-:Y:S02]  /*1c40*/  F2FP.F16.F32.PACK_AB R52, R55, R52 ;  /* 0x000000343734723e */ /* 0x000fe400000000ff */
[----:B------:R-:W-:-:S02]  /*1c50*/  F2FP.F16.F32.PACK_AB R54, R71, R54 ;  /* 0x000000364736723e */ /* 0x000fc400000000ff */
[----:B------:R-:W-:Y:S02]  /*1c60*/  F2FP.F16.F32.PACK_AB R35, R68, R35 ;  /* 0x000000234423723e */ /* 0x000fe400000000ff */
[----:B------:R-:W-:Y:S01]  /*1c70*/  F2FP.F16.F32.PACK_AB R55, R70, R69 ;  /* 0x000000454637723e */ /* 0x000fe200000000ff */
[----:B------:R-:W-:Y:S06]  /*1c80*/  BRA `(.L_x_1770) ;  /* 0x0000000c00747947 */ /* 0x000fec0003800000 */
.L_x_1772:
[-CC-:B------:R-:W-:Y:S01]  /*1c90*/  FFMA.FTZ R45, R63, R54.reuse, R55.reuse ;  /* 0x000000363f2d7223 */ /* 0x180fe20000010037 */
[-CC-:B------:R-:W-:Y:S01]  /*1ca0*/  FFMA.FTZ R46, R76, R54.reuse, R55.reuse ;  /* 0x000000364c2e7223 */ /* 0x180fe20000010037 */
[-CC-:B------:R-:W-:Y:S01]  /*1cb0*/  FFMA.FTZ R33, R3, R54.reuse, R55.reuse ;  /* 0x0000003603217223 */ /* 0x180fe20000010037 */
[-C--:B------:R-:W-:Y:S01]  /*1cc0*/  FFMA.FTZ R35, R59, R54.reuse, R55 ;  /* 0x000000363b237223 */ /* 0x080fe20000010037 */
[----:B------:R-:W-:Y:S01]  /*1cd0*/  FADD.FTZ R44, R74, -R45 ;  /* 0x8000002d4a2c7221 */ /* 0x000fe20000010000 */
[----:B------:R-:W-:Y:S01]  /*1ce0*/  FADD.FTZ R46, R67, -R46 ;  /* 0x8000002e432e7221 */ /* 0x000fe20000010000 */
[-CC-:B------:R-:W-:Y:S01]  /*1cf0*/  FFMA.FTZ R34, R62, R54.reuse, R55.reuse ;  /* 0x000000363e227223 */ /* 0x180fe20000010037 */
[--C-:B------:R-:W-:Y:S01]  /*1d00*/  FFMA.FTZ R32, R58, R54, R55.reuse ;  /* 0x000000363a207223 */ /* 0x100fe20000010037 */
[C---:B-----5:R-:W-:Y:S01]  /*1d10*/  FMUL.FTZ R44, R69.reuse, R44 ;  /* 0x0000002c452c7220 */ /* 0x060fe20000410000 */
[----:B------:R-:W-:Y:S01]  /*1d20*/  FMUL.FTZ R45, R69, R46 ;  /* 0x0000002e452d7220 */ /* 0x000fe20000410000 */
[-C--:B------:R-:W-:Y:S01]  /*1d30*/  FFMA.FTZ R47, R75, R54.reuse, R55 ;  /* 0x000000364b2f7223 */ /* 0x080fe20000010037 */
[----:B------:R-:W-:Y:S01]  /*1d40*/  FADD.FTZ R48, R56, -R33 ;  /* 0x8000002138307221 */ /* 0x000fe20000010000 */
[----:B------:R-:W-:Y:S01]  /*1d50*/  FFMA.FTZ R54, R80, R54, R55 ;  /* 0x0000003650367223 */ /* 0x000fe20000010037 */
[----:B------:R-:W-:Y:S01]  /*1d60*/  FADD.FTZ R50, R60, -R35 ;  /* 0x800000233c327221 */ /* 0x000fe20000010000 */
[----:B------:R-:W-:Y:S01]  /*1d70*/  FADD.FTZ R34, R61, -R34 ;  /* 0x800000223d227221 */ /* 0x000fe20000010000 */
        /* <DEDUP_REMOVED lines=8> */
[----:B0-----:R-:W-:Y:S01]  /*1e00*/  FADD.FTZ R68, R77, -R54 ;  /* 0x800000364d447221 */ /* 0x001fe20000010000 */
[C---:B------:R-:W-:Y:S01]  /*1e10*/  FMUL.FTZ R50, R69.reuse, R50 ;  /* 0x0000003245327220 */ /* 0x040fe20000410000 */
[----:B------:R-:W-:Y:S01]  /*1e20*/  FMUL.FTZ R51, R69, R34 ;  /* 0x0000002245337220 */ /* 0x000fe20000410000 */
[----:B------:R-:W-:Y:S01]  /*1e30*/  FSEL R54, R33, RZ, P0 ;  /* 0x000000ff21367208 */ /* 0x000fe20000000000 */
[----:B------:R-:W-:Y:S01]  /*1e40*/  FMUL.FTZ R49, R69, R32 ;  /* 0x0000002045317220 */ /* 0x000fe20000410000 */
[----:B------:R-:W-:Y:S01]  /*1e50*/  FSEL R34, R33, RZ, P1 ;  /* 0x000000ff21227208 */ /* 0x000fe20000800000 */
[----:B------:R-:W-:Y:S01]  /*1e60*/  FMUL.FTZ R46, R69, R52 ;  /* 0x00000034452e7220 */ /* 0x000fe20000410000 */
[----:B------:R-:W-:Y:S01]  /*1e70*/  FSEL R33, R35, RZ, P4 ;  /* 0x000000ff23217208 */ /* 0x000fe20002000000 */
[----:B------:R-:W-:Y:S01]  /*1e80*/  FMUL.FTZ R48, R69, R48 ;  /* 0x0000003045307220 */ /* 0x000fe20000410000 */
[----:B------:R-:W-:Y:S01]  /*1e90*/  FSEL R35, R35, RZ, P3 ;  /* 0x000000ff23237208 */ /* 0x000fe20001800000 */
[----:B------:R-:W-:Y:S01]  /*1ea0*/  FMUL.FTZ R32, R50, UR15 ;  /* 0x0000000f32207c20 */ /* 0x000fe20008410000 */
[----:B------:R-:W-:Y:S01]  /*1eb0*/  FMUL.FTZ R52, R51, UR15 ;  /* 0x0000000f33347c20 */ /* 0x000fe20008410000 */
[----:B------:R-:W-:Y:S01]  /*1ec0*/  LOP3.LUT P3, RZ, R85, 0xff, RZ, 0xc0, !PT ;  /* 0x000000ff55ff7812 */ /* 0x000fe2000786c0ff */
[----:B------:R-:W-:Y:S01]  /*1ed0*/  FMUL.FTZ R47, R69, R68 ;  /* 0x00000044452f7220 */ /* 0x000fe20000410000 */
[----:B------:R-:W-:Y:S01]  /*1ee0*/  LOP3.LUT P5, RZ, R84, 0xff, RZ, 0xc0, !PT ;  /* 0x000000ff54ff7812 */ /* 0x000fe200078ac0ff */
[----:B------:R-:W-:Y:S01]  /*1ef0*/  FMUL.FTZ R55, R49, UR15 ;  /* 0x0000000f31377c20 */ /* 0x000fe20008410000 */
[----:B------:R-:W-:Y:S01]  /*1f00*/  F2FP.F16.F32.PACK_AB R54, R35, R54 ;  /* 0x000000362336723e */ /* 0x000fe200000000ff */
[----:B------:R-:W-:Y:S01]  /*1f10*/  FMUL.FTZ R35, R48, UR15 ;  /* 0x0000000f30237c20 */ /* 0x000fe20008410000 */
[----:B------:R-:W-:Y:S01]  /*1f20*/  LOP3.LUT P4, RZ, R6, 0xff, RZ, 0xc0, !PT ;  /* 0x000000ff06ff7812 */ /* 0x000fe2000788c0ff */
[----:B------:R-:W-:Y:S01]  /*1f30*/  FMUL.FTZ R70, R47, UR15 ;  /* 0x0000000f2f467c20 */ /* 0x000fe20008410000 */
[----:B------:R-:W-:-:S02]  /*1f40*/  LOP3.LUT P6, RZ, R9, 0xff, RZ, 0xc0, !PT ;  /* 0x000000ff09ff7812 */ /* 0x000fc400078cc0ff */
[----:B------:R-:W-:Y:S02]  /*1f50*/  LOP3.LUT P0, RZ, R7, 0xff, RZ, 0xc0, !PT ;  /* 0x000000ff07ff7812 */ /* 0x000fe4000780c0ff */
[----:B------:R-:W-:Y:S02]  /*1f60*/  FSEL R53, R32, RZ, P3 ;  /* 0x000000ff20357208 */ /* 0x000fe40001800000 */
[----:B------:R-:W-:Y:S02]  /*1f70*/  FSEL R68, R52, RZ, P5 ;  /* 0x000000ff34447208 */ /* 0x000fe40002800000 */
[----:B------:R-:W-:Y:S02]  /*1f80*/  LOP3.LUT P1, RZ, R5, 0xff, RZ, 0xc0, !PT ;  /* 0x000000ff05ff7812 */ /* 0x000fe4000782c0ff */
[----:B------:R-:W-:Y:S02]  /*1f90*/  F2FP.F16.F32.PACK_AB R34, R33, R34 ;  /* 0x000000222122723e */ /* 0x000fe400000000ff */
[----:B------:R-:W-:-:S02]  /*1fa0*/  FSEL R33, R32, RZ, P4 ;  /* 0x000000ff20217208 */ /* 0x000fc40002000000 */
[----:B------:R-:W-:Y:S02]  /*1fb0*/  FSEL R52, R52, RZ, P6 ;  /* 0x000000ff34347208 */ /* 0x000fe40003000000 */
[----:B------:R-:W-:Y:S02]  /*1fc0*/  FSEL R32, R35, RZ, P0 ;  /* 0x000000ff23207208 */ /* 0x000fe40000000000 */
[----:B------:R-:W-:Y:S01]  /*1fd0*/  F2FP.F16.F32.PACK_AB R53, R68, R53 ;  /* 0x000000354435723e */ /* 0x000fe200000000ff */
[----:B------:R-:W-:Y:S01]  /*1fe0*/  FMUL.FTZ R68, R46, UR15 ;  /* 0x0000000f2e447c20 */ /* 0x000fe20008410000 */
[----:B------:R-:W-:Y:S02]  /*1ff0*/  FSEL R69, R55, RZ, P1 ;  /* 0x000000ff37457208 */ /* 0x000fe40000800000 */
[----:B------:R-:W-:Y:S02]  /*2000*/  LOP3.LUT P0, RZ, R87, 0xff, RZ, 0xc0, !PT ;  /* 0x000000ff57ff7812 */ /* 0x000fe4000780c0ff */
[----:B------:R-:W-:-:S02]  /*2010*/  LOP3.LUT P3, RZ, R81, 0xff, RZ, 0xc0, !PT ;  /* 0x000000ff51ff7812 */ /* 0x000fc4000786c0ff */
[----:B------:R-:W-:Y:S02]  /*2020*/  LOP3.LUT P4, RZ, R11, 0xff, RZ, 0xc0, !PT ;  /* 0x000000ff0bff7812 */ /* 0x000fe4000788c0ff */
[----:B------:R-:W-:Y:S02]  /*2030*/  LOP3.LUT P1, RZ, R86, 0xff, RZ, 0xc0, !PT ;  /* 0x000000ff56ff7812 */ /* 0x000fe4000782c0ff */
[----:B------:R-:W-:Y:S02]  /*2040*/  LOP3.LUT P6, RZ, R64, 0xff, RZ, 0xc0, !PT ;  /* 0x000000ff40ff7812 */ /* 0x000fe400078cc0ff */
[----:B------:R-:W-:Y:S02]  /*2050*/  F2FP.F16.F32.PACK_AB R33, R52, R33 ;  /* 0x000000213421723e */ /* 0x000fe400000000ff */
[----:B------:R-:W-:Y:S02]  /*2060*/  LOP3.LUT P5, RZ, R79, 0xff, RZ, 0xc0, !PT ;  /* 0x000000ff4fff7812 */ /* 0x000fe400078ac0ff */
[----:B------:R-:W-:-:S02]  /*2070*/  F2FP.F16.F32.PACK_AB R32, R69, R32 ;  /* 0x000000204520723e */ /* 0x000fc400000000ff */
[----:B------:R-:W-:Y:S02]  /*2080*/  FSEL R52, R35, RZ, P0 ;  /* 0x000000ff23347208 */ /* 0x000fe40000000000 */
[C---:B------:R-:W-:Y:S02]  /*2090*/  FSEL R69, R68.reuse, RZ, P3 ;  /* 0x000000ff44457208 */ /* 0x040fe40001800000 */
[----:B------:R-:W-:Y:S02]  /*20a0*/  FSEL R35, R68, RZ, P4 ;  /* 0x000000ff44237208 */ /* 0x000fe40002000000 */
[----:B------:R-:W-:Y:S02]  /*20b0*/  FSEL R55, R55, RZ, P1 ;  /* 0x000000ff37377208 */ /* 0x000fe40000800000 */
[C---:B------:R-:W-:Y:S02]  /*20c0*/  FSEL R68, R70.reuse, RZ, P6 ;  /* 0x000000ff46447208 */ /* 0x040fe40003000000 */
[----:B------:R-:W-:-:S02]  /*20d0*/  FSEL R70, R70, RZ, P5 ;  /* 0x000000ff46467208 */ /* 0x000fc40002800000 */
[----:B------:R-:W-:Y:S02]  /*20e0*/  F2FP.F16.F32.PACK_AB R52, R55, R52 ;  /* 0x000000343734723e */ /* 0x000fe400000000ff */
[----:B------:R-:W-:Y:S02]  /*20f0*/  F2FP.F16.F32.PACK_AB R35, R68, R35 ;  /* 0x000000234423723e */ /* 0x000fe400000000ff */
[----:B------:R-:W-:Y:S01]  /*2100*/  F2FP.F16.F32.PACK_AB R55, R70, R69 ;  /* 0x000000454637723e */ /* 0x000fe200000000ff */
[----:B------:R-:W-:Y:S06]  /*2110*/  BRA `(.L_x_1770) ;  /* 0x0000000800507947 */ /* 0x000fec0003800000 */
.L_x_1771:
        /* <DEDUP_REMOVED lines=14> */
[----:B------:R-:W-:Y:S01]  /*2200*/  LOP3.LUT P0, RZ, R8, 0xff, RZ, 0xc0, !PT ;  /* 0x000000ff08ff7812 */ /* 0x000fe2000780c0ff */
[C---:B-----5:R-:W-:Y:S01]  /*2210*/  FFMA.FTZ R52, R69.reuse, R53, R12 ;  /* 0x0000003545347223 */ /* 0x060fe2000001000c */
[----:B------:R-:W-:Y:S01]  /*2220*/  FFMA.FTZ R54, R69, R54, R13 ;  /* 0x0000003645367223 */ /* 0x000fe2000001000d */
[----:B------:R-:W-:Y:S01]  /*2230*/  FADD.FTZ R53, R56, -R33 ;  /* 0x8000002138357221 */ /* 0x000fe20000010000 */
[----:B------:R-:W-:Y:S01]  /*2240*/  LOP3.LUT P1, RZ, R10, 0xff, RZ, 0xc0, !PT ;  /* 0x000000ff0aff7812 */ /* 0x000fe2000782c0ff */
[----:B------:R-:W-:Y:S01]  /*2250*/  FMUL.FTZ R33, R52, UR15 ;  /* 0x0000000f34217c20 */ /* 0x000fe20008410000 */
[----:B------:R-:W-:Y:S01]  /*2260*/  FMUL.FTZ R52, R54, UR15 ;  /* 0x0000000f36347c20 */ /* 0x000fe20008410000 */
[----:B------:R-:W-:Y:S01]  /*2270*/  FADD.FTZ R35, R60, -R35 ;  /* 0x800000233c237221 */ /* 0x000fe20000010000 */
[----:B------:R-:W-:Y:S01]  /*2280*/  FADD.FTZ R70, R77, -R68 ;  /* 0x800000444d467221 */ /* 0x000fe20000010000 */
[----:B------:R-:W-:Y:S01]  /*2290*/  FADD.FTZ R32, R57, -R32 ;  /* 0x8000002039207221 */ /* 0x000fe20000010000 */
[----:B------:R-:W-:Y:S01]  /*22a0*/  FADD.FTZ R71, R78, -R71 ;  /* 0x800000474e477221 */ /* 0x000fe20000010000 */
[----:B------:R-:W-:Y:S01]  /*22b0*/  FFMA.FTZ R68, R69, R34, R19 ;  /* 0x0000002245447223 */ /* 0x000fe20000010013 */
[----:B------:R-:W-:Y:S01]  /*22c0*/  FSEL R34, R33, RZ, P0 ;  /* 0x000000ff21227208 */ /* 0x000fe20000000000 */
[C---:B------:R-:W-:Y:S01]  /*22d0*/  FFMA.FTZ R54, R69.reuse, R35, R18 ;  /* 0x0000002345367223 */ /* 0x040fe20000010012 */
[----:B------:R-:W-:Y:S01]  /*22e0*/  FSEL R55, R52, RZ, P1 ;  /* 0x000000ff34377208 */ /* 0x000fe20000800000 */
[C---:B------:R-:W-:Y:S01]  /*22f0*/  FFMA.FTZ R32, R69.reuse, R32, R17 ;  /* 0x0000002045207223 */ /* 0x040fe20000010011 */
[C---:B------:R-:W-:Y:S01]  /*2300*/  FFMA.FTZ R35, R69.reuse, R71, R14 ;  /* 0x0000004745237223 */ /* 0x040fe2000001000e */
[C---:B------:R-:W-:Y:S01]  /*2310*/  FFMA.FTZ R53, R69.reuse, R53, R16 ;  /* 0x0000003545357223 */ /* 0x040fe20000010010 */
[----:B------:R-:W-:Y:S01]  /*2320*/  FFMA.FTZ R69, R69, R70, R15 ;  /* 0x0000004645457223 */ /* 0x000fe2000001000f */
        /* <DEDUP_REMOVED lines=8> */
[----:B------:R-:W-:-:S02]  /*23b0*/  LOP3.LUT P1, RZ, R9, 0xff, RZ, 0xc0, !PT ;  /* 0x000000ff09ff7812 */ /* 0x000fc4000782c0ff */
[----:B------:R-:W-:Y:S02]  /*23c0*/  FSEL R54, R33, RZ, P3 ;  /* 0x000000ff21367208 */ /* 0x000fe40001800000 */
[----:B------:R-:W-:Y:S02]  /*23d0*/  FSEL R71, R52, RZ, P4 ;  /* 0x000000ff34477208 */ /* 0x000fe40002000000 */
[----:B------:R-:W-:Y:S02]  /*23e0*/  FSEL R33, R55, RZ, P0 ;  /* 0x000000ff37217208 */ /* 0x000fe40000000000 */
[----:B------:R-:W-:Y:S02]  /*23f0*/  FSEL R52, R70, RZ, P1 ;  /* 0x000000ff46347208 */ /* 0x000fe40000800000 */
[----:B------:R-:W-:Y:S02]  /*2400*/  LOP3.LUT P3, RZ, R85, 0xff, RZ, 0xc0, !PT ;  /* 0x000000ff55ff7812 */ /* 0x000fe4000786c0ff */
[----:B------:R-:W-:-:S02]  /*2410*/  LOP3.LUT P4, RZ, R84, 0xff, RZ, 0xc0, !PT ;  /* 0x000000ff54ff7812 */ /* 0x000fc4000788c0ff */
[----:B------:R-:W-:Y:S01]  /*2420*/  F2FP.F16.F32.PACK_AB R33, R52, R33 ;  /* 0x000000213421723e */ /* 0x000fe200000000ff */
[----:B------:R-:W-:Y:S01]  /*2430*/  FMUL.FTZ R52, R53, UR15 ;  /* 0x0000000f35347c20 */ /* 0x000fe20008410000 */
[----:B------:R-:W-:Y:S02]  /*2440*/  LOP3.LUT P0, RZ, R7, 0xff, RZ, 0xc0, !PT ;  /* 0x000000ff07ff7812 */ /* 0x000fe4000780c0ff */
[----:B------:R-:W-:Y:S02]  /*2450*/  LOP3.LUT P1, RZ, R5, 0xff, RZ, 0xc0, !PT ;  /* 0x000000ff05ff7812 */ /* 0x000fe4000782c0ff */
[----:B------:R-:W-:Y:S02]  /*2460*/  FSEL R53, R55, RZ, P3 ;  /* 0x000000ff37357208 */ /* 0x000fe40001800000 */
[----:B------:R-:W-:Y:S02]  /*2470*/  FSEL R70, R70, RZ, P4 ;  /* 0x000000ff46467208 */ /* 0x000fe40002000000 */
[----:B------:R-:W-:-:S02]  /*2480*/  FSEL R32, R52, RZ, P0 ;  /* 0x000000ff34207208 */ /* 0x000fc40000000000 */
[----:B------:R-:W-:Y:S02]  /*2490*/  FSEL R55, R68, RZ, P1 ;  /* 0x000000ff44377208 */ /* 0x000fe40000800000 */
[----:B------:R-:W-:Y:S01]  /*24a0*/  F2FP.F16.F32.PACK_AB R53, R70, R53 ;  /* 0x000000354635723e */ /* 0x000fe200000000ff */
[----:B------:R-:W-:Y:S01]  /*24b0*/  FMUL.FTZ R70, R69, UR15 ;  /* 0x0000000f45467c20 */ /* 0x000fe20008410000 */
[----:B------:R-:W-:Y:S02]  /*24c0*/  LOP3.LUT P1, RZ, R86, 0xff, RZ, 0xc0, !PT ;  /* 0x000000ff56ff7812 */ /* 0x000fe4000782c0ff */
[----:B------:R-:W-:Y:S02]  /*24d0*/  LOP3.LUT P0, RZ, R87, 0xff, RZ, 0xc0, !PT ;  /* 0x000000ff57ff7812 */ /* 0x000fe4000780c0ff */
[----:B------:R-:W-:Y:S02]  /*24e0*/  LOP3.LUT P3, RZ, R81, 0xff, RZ, 0xc0, !PT ;  /* 0x000000ff51ff7812 */ /* 0x000fe4000786c0ff */
[----:B------:R-:W-:-:S02]  /*24f0*/  LOP3.LUT P6, RZ, R64, 0xff, RZ, 0xc0, !PT ;  /* 0x000000ff40ff7812 */ /* 0x000fc400078cc0ff */
[----:B------:R-:W-:Y:S02]  /*2500*/  LOP3.LUT P4, RZ, R11, 0xff, RZ, 0xc0, !PT ;  /* 0x000000ff0bff7812 */ /* 0x000fe4000788c0ff */
[----:B------:R-:W-:Y:S02]  /*2510*/  LOP3.LUT P5, RZ, R79, 0xff, RZ, 0xc0, !PT ;  /* 0x000000ff4fff7812 */ /* 0x000fe400078ac0ff */
[----:B------:R-:W-:Y:S02]  /*2520*/  F2FP.F16.F32.PACK_AB R32, R55, R32 ;  /* 0x000000203720723e */ /* 0x000fe400000000ff */
[----:B------:R-:W-:Y:S02]  /*2530*/  FSEL R55, R68, RZ, P1 ;  /* 0x000000ff44377208 */ /* 0x000fe40000800000 */
[----:B------:R-:W-:Y:S02]  /*2540*/  FSEL R52, R52, RZ, P0 ;  /* 0x000000ff34347208 */ /* 0x000fe40000000000 */
[----:B------:R-:W-:-:S02]  /*2550*/  FSEL R69, R35, RZ, P3 ;  /* 0x000000ff23457208 */ /* 0x000fc40001800000 */
[C---:B------:R-:W-:Y:S02]  /*2560*/  FSEL R68, R70.reuse, RZ, P6 ;  /* 0x000000ff46447208 */ /* 0x040fe40003000000 */
[----:B------:R-:W-:Y:S02]  /*2570*/  FSEL R35, R35, RZ, P4 ;  /* 0x000000ff23237208 */ /* 0x000fe40002000000 */
[----:B------:R-:W-:Y:S02]  /*2580*/  FSEL R70, R70, RZ, P5 ;  /* 0x000000ff46467208 */ /* 0x000fe40002800000 */
[----:B------:R-:W-:Y:S02]  /*2590*/  F2FP.F16.F32.PACK_AB R52, R55, R52 ;  /* 0x000000343734723e */ /* 0x000fe400000000ff */
[----:B------:R-:W-:Y:S02]  /*25a0*/  F2FP.F16.F32.PACK_AB R54, R71, R54 ;  /* 0x000000364736723e */ /* 0x000fe400000000ff */
[----:B------:R-:W-:-:S02]  /*25b0*/  F2FP.F16.F32.PACK_AB R35, R68, R35 ;  /* 0x000000234423723e */ /* 0x000fc400000000ff */
[----:B------:R-:W-:Y:S01]  /*25c0*/  F2FP.F16.F32.PACK_AB R55, R70, R69 ;  /* 0x000000454637723e */ /* 0x000fe200000000ff */
[----:B------:R-:W-:Y:S06]  /*25d0*/  BRA `(.L_x_1770) ;  /* 0x0000000400207947 */ /* 0x000fec0003800000 */
.L_x_1773:
[-CC-:B------:R-:W-:Y:S01]  /*25e0*/  FFMA.FTZ R45, R63, R54.reuse, R55.reuse ;  /* 0x000000363f2d7223 */ /* 0x180fe20000010037 */
[-CC-:B------:R-:W-:Y:S01]  /*25f0*/  FFMA.FTZ R44, R76, R54.reuse, R55.reuse ;  /* 0x000000364c2c7223 */ /* 0x180fe20000010037 */
[-CC-:B------:R-:W-:Y:S01]  /*2600*/  FFMA.FTZ R35, R59, R54.reuse, R55.reuse ;  /* 0x000000363b237223 */ /* 0x180fe20000010037 */
[-C--:B------:R-:W-:Y:S01]  /*2610*/  FFMA.FTZ R34, R62, R54.reuse, R55 ;  /* 0x000000363e227223 */ /* 0x080fe20000010037 */
        /* <DEDUP_REMOVED lines=20> */
[----:B------:R-:W-:Y:S01]  /*2760*/  FADD.FTZ R33, R56, -R33 ;  /* 0x8000002138217221 */ /* 0x000fe20000010000 */
[C---:B------:R-:W-:Y:S01]  /*2770*/  FFMA.FTZ R51, R69.reuse, R34, R19 ;  /* 0x0000002245337223 */ /* 0x040fe20000010013 */
[----:B------:R-:W-:Y:S01]  /*2780*/  FFMA.FTZ R46, R69, R53, R14 ;  /* 0x00000035452e7223 */ /* 0x000fe2000001000e */
[----:B------:R-:W-:Y:S01]  /*2790*/  FSEL R54, R35, RZ, P0 ;  /* 0x000000ff23367208 */ /* 0x000fe20000000000 */
[----:B------:R-:W-:Y:S01]  /*27a0*/  FFMA.FTZ R49, R69, R32, R17 ;  /* 0x0000002045317223 */ /* 0x000fe20000010011 */
[----:B------:R-:W-:Y:S01]  /*27b0*/  FSEL R34, R35, RZ, P1 ;  /* 0x000000ff23227208 */ /* 0x000fe20000800000 */
[----:B------:R-:W-:Y:S01]  /*27c0*/  FFMA.FTZ R48, R69, R33, R16 ;  /* 0x0000002145307223 */ /* 0x000fe20000010010 */
[C---:B------:R-:W-:Y:S01]  /*27d0*/  FSEL R53, R47.reuse, RZ, P4 ;  /* 0x000000ff2f357208 */ /* 0x040fe20002000000 */
[----:B------:R-:W-:Y:S01]  /*27e0*/  FMUL.FTZ R32, R50, UR15 ;  /* 0x0000000f32207c20 */ /* 0x000fe20008410000 */
[----:B------:R-:W-:Y:S01]  /*27f0*/  FSEL R35, R47, RZ, P3 ;  /* 0x000000ff2f237208 */ /* 0x000fe20001800000 */
[----:B------:R-:W-:Y:S01]  /*2800*/  FFMA.FTZ R47, R69, R52, R15 ;  /* 0x00000034452f7223 */ /* 0x000fe2000001000f */
[----:B------:R-:W-:Y:S01]  /*2810*/  FMUL.FTZ R52, R51, UR15 ;  /* 0x0000000f33347c20 */ /* 0x000fe20008410000 */
[----:B------:R-:W-:Y:S01]  /*2820*/  LOP3.LUT P3, RZ, R85, 0xff, RZ, 0xc0, !PT ;  /* 0x000000ff55ff7812 */ /* 0x000fe2000786c0ff */
[----:B------:R-:W-:Y:S01]  /*2830*/  FMUL.FTZ R55, R49, UR15 ;  /* 0x0000000f31377c20 */ /* 0x000fe20008410000 */
[----:B------:R-:W-:Y:S01]  /*2840*/  LOP3.LUT P5, RZ, R84, 0xff, RZ, 0xc0, !PT ;  /* 0x000000ff54ff7812 */ /* 0x000fe200078ac0ff */
[----:B0-----:R-:W-:Y:S01]  /*2850*/  FMUL.FTZ R70, R47, UR15 ;  /* 0x0000000f2f467c20 */ /* 0x001fe20008410000 */
[----:B------:R-:W-:Y:S01]  /*2860*/  F2FP.F16.F32.PACK_AB R54, R35, R54 ;  /* 0x000000362336723e */ /* 0x000fe200000000ff */
[----:B------:R-:W-:Y:S01]  /*2870*/  FMUL.FTZ R35, R48, UR15 ;  /* 0x0000000f30237c20 */ /* 0x000fe20008410000 */
[----:B------:R-:W-:-:S02]  /*2880*/  F2FP.F16.F32.PACK_AB R34, R53, R34 ;  /* 0x000000223522723e */ /* 0x000fc400000000ff */
[----:B------:R-:W-:Y:S02]  /*2890*/  LOP3.LUT P4, RZ, R6, 0xff, RZ, 0xc0, !PT ;  /* 0x000000ff06ff7812 */ /* 0x000fe4000788c0ff */
        /* <DEDUP_REMOVED lines=8> */
[----:B------:R-:W-:Y:S01]  /*2920*/  F2FP.F16.F32.PACK_AB R53, R68, R53 ;  /* 0x000000354435723e */ /* 0x000fe200000000ff */
[----:B------:R-:W-:Y:S01]  /*2930*/  FMUL.FTZ R68, R46, UR15 ;  /* 0x0000000f2e447c20 */ /* 0x000fe20008410000 */
[----:B------:R-:W-:Y:S02]  /*2940*/  FSEL R69, R55, RZ, P1 ;  /* 0x000000ff37457208 */ /* 0x000fe40000800000 */
[----:B------:R-:W-:-:S02]  /*2950*/  LOP3.LUT P0, RZ, R87, 0xff, RZ, 0xc0, !PT ;  /* 0x000000ff57ff7812 */ /* 0x000fc4000780c0ff */
[----:B------:R-:W-:Y:S02]  /*2960*/  LOP3.LUT P3, RZ, R81, 0xff, RZ, 0xc0, !PT ;  /* 0x000000ff51ff7812 */ /* 0x000fe4000786c0ff */
[----:B------:R-:W-:Y:S02]  /*2970*/  LOP3.LUT P4, RZ, R11, 0xff, RZ, 0xc0, !PT ;  /* 0x000000ff0bff7812 */ /* 0x000fe4000788c0ff */
[----:B------:R-:W-:Y:S02]  /*2980*/  LOP3.LUT P1, RZ, R86, 0xff, RZ, 0xc0, !PT ;  /* 0x000000ff56ff7812 */ /* 0x000fe4000782c0ff */
[----:B------:R-:W-:Y:S02]  /*2990*/  LOP3.LUT P6, RZ, R64, 0xff, RZ, 0xc0, !PT ;  /* 0x000000ff40ff7812 */ /* 0x000fe400078cc0ff */
[----:B------:R-:W-:Y:S02]  /*29a0*/  F2FP.F16.F32.PACK_AB R33, R52, R33 ;  /* 0x000000213421723e */ /* 0x000fe400000000ff */
[----:B------:R-:W-:-:S02]  /*29b0*/  LOP3.LUT P5, RZ, R79, 0xff, RZ, 0xc0, !PT ;  /* 0x000000ff4fff7812 */ /* 0x000fc400078ac0ff */
[----:B------:R-:W-:Y:S02]  /*29c0*/  F2FP.F16.F32.PACK_AB R32, R69, R32 ;  /* 0x000000204520723e */ /* 0x000fe400000000ff */
[----:B------:R-:W-:Y:S02]  /*29d0*/  FSEL R52, R35, RZ, P0 ;  /* 0x000000ff23347208 */ /* 0x000fe40000000000 */
[C---:B------:R-:W-:Y:S02]  /*29e0*/  FSEL R69, R68.reuse, RZ, P3 ;  /* 0x000000ff44457208 */ /* 0x040fe40001800000 */
[----:B------:R-:W-:Y:S02]  /*29f0*/  FSEL R35, R68, RZ, P4 ;  /* 0x000000ff44237208 */ /* 0x000fe40002000000 */
[----:B------:R-:W-:Y:S02]  /*2a00*/  FSEL R55, R55, RZ, P1 ;  /* 0x000000ff37377208 */ /* 0x000fe40000800000 */
[----:B------:R-:W-:-:S02]  /*2a10*/  FSEL R68, R70, RZ, P6 ;  /* 0x000000ff46447208 */ /* 0x000fc40003000000 */
[----:B------:R-:W-:Y:S02]  /*2a20*/  FSEL R70, R70, RZ, P5 ;  /* 0x000000ff46467208 */ /* 0x000fe40002800000 */
[----:B------:R-:W-:Y:S02]  /*2a30*/  F2FP.F16.F32.PACK_AB R52, R55, R52 ;  /* 0x000000343734723e */ /* 0x000fe400000000ff */
[----:B------:R-:W-:Y:S02]  /*2a40*/  F2FP.F16.F32.PACK_AB R35, R68, R35 ;  /* 0x000000234423723e */ /* 0x000fe400000000ff */
[----:B------:R-:W-:-:S07]  /*2a50*/  F2FP.F16.F32.PACK_AB R55, R70, R69 ;  /* 0x000000454637723e */ /* 0x000fce00000000ff */
.L_x_1770:
        /* <DEDUP_REMOVED lines=14> */
.L_x_1766:
[----:B------:R-:W-:Y:S05]  /*2b40*/  BSYNC.RECONVERGENT B1 ;  /* 0x0000000000017941 */ /* 0x000fea0003800200 */
.L_x_1765:
[----:B-1----:R-:W1:Y:S02]  /*2b50*/  LDC.64 R52, c[0x0][0x380] ;  /* 0x0000e000ff347b82 */ /* 0x002e640000000a00 */
[----:B-1----:R-:W-:-:S04]  /*2b60*/  LEA R65, R52, R65, 0x2 ;  /* 0x0000004134417211 */ /* 0x002fc800078e10ff */
[----:B------:R-:W-:-:S13]  /*2b70*/  ISETP.GE.AND P0, PT, R65, R53, PT ;  /* 0x000000354100720c */ /* 0x000fda0003f06270 */
[----:B------:R-:W-:Y:S05]  /*2b80*/  @!P0 BRA `(.L_x_1774) ;  /* 0xffffffd400b48947 */ /* 0x000fea000383ffff */
.L_x_1761:
[----:B------:R-:W-:Y:S05]  /*2b90*/  BSYNC B0 ;  /* 0x0000000000007941 */ /* 0x000fea0003800000 */
.L_x_1760:
[----:B------:R-:W1:Y:S01]  /*2ba0*/  S2R R14, SR_TID.X ;  /* 0x00000000000e7919 */ /* 0x000e620000002100 */
        /* <DEDUP_REMOVED lines=37> */
[----:B------:R-:W-:Y:S02]  /*2e00*/  ISETP.GE.U32.AND P0, PT, R27, 0x80, PT ;  /* 0x000000801b00780c */ /* 0x000fe40003f06070 */
[C---:B------:R-:W-:Y:S01]  /*2e10*/  SHF.L.U32 R0, R2.reuse, 0x2, RZ ;  /* 0x0000000202007819 */ /* 0x040fe200000006ff */
[----:B------:R-:W0:Y:S01]  /*2e20*/  LDS R10, [R3] ;  /* 0x00000000030a7984 */ /* 0x000e220000000800 */
[----:B------:R-:W-:-:S02]  /*2e30*/  SHF.L.U64.HI R2, R2, 0x2, R29 ;  /* 0x0000000202027819 */ /* 0x000fc4000001021d */
[C---:B------:R-:W-:Y:S01]  /*2e40*/  IADD3 R14, P2, PT, R0.reuse, UR18, RZ ;  /* 0x00000012000e7c10 */ /* 0x040fe2000ff5e0ff */
[----:B------:R-:W1:Y:S01]  /*2e50*/  LDS R15, [R3+0x400] ;  /* 0x00040000030f7984 */ /* 0x000e620000000800 */
[----:B------:R-:W-:Y:S02]  /*2e60*/  IADD3 R0, P3, PT, R0, UR16, RZ ;  /* 0x0000001000007c10 */ /* 0x000fe4000ff7e0ff */
[----:B------:R-:W-:Y:S01]  /*2e70*/  ISETP.GE.U32.AND P1, PT, R27, 0x100, PT ;  /* 0x000001001b00780c */ /* 0x000fe20003f26070 */
[----:B------:R-:W2:Y:S01]  /*2e80*/  LDS R19, [R3+0x800] ;  /* 0x0008000003137984 */ /* 0x000ea20000000800 */
[----:B------:R-:W-:Y:S02]  /*2e90*/  IADD3.X R7, PT, PT, R2, UR17, RZ, P3, !PT ;  /* 0x0000001102077c10 */ /* 0x000fe40009ffe4ff */
[----:B------:R-:W-:Y:S01]  /*2ea0*/  @P0 MOV R4, R0 ;  /* 0x0000000000040202 */ /* 0x000fe20000000f00 */
[----:B------:R-:W3:Y:S01]  /*2eb0*/  LDS R12, [R3+0x200] ;  /* 0x00020000030c7984 */ /* 0x000ee20000000800 */
[----:B------:R-:W-:Y:S01]  /*2ec0*/  @P0 IADD3 R0, P3, PT, R0, 0x200, RZ ;  /* 0x0000020000000810 */ /* 0x000fe20007f7e0ff */
[----:B------:R-:W-:-:S02]  /*2ed0*/  @P0 IMAD.MOV.U32 R5, RZ, RZ, R7 ;  /* 0x000000ffff050224 */ /* 0x000fc400078e0007 */
[----:B-----5:R-:W4:Y:S01]  /*2ee0*/  LDS R23, [R3+0xc00] ;  /* 0x000c000003177984 */ /* 0x020f220000000800 */
        /* <DEDUP_REMOVED lines=27> */
.L_x_1764:
        /* <DEDUP_REMOVED lines=8> */
.L_x_1776:
[----:B------:R-:W-:Y:S05]  /*3120*/  BSYNC B1 ;  /* 0x0000000000017941 */ /* 0x000fea0003800000 */
.L_x_1775:
[----:B------:R-:W-:Y:S02]  /*3130*/  IMAD.MOV.U32 R89, RZ, RZ, R70 ;  /* 0x000000ffff597224 */ /* 0x000fe400078e0046 */
[----:B------:R-:W-:Y:S01]  /*3140*/  HFMA2 R90, -RZ, RZ, 0, 5.9604644775390625e-08 ;  /* 0x00000001ff5a7431 */ /* 0x000fe200000001ff */
[----:B------:R-:W-:Y:S02]  /*3150*/  MOV R91, 0x1f ;  /* 0x0000001f005b7802 */ /* 0x000fe40000000f00 */
[----:B------:R-:W-:Y:S02]  /*3160*/  MOV R72, 0xffffffff ;  /* 0xffffffff00487802 */ /* 0x000fe40000000f00 */
[----:B------:R-:W-:-:S07]  /*3170*/  MOV R53, R88 ;  /* 0x0000005800357202 */ /* 0x000fce0000000f00 */
[----:B------:R-:W-:Y:S05]  /*3180*/  WARPSYNC.COLLECTIVE R72, `(.L_x_1777) ;  /* 0x0000000048087348 */ /* 0x000fea0003c00000 */
[----:B------:R0:W1:Y:S02]  /*3190*/  SHFL.BFLY P0, R88, R89, R90, R91 ;  /* 0x0c00005a59587389 */ /* 0x000064000000005b */
[----:B01----:R-:W-:Y:S05]  /*31a0*/  ENDCOLLECTIVE ;  /* 0x000000000000791b */ /* 0x003fea0003800000 */
.L_x_1777:
[----:B------:R-:W-:-:S05]  /*31b0*/  FADD.FTZ R53, R53, R68 ;  /* 0x0000004435357221 */ /* 0x000fca0000010000 */
[----:B------:R-:W-:Y:S01]  /*31c0*/  MOV R89, R53 ;  /* 0x0000003500597202 */ /* 0x000fe20000000f00 */
[----:B------:R-:W-:Y:S01]  /*31d0*/  HFMA2 R90, -RZ, RZ, 0, 1.1920928955078125e-07 ;  /* 0x00000002ff5a7431 */ /* 0x000fe200000001ff */
[----:B------:R-:W-:-:S07]  /*31e0*/  MOV R55, R88 ;  /* 0x0000005800377202 */ /* 0x000fce0000000f00 */
[----:B------:R-:W-:Y:S05]  /*31f0*/  WARPSYNC.COLLECTIVE R72, `(.L_x_1778) ;  /* 0x0000000048087348 */ /* 0x000fea0003c00000 */
[----:B------:R0:W1:Y:S02]  /*3200*/  SHFL.BFLY P0, R88, R89, R90, R91 ;  /* 0x0c00005a59587389 */ /* 0x000064000000005b */
[----:B01----:R-:W-:Y:S05]  /*3210*/  ENDCOLLECTIVE ;  /* 0x000000000000791b */ /* 0x003fea0003800000 */
.L_x_1778:
[----:B------:R-:W-:-:S05]  /*3220*/  FADD.FTZ R55, R55, R70 ;  /* 0x0000004637377221 */ /* 0x000fca0000010000 */
[----:B------:R-:W-:Y:S02]  /*3230*/  MOV R89, R55 ;  /* 0x0000003700597202 */ /* 0x000fe40000000f00 */
[----:B------:R-:W-:-:S07]  /*3240*/  MOV R52, R88 ;  /* 0x0000005800347202 */ /* 0x000fce0000000f00 */
[----:B------:R-:W-:Y:S05]  /*3250*/  WARPSYNC.COLLECTIVE R72, `(.L_x_1779) ;  /* 0x0000000048087348 */ /* 0x000fea0003c00000 */
[----:B------:R0:W1:Y:S02]  /*3260*/  SHFL.BFLY P0, R88, R89, R90, R91 ;  /* 0x0c00005a59587389 */ /* 0x000064000000005b */
[----:B01----:R-:W-:Y:S05]  /*3270*/  ENDCOLLECTIVE ;  /* 0x000000000000791b */ /* 0x003fea0003800000 */
.L_x_1779:
[----:B------:R-:W-:-:S05]  /*3280*/  FADD.FTZ R52, R53, R52 ;  /* 0x0000003435347221 */ /* 0x000fca0000010000 */
[----:B------:R-:W-:Y:S01]  /*3290*/  MOV R89, R52 ;  /* 0x0000003400597202 */ /* 0x000fe20000000f00 */
[----:B------:R-:W-:Y:S01]  /*32a0*/  HFMA2 R90, -RZ, RZ, 0, 2.384185791015625e-07 ;  /* 0x00000004ff5a7431 */ /* 0x000fe200000001ff */
[----:B------:R-:W-:-:S07]  /*32b0*/  MOV R54, R88 ;  /* 0x0000005800367202 */ /* 0x000fce0000000f00 */
[----:B------:R-:W-:Y:S05]  /*32c0*/  WARPSYNC.COLLECTIVE R72, `(.L_x_1780) ;  /* 0x0000000048087348 */ /* 0x000fea0003c00000 */
[----:B------:R0:W1:Y:S02]  /*32d0*/  SHFL.BFLY P0, R88, R89, R90, R91 ;  /* 0x0c00005a59587389 */ /* 0x000064000000005b */
[----:B01----:R-:W-:Y:S05]  /*32e0*/  ENDCOLLECTIVE ;  /* 0x000000000000791b */ /* 0x003fea0003800000 */
.L_x_1780:
[----:B------:R-:W-:-:S05]  /*32f0*/  FADD.FTZ R54, R55, R54 ;  /* 0x0000003637367221 */ /* 0x000fca0000010000 */
[----:B------:R-:W-:Y:S01]  /*3300*/  MOV R89, R54 ;  /* 0x0000003600597202 */ /* 0x000fe20000000f00 */
[----:B------:R-:W-:-:S07]  /*3310*/  IMAD.MOV.U32 R71, RZ, RZ, R88 ;  /* 0x000000ffff477224 */ /* 0x000fce00078e0058 */
[----:B------:R-:W-:Y:S05]  /*3320*/  WARPSYNC.COLLECTIVE R72, `(.L_x_1781) ;  /* 0x0000000048087348 */ /* 0x000fea0003c00000 */
[----:B------:R0:W1:Y:S02]  /*3330*/  SHFL.BFLY P0, R88, R89, R90, R91 ;  /* 0x0c00005a59587389 */ /* 0x000064000000005b */
[----:B01----:R-:W-:Y:S05]  /*3340*/  ENDCOLLECTIVE ;  /* 0x000000000000791b */ /* 0x003fea0003800000 */
.L_x_1781:
[----:B------:R-:W-:-:S05]  /*3350*/  FADD.FTZ R71, R52, R71 ;  /* 0x0000004734477221 */ /* 0x000fca0000010000 */
[----:B------:R-:W-:Y:S01]  /*3360*/  MOV R89, R71 ;  /* 0x0000004700597202 */ /* 0x000fe20000000f00 */
[----:B------:R-:W-:Y:S01]  /*3370*/  HFMA2 R90, -RZ, RZ, 0, 4.76837158203125e-07 ;  /* 0x00000008ff5a7431 */ /* 0x000fe200000001ff */
[----:B------:R-:W-:-:S07]  /*3380*/  MOV R73, R88 ;  /* 0x0000005800497202 */ /* 0x000fce0000000f00 */
[----:B------:R-:W-:Y:S05]  /*3390*/  WARPSYNC.COLLECTIVE R72, `(.L_x_1782) ;  /* 0x0000000048087348 */ /* 0x000fea0003c00000 */
[----:B------:R0:W1:Y:S02]  /*33a0*/  SHFL.BFLY P0, R88, R89, R90, R91 ;  /* 0x0c00005a59587389 */ /* 0x000064000000005b */
[----:B01----:R-:W-:Y:S05]  /*33b0*/  ENDCOLLECTIVE ;  /* 0x000000000000791b */ /* 0x003fea0003800000 */
.L_x_1782:
[----:B------:R-:W-:-:S05]  /*33c0*/  FADD.FTZ R73, R54, R73 ;  /* 0x0000004936497221 */ /* 0x000fca0000010000 */
[----:B------:R-:W-:Y:S02]  /*33d0*/  MOV R89, R73 ;  /* 0x0000004900597202 */ /* 0x000fe40000000f00 */
[----:B------:R-:W-:-:S07]  /*33e0*/  MOV R68, R88 ;  /* 0x0000005800447202 */ /* 0x000fce0000000f00 */
[----:B------:R-:W-:Y:S05]  /*33f0*/  WARPSYNC.COLLECTIVE R72, `(.L_x_1783) ;  /* 0x0000000048087348 */ /* 0x000fea0003c00000 */
[----:B------:R0:W1:Y:S02]  /*3400*/  SHFL.BFLY P0, R88, R89, R90, R91 ;  /* 0x0c00005a59587389 */ /* 0x000064000000005b */
[----:B01----:R-:W-:Y:S05]  /*3410*/  ENDCOLLECTIVE ;  /* 0x000000000000791b */ /* 0x003fea0003800000 */
.L_x_1783:
[----:B------:R-:W-:-:S05]  /*3420*/  FADD.FTZ R68, R71, R68 ;  /* 0x0000004447447221 */ /* 0x000fca0000010000 */
[----:B------:R-:W-:Y:S01]  /*3430*/  MOV R89, R68 ;  /* 0x0000004400597202 */ /* 0x000fe20000000f00 */
[----:B------:R-:W-:Y:S01]  /*3440*/  HFMA2 R90, -RZ, RZ, 0, 9.5367431640625e-07 ;  /* 0x00000010ff5a7431 */ /* 0x000fe200000001ff */
[----:B------:R-:W-:-:S07]  /*3450*/  MOV R70, R88 ;  /* 0x0000005800467202 */ /* 0x000fce0000000f00 */
[----:B------:R-:W-:Y:S05]  /*3460*/  WARPSYNC.COLLECTIVE R72, `(.L_x_1784) ;  /* 0x0000000048087348 */ /* 0x000fea0003c00000 */
[----:B------:R0:W1:Y:S02]  /*3470*/  SHFL.BFLY P0, R88, R89, R90, R91 ;  /* 0x0c00005a59587389 */ /* 0x000064000000005b */
[----:B01----:R-:W-:Y:S05]  /*3480*/  ENDCOLLECTIVE ;  /* 0x000000000000791b */ /* 0x003fea0003800000 */
.L_x_1784:
[----:B------:R-:W-:-:S05]  /*3490*/  FADD.FTZ R70, R73, R70 ;  /* 0x0000004649467221 */ /* 0x000fca0000010000 */
[----:B------:R-:W-:Y:S02]  /*34a0*/  MOV R89, R70 ;  /* 0x0000004600597202 */ /* 0x000fe40000000f00 */
[----:B------:R-:W-:-:S07]  /*34b0*/  MOV R53, R88 ;  /* 0x0000005800357202 */ /* 0x000fce0000000f00 */
[----:B------:R-:W-:Y:S05]  /*34c0*/  WARPSYNC.COLLECTIVE R72, `(.L_x_1785) ;  /* 0x0000000048087348 */ /* 0x000fea0003c00000 */
[----:B------:R0:W1:Y:S02]  /*34d0*/  SHFL.BFLY P0, R88, R89, R90, R91 ;  /* 0x0c00005a59587389 */ /* 0x000064000000005b */
[----:B01----:R-:W-:Y:S05]  /*34e0*/  ENDCOLLECTIVE ;  /* 0x000000000000791b */ /* 0x003fea0003800000 */
.L_x_1785:
[----:B------:R-:W-:Y:S01]  /*34f0*/  MOV R55, R88 ;  /* 0x0000005800377202 */ /* 0x000fe20000000f00 */
[----:B------:R-:W-:Y:S06]  /*3500*/  BRA `(.L_x_1786) ;  /* 0xffffffd400bc7947 */ /* 0x000fec000383ffff */
.L_x_1787:
        /* <DEDUP_REMOVED lines=15> */
.L_x_2880:


//--------------------- .text._ZN10layer_norm22ln_bwd_finalize_kernelINS_22Kernel_traits_finalizeILj256E6__halfS2_fS2_fjLb0ELj1024ELj4ENS_18Kernel_traits_baseILj256ES2_S2_fS2_fjLj1024EEEEELb0ELb1EEEvNS_9BwdParamsE --------------------------
	.section	.text._ZN10layer_norm22ln_bwd_finalize_kernelINS_22Kernel_traits_finalizeILj256E6__halfS2_fS2_fjLb0ELj1024ELj4ENS_18Kernel_traits_baseILj256ES2_S2_fS2_fjLj1024EEEEELb0ELb1EEEvNS_9BwdParamsE,"ax",@progbits
	.align	128
        .global         _ZN10layer_norm22ln_bwd_finalize_kernelINS_22Kernel_traits_finalizeILj256E6__halfS2_fS2_fjLb0ELj1024ELj4ENS_18Kernel_traits_baseILj256ES2_S2_fS2_fjLj1024EEEEELb0ELb1EEEvNS_9BwdParamsE
        .type           _ZN10layer_norm22ln_bwd_finalize_kernelINS_22Kernel_traits_finalizeILj256E6__halfS2_fS2_fjLb0ELj1024ELj4ENS_18Kernel_traits_baseILj256ES2_S2_fS2_fjLj1024EEEEELb0ELb1EEEvNS_9BwdParamsE,@function
        .size           _ZN10layer_norm22ln_bwd_finalize_kernelINS_22Kernel_traits_finalizeILj256E6__halfS2_fS2_fjLb0ELj1024ELj4ENS_18Kernel_traits_baseILj256ES2_S2_fS2_fjLj1024EEEEELb0ELb1EEEvNS_9BwdParamsE,(.L_x_2881 - _ZN10layer_norm22ln_bwd_finalize_kernelINS_22Kernel_traits_finalizeILj256E6__halfS2_fS2_fjLb0ELj1024ELj4ENS_18Kernel_traits_baseILj256ES2_S2_fS2_fjLj1024EEEEELb0ELb1EEEvNS_9BwdParamsE)
        .other          _ZN10layer_norm22ln_bwd_finalize_kernelINS_22Kernel_traits_finalizeILj256E6__halfS2_fS2_fjLb0ELj1024ELj4ENS_18Kernel_traits_baseILj256ES2_S2_fS2_fjLj1024EEEEELb0ELb1EEEvNS_9BwdParamsE,@"STO_CUDA_ENTRY STV_DEFAULT"
_ZN10layer_norm22ln_bwd_finalize_kernelINS_22Kernel_traits_finalizeILj256E6__halfS2_fS2_fjLb0ELj1024ELj4ENS_18Kernel_traits_baseILj256ES2_S2_fS2_fjLj1024EEEEELb0ELb1EEEvNS_9BwdParamsE:
.text._ZN10layer_norm22ln_bwd_finalize_kernelINS_22Kernel_traits_finalizeILj256E6__halfS2_fS2_fjLb0ELj1024ELj4ENS_18Kernel_traits_baseILj256ES2_S2_fS2_fjLj1024EEEEELb0ELb1EEEvNS_9BwdParamsE:
        /* <DEDUP_REMOVED lines=81> */
.L_x_1792:
        /* <DEDUP_REMOVED lines=118> */
.L_x_1791:
[----:B------:R-:W-:Y:S05]  /*0c70*/  BSYNC.RECONVERGENT B1 ;  /* 0x0000000000017941 */ /* 0x000fea0003800200 */
.L_x_1790:
        /* <DEDUP_REMOVED lines=77> */
.L_x_1794:
[----:B------:R-:W-:Y:S05]  /*1150*/  BSYNC.RECONVERGENT B1 ;  /* 0x0000000000017941 */ /* 0x000fea0003800200 */
.L_x_1793:
        /* <DEDUP_REMOVED lines=38> */
.L_x_1796:
[----:B------:R-:W-:Y:S05]  /*13c0*/  BSYNC.RECONVERGENT B1 ;  /* 0x0000000000017941 */ /* 0x000fea0003800200 */
.L_x_1795:
        /* <DEDUP_REMOVED lines=8> */
.L_x_1797:
        /* <DEDUP_REMOVED lines=10> */
.L_x_1789:
[----:B------:R-:W-:Y:S05]  /*14f0*/  BSYNC.RECONVERGENT B0 ;  /* 0x0000000000007941 */ /* 0x000fea0003800200 */
.L_x_1788:
        /* <DEDUP_REMOVED lines=57> */
.L_x_1798:
        /* <DEDUP_REMOVED lines=15> */
.L_x_2881:


//--------------------- .text._ZN10layer_norm40ln_parallel_residual_bwd_finalize_kernelINS_22Kernel_traits_finalizeILj256E6__halfS2_fS2_fjLb0ELj1024ELj4ENS_18Kernel_traits_baseILj256ES2_S2_fS2_fjLj1024EEEEELb1EEEvNS_9BwdParamsE --------------------------
	.section	.text._ZN10layer_norm40ln_parallel_residual_bwd_finalize_kernelINS_22Kernel_traits_finalizeILj256E6__halfS2_fS2_fjLb0ELj1024ELj4ENS_18Kernel_traits_baseILj256ES2_S2_fS2_fjLj1024EEEEELb1EEEvNS_9BwdParamsE,"ax",@progbits
	.align	128
        .global         _ZN10layer_norm40ln_parallel_residual_bwd_finalize_kernelINS_22Kernel_traits_finalizeILj256E6__halfS2_fS2_fjLb0ELj1024ELj4ENS_18Kernel_traits_baseILj256ES2_S2_fS2_fjLj1024EEEEELb1EEEvNS_9BwdParamsE
        .type           _ZN10layer_norm40ln_parallel_residual_bwd_finalize_kernelINS_22Kernel_traits_finalizeILj256E6__halfS2_fS2_fjLb0ELj1024ELj4ENS_18Kernel_traits_baseILj256ES2_S2_fS2_fjLj1024EEEEELb1EEEvNS_9BwdParamsE,@function
        .size           _ZN10layer_norm40ln_parallel_residual_bwd_finalize_kernelINS_22Kernel_traits_finalizeILj256E6__halfS2_fS2_fjLb0ELj1024ELj4ENS_18Kernel_traits_baseILj256ES2_S2_fS2_fjLj1024EEEEELb1EEEvNS_9BwdParamsE,(.L_x_2882 - _ZN10layer_norm40ln_parallel_residual_bwd_finalize_kernelINS_22Kernel_traits_finalizeILj256E6__halfS2_fS2_fjLb0ELj1024ELj4ENS_18Kernel_traits_baseILj256ES2_S2_fS2_fjLj1024EEEEELb1EEEvNS_9BwdParamsE)
        .other          _ZN10layer_norm40ln_parallel_residual_bwd_finalize_kernelINS_22Kernel_traits_finalizeILj256E6__halfS2_fS2_fjLb0ELj1024ELj4ENS_18Kernel_traits_baseILj256ES2_S2_fS2_fjLj1024EEEEELb1EEEvNS_9BwdParamsE,@"STO_CUDA_ENTRY STV_DEFAULT"
_ZN10layer_norm40ln_parallel_residual_bwd_finalize_kernelINS_22Kernel_traits_finalizeILj256E6__halfS2_fS2_fjLb0ELj1024ELj4ENS_18Kernel_traits_baseILj256ES2_S2_fS2_fjLj1024EEEEELb1EEEvNS_9BwdParamsE:
.text._ZN10layer_norm40ln_parallel_residual_bwd_finalize_kernelINS_22Kernel_traits_finalizeILj256E6__halfS2_fS2_fjLb0ELj1024ELj4ENS_18Kernel_traits_baseILj256ES2_S2_fS2_fjLj1024EEEEELb1EEEvNS_9BwdParamsE:
        /* <DEDUP_REMOVED lines=60> */
.L_x_1803:
        /* <DEDUP_REMOVED lines=112> */
.L_x_1802:
[----:B------:R-:W-:Y:S05]  /*0ac0*/  BSYNC.RECONVERGENT B1 ;  /* 0x0000000000017941 */ /* 0x000fea0003800200 */
.L_x_1801:
        /* <DEDUP_REMOVED lines=66> */
.L_x_1805:
[----:B------:R-:W-:Y:S05]  /*0ef0*/  BSYNC.RECONVERGENT B1 ;  /* 0x0000000000017941 */ /* 0x000fea0003800200 */
.L_x_1804:
        /* <DEDUP_REMOVED lines=37> */
.L_x_1807:
[----:B------:R-:W-:Y:S05]  /*1150*/  BSYNC.RECONVERGENT B1 ;  /* 0x0000000000017941 */ /* 0x000fea0003800200 */
.L_x_1806:
        /* <DEDUP_REMOVED lines=19> */
.L_x_1800:
[----:B------:R-:W-:Y:S05]  /*1290*/  BSYNC.RECONVERGENT B0 ;  /* 0x0000000000007941 */ /* 0x000fea0003800200 */
.L_x_1799:
        /* <DEDUP_REMOVED lines=92> */
.L_x_1808:
        /* <DEDUP_REMOVED lines=10> */
.L_x_2882:


//--------------------- .text._ZN10layer_norm31ln_parallel_residual_bwd_kernelINS_13Kernel_traitsI6__halfS2_fS2_fjLj256ELj1ELj4ELj1ELj16ENS_18Kernel_traits_baseILj256ES2_S2_fS2_fjLj128EEEEELb1ELb1ELb1EEEvNS_9BwdParamsE --------------------------
	.section	.text._ZN10layer_norm31ln_parallel_residual_bwd_kernelINS_13Kernel_traitsI6__halfS2_fS2_fjLj256ELj1ELj4ELj1ELj16ENS_18Kernel_traits_baseILj256ES2_S2_fS2_fjLj128EEEEELb1ELb1ELb1EEEvNS_9BwdParamsE,"ax",@progbits
	.align	128
        .global         _ZN10layer_norm31ln_parallel_residual_bwd_kernelINS_13Kernel_traitsI6__halfS2_fS2_fjLj256ELj1ELj4ELj1ELj16ENS_18Kernel_traits_baseILj256ES2_S2_fS2_fjLj128EEEEELb1ELb1ELb1EEEvNS_9BwdParamsE
        .type           _ZN10layer_norm31ln_parallel_residual_bwd_kernelINS_13Kernel_traitsI6__halfS2_fS2_fjLj256ELj1ELj4ELj1ELj16ENS_18Kernel_traits_baseILj256ES2_S2_fS2_fjLj128EEEEELb1ELb1ELb1EEEvNS_9BwdParamsE,@function
        .size           _ZN10layer_norm31ln_parallel_residual_bwd_kernelINS_13Kernel_traitsI6__halfS2_fS2_fjLj256ELj1ELj4ELj1ELj16ENS_18Kernel_traits_baseILj256ES2_S2_fS2_fjLj128EEEEELb1ELb1ELb1EEEvNS_9BwdParamsE,(.L_x_2883 - _ZN10layer_norm31ln_parallel_residual_bwd_kernelINS_13Kernel_traitsI6__halfS2_fS2_fjLj256ELj1ELj4ELj1ELj16ENS_18Kernel_traits_baseILj256ES2_S2_fS2_fjLj128EEEEELb1ELb1ELb1EEEvNS_9BwdParamsE)
        .other          _ZN10layer_norm31ln_parallel_residual_bwd_kernelINS_13Kernel_traitsI6__halfS2_fS2_fjLj256ELj1ELj4ELj1ELj16ENS_18Kernel_traits_baseILj256ES2_S2_fS2_fjLj128EEEEELb1ELb1ELb1EEEvNS_9BwdParamsE,@"STO_CUDA_ENTRY STV_DEFAULT"
_ZN10layer_norm31ln_parallel_residual_bwd_kernelINS_13Kernel_traitsI6__halfS2_fS2_fjLj256ELj1ELj4ELj1ELj16ENS_18Kernel_traits_baseILj256ES2_S2_fS2_fjLj128EEEEELb1ELb1ELb1EEEvNS_9BwdParamsE:
.text._ZN10layer_norm31ln_parallel_residual_bwd_kernelINS_13Kernel_traitsI6__halfS2_fS2_fjLj256ELj1ELj4ELj1ELj16ENS_18Kernel_traits_baseILj256ES2_S2_fS2_fjLj128EEEEELb1ELb1ELb1EEEvNS_9BwdParamsE:
        /* <DEDUP_REMOVED lines=29> */
[----:B0-----:R-:W-:-:S06]  /*01d0*/  IMAD.WIDE.U32 R12, R2, 0x10, R12 ;  /* 0x00000010020c7825 */ /* 0x001fcc00078e000c */
[----:B------:R-:W3:Y:S01]  /*01e0*/  LDG.E.128 R12, desc[UR8][R12.64] ;  /* 0x000000080c0c7981 */ /* 0x000ee2000c1e1d00 */
        /* <DEDUP_REMOVED lines=9> */
[----:B------:R-:W-:Y:S02]  /*0280*/  CS2R R56, SRZ ;  /* 0x0000000000387805 */ /* 0x000fe4000001ff00 */
[----:B------:R-:W-:Y:S01]  /*0290*/  CS2R R54, SRZ ;  /* 0x0000000000367805 */ /* 0x000fe2000001ff00 */
[--C-:B---3--:R-:W-:Y:S02]  /*02a0*/  HADD2.F32 R3, -RZ, R12.reuse.H0_H0 ;  /* 0x2000000cff037230 */ /* 0x108fe40000004100 */
[----:B------:R-:W-:Y:S01]  /*02b0*/  HADD2.F32 R4, -RZ, R12.H1_H1 ;  /* 0x3000000cff047230 */ /* 0x000fe20000004100 */
[----:B------:R-:W-:Y:S01]  /*02c0*/  MOV R12, R0 ;  /* 0x00000000000c7202 */ /* 0x000fe20000000f00 */
[----:B------:R-:W-:-:S02]  /*02d0*/  HADD2.F32 R5, -RZ, R13.H0_H0 ;  /* 0x2000000dff057230 */ /* 0x000fc40000004100 */
[----:B------:R-:W-:Y:S02]  /*02e0*/  HADD2.F32 R6, -RZ, R13.H1_H1 ;  /* 0x3000000dff067230 */ /* 0x000fe40000004100 */
[--C-:B------:R-:W-:Y:S02]  /*02f0*/  HADD2.F32 R7, -RZ, R14.reuse.H0_H0 ;  /* 0x2000000eff077230 */ /* 0x100fe40000004100 */
[----:B------:R-:W-:Y:S02]  /*0300*/  HADD2.F32 R8, -RZ, R14.H1_H1 ;  /* 0x3000000eff087230 */ /* 0x000fe40000004100 */
[--C-:B------:R-:W-:Y:S02]  /*0310*/  HADD2.F32 R9, -RZ, R15.reuse.H0_H0 ;  /* 0x2000000fff097230 */ /* 0x100fe40000004100 */
[----:B--2---:R-:W-:-:S07]  /*0320*/  HADD2.F32 R10, -RZ, R15.H1_H1 ;  /* 0x3000000fff0a7230 */ /* 0x004fce0000004100 */
.L_x_1820:
[----:B------:R-:W-:Y:S01]  /*0330*/  ISETP.NE.U32.AND P1, PT, RZ, UR14, PT ;  /* 0x0000000eff007c0c */ /* 0x000fe2000bf25070 */
[----:B------:R-:W-:Y:S01]  /*0340*/  IMAD R0, R12, UR12, RZ ;  /* 0x0000000c0c007c24 */ /* 0x000fe2000f8e02ff */
[----:B0-----:R-:W0:Y:S02]  /*0350*/  LDC.64 R78, c[0x0][0x3c0] ;  /* 0x0000f000ff4e7b82 */ /* 0x001e240000000a00 */
[----:B------:R-:W-:Y:S02]  /*0360*/  ISETP.NE.AND.EX P1, PT, RZ, UR15, PT, P1 ;  /* 0x0000000fff007c0c */ /* 0x000fe4000bf25310 */
[----:B------:R-:W-:-:S04]  /*0370*/  SHF.R.S32.HI R13, RZ, 0x1f, R0 ;  /* 0x0000001fff0d7819 */ /* 0x000fc80000011400 */
[----:B------:R-:W1:Y:S01]  /*0380*/  LDC.64 R76, c[0x0][0x3a8] ;  /* 0x0000ea00ff4c7b82 */ /* 0x000e620000000a00 */
[----:B------:R-:W-:-:S04]  /*0390*/  LEA.HI R13, R13, R0, RZ, 0x3 ;  /* 0x000000000d0d7211 */ /* 0x000fc800078f18ff */
[----:B------:R-:W-:-:S03]  /*03a0*/  LEA.HI.SX32 R13, R13, R2, 0x1d ;  /* 0x000000020d0d7211 */ /* 0x000fc600078feaff */
[----:B------:R-:W2:Y:S08]  /*03b0*/  @P1 LDC.64 R64, c[0x0][0x3b8] ;  /* 0x0000ee00ff401b82 */ /* 0x000eb00000000a00 */
[----:B------:R-:W3:Y:S08]  /*03c0*/  LDC.64 R44, c[0x0][0x428] ;  /* 0x00010a00ff2c7b82 */ /* 0x000ef00000000a00 */
[----:B------:R-:W4:Y:S01]  /*03d0*/  LDC.64 R72, c[0x0][0x3c8] ;  /* 0x0000f200ff487b82 */ /* 0x000f220000000a00 */
[----:B0-----:R-:W-:-:S04]  /*03e0*/  IMAD.WIDE R78, R12, 0x4, R78 ;  /* 0x000000040c4e7825 */ /* 0x001fc800078e024e */
[C---:B-1----:R-:W-:Y:S01]  /*03f0*/  IMAD.WIDE.U32 R76, R13.reuse, 0x20, R76 ;  /* 0x000000200d4c7825 */ /* 0x042fe200078e004c */
[----:B------:R-:W4:Y:S02]  /*0400*/  LDG.E R0, desc[UR8][R78.64] ;  /* 0x000000084e007981 */ /* 0x000f24000c1e1900 */
[----:B------:R-:W0:Y:S01]  /*0410*/  LDC.64 R74, c[0x0][0x3b0] ;  /* 0x0000ec00ff4a7b82 */ /* 0x000e220000000a00 */
[C---:B--2---:R-:W-:Y:S01]  /*0420*/  @P1 IMAD.WIDE.U32 R64, R13.reuse, 0x8, R64 ;  /* 0x000000080d401825 */ /* 0x044fe200078e0040 */
[----:B------:R-:W2:Y:S04]  /*0430*/  LDG.E.128 R36, desc[UR8][R76.64] ;  /* 0x000000084c247981 */ /* 0x000ea8000c1e1d00 */
[----:B------:R1:W2:Y:S04]  /*0440*/  LDG.E.128 R40, desc[UR8][R76.64+0x10] ;  /* 0x000010084c287981 */ /* 0x0002a8000c1e1d00 */
[----:B------:R-:W1:Y:S01]  /*0450*/  @P1 LDG.E.64 R64, desc[UR8][R64.64] ;  /* 0x0000000840401981 */ /* 0x000e62000c1e1b00 */
[----:B---3--:R-:W-:-:S04]  /*0460*/  IMAD.WIDE.U32 R44, R13, 0x10, R44 ;  /* 0x000000100d2c7825 */ /* 0x008fc800078e002c */
[----:B----4-:R-:W-:Y:S02]  /*0470*/  IMAD.WIDE R72, R12, 0x4, R72 ;  /* 0x000000040c487825 */ /* 0x010fe400078e0248 */
[----:B------:R-:W3:Y:S04]  /*0480*/  LDG.E.128 R44, desc[UR8][R44.64] ;  /* 0x000000082c2c7981 */ /* 0x000ee8000c1e1d00 */
[----:B------:R4:W3:Y:S01]  /*0490*/  LDG.E R72, desc[UR8][R72.64] ;  /* 0x0000000848487981 */ /* 0x0008e2000c1e1900 */
[----:B0-----:R-:W-:Y:S01]  /*04a0*/  IMAD.WIDE.U32 R86, R13, 0x8, R74 ;  /* 0x000000080d567825 */ /* 0x001fe200078e004a */
[----:B------:R-:W-:Y:S01]  /*04b0*/  ISETP.NE.AND P3, PT, R11, RZ, PT ;  /* 0x000000ff0b00720c */ /* 0x000fe20003f65270 */
[----:B------:R-:W0:Y:S04]  /*04c0*/  @P0 LDC.64 R74, c[0x0][0x438] ;  /* 0x00010e00ff4a0b82 */ /* 0x000e280000000a00 */
[----:B------:R-:W3:Y:S01]  /*04d0*/  LDG.E.64 R86, desc[UR8][R86.64] ;  /* 0x0000000856567981 */ /* 0x000ee2000c1e1b00 */
[----:B------:R-:W-:Y:S01]  /*04e0*/  UMOV UR6, 0xffffffff ;  /* 0xffffffff00067882 */ /* 0x000fe20000000000 */
[----:B------:R-:W-:-:S04]  /*04f0*/  ISETP.NE.U32.AND P2, PT, RZ, UR14, PT ;  /* 0x0000000eff007c0c */ /* 0x000fc8000bf45070 */
[----:B------:R-:W-:Y:S01]  /*0500*/  ISETP.NE.AND.EX P2, PT, RZ, UR15, PT, P2 ;  /* 0x0000000fff007c0c */ /* 0x000fe2000bf45320 */
[----:B0-----:R-:W-:-:S05]  /*0510*/  @P0 IMAD.WIDE.U32 R74, R13, 0x20, R74 ;  /* 0x000000200d4a0825 */ /* 0x001fca00078e004a */
[----:B-----5:R-:W5:Y:S04]  /*0520*/  @P0 LDG.E.128 R20, desc[UR8][R74.64] ;  /* 0x000000084a140981 */ /* 0x020f68000c1e1d00 */
[----:B------:R0:W5:Y:S01]  /*0530*/  @P0 LDG.E.128 R16, desc[UR8][R74.64+0x10] ;  /* 0x000010084a100981 */ /* 0x000162000c1e1d00 */
[----:B------:R-:W-:Y:S02]  /*0540*/  FSEL R0, R0, RZ, !P3 ;  /* 0x000000ff00007208 */ /* 0x000fe40005800000 */
[C-C-:B-1----:R-:W-:Y:S02]  /*0550*/  @P1 SHF.R.U64 R76, R64.reuse, 0x10, R65.reuse ;  /* 0x00000010404c1819 */ /* 0x142fe40000001241 */
[----:B------:R-:W-:Y:S02]  /*0560*/  @P1 SHF.R.U64 R78, R64, 0x8, R65 ;  /* 0x00000008404e1819 */ /* 0x000fe40000001241 */
[----:B------:R-:W-:-:S02]  /*0570*/  @P1 PRMT R15, R76, 0x7610, R15 ;  /* 0x000076104c0f1816 */ /* 0x000fc4000000000f */
[C---:B------:R-:W-:Y:S02]  /*0580*/  @P1 PRMT R48, R64.reuse, 0x7610, R48 ;  /* 0x0000761040301816 */ /* 0x040fe40000000030 */
[----:B------:R-:W-:Y:S02]  /*0590*/  @P1 PRMT R49, R65, 0x7610, R49 ;  /* 0x0000761041311816 */ /* 0x000fe40000000031 */
[--C-:B------:R-:W-:Y:S02]  /*05a0*/  @P1 SHF.R.U64 R64, R64, 0x18, R65.reuse ;  /* 0x0000001840401819 */ /* 0x100fe40000001241 */
[--C-:B----4-:R-:W-:Y:S02]  /*05b0*/  @P1 SHF.R.U32.HI R73, RZ, 0x8, R65.reuse ;  /* 0x00000008ff491819 */ /* 0x110fe40000011641 */
[--C-:B------:R-:W-:Y:S02]  /*05c0*/  @P1 SHF.R.U32.HI R76, RZ, 0x10, R65.reuse ;  /* 0x00000010ff4c1819 */ /* 0x100fe40000011641 */
[----:B------:R-:W-:Y:S01]  /*05d0*/  @P1 SHF.R.U32.HI R65, RZ, 0x18, R65 ;  /* 0x00000018ff411819 */ /* 0x000fe20000011641 */
[----:B--2---:R-:W-:-:S03]  /*05e0*/  FADD.FTZ R91, R41, -R0 ;  /* 0x80000000295b7221 */ /* 0x004fc60000010000 */
[----:B------:R-:W-:Y:S01]  /*05f0*/  @P1 PRMT R53, R65, 0x7610, R53 ;  /* 0x0000761041351816 */ /* 0x000fe20000000035 */
[--C-:B------:R-:W-:Y:S01]  /*0600*/  FADD.FTZ R65, R36, -R0.reuse ;  /* 0x8000000024417221 */ /* 0x100fe20000010000 */
[--C-:B------:R-:W-:Y:S01]  /*0610*/  FADD.FTZ R93, R42, -R0.reuse ;  /* 0x800000002a5d7221 */ /* 0x100fe20000010000 */
[--C-:B------:R-:W-:Y:S01]  /*0620*/  FADD.FTZ R81, R37, -R0.reuse ;  /* 0x8000000025517221 */ /* 0x100fe20000010000 */
[--C-:B------:R-:W-:Y:S01]  /*0630*/  FADD.FTZ R83, R38, -R0.reuse ;  /* 0x8000000026537221 */ /* 0x100fe20000010000 */
[--C-:B------:R-:W-:Y:S01]  /*0640*/  FADD.FTZ R85, R39, -R0.reuse ;  /* 0x8000000027557221 */ /* 0x100fe20000010000 */
[--C-:B------:R-:W-:Y:S01]  /*0650*/  FADD.FTZ R89, R40, -R0.reuse ;  /* 0x8000000028597221 */ /* 0x100fe20000010000 */
[----:B------:R-:W-:Y:S01]  /*0660*/  FADD.FTZ R42, R43, -R0 ;  /* 0x800000002b2a7221 */ /* 0x000fe20000010000 */
[--C-:B---3--:R-:W-:Y:S02]  /*0670*/  HADD2.F32 R41, -RZ, R44.reuse.H0_H0 ;  /* 0x2000002cff297230 */ /* 0x108fe40000004100 */
[----:B------:R-:W-:Y:S01]  /*0680*/  FMUL.FTZ R0, R72, R65 ;  /* 0x0000004148007220 */ /* 0x000fe20000410000 */
[----:B------:R-:W-:-:S02]  /*0690*/  HADD2.F32 R40, -RZ, R44.H1_H1 ;  /* 0x3000002cff287230 */ /* 0x000fc40000004100 */
[----:B------:R-:W-:Y:S01]  /*06a0*/  FMUL.FTZ R65, R72, R81 ;  /* 0x0000005148417220 */ /* 0x000fe20000410000 */
[----:B------:R-:W-:Y:S01]  /*06b0*/  FADD.FTZ R62, R41, R62 ;  /* 0x0000003e293e7221 */ /* 0x000fe20000010000 */
[-C--:B------:R-:W-:Y:S01]  /*06c0*/  FFMA.FTZ R55, R0, R41.reuse, R55 ;  /* 0x0000002900377223 */ /* 0x080fe20000010037 */
[----:B------:R-:W-:Y:S01]  /*06d0*/  FMUL.FTZ R41, R3, R41 ;  /* 0x0000002903297220 */ /* 0x000fe20000410000 */
[----:B------:R-:W-:Y:S01]  /*06e0*/  @P1 PRMT R50, R64, 0x7610, R50 ;  /* 0x0000761040321816 */ /* 0x000fe20000000032 */
[----:B------:R-:W-:Y:S01]  /*06f0*/  HADD2.F32 R39, -RZ, R45.H0_H0 ;  /* 0x2000002dff277230 */ /* 0x000fe20000004100 */
[----:B------:R-:W-:Y:S01]  /*0700*/  @P1 PRMT R51, R73, 0x7610, R51 ;  /* 0x0000761049331816 */ /* 0x000fe20000000033 */
[--C-:B------:R-:W-:Y:S02]  /*0710*/  HADD2.F32 R64, -RZ, R47.reuse.H0_H0 ;  /* 0x2000002fff407230 */ /* 0x100fe40000004100 */
[----:B------:R-:W-:Y:S01]  /*0720*/  FADD.FTZ R63, R40, R63 ;  /* 0x0000003f283f7221 */ /* 0x000fe20000010000 */
[----:B------:R-:W-:-:S02]  /*0730*/  HADD2.F32 R73, -RZ, R47.H1_H1 ;  /* 0x3000002fff497230 */ /* 0x000fc40000004100 */
[----:B------:R-:W-:Y:S01]  /*0740*/  FMUL.FTZ R47, R72, R83 ;  /* 0x00000053482f7220 */ /* 0x000fe20000410000 */
[-C--:B------:R-:W-:Y:S01]  /*0750*/  FFMA.FTZ R54, R65, R40.reuse, R54 ;  /* 0x0000002841367223 */ /* 0x080fe20000010036 */
[----:B------:R-:W-:Y:S01]  /*0760*/  FMUL.FTZ R40, R4, R40 ;  /* 0x0000002804287220 */ /* 0x000fe20000410000 */
[----:B------:R-:W-:Y:S01]  /*0770*/  FADD.FTZ R81, RZ, R41 ;  /* 0x00000029ff517221 */ /* 0x000fe20000010000 */
[----:B------:R-:W-:Y:S01]  /*0780*/  FFMA.FTZ R80, R0, R41, RZ ;  /* 0x0000002900507223 */ /* 0x000fe200000100ff */
[----:B------:R-:W-:Y:S02]  /*0790*/  HADD2.F32 R38, -RZ, R45.H1_H1 ;  /* 0x3000002dff267230 */ /* 0x000fe40000004100 */
[----:B------:R-:W-:Y:S01]  /*07a0*/  FADD.FTZ R66, R39, R66 ;  /* 0x0000004227427221 */ /* 0x000fe20000010000 */
[--C-:B------:R-:W-:Y:S02]  /*07b0*/  HADD2.F32 R37, -RZ, R46.reuse.H0_H0 ;  /* 0x2000002eff257230 */ /* 0x100fe40000004100 */
[----:B------:R-:W-:Y:S01]  /*07c0*/  FFMA.FTZ R56, R47, R39, R56 ;  /* 0x000000272f387223 */ /* 0x000fe20000010038 */
[----:B------:R-:W-:-:S02]  /*07d0*/  HADD2.F32 R36, -RZ, R46.H1_H1 ;  /* 0x3000002eff247230 */ /* 0x000fc40000004100 */
[C---:B------:R-:W-:Y:S01]  /*07e0*/  FMUL.FTZ R46, R72.reuse, R85 ;  /* 0x00000055482e7220 */ /* 0x040fe20000410000 */
        /* <DEDUP_REMOVED lines=31> */
[----:B------:R-:W-:Y:S01]  /*09e0*/  SHF.R.U32.HI R83, RZ, 0x10, R87 ;  /* 0x00000010ff537819 */ /* 0x000fe20000011657 */
[----:B------:R-:W-:Y:S01]  /*09f0*/  FFMA.FTZ R81, R43, R64, R80 ;  /* 0x000000402b517223 */ /* 0x000fe20000010050 */
[----:B------:R-:W-:Y:S01]  /*0a00*/  @P1 PRMT R14, R78, 0x7610, R14 ;  /* 0x000076104e0e1816 */ /* 0x000fe2000000000e */
[----:B------:R-:W-:Y:S01]  /*0a10*/  FADD.FTZ R90, R82, R73 ;  /* 0x00000049525a7221 */ /* 0x000fe20000010000 */
[----:B------:R-:W-:Y:S01]  /*0a20*/  @P1 PRMT R52, R76, 0x7610, R52 ;  /* 0x000076104c341816 */ /* 0x000fe20000000034 */
[----:B------:R-:W-:Y:S01]  /*0a30*/  FFMA.FTZ R81, R42, R73, R81 ;  /* 0x000000492a517223 */ /* 0x000fe20000010051 */
[----:B0-----:R-:W-:-:S02]  /*0a40*/  MOV R74, R86 ;  /* 0x00000056004a7202 */ /* 0x001fc40000000f00 */
[C-C-:B------:R-:W-:Y:S02]  /*0a50*/  SHF.R.U64 R75, R86.reuse, 0x8, R87.reuse ;  /* 0x00000008564b7819 */ /* 0x140fe40000001257 */
[C-C-:B------:R-:W-:Y:S02]  /*0a60*/  SHF.R.U64 R76, R86.reuse, 0x10, R87.reuse ;  /* 0x00000010564c7819 */ /* 0x140fe40000001257 */
[--C-:B------:R-:W-:Y:S02]  /*0a70*/  SHF.R.U64 R77, R86, 0x18, R87.reuse ;  /* 0x00000018564d7819 */ /* 0x100fe40000001257 */
[----:B------:R-:W-:Y:S02]  /*0a80*/  MOV R78, R87 ;  /* 0x00000057004e7202 */ /* 0x000fe40000000f00 */
        /* <DEDUP_REMOVED lines=21> */
.L_x_1832:
        /* <DEDUP_REMOVED lines=19> */
[----:B------:R-:W-:Y:S01]  /*0d10*/  FADD.FTZ R37, R37, -R46 ;  /* 0x8000002e25257221 */ /* 0x000fe20000010000 */
[----:B------:R-:W-:Y:S01]  /*0d20*/  FMUL.FTZ R65, R72, R65 ;  /* 0x0000004148417220 */ /* 0x000fe20000410000 */
[----:B------:R-:W-:Y:S01]  /*0d30*/  FADD.FTZ R39, R39, -R84 ;  /* 0x8000005427277221 */ /* 0x000fe20000010000 */
[-CC-:B------:R-:W-:Y:S01]  /*0d40*/  FFMA.FTZ R45, R44, R82.reuse, R81.reuse ;  /* 0x000000522c2d7223 */ /* 0x180fe20000010051 */
[----:B------:R-:W-:Y:S01]  /*0d50*/  FFMA.FTZ R0, R0, R82, R81 ;  /* 0x0000005200007223 */ /* 0x000fe20000010051 */
[C---:B------:R-:W-:Y:S01]  /*0d60*/  FMUL.FTZ R44, R72.reuse, R37 ;  /* 0x00000025482c7220 */ /* 0x040fe20000410000 */
        /* <DEDUP_REMOVED lines=12> */
[----:B------:R-:W-:Y:S01]  /*0e30*/  FSEL R40, R40, RZ, P2 ;  /* 0x000000ff28287208 */ /* 0x000fe20001000000 */
[----:B------:R-:W-:Y:S01]  /*0e40*/  FMUL.FTZ R73, R72, R73 ;  /* 0x0000004948497220 */ /* 0x000fe20000410000 */
        /* <DEDUP_REMOVED lines=27> */
.L_x_1815:
[-CC-:B------:R-:W-:Y:S01]  /*1000*/  FFMA.FTZ R42, R42, R82.reuse, R81.reuse ;  /* 0x000000522a2a7223 */ /* 0x180fe20000010051 */
[-CC-:B------:R-:W-:Y:S01]  /*1010*/  FFMA.FTZ R28, R45, R82.reuse, R81.reuse ;  /* 0x000000522d1c7223 */ /* 0x180fe20000010051 */
[-C--:B------:R-:W-:Y:S01]  /*1020*/  FFMA.FTZ R43, R43, R82.reuse, R81 ;  /* 0x000000522b2b7223 */ /* 0x080fe20000010051 */
[----:B------:R-:W-:Y:S01]  /*1030*/  ISETP.GE.U32.AND P2, PT, R86, RZ, PT ;  /* 0x000000ff5600720c */ /* 0x000fe20003f46070 */
[----:B------:R-:W-:Y:S01]  /*1040*/  FADD.FTZ R31, R73, -R42 ;  /* 0x8000002a491f7221 */ /* 0x000fe20000010000 */
[----:B------:R-:W-:Y:S01]  /*1050*/  FADD.FTZ R37, R37, -R28 ;  /* 0x8000001c25257221 */ /* 0x000fe20000010000 */
[----:B------:R-:W-:Y:S01]  /*1060*/  FADD.FTZ R43, R64, -R43 ;  /* 0x8000002b402b7221 */ /* 0x000fe20000010000 */
[----:B------:R-:W-:Y:S01]  /*1070*/  ISETP.GE.U32.AND.EX P2, PT, R87, 0x1000000, PT, P2 ;  /* 0x010000005700780c */ /* 0x000fe20003f46120 */
        /* <DEDUP_REMOVED lines=11> */
[----:B------:R-:W-:Y:S01]  /*1130*/  FSEL R45, R37, RZ, P2 ;  /* 0x000000ff252d7208 */ /* 0x000fe20001000000 */
[----:B------:R-:W-:Y:S01]  /*1140*/  FADD.FTZ R37, R36, -R35 ;  /* 0x8000002324257221 */ /* 0x000fe20000010000 */
[----:B------:R-:W-:Y:S01]  /*1150*/  LOP3.LUT P5, RZ, R78, 0xff, RZ, 0xc0, !PT ;  /* 0x000000ff4eff7812 */ /* 0x000fe200078ac0ff */
[----:B------:R-:W-:Y:S01]  /*1160*/  FADD.FTZ R65, R40, -R65 ;  /* 0x8000004128417221 */ /* 0x000fe20000010000 */
[----:B------:R-:W-:Y:S01]  /*1170*/  LOP3.LUT P6, RZ, R80, 0xff, RZ, 0xc0, !PT ;  /* 0x000000ff50ff7812 */ /* 0x000fe200078cc0ff */
[----:B------:R-:W-:Y:S01]  /*1180*/  FADD.FTZ R39, R39, -R32 ;  /* 0x8000002027277221 */ /* 0x000fe20000010000 */
[----:B------:R-:W-:Y:S01]  /*1190*/  FADD.FTZ R35, R38, -R29 ;  /* 0x8000001d26237221 */ /* 0x000fe20000010000 */
[----:B------:R-:W-:Y:S01]  /*11a0*/  FADD.FTZ R41, R41, -R0 ;  /* 0x8000000029297221 */ /* 0x000fe20000010000 */
[----:B------:R-:W-:Y:S01]  /*11b0*/  FSEL R44, R34, RZ, P6 ;  /* 0x000000ff222c7208 */ /* 0x000fe20003000000 */
[C---:B------:R-:W-:Y:S01]  /*11c0*/  FMUL.FTZ R29, R72.reuse, R37 ;  /* 0x00000025481d7220 */ /* 0x040fe20000410000 */
[----:B------:R-:W-:Y:S01]  /*11d0*/  FSEL R42, R33, RZ, P5 ;  /* 0x000000ff212a7208 */ /* 0x000fe20002800000 */
        /* <DEDUP_REMOVED lines=24> */
.L_x_1814:
[-CC-:B------:R-:W-:Y:S01]  /*1360*/  FFMA.FTZ R84, R47, R82.reuse, R81.reuse ;  /* 0x000000522f547223 */ /* 0x180fe20000010051 */
[-CC-:B------:R-:W-:Y:S01]  /*1370*/  FFMA.FTZ R47, R46, R82.reuse, R81.reuse ;  /* 0x000000522e2f7223 */ /* 0x180fe20000010051 */
[-CC-:B------:R-:W-:Y:S01]  /*1380*/  FFMA.FTZ R46, R45, R82.reuse, R81.reuse ;  /* 0x000000522d2e7223 */ /* 0x180fe20000010051 */
[-CC-:B------:R-:W-:Y:S01]  /*1390*/  FFMA.FTZ R0, R0, R82.reuse, R81.reuse ;  /* 0x0000005200007223 */ /* 0x180fe20000010051 */
[----:B------:R-:W-:Y:S01]  /*13a0*/  LOP3.LUT P3, RZ, R75, 0xff, RZ, 0xc0, !PT ;  /* 0x000000ff4bff7812 */ /* 0x000fe2000786c0ff */
[-C--:B------:R-:W-:Y:S01]  /*13b0*/  FFMA.FTZ R83, R43, R82.reuse, R81 ;  /* 0x000000522b537223 */ /* 0x080fe20000010051 */
[----:B------:R-:W-:Y:S01]  /*13c0*/  FADD.FTZ R75, R37, -R46 ;  /* 0x8000002e254b7221 */ /* 0x000fe20000010000 */
[----:B------:R-:W-:Y:S01]  /*13d0*/  FADD.FTZ R41, R41, -R0 ;  /* 0x8000000029297221 */ /* 0x000fe20000010000 */
[----:B------:R-:W-:Y:S01]  /*13e0*/  FADD.FTZ R43, R39, -R84 ;  /* 0x80000054272b7221 */ /* 0x000fe20000010000 */
[----:B------:R-:W-:Y:S01]  /*13f0*/  LOP3.LUT P4, RZ, R77, 0xff, RZ, 0xc0, !PT ;  /* 0x000000ff4dff7812 */ /* 0x000fe2000788c0ff */
[----:B-----5:R-:W-:Y:S01]  /*1400*/  FFMA.FTZ R75, R72, R75, R16 ;  /* 0x0000004b484b7223 */ /* 0x020fe20000010010 */
[----:B------:R-:W-:Y:S01]  /*1410*/  FADD.FTZ R77, R64, -R83 ;  /* 0x80000053404d7221 */ /* 0x000fe20000010000 */
[C---:B------:R-:W-:Y:S01]  /*1420*/  FFMA.FTZ R39, R72.reuse, R41, R20 ;  /* 0x0000002948277223 */ /* 0x040fe20000010014 */
[----:B------:R-:W-:Y:S01]  /*1430*/  FFMA.FTZ R41, R72, R43, R22 ;  /* 0x0000002b48297223 */ /* 0x000fe20000010016 */
[----:B------:R-:W-:Y:S01]  /*1440*/  FMUL.FTZ R43, R75, UR16 ;  /* 0x000000104b2b7c20 */ /* 0x000fe20008410000 */
[----:B------:R-:W-:Y:S01]  /*1450*/  LOP3.LUT P6, RZ, R78, 0xff, RZ, 0xc0, !PT ;  /* 0x000000ff4eff7812 */ /* 0x000fe200078cc0ff */
[----:B------:R-:W-:Y:S01]  /*1460*/  FFMA.FTZ R77, R72, R77, R18 ;  /* 0x0000004d484d7223 */ /* 0x000fe20000010012 */
[-CC-:B------:R-:W-:Y:S01]  /*1470*/  FFMA.FTZ R45, R44, R82.reuse, R81.reuse ;  /* 0x000000522c2d7223 */ /* 0x180fe20000010051 */
[-CC-:B------:R-:W-:Y:S01]  /*1480*/  FFMA.FTZ R65, R65, R82.reuse, R81.reuse ;  /* 0x0000005241417223 */ /* 0x180fe20000010051 */
[----:B------:R-:W-:Y:S01]  /*1490*/  FSEL R43, R43, RZ, P6 ;  /* 0x000000ff2b2b7208 */ /* 0x000fe20003000000 */
[----:B------:R-:W-:Y:S01]  /*14a0*/  FMUL.FTZ R44, R77, UR16 ;  /* 0x000000104d2c7c20 */ /* 0x000fe20008410000 */
[----:B------:R-:W-:Y:S01]  /*14b0*/  LOP3.LUT P6, RZ, R80, 0xff, RZ, 0xc0, !PT ;  /* 0x000000ff50ff7812 */ /* 0x000fe200078cc0ff */
[----:B------:R-:W-:Y:S01]  /*14c0*/  FFMA.FTZ R42, R42, R82, R81 ;  /* 0x000000522a2a7223 */ /* 0x000fe20000010051 */
[----:B------:R-:W-:Y:S01]  /*14d0*/  FADD.FTZ R65, R40, -R65 ;  /* 0x8000004128417221 */ /* 0x000fe20000010000 */
[----:B------:R-:W-:Y:S01]  /*14e0*/  FADD.FTZ R40, R36, -R45 ;  /* 0x8000002d24287221 */ /* 0x000fe20000010000 */
[----:B------:R-:W-:Y:S01]  /*14f0*/  FSEL R44, R44, RZ, P6 ;  /* 0x000000ff2c2c7208 */ /* 0x000fe20003000000 */
[----:B------:R-:W-:Y:S01]  /*1500*/  FADD.FTZ R38, R38, -R47 ;  /* 0x8000002f26267221 */ /* 0x000fe20000010000 */
[----:B------:R-:W-:Y:S01]  /*1510*/  ISETP.NE.U32.AND P6, PT, RZ, UR4, PT ;  /* 0x00000004ff007c0c */ /* 0x000fe2000bfc5070 */
[----:B------:R-:W-:Y:S01]  /*1520*/  FMUL.FTZ R37, R41, UR16 ;  /* 0x0000001029257c20 */ /* 0x000fe20008410000 */
[----:B------:R-:W-:Y:S01]  /*1530*/  LOP3.LUT P2, RZ, R76, 0xff, RZ, 0xc0, !PT ;  /* 0x000000ff4cff7812 */ /* 0x000fe2000784c0ff */
[----:B------:R-:W-:Y:S01]  /*1540*/  FADD.FTZ R42, R73, -R42 ;  /* 0x8000002a492a7221 */ /* 0x000fe20000010000 */
[C---:B------:R-:W-:Y:S01]  /*1550*/  FFMA.FTZ R40, R72.reuse, R40, R17 ;  /* 0x0000002848287223 */ /* 0x040fe20000010011 */
[----:B------:R-:W-:Y:S01]  /*1560*/  FMUL.FTZ R0, R39, UR16 ;  /* 0x0000001027007c20 */ /* 0x000fe20008410000 */
[C---:B------:R-:W-:Y:S01]  /*1570*/  FFMA.FTZ R36, R72.reuse, R65, R21 ;  /* 0x0000004148247223 */ /* 0x040fe20000010015 */
[----:B------:R-:W-:Y:S01]  /*1580*/  ISETP.NE.AND.EX P6, PT, RZ, UR5, PT, P6 ;  /* 0x00000005ff007c0c */ /* 0x000fe2000bfc5360 */
[----:B------:R-:W-:Y:S01]  /*1590*/  FFMA.FTZ R38, R72, R38, R23 ;  /* 0x0000002648267223 */ /* 0x000fe20000010017 */
[----:B------:R-:W-:Y:S01]  /*15a0*/  LOP3.LUT P5, RZ, R74, 0xff, RZ, 0xc0, !PT ;  /* 0x000000ff4aff7812 */ /* 0x000fe200078ac0ff */
[----:B------:R-:W-:Y:S01]  /*15b0*/  FFMA.FTZ R72, R72, R42, R19 ;  /* 0x0000002a48487223 */ /* 0x000fe20000010013 */
[----:B------:R-:W-:-:S02]  /*15c0*/  FSEL R37, R37, RZ, P2 ;  /* 0x000000ff25257208 */ /* 0x000fc40001000000 */
[----:B------:R-:W-:Y:S02]  /*15d0*/  ISETP.GE.U32.AND P2, PT, R86, RZ, PT ;  /* 0x000000ff5600720c */ /* 0x000fe40003f46070 */
[----:B------:R-:W-:Y:S01]  /*15e0*/  SEL R29, R29, R40, !P6 ;  /* 0x000000281d1d7207 */ /* 0x000fe20007000000 */
[----:B------:R-:W-:Y:S01]  /*15f0*/  FMUL.FTZ R40, R40, UR16 ;  /* 0x0000001028287c20 */ /* 0x000fe20008410000 */
[----:B------:R-:W-:Y:S02]  /*1600*/  FSEL R0, R0, RZ, P5 ;  /* 0x000000ff00007208 */ /* 0x000fe40002800000 */
[----:B------:R-:W-:Y:S01]  /*1610*/  SEL R32, R32, R39, !P6 ;  /* 0x0000002720207207 */ /* 0x000fe20007000000 */
[----:B------:R-:W-:Y:S01]  /*1620*/  FMUL.FTZ R39, R72, UR16 ;  /* 0x0000001048277c20 */ /* 0x000fe20008410000 */
[----:B------:R-:W-:Y:S01]  /*1630*/  SEL R35, R35, R38, !P6 ;  /* 0x0000002623237207 */ /* 0x000fe20007000000 */
[----:B------:R-:W-:Y:S01]  /*1640*/  FMUL.FTZ R38, R38, UR16 ;  /* 0x0000001026267c20 */ /* 0x000fe20008410000 */
[----:B------:R-:W-:Y:S01]  /*1650*/  SEL R33, R33, R36, !P6 ;  /* 0x0000002421217207 */ /* 0x000fe20007000000 */
[----:B------:R-:W-:Y:S01]  /*1660*/  FMUL.FTZ R36, R36, UR16 ;  /* 0x0000001024247c20 */ /* 0x000fe20008410000 */
[----:B------:R-:W-:-:S02]  /*1670*/  LOP3.LUT P5, RZ, R79, 0xff, RZ, 0xc0, !PT ;  /* 0x000000ff4fff7812 */ /* 0x000fc400078ac0ff */
[----:B------:R-:W-:Y:S02]  /*1680*/  ISETP.GE.U32.AND.EX P2, PT, R87, 0x1000000, PT, P2 ;  /* 0x010000005700780c */ /* 0x000fe40003f46120 */
[----:B------:R-:W-:Y:S02]  /*1690*/  SEL R34, R34, R41, !P6 ;  /* 0x0000002922227207 */ /* 0x000fe40007000000 */
[----:B------:R-:W-:Y:S02]  /*16a0*/  FSEL R42, R40, RZ, P5 ;  /* 0x000000ff282a7208 */ /* 0x000fe40002800000 */
[----:B------:R-:W-:Y:S02]  /*16b0*/  FSEL R39, R39, RZ, P2 ;  /* 0x000000ff27277208 */ /* 0x000fe40001000000 */
[----:B------:R-:W-:Y:S02]  /*16c0*/  FSEL R40, R38, RZ, P4 ;  /* 0x000000ff26287208 */ /* 0x000fe40002000000 */
[----:B------:R-:W-:-:S02]  /*16d0*/  FSEL R41, R36, RZ, P3 ;  /* 0x000000ff24297208 */ /* 0x000fc40001800000 */
[----:B------:R-:W-:Y:S02]  /*16e0*/  SEL R28, R28, R75, !P6 ;  /* 0x0000004b1c1c7207 */ /* 0x000fe40007000000 */
[----:B------:R-:W-:Y:S02]  /*16f0*/  SEL R30, R30, R77, !P6 ;  /* 0x0000004d1e1e7207 */ /* 0x000fe40007000000 */
[----:B------:R-:W-:Y:S02]  /*1700*/  SEL R31, R31, R72, !P6 ;  /* 0x000000481f1f7207 */ /* 0x000fe40007000000 */
[----:B------:R-:W-:Y:S02]  /*1710*/  F2FP.F16.F32.PACK_AB R39, R39, R44 ;  /* 0x0000002c2727723e */ /* 0x000fe400000000ff */
[----:B------:R-:W-:Y:S02]  /*1720*/  F2FP.F16.F32.PACK_AB R38, R42, R43 ;  /* 0x0000002b2a26723e */ /* 0x000fe400000000ff */
[----:B------:R-:W-:-:S02]  /*1730*/  F2FP.F16.F32.PACK_AB R37, R40, R37 ;  /* 0x000000252825723e */ /* 0x000fc400000000ff */
[----:B------:R-:W-:Y:S01]  /*1740*/  F2FP.F16.F32.PACK_AB R36, R41, R0 ;  /* 0x000000002924723e */ /* 0x000fe200000000ff */
[----:B------:R-:W-:Y:S06]  /*1750*/  BRA `(.L_x_1816) ;  /* 0x0000001000c07947 */ /* 0x000fec0003800000 */
.L_x_1813:
        /* <DEDUP_REMOVED lines=13> */
[----:B------:R-:W-:Y:S01]  /*1830*/  ISETP.GE.U32.AND P2, PT, R86, RZ, PT ;  /* 0x000000ff5600720c */ /* 0x000fe20003f46070 */
[----:B------:R-:W-:Y:S01]  /*1840*/  FMUL.FTZ R73, R72, R73 ;  /* 0x0000004948497220 */ /* 0x000fe20000410000 */
[----:B------:R-:W-:Y:S01]  /*1850*/  FADD.FTZ R43, R64, -R43 ;  /* 0x8000002b402b7221 */ /* 0x000fe20000010000 */
[C---:B------:R-:W-:Y:S01]  /*1860*/  FMUL.FTZ R37, R72.reuse, R37 ;  /* 0x0000002548257220 */ /* 0x040fe20000410000 */
[C---:B------:R-:W-:Y:S01]  /*1870*/  FMUL.FTZ R27, R72.reuse, R27 ;  /* 0x0000001b481b7220 */ /* 0x040fe20000410000 */
[----:B------:R-:W-:Y:S01]  /*1880*/  FMUL.FTZ R73, R73, UR16 ;  /* 0x0000001049497c20 */ /* 0x000fe20008410000 */
[----:B------:R-:W-:Y:S01]  /*1890*/  ISETP.GE.U32.AND.EX P2, PT, R87, 0x1000000, PT, P2 ;  /* 0x010000005700780c */ /* 0x000fe20003f46120 */
[----:B------:R-:W-:Y:S01]  /*18a0*/  FMUL.FTZ R26, R72, R43 ;  /* 0x0000002b481a7220 */ /* 0x000fe20000410000 */
[-CC-:B------:R-:W-:Y:S01]  /*18b0*/  FFMA.FTZ R24, R47, R82.reuse, R81.reuse ;  /* 0x000000522f187223 */ /* 0x180fe20000010051 */
[----:B------:R-:W-:Y:S01]  /*18c0*/  FMUL.FTZ R37, R37, UR16 ;  /* 0x0000001025257c20 */ /* 0x000fe20008410000 */
[----:B------:R-:W-:Y:S01]  /*18d0*/  FMUL.FTZ R43, R27, UR16 ;  /* 0x000000101b2b7c20 */ /* 0x000fe20008410000 */
[----:B------:R-:W-:Y:S01]  /*18e0*/  LOP3.LUT P6, RZ, R78, 0xff, RZ, 0xc0, !PT ;  /* 0x000000ff4eff7812 */ /* 0x000fe200078cc0ff */
[-CC-:B------:R-:W-:Y:S01]  /*18f0*/  FFMA.FTZ R25, R46, R82.reuse, R81.reuse ;  /* 0x000000522e197223 */ /* 0x180fe20000010051 */
[----:B------:R-:W-:Y:S01]  /*1900*/  LOP3.LUT P4, RZ, R79, 0xff, RZ, 0xc0, !PT ;  /* 0x000000ff4fff7812 */ /* 0x000fe2000788c0ff */
[----:B------:R-:W-:Y:S01]  /*1910*/  FMUL.FTZ R26, R26, UR16 ;  /* 0x000000101a1a7c20 */ /* 0x000fe20008410000 */
[----:B------:R-:W-:Y:S01]  /*1920*/  FSEL R47, R73, RZ, P2 ;  /* 0x000000ff492f7208 */ /* 0x000fe20001000000 */
[-C--:B------:R-:W-:Y:S01]  /*1930*/  FFMA.FTZ R0, R0, R82.reuse, R81 ;  /* 0x0000005200007223 */ /* 0x080fe20000010051 */
[----:B------:R-:W-:Y:S01]  /*1940*/  LOP3.LUT P2, RZ, R53, 0xff, RZ, 0xc0, !PT ;  /* 0x000000ff35ff7812 */ /* 0x000fe2000784c0ff */
[----:B------:R-:W-:Y:S01]  /*1950*/  FADD.FTZ R39, R39, -R24 ;  /* 0x8000001827277221 */ /* 0x000fe20000010000 */
[----:B------:R-:W-:Y:S01]  /*1960*/  FSEL R42, R37, RZ, P6 ;  /* 0x000000ff252a7208 */ /* 0x000fe20003000000 */
[----:B------:R-:W-:Y:S01]  /*1970*/  FADD.FTZ R25, R38, -R25 ;  /* 0x8000001926197221 */ /* 0x000fe20000010000 */
[----:B------:R-:W-:Y:S01]  /*1980*/  FSEL R45, R43, RZ, P4 ;  /* 0x000000ff2b2d7208 */ /* 0x000fe20002000000 */
[----:B------:R-:W-:Y:S01]  /*1990*/  FFMA.FTZ R65, R65, R82, R81 ;  /* 0x0000005241417223 */ /* 0x000fe20000010051 */
[----:B------:R-:W-:Y:S01]  /*19a0*/  LOP3.LUT P6, RZ, R80, 0xff, RZ, 0xc0, !PT ;  /* 0x000000ff50ff7812 */ /* 0x000fe200078cc0ff */
[----:B------:R-:W-:Y:S01]  /*19b0*/  FADD.FTZ R41, R41, -R0 ;  /* 0x8000000029297221 */ /* 0x000fe20000010000 */
[----:B------:R-:W-:Y:S01]  /*19c0*/  LOP3.LUT P4, RZ, R52, 0xff, RZ, 0xc0, !PT ;  /* 0x000000ff34ff7812 */ /* 0x000fe2000788c0ff */
[C---:B------:R-:W-:Y:S01]  /*19d0*/  FMUL.FTZ R0, R72.reuse, R39 ;  /* 0x0000002748007220 */ /* 0x040fe20000410000 */
[----:B------:R-:W-:Y:S01]  /*19e0*/  FSEL R36, R73, RZ, P2 ;  /* 0x000000ff49247208 */ /* 0x000fe20001000000 */
        /* <DEDUP_REMOVED lines=8> */
[----:B------:R-:W-:Y:S01]  /*1a70*/  FMUL.FTZ R24, R24, UR16 ;  /* 0x0000001018187c20 */ /* 0x000fe20008410000 */
[----:B------:R-:W-:Y:S01]  /*1a80*/  LOP3.LUT P2, RZ, R51, 0xff, RZ, 0xc0, !PT ;  /* 0x000000ff33ff7812 */ /* 0x000fe2000784c0ff */
[----:B------:R-:W-:Y:S01]  /*1a90*/  FMUL.FTZ R65, R72, R65 ;  /* 0x0000004148417220 */ /* 0x000fe20000410000 */
[----:B------:R-:W-:-:S02]  /*1aa0*/  LOP3.LUT P6, RZ, R76, 0xff, RZ, 0xc0, !PT ;  /* 0x000000ff4cff7812 */ /* 0x000fc400078cc0ff */
[----:B------:R-:W-:Y:S01]  /*1ab0*/  FSEL R25, R43, RZ, P2 ;  /* 0x000000ff2b197208 */ /* 0x000fe20001000000 */
[----:B------:R-:W-:Y:S01]  /*1ac0*/  FMUL.FTZ R65, R65, UR16 ;  /* 0x0000001041417c20 */ /* 0x000fe20008410000 */
[----:B------:R-:W-:Y:S02]  /*1ad0*/  LOP3.LUT P2, RZ, R15, 0xff, RZ, 0xc0, !PT ;  /* 0x000000ff0fff7812 */ /* 0x000fe4000784c0ff */
[----:B------:R-:W-:Y:S02]  /*1ae0*/  LOP3.LUT P4, RZ, R77, 0xff, RZ, 0xc0, !PT ;  /* 0x000000ff4dff7812 */ /* 0x000fe4000788c0ff */
[----:B------:R-:W-:Y:S01]  /*1af0*/  F2FP.F16.F32.PACK_AB R27, R36, R27 ;  /* 0x0000001b241b723e */ /* 0x000fe200000000ff */
[----:B------:R-:W-:Y:S01]  /*1b00*/  FMUL.FTZ R36, R41, UR16 ;  /* 0x0000001029247c20 */ /* 0x000fe20008410000 */
[----:B------:R-:W-:Y:S02]  /*1b10*/  F2FP.F16.F32.PACK_AB R26, R25, R26 ;  /* 0x0000001a191a723e */ /* 0x000fe400000000ff */
        /* <DEDUP_REMOVED lines=17> */
[----:B------:R-:W-:Y:S02]  /*1c30*/  F2FP.F16.F32.PACK_AB R24, R41, R24 ;  /* 0x000000182918723e */ /* 0x000fe400000000ff */
[----:B------:R-:W-:Y:S01]  /*1c40*/  F2FP.F16.F32.PACK_AB R36, R43, R36 ;  /* 0x000000242b24723e */ /* 0x000fe200000000ff */
[----:B------:R-:W-:Y:S06]  /*1c50*/  BRA `(.L_x_1816) ;  /* 0x0000000c00807947 */ /* 0x000fec0003800000 */
.L_x_1818:
        /* <DEDUP_REMOVED lines=10> */
[-C--:B------:R-:W-:Y:S01]  /*1d00*/  FFMA.FTZ R27, R44, R82.reuse, R81 ;  /* 0x000000522c1b7223 */ /* 0x080fe20000010051 */
[----:B------:R-:W-:Y:S01]  /*1d10*/  ISETP.GE.U32.AND.EX P2, PT, R87, 0x1000000, PT, P2 ;  /* 0x010000005700780c */ /* 0x000fe20003f46120 */
[----:B------:R-:W-:Y:S01]  /*1d20*/  FMUL.FTZ R29, R30, UR16 ;  /* 0x000000101e1d7c20 */ /* 0x000fe20008410000 */
[----:B------:R-:W-:Y:S01]  /*1d30*/  FMUL.FTZ R32, R31, UR16 ;  /* 0x000000101f207c20 */ /* 0x000fe20008410000 */
[----:B------:R-:W-:Y:S01]  /*1d40*/  FMUL.FTZ R28, R72, R37 ;  /* 0x00000025481c7220 */ /* 0x000fe20000410000 */
[----:B------:R-:W-:Y:S01]  /*1d50*/  FADD.FTZ R27, R36, -R27 ;  /* 0x8000001b241b7221 */ /* 0x000fe20000010000 */
[-CC-:B------:R-:W-:Y:S01]  /*1d60*/  FFMA.FTZ R24, R47, R82.reuse, R81.reuse ;  /* 0x000000522f187223 */ /* 0x180fe20000010051 */
[----:B------:R-:W-:Y:S01]  /*1d70*/  FSEL R42, R29, RZ, P6 ;  /* 0x000000ff1d2a7208 */ /* 0x000fe20003000000 */
[----:B------:R-:W-:Y:S01]  /*1d80*/  FMUL.FTZ R26, R28, UR16 ;  /* 0x000000101c1a7c20 */ /* 0x000fe20008410000 */
[----:B------:R-:W-:Y:S01]  /*1d90*/  LOP3.LUT P6, RZ, R52, 0xff, RZ, 0xc0, !PT ;  /* 0x000000ff34ff7812 */ /* 0x000fe200078cc0ff */
[-CC-:B------:R-:W-:Y:S01]  /*1da0*/  FFMA.FTZ R25, R46, R82.reuse, R81.reuse ;  /* 0x000000522e197223 */ /* 0x180fe20000010051 */
[----:B------:R-:W-:Y:S01]  /*1db0*/  FSEL R45, R32, RZ, P2 ;  /* 0x000000ff202d7208 */ /* 0x000fe20001000000 */
[----:B------:R-:W-:Y:S01]  /*1dc0*/  FADD.FTZ R39, R39, -R24 ;  /* 0x8000001827277221 */ /* 0x000fe20000010000 */
[----:B------:R-:W-:Y:S01]  /*1dd0*/  FSEL R43, R29, RZ, P6 ;  /* 0x000000ff1d2b7208 */ /* 0x000fe20003000000 */
[----:B------:R-:W-:Y:S01]  /*1de0*/  FMUL.FTZ R29, R72, R27 ;  /* 0x0000001b481d7220 */ /* 0x000fe20000410000 */
[----:B------:R-:W-:Y:S01]  /*1df0*/  LOP3.LUT P6, RZ, R53, 0xff, RZ, 0xc0, !PT ;  /* 0x000000ff35ff7812 */ /* 0x000fe200078cc0ff */
[-C--:B------:R-:W-:Y:S01]  /*1e00*/  FFMA.FTZ R65, R65, R82.reuse, R81 ;  /* 0x0000005241417223 */ /* 0x080fe20000010051 */
[----:B------:R-:W-:Y:S01]  /*1e10*/  LOP3.LUT P2, RZ, R78, 0xff, RZ, 0xc0, !PT ;  /* 0x000000ff4eff7812 */ /* 0x000fe2000784c0ff */
[----:B------:R-:W-:Y:S01]  /*1e20*/  FMUL.FTZ R27, R29, UR16 ;  /* 0x000000101d1b7c20 */ /* 0x000fe20008410000 */
[----:B------:R-:W-:Y:S01]  /*1e30*/  FSEL R44, R32, RZ, P6 ;  /* 0x000000ff202c7208 */ /* 0x000fe20003000000 */
[----:B------:R-:W-:Y:S01]  /*1e40*/  FADD.FTZ R25, R38, -R25 ;  /* 0x8000001926197221 */ /* 0x000fe20000010000 */
[----:B------:R-:W-:Y:S01]  /*1e50*/  LOP3.LUT P6, RZ, R49, 0xff, RZ, 0xc0, !PT ;  /* 0x000000ff31ff7812 */ /* 0x000fe200078cc0ff */
[----:B------:R-:W-:Y:S01]  /*1e60*/  FFMA.FTZ R0, R0, R82, R81 ;  /* 0x0000005200007223 */ /* 0x000fe20000010051 */
[----:B------:R-:W-:Y:S01]  /*1e70*/  FSEL R36, R26, RZ, P2 ;  /* 0x000000ff1a247208 */ /* 0x000fe20001000000 */
[----:B------:R-:W-:Y:S01]  /*1e80*/  FMUL.FTZ R34, R72, R39 ;  /* 0x0000002748227220 */ /* 0x000fe20000410000 */
[----:B------:R-:W-:Y:S01]  /*1e90*/  FSEL R26, R26, RZ, P6 ;  /* 0x000000ff1a1a7208 */ /* 0x000fe20003000000 */
[----:B------:R-:W-:Y:S01]  /*1ea0*/  FADD.FTZ R65, R40, -R65 ;  /* 0x8000004128417221 */ /* 0x000fe20000010000 */
        /* <DEDUP_REMOVED lines=37> */
.L_x_1817:
        /* <DEDUP_REMOVED lines=11> */
[C---:B-----5:R-:W-:Y:S01]  /*21b0*/  FFMA.FTZ R36, R72.reuse, R36, R17 ;  /* 0x0000002448247223 */ /* 0x060fe20000010011 */
[----:B------:R-:W-:Y:S01]  /*21c0*/  FFMA.FTZ R27, R72, R42, R19 ;  /* 0x0000002a481b7223 */ /* 0x000fe20000010013 */
[----:B------:R-:W-:Y:S01]  /*21d0*/  ISETP.GE.U32.AND P2, PT, R86, RZ, PT ;  /* 0x000000ff5600720c */ /* 0x000fe20003f46070 */
[----:B------:R-:W-:Y:S01]  /*21e0*/  FFMA.FTZ R26, R72, R43, R18 ;  /* 0x0000002b481a7223 */ /* 0x000fe20000010012 */
[----:B------:R-:W-:Y:S01]  /*21f0*/  FMUL.FTZ R43, R36, UR16 ;  /* 0x00000010242b7c20 */ /* 0x000fe20008410000 */
[----:B------:R-:W-:Y:S01]  /*2200*/  FFMA.FTZ R37, R72, R37, R16 ;  /* 0x0000002548257223 */ /* 0x000fe20000010010 */
[----:B------:R-:W-:Y:S01]  /*2210*/  FMUL.FTZ R36, R27, UR16 ;  /* 0x000000101b247c20 */ /* 0x000fe20008410000 */
[----:B------:R-:W-:Y:S01]  /*2220*/  ISETP.GE.U32.AND.EX P2, PT, R87, 0x1000000, PT, P2 ;  /* 0x010000005700780c */ /* 0x000fe20003f46120 */
[-CC-:B------:R-:W-:Y:S01]  /*2230*/  FFMA.FTZ R24, R47, R82.reuse, R81.reuse ;  /* 0x000000522f187223 */ /* 0x180fe20000010051 */
        /* <DEDUP_REMOVED lines=16> */
[----:B------:R-:W-:Y:S01]  /*2340*/  FFMA.FTZ R0, R72, R39, R22 ;  /* 0x0000002748007223 */ /* 0x000fe20000010016 */
[----:B------:R-:W-:Y:S01]  /*2350*/  FSEL R36, R36, RZ, P2 ;  /* 0x000000ff24247208 */ /* 0x000fe20001000000 */
[----:B------:R-:W-:Y:S01]  /*2360*/  FFMA.FTZ R38, R72, R38, R23 ;  /* 0x0000002648267223 */ /* 0x000fe20000010017 */
[----:B------:R-:W-:Y:S01]  /*2370*/  LOP3.LUT P2, RZ, R49, 0xff, RZ, 0xc0, !PT ;  /* 0x000000ff31ff7812 */ /* 0x000fe2000784c0ff */
[----:B------:R-:W-:Y:S01]  /*2380*/  FADD.FTZ R65, R40, -R65 ;  /* 0x8000004128417221 */ /* 0x000fe20000010000 */
[----:B------:R-:W-:Y:S01]  /*2390*/  FSEL R44, R26, RZ, P6 ;  /* 0x000000ff1a2c7208 */ /* 0x000fe20003000000 */
[----:B------:R-:W-:Y:S01]  /*23a0*/  FMUL.FTZ R0, R0, UR16 ;  /* 0x0000001000007c20 */ /* 0x000fe20008410000 */
[----:B------:R-:W-:Y:S01]  /*23b0*/  FSEL R27, R26, RZ, P4 ;  /* 0x000000ff1a1b7208 */ /* 0x000fe20002000000 */
[----:B------:R-:W-:Y:S01]  /*23c0*/  FFMA.FTZ R41, R72, R41, R20 ;  /* 0x0000002948297223 */ /* 0x000fe20000010014 */
[----:B------:R-:W-:Y:S01]  /*23d0*/  FSEL R26, R37, RZ, P2 ;  /* 0x000000ff251a7208 */ /* 0x000fe20001000000 */
[----:B------:R-:W-:Y:S01]  /*23e0*/  FMUL.FTZ R24, R38, UR16 ;  /* 0x0000001026187c20 */ /* 0x000fe20008410000 */
[----:B------:R-:W-:Y:S01]  /*23f0*/  LOP3.LUT P2, RZ, R51, 0xff, RZ, 0xc0, !PT ;  /* 0x000000ff33ff7812 */ /* 0x000fe2000784c0ff */
[----:B------:R-:W-:Y:S01]  /*2400*/  FFMA.FTZ R65, R72, R65, R21 ;  /* 0x0000004148417223 */ /* 0x000fe20000010015 */
        /* <DEDUP_REMOVED lines=28> */
.L_x_1819:
        /* <DEDUP_REMOVED lines=10> */
[-C--:B------:R-:W-:Y:S01]  /*2670*/  FFMA.FTZ R27, R44, R82.reuse, R81 ;  /* 0x000000522c1b7223 */ /* 0x080fe20000010051 */
        /* <DEDUP_REMOVED lines=9> */
[-C--:B------:R-:W-:Y:S01]  /*2710*/  FFMA.FTZ R25, R46, R82.reuse, R81 ;  /* 0x000000522e197223 */ /* 0x080fe20000010051 */
[----:B------:R-:W-:Y:S01]  /*2720*/  FSEL R45, R32, RZ, P2 ;  /* 0x000000ff202d7208 */ /* 0x000fe20001000000 */
[----:B------:R-:W-:Y:S01]  /*2730*/  FADD.FTZ R39, R39, -R24 ;  /* 0x8000001827277221 */ /* 0x000fe20000010000 */
[----:B------:R-:W-:Y:S01]  /*2740*/  FSEL R43, R29, RZ, P6 ;  /* 0x000000ff1d2b7208 */ /* 0x000fe20003000000 */
[----:B------:R-:W-:Y:S01]  /*2750*/  FFMA.FTZ R29, R72, R27, R17 ;  /* 0x0000001b481d7223 */ /* 0x000fe20000010011 */
        /* <DEDUP_REMOVED lines=9> */
[----:B------:R-:W-:Y:S01]  /*27f0*/  FFMA.FTZ R34, R72, R39, R22 ;  /* 0x0000002748227223 */ /* 0x000fe20000010016 */
[----:B------:R-:W-:Y:S01]  /*2800*/  FSEL R26, R26, RZ, P6 ;  /* 0x000000ff1a1a7208 */ /* 0x000fe20003000000 */
[----:B------:R-:W-:Y:S01]  /*2810*/  FADD.FTZ R65, R40, -R65 ;  /* 0x8000004128417221 */ /* 0x000fe20000010000 */
        /* <DEDUP_REMOVED lines=35> */
[----:B------:R-:W-:-:S07]  /*2a50*/  F2FP.F16.F32.PACK_AB R36, R41, R36 ;  /* 0x000000242924723e */ /* 0x000fce00000000ff */
.L_x_1816:
        /* <DEDUP_REMOVED lines=17> */
.L_x_1811:
        /* <DEDUP_REMOVED lines=10> */
.L_x_1810:
[----:B------:R-:W-:Y:S05]  /*2c10*/  BSYNC B0 ;  /* 0x0000000000007941 */ /* 0x000fea0003800000 */
.L_x_1809:
[----:B------:R-:W1:Y:S01]  /*2c20*/  S2R R3, SR_CgaCtaId ;  /* 0x0000000000037919 */ /* 0x000e620000008800 */
[----:B------:R-:W-:Y:S01]  /*2c30*/  MOV R0, 0x400 ;  /* 0x0000040000007802 */ /* 0x000fe20000000f00 */
[----:B------:R-:W-:Y:S05]  /*2c40*/  WARPSYNC.ALL ;  /* 0x0000000000007948 */ /* 0x000fea0003800000 */
[----:B0-----:R-:W0:Y:S01]  /*2c50*/  S2R R29, SR_TID.X ;  /* 0x00000000001d7919 */ /* 0x001e220000002100 */
[----:B------:R-:W2:Y:S01]  /*2c60*/  LDC R27, c[0x0][0x388] ;  /* 0x0000e200ff1b7b82 */ /* 0x000ea20000000800 */
[----:B------:R-:W3:Y:S01]  /*2c70*/  LDCU.128 UR20, c[0x0][0x440] ;  /* 0x00008800ff1477ac */ /* 0x000ee20008000c00 */
[----:B-1----:R-:W-:-:S04]  /*2c80*/  LEA R0, R3, R0, 0x18 ;  /* 0x0000000003007211 */ /* 0x002fc800078ec0ff */
[CC--:B0-----:R-:W-:Y:S02]  /*2c90*/  LEA R2, R29.reuse, R0.reuse, 0x5 ;  /* 0x000000001d027211 */ /* 0x0c1fe400078e28ff */
        /* <DEDUP_REMOVED lines=54> */
.L_x_1812:
[----:B------:R-:W-:Y:S01]  /*3000*/  HFMA2 R89, -RZ, RZ, 0, 5.9604644775390625e-08 ;  /* 0x00000001ff597431 */ /* 0x000fe200000001ff */
[----:B------:R-:W-:Y:S01]  /*3010*/  BSSY B2, `(.L_x_1821) ;  /* 0x0000006000027945 */ /* 0x000fe20003800000 */
[----:B------:R-:W-:Y:S02]  /*3020*/  MOV R88, 0x1f ;  /* 0x0000001f00587802 */ /* 0x000fe40000000f00 */
[----:B------:R-:W-:-:S07]  /*3030*/  MOV R85, 0xffffffff ;  /* 0xffffffff00557802 */ /* 0x000fce0000000f00 */
[----:B-----5:R-:W-:Y:S05]  /*3040*/  WARPSYNC.COLLECTIVE R85, `(.L_x_1822) ;  /* 0x0000000055087348 */ /* 0x020fea0003c00000 */
[----:B------:R0:W1:Y:S02]  /*3050*/  SHFL.BFLY P4, R83, R90, R89, R88 ;  /* 0x0c0000595a537389 */ /* 0x0000640000080058 */
[----:B01---5:R-:W-:Y:S05]  /*3060*/  ENDCOLLECTIVE ;  /* 0x000000000000791b */ /* 0x023fea0003800000 */
.L_x_1822:
[----:B------:R-:W-:Y:S05]  /*3070*/  BSYNC B2 ;  /* 0x0000000000027941 */ /* 0x000fea0003800000 */
.L_x_1821:
        /* <DEDUP_REMOVED lines=8> */
.L_x_1823:
[----:B------:R-:W-:Y:S01]  /*3100*/  MOV R90, R84 ;  /* 0x00000054005a7202 */ /* 0x000fe20000000f00 */
[----:B------:R-:W-:Y:S01]  /*3110*/  HFMA2 R89, -RZ, RZ, 0, 1.1920928955078125e-07 ;  /* 0x00000002ff597431 */ /* 0x000fe200000001ff */
[----:B------:R-:W-:-:S07]  /*3120*/  MOV R82, R83 ;  /* 0x0000005300527202 */ /* 0x000fce0000000f00 */
[----:B------:R-:W-:Y:S05]  /*3130*/  WARPSYNC.COLLECTIVE R85, `(.L_x_1824) ;  /* 0x0000000055087348 */ /* 0x000fea0003c00000 */
[----:B------:R0:W1:Y:S02]  /*3140*/  SHFL.BFLY P4, R83, R90, R89, R88 ;  /* 0x0c0000595a537389 */ /* 0x0000640000080058 */
[----:B01----:R-:W-:Y:S05]  /*3150*/  ENDCOLLECTIVE ;  /* 0x000000000000791b */ /* 0x003fea0003800000 */
.L_x_1824:
[----:B------:R-:W-:-:S05]  /*3160*/  FADD.FTZ R91, R81, R82 ;  /* 0x00000052515b7221 */ /* 0x000fca0000010000 */
[----:B------:R-:W-:Y:S01]  /*3170*/  MOV R90, R91 ;  /* 0x0000005b005a7202 */ /* 0x000fe20000000f00 */
[----:B------:R-:W-:-:S07]  /*3180*/  FADD.FTZ R92, R84, R83 ;  /* 0x00000053545c7221 */ /* 0x000fce0000010000 */
[----:B------:R-:W-:Y:S05]  /*3190*/  WARPSYNC.COLLECTIVE R85, `(.L_x_1825) ;  /* 0x0000000055087348 */ /* 0x000fea0003c00000 */
[----:B------:R0:W1:Y:S02]  /*31a0*/  SHFL.BFLY P4, R83, R90, R89, R88 ;  /* 0x0c0000595a537389 */ /* 0x0000640000080058 */
[----:B01----:R-:W-:Y:S05]  /*31b0*/  ENDCOLLECTIVE ;  /* 0x000000000000791b */ /* 0x003fea0003800000 */
.L_x_1825:
[----:B------:R-:W-:Y:S01]  /*31c0*/  MOV R90, R92 ;  /* 0x0000005c005a7202 */ /* 0x000fe20000000f00 */
[----:B------:R-:W-:Y:S01]  /*31d0*/  HFMA2 R89, -RZ, RZ, 0, 2.384185791015625e-07 ;  /* 0x00000004ff597431 */ /* 0x000fe200000001ff */
[----:B------:R-:W-:-:S07]  /*31e0*/  MOV R82, R83 ;  /* 0x0000005300527202 */ /* 0x000fce0000000f00 */
[----:B------:R-:W-:Y:S05]  /*31f0*/  WARPSYNC.COLLECTIVE R85, `(.L_x_1826) ;  /* 0x0000000055087348 */ /* 0x000fea0003c00000 */
[----:B------:R0:W1:Y:S02]  /*3200*/  SHFL.BFLY P4, R83, R90, R89, R88 ;  /* 0x0c0000595a537389 */ /* 0x0000640000080058 */
[----:B01----:R-:W-:Y:S05]  /*3210*/  ENDCOLLECTIVE ;  /* 0x000000000000791b */ /* 0x003fea0003800000 */
.L_x_1826:
[----:B------:R-:W-:-:S05]  /*3220*/  FADD.FTZ R93, R91, R82 ;  /* 0x000000525b5d7221 */ /* 0x000fca0000010000 */
[----:B------:R-:W-:Y:S01]  /*3230*/  MOV R90, R93 ;  /* 0x0000005d005a7202 */ /* 0x000fe20000000f00 */
[----:B------:R-:W-:-:S07]  /*3240*/  FADD.FTZ R92, R92, R83 ;  /* 0x000000535c5c7221 */ /* 0x000fce0000010000 */
[----:B------:R-:W-:Y:S05]  /*3250*/  WARPSYNC.COLLECTIVE R85, `(.L_x_1827) ;  /* 0x0000000055087348 */ /* 0x000fea0003c00000 */
[----:B------:R0:W1:Y:S02]  /*3260*/  SHFL.BFLY P4, R83, R90, R89, R88 ;  /* 0x0c0000595a537389 */ /* 0x0000640000080058 */
[----:B01----:R-:W-:Y:S05]  /*3270*/  ENDCOLLECTIVE ;  /* 0x000000000000791b */ /* 0x003fea0003800000 */
.L_x_1827:
[----:B------:R-:W-:Y:S01]  /*3280*/  MOV R90, R92 ;  /* 0x0000005c005a7202 */ /* 0x000fe20000000f00 */
[----:B------:R-:W-:Y:S01]  /*3290*/  HFMA2 R89, -RZ, RZ, 0, 4.76837158203125e-07 ;  /* 0x00000008ff597431 */ /* 0x000fe200000001ff */
[----:B------:R-:W-:-:S07]  /*32a0*/  MOV R82, R83 ;  /* 0x0000005300527202 */ /* 0x000fce0000000f00 */
[----:B------:R-:W-:Y:S05]  /*32b0*/  WARPSYNC.COLLECTIVE R85, `(.L_x_1828) ;  /* 0x0000000055087348 */ /* 0x000fea0003c00000 */
[----:B------:R0:W1:Y:S02]  /*32c0*/  SHFL.BFLY P4, R83, R90, R89, R88 ;  /* 0x0c0000595a537389 */ /* 0x0000640000080058 */
[----:B01----:R-:W-:Y:S05]  /*32d0*/  ENDCOLLECTIVE ;  /* 0x000000000000791b */ /* 0x003fea0003800000 */
.L_x_1828:
[----:B------:R-:W-:-:S05]  /*32e0*/  FADD.FTZ R82, R93, R82 ;  /* 0x000000525d527221 */ /* 0x000fca0000010000 */
[----:B------:R-:W-:Y:S01]  /*32f0*/  MOV R90, R82 ;  /* 0x00000052005a7202 */ /* 0x000fe20000000f00 */
[----:B------:R-:W-:-:S07]  /*3300*/  FADD.FTZ R81, R92, R83 ;  /* 0x000000535c517221 */ /* 0x000fce0000010000 */
[----:B------:R-:W-:Y:S05]  /*3310*/  WARPSYNC.COLLECTIVE R85, `(.L_x_1829) ;  /* 0x0000000055087348 */ /* 0x000fea0003c00000 */
[----:B------:R0:W1:Y:S02]  /*3320*/  SHFL.BFLY P4, R83, R90, R89, R88 ;  /* 0x0c0000595a537389 */ /* 0x0000640000080058 */
[----:B01----:R-:W-:Y:S05]  /*3330*/  ENDCOLLECTIVE ;  /* 0x000000000000791b */ /* 0x003fea0003800000 */
.L_x_1829:
[----:B------:R-:W-:Y:S01]  /*3340*/  MOV R90, R81 ;  /* 0x00000051005a7202 */ /* 0x000fe20000000f00 */
[----:B------:R-:W-:Y:S01]  /*3350*/  HFMA2 R89, -RZ, RZ, 0, 9.5367431640625e-07 ;  /* 0x00000010ff597431 */ /* 0x000fe200000001ff */
[----:B------:R-:W-:-:S07]  /*3360*/  MOV R91, R83 ;  /* 0x00000053005b7202 */ /* 0x000fce0000000f00 */
[----:B------:R-:W-:Y:S05]  /*3370*/  WARPSYNC.COLLECTIVE R85, `(.L_x_1830) ;  /* 0x0000000055087348 */ /* 0x000fea0003c00000 */
[----:B------:R0:W1:Y:S02]  /*3380*/  SHFL.BFLY P4, R83, R90, R89, R88 ;  /* 0x0c0000595a537389 */ /* 0x0000640000080058 */
[----:B01----:R-:W-:Y:S05]  /*3390*/  ENDCOLLECTIVE ;  /* 0x000000000000791b */ /* 0x003fea0003800000 */
.L_x_1830:
[----:B------:R-:W-:-:S05]  /*33a0*/  FADD.FTZ R82, R82, R91 ;  /* 0x0000005b52527221 */ /* 0x000fca0000010000 */
[----:B------:R-:W-:Y:S02]  /*33b0*/  MOV R90, R82 ;  /* 0x00000052005a7202 */ /* 0x000fe40000000f00 */
[----:B------:R-:W-:-:S07]  /*33c0*/  MOV R84, R83 ;  /* 0x0000005300547202 */ /* 0x000fce0000000f00 */
[----:B------:R-:W-:Y:S05]  /*33d0*/  WARPSYNC.COLLECTIVE R85, `(.L_x_1831) ;  /* 0x0000000055087348 */ /* 0x000fea0003c00000 */
[----:B------:R0:W1:Y:S02]  /*33e0*/  SHFL.BFLY P4, R83, R90, R89, R88 ;  /* 0x0c0000595a537389 */ /* 0x0000640000080058 */
[----:B01----:R-:W-:Y:S05]  /*33f0*/  ENDCOLLECTIVE ;  /* 0x000000000000791b */ /* 0x003fea0003800000 */
.L_x_1831:
[----:B------:R-:W-:Y:S05]  /*3400*/  BRA `(.L_x_1832) ;  /* 0xffffffd400f47947 */ /* 0x000fea000383ffff */
.L_x_1833:
        /* <DEDUP_REMOVED lines=15> */
.L_x_2883:


//--------------------- .text._ZN10layer_norm31ln_parallel_residual_bwd_kernelINS_13Kernel_traitsIf6__halffS2_fjLj256ELj1ELj4ELj1ELj16ENS_18Kernel_traits_baseILj256EfS2_fS2_fjLj128EEEEELb0ELb0ELb0EEEvNS_9BwdParamsE --------------------------
	.section	.text._ZN10layer_norm31ln_parallel_residual_bwd_kernelINS_13Kernel_traitsIf6__halffS2_fjLj256ELj1ELj4ELj1ELj16ENS_18Kernel_traits_baseILj256EfS2_fS2_fjLj128EEEEELb0ELb0ELb0EEEvNS_9BwdParamsE,"ax",@progbits
	.align	128
        .global         _ZN10layer_norm31ln_parallel_residual_bwd_kernelINS_13Kernel_traitsIf6__halffS2_fjLj256ELj1ELj4ELj1ELj16ENS_18Kernel_traits_baseILj256EfS2_fS2_fjLj128EEEEELb0ELb0ELb0EEEvNS_9BwdParamsE
        .type           _ZN10layer_norm31ln_parallel_residual_bwd_kernelINS_13Kernel_traitsIf6__halffS2_fjLj256ELj1ELj4ELj1ELj16ENS_18Kernel_traits_baseILj256EfS2_fS2_fjLj128EEEEELb0ELb0ELb0EEEvNS_9BwdParamsE,@function
        .size           _ZN10layer_norm31ln_parallel_residual_bwd_kernelINS_13Kernel_traitsIf6__halffS2_fjLj256ELj1ELj4ELj1ELj16ENS_18Kernel_traits_baseILj256EfS2_fS2_fjLj128EEEEELb0ELb0ELb0EEEvNS_9BwdParamsE,(.L_x_2884 - _ZN10layer_norm31ln_parallel_residual_bwd_kernelINS_13Kernel_traitsIf6__halffS2_fjLj256ELj1ELj4ELj1ELj16ENS_18Kernel_traits_baseILj256EfS2_fS2_fjLj128EEEEELb0ELb0ELb0EEEvNS_9BwdParamsE)
        .other          _ZN10layer_norm31ln_parallel_residual_bwd_kernelINS_13Kernel_traitsIf6__halffS2_fjLj256ELj1ELj4ELj1ELj16ENS_18Kernel_traits_baseILj256EfS2_fS2_fjLj128EEEEELb0ELb0ELb0EEEvNS_9BwdParamsE,@"STO_CUDA_ENTRY STV_DEFAULT"
_ZN10layer_norm31ln_parallel_residual_bwd_kernelINS_13Kernel_traitsIf6__halffS2_fjLj256ELj1ELj4ELj1ELj16ENS_18Kernel_traits_baseILj256EfS2_fS2_fjLj128EEEEELb0ELb0ELb0EEEvNS_9BwdParamsE:
.text._ZN10layer_norm31ln_parallel_residual_bwd_kernelINS_13Kernel_traitsIf6__halffS2_fjLj256ELj1ELj4ELj1ELj16ENS_18Kernel_traits_baseILj256EfS2_fS2_fjLj128EEEEELb0ELb0ELb0EEEvNS_9BwdParamsE:
        /* <DEDUP_REMOVED lines=50> */
.L_x_1849:
        /* <DEDUP_REMOVED lines=18> */
[----:B0-----:R-:W-:-:S06]  /*0440*/  IMAD.WIDE.U32 R84, R82, 0x10, R84 ;  /* 0x0000001052547825 */ /* 0x001fcc00078e0054 */
[----:B------:R-:W2:Y:S01]  /*0450*/  LDG.E.128 R84, desc[UR10][R84.64] ;  /* 0x0000000a54547981 */ /* 0x000ea2000c1e1d00 */
[----:B---3--:R-:W-:-:S06]  /*0460*/  IMAD.WIDE.U32 R76, R82, 0x10, R76 ;  /* 0x00000010524c7825 */ /* 0x008fcc00078e004c */
[----:B------:R-:W3:Y:S01]  /*0470*/  LDG.E.128 R76, desc[UR10][R76.64] ;  /* 0x0000000a4c4c7981 */ /* 0x000ee2000c1e1d00 */
[----:B----4-:R-:W-:-:S05]  /*0480*/  IMAD.WIDE.U32 R94, R82, 0x20, R94 ;  /* 0x00000020525e7825 */ /* 0x010fca00078e005e */
[----:B------:R-:W4:Y:S04]  /*0490*/  LDG.E.128 R88, desc[UR10][R94.64] ;  /* 0x0000000a5e587981 */ /* 0x000f28000c1e1d00 */
        /* <DEDUP_REMOVED lines=8> */
[----:B--2---:R-:W-:Y:S01]  /*0520*/  FSEL R98, R98, RZ, !P0 ;  /* 0x000000ff62627208 */ /* 0x004fe20004000000 */
[--C-:B0-----:R-:W-:Y:S02]  /*0530*/  HADD2.F32 R93, -RZ, R87.reuse.H0_H0 ;  /* 0x20000057ff5d7230 */ /* 0x101fe40000004100 */
[----:B------:R-:W-:Y:S02]  /*0540*/  HADD2.F32 R94, -RZ, R87.H1_H1 ;  /* 0x30000057ff5e7230 */ /* 0x000fe40000004100 */
[--C-:B---3--:R-:W-:Y:S02]  /*0550*/  HADD2.F32 R87, -RZ, R76.reuse.H0_H0 ;  /* 0x2000004cff577230 */ /* 0x108fe40000004100 */
[----:B------:R-:W-:Y:S02]  /*0560*/  HADD2.F32 R99, -RZ, R77.H0_H0 ;  /* 0x2000004dff637230 */ /* 0x000fe40000004100 */
[----:B----4-:R-:W-:Y:S01]  /*0570*/  FADD.FTZ R102, R90, -R98 ;  /* 0x800000625a667221 */ /* 0x010fe20000010000 */
[----:B------:R-:W-:-:S02]  /*0580*/  HADD2.F32 R90, -RZ, R76.H1_H1 ;  /* 0x3000004cff5a7230 */ /* 0x000fc40000004100 */
[--C-:B------:R-:W-:Y:S01]  /*0590*/  FADD.FTZ R104, R91, -R98.reuse ;  /* 0x800000625b687221 */ /* 0x100fe20000010000 */
[--C-:B------:R-:W-:Y:S02]  /*05a0*/  HADD2.F32 R91, -RZ, R84.reuse.H0_H0 ;  /* 0x20000054ff5b7230 */ /* 0x100fe40000004100 */
[--C-:B------:R-:W-:Y:S01]  /*05b0*/  FADD.FTZ R112, R73, -R98.reuse ;  /* 0x8000006249707221 */ /* 0x100fe20000010000 */
[----:B------:R-:W-:Y:S02]  /*05c0*/  HADD2.F32 R84, -RZ, R84.H1_H1 ;  /* 0x30000054ff547230 */ /* 0x000fe40000004100 */
[--C-:B------:R-:W-:Y:S01]  /*05d0*/  FADD.FTZ R110, R72, -R98.reuse ;  /* 0x80000062486e7221 */ /* 0x100fe20000010000 */
[----:B------:R-:W-:Y:S01]  /*05e0*/  FMUL.FTZ R73, R48, R87 ;  /* 0x0000005730497220 */ /* 0x000fe20000410000 */
[----:B------:R-:W-:Y:S01]  /*05f0*/  FADD.FTZ R88, R88, -R98 ;  /* 0x8000006258587221 */ /* 0x000fe20000010000 */
[----:B------:R-:W-:Y:S02]  /*0600*/  HADD2.F32 R108, -RZ, R77.H1_H1 ;  /* 0x3000004dff6c7230 */ /* 0x000fe40000004100 */
[----:B------:R-:W-:Y:S01]  /*0610*/  FMUL.FTZ R72, R49, R90 ;  /* 0x0000005a31487220 */ /* 0x000fe20000410000 */
[----:B------:R-:W-:-:S02]  /*0620*/  HADD2.F32 R101, -RZ, R78.H0_H0 ;  /* 0x2000004eff657230 */ /* 0x000fc40000004100 */
[----:B------:R-:W-:Y:S02]  /*0630*/  HADD2.F32 R114, -RZ, R78.H1_H1 ;  /* 0x3000004eff727230 */ /* 0x000fe40000004100 */
[----:B------:R-:W-:Y:S01]  /*0640*/  FFMA.FTZ R78, R56, R91, R73 ;  /* 0x0000005b384e7223 */ /* 0x000fe20000010049 */
[--C-:B------:R-:W-:Y:S02]  /*0650*/  HADD2.F32 R97, -RZ, R85.reuse.H0_H0 ;  /* 0x20000055ff617230 */ /* 0x100fe40000004100 */
[----:B------:R-:W-:Y:S01]  /*0660*/  FADD.FTZ R100, R89, -R98 ;  /* 0x8000006259647221 */ /* 0x000fe20000010000 */
[----:B------:R-:W-:Y:S02]  /*0670*/  HADD2.F32 R106, -RZ, R85.H1_H1 ;  /* 0x30000055ff6a7230 */ /* 0x000fe40000004100 */
[----:B-----5:R-:W-:Y:S01]  /*0680*/  FMUL.FTZ R3, R83, R88 ;  /* 0x0000005853037220 */ /* 0x020fe20000410000 */
[----:B------:R-:W-:Y:S01]  /*0690*/  FFMA.FTZ R77, R57, R84, R72 ;  /* 0x00000054394d7223 */ /* 0x000fe20000010048 */
[----:B------:R-:W-:Y:S01]  /*06a0*/  FMUL.FTZ R73, R50, R99 ;  /* 0x0000006332497220 */ /* 0x000fe20000410000 */
[----:B------:R-:W-:Y:S01]  /*06b0*/  FMUL.FTZ R72, R51, R108 ;  /* 0x0000006c33487220 */ /* 0x000fe20000410000 */
[----:B------:R-:W-:-:S02]  /*06c0*/  HADD2.F32 R89, -RZ, R86.H0_H0 ;  /* 0x20000056ff597230 */ /* 0x000fc40000004100 */
[----:B------:R-:W-:Y:S01]  /*06d0*/  FMUL.FTZ R76, R83, R100 ;  /* 0x00000064534c7220 */ /* 0x000fe20000410000 */
[----:B------:R-:W-:Y:S02]  /*06e0*/  HADD2.F32 R92, -RZ, R86.H1_H1 ;  /* 0x30000056ff5c7230 */ /* 0x000fe40000004100 */
[----:B------:R-:W-:Y:S01]  /*06f0*/  FFMA.FTZ R86, R58, R97, R73 ;  /* 0x000000613a567223 */ /* 0x000fe20000010049 */
[----:B------:R-:W-:Y:S01]  /*0700*/  FADD.FTZ R32, R32, R87 ;  /* 0x0000005720207221 */ /* 0x000fe20000010000 */
[----:B------:R-:W-:Y:S01]  /*0710*/  FFMA.FTZ R40, R3, R87, R40 ;  /* 0x0000005703287223 */ /* 0x000fe20000010028 */
[----:B------:R-:W-:Y:S01]  /*0720*/  FFMA.FTZ R85, R59, R106, R72 ;  /* 0x0000006a3b557223 */ /* 0x000fe20000010048 */
[----:B------:R-:W-:Y:S01]  /*0730*/  FMUL.FTZ R73, R44, R101 ;  /* 0x000000652c497220 */ /* 0x000fe20000410000 */
[----:B------:R-:W-:Y:S01]  /*0740*/  FMUL.FTZ R87, R83, R110 ;  /* 0x0000006e53577220 */ /* 0x000fe20000410000 */
[----:B------:R-:W-:Y:S01]  /*0750*/  FMUL.FTZ R72, R45, R114 ;  /* 0x000000722d487220 */ /* 0x000fe20000410000 */
[----:B------:R-:W-:Y:S01]  /*0760*/  FADD.FTZ R33, R33, R90 ;  /* 0x0000005a21217221 */ /* 0x000fe20000010000 */
[----:B------:R-:W-:Y:S01]  /*0770*/  FFMA.FTZ R41, R76, R90, R41 ;  /* 0x0000005a4c297223 */ /* 0x000fe20000010029 */
[----:B------:R-:W-:Y:S01]  /*0780*/  FADD.FTZ R24, R24, R89 ;  /* 0x0000005918187221 */ /* 0x000fe20000010000 */
[-C--:B------:R-:W-:Y:S01]  /*0790*/  FFMA.FTZ R90, R52, R89.reuse, R73 ;  /* 0x00000059345a7223 */ /* 0x080fe20000010049 */
[----:B------:R-:W-:Y:S01]  /*07a0*/  FFMA.FTZ R16, R87, R89, R16 ;  /* 0x0000005957107223 */ /* 0x000fe20000010010 */
[----:B------:R-:W-:Y:S01]  /*07b0*/  FFMA.FTZ R89, R53, R92, R72 ;  /* 0x0000005c35597223 */ /* 0x000fe20000010048 */
[----:B------:R-:W-:Y:S01]  /*07c0*/  FADD.FTZ R72, RZ, R78 ;  /* 0x0000004eff487221 */ /* 0x000fe20000010000 */
[----:B------:R-:W-:Y:S01]  /*07d0*/  FFMA.FTZ R73, R3, R78, RZ ;  /* 0x0000004e03497223 */ /* 0x000fe200000100ff */
[--C-:B------:R-:W-:Y:S01]  /*07e0*/  FADD.FTZ R74, R74, -R98.reuse ;  /* 0x800000624a4a7221 */ /* 0x100fe20000010000 */
[----:B------:R-:W-:Y:S01]  /*07f0*/  FADD.FTZ R98, R75, -R98 ;  /* 0x800000624b627221 */ /* 0x000fe20000010000 */
[----:B------:R-:W-:-:S02]  /*0800*/  HADD2.F32 R95, -RZ, R79.H0_H0 ;  /* 0x2000004fff5f7230 */ /* 0x000fc40000004100 */
[----:B------:R-:W-:Y:S01]  /*0810*/  FADD.FTZ R75, R72, R77 ;  /* 0x0000004d484b7221 */ /* 0x000fe20000010000 */
[----:B------:R-:W-:Y:S02]  /*0820*/  HADD2.F32 R96, -RZ, R79.H1_H1 ;  /* 0x3000004fff607230 */ /* 0x000fe40000004100 */
[----:B------:R-:W-:Y:S01]  /*0830*/  FMUL.FTZ R79, R83, R102 ;  /* 0x00000066534f7220 */ /* 0x000fe20000410000 */
[----:B------:R-:W-:Y:S01]  /*0840*/  FFMA.FTZ R72, R76, R77, R73 ;  /* 0x0000004d4c487223 */ /* 0x000fe20000010049 */
[----:B------:R-:W-:Y:S01]  /*0850*/  FADD.FTZ R20, R20, R91 ;  /* 0x0000005b14147221 */ /* 0x000fe20000010000 */
[----:B------:R-:W-:Y:S01]  /*0860*/  FFMA.FTZ R12, R3, R91, R12 ;  /* 0x0000005b030c7223 */ /* 0x000fe2000001000c */
[----:B------:R-:W-:Y:S01]  /*0870*/  FADD.FTZ R21, R21, R84 ;  /* 0x0000005415157221 */ /* 0x000fe20000010000 */
[----:B------:R-:W-:Y:S01]  /*0880*/  FFMA.FTZ R13, R76, R84, R13 ;  /* 0x000000544c0d7223 */ /* 0x000fe2000001000d */
[C---:B------:R-:W-:Y:S01]  /*0890*/  FMUL.FTZ R91, R83.reuse, R74 ;  /* 0x0000004a535b7220 */ /* 0x040fe20000410000 */
        /* <DEDUP_REMOVED lines=13> */
[----:B------:R-:W-:Y:S01]  /*0970*/  FMUL.FTZ R100, R47, R96 ;  /* 0x000000602f647220 */ /* 0x000fe20000410000 */
[----:B------:R-:W-:Y:S01]  /*0980*/  FMUL.FTZ R98, R83, R98 ;  /* 0x0000006253627220 */ /* 0x000fe20000410000 */
[----:B------:R-:W-:Y:S01]  /*0990*/  FFMA.FTZ R92, R54, R93, R97 ;  /* 0x0000005d365c7223 */ /* 0x000fe20000010061 */
[----:B------:R-:W-:Y:S01]  /*09a0*/  FADD.FTZ R75, R74, R89 ;  /* 0x000000594a4b7221 */ /* 0x000fe20000010000 */
[----:B------:R-:W-:Y:S01]  /*09b0*/  FFMA.FTZ R73, R88, R89, R73 ;  /* 0x0000005958497223 */ /* 0x000fe20000010049 */
[----:B------:R-:W-:Y:S01]  /*09c0*/  FADD.FTZ R26, R26, R93 ;  /* 0x0000005d1a1a7221 */ /* 0x000fe20000010000 */
[----:B------:R-:W-:Y:S01]  /*09d0*/  FFMA.FTZ R18, R91, R93, R18 ;  /* 0x0000005d5b127223 */ /* 0x000fe20000010012 */
[----:B------:R-:W-:Y:S01]  /*09e0*/  FADD.FTZ R27, R27, R94 ;  /* 0x0000005e1b1b7221 */ /* 0x000fe20000010000 */
[-C--:B------:R-:W-:Y:S01]  /*09f0*/  FFMA.FTZ R93, R55, R94.reuse, R100 ;  /* 0x0000005e375d7223 */ /* 0x080fe20000010064 */
        /* <DEDUP_REMOVED lines=19> */
.L_x_1837:
[----:B------:R-:W-:Y:S05]  /*0b30*/  BSYNC.RECONVERGENT B1 ;  /* 0x0000000000017941 */ /* 0x000fea0003800200 */
.L_x_1836:
        /* <DEDUP_REMOVED lines=21> */
.L_x_1863:
        /* <DEDUP_REMOVED lines=48> */
.L_x_1843:
        /* <DEDUP_REMOVED lines=33> */
.L_x_1842:
        /* <DEDUP_REMOVED lines=32> */
.L_x_1845:
        /* <DEDUP_REMOVED lines=33> */
.L_x_1841:
        /* <DEDUP_REMOVED lines=37> */
.L_x_1847:
        /* <DEDUP_REMOVED lines=33> */
.L_x_1846:
        /* <DEDUP_REMOVED lines=32> */
.L_x_1848:
        /* <DEDUP_REMOVED lines=32> */
.L_x_1844:
[----:B------:R-:W-:Y:S01]  /*1e10*/  ISETP.NE.U32.AND P0, PT, RZ, UR4, PT ;  /* 0x00000004ff007c0c */ /* 0x000fe2000bf05070 */
[----:B0-----:R-:W0:Y:S01]  /*1e20*/  LDC.64 R96, c[0x0][0x468] ;  /* 0x00011a00ff607b82 */ /* 0x001e220000000a00 */
        /* <DEDUP_REMOVED lines=12> */
.L_x_1840:
[----:B------:R-:W-:Y:S05]  /*1ef0*/  BSYNC.RECONVERGENT B1 ;  /* 0x0000000000017941 */ /* 0x000fea0003800200 */
.L_x_1839:
[----:B-1----:R-:W1:Y:S02]  /*1f00*/  LDC.64 R72, c[0x0][0x380] ;  /* 0x0000e000ff487b82 */ /* 0x002e640000000a00 */
[----:B-1----:R-:W-:-:S04]  /*1f10*/  LEA R81, R72, R81, 0x2 ;  /* 0x0000005148517211 */ /* 0x002fc800078e10ff */
[----:B------:R-:W-:-:S13]  /*1f20*/  ISETP.GE.AND P0, PT, R81, R73, PT ;  /* 0x000000495100720c */ /* 0x000fda0003f06270 */
[----:B------:R-:W-:Y:S05]  /*1f30*/  @!P0 BRA `(.L_x_1849) ;  /* 0xffffffe000f88947 */ /* 0x000fea000383ffff */
.L_x_1835:
[----:B------:R-:W-:Y:S05]  /*1f40*/  BSYNC B0 ;  /* 0x0000000000007941 */ /* 0x000fea0003800000 */
.L_x_1834:
        /* <DEDUP_REMOVED lines=127> */
.L_x_1851:
[----:B------:R-:W-:Y:S05]  /*2740*/  BSYNC.RECONVERGENT B0 ;  /* 0x0000000000007941 */ /* 0x000fea0003800200 */
.L_x_1850:
        /* <DEDUP_REMOVED lines=15> */
.L_x_1838:
        /* <DEDUP_REMOVED lines=8> */
.L_x_1853:
[----:B------:R-:W-:Y:S05]  /*28c0*/  BSYNC B1 ;  /* 0x0000000000017941 */ /* 0x000fea0003800000 */
.L_x_1852:
        /* <DEDUP_REMOVED lines=8> */
.L_x_1854:
[----:B------:R-:W-:-:S05]  /*2950*/  FADD.FTZ R73, R73, R94 ;  /* 0x0000005e49497221 */ /* 0x000fca0000010000 */
[----:B------:R-:W-:Y:S01]  /*2960*/  MOV R102, R73 ;  /* 0x0000004900667202 */ /* 0x000fe20000000f00 */
[----:B------:R-:W-:Y:S01]  /*2970*/  HFMA2 R101, -RZ, RZ, 0, 1.1920928955078125e-07 ;  /* 0x00000002ff657431 */ /* 0x000fe200000001ff */
[----:B------:R-:W-:-:S07]  /*2980*/  MOV R75, R100 ;  /* 0x00000064004b7202 */ /* 0x000fce0000000f00 */
[----:B------:R-:W-:Y:S05]  /*2990*/  WARPSYNC.COLLECTIVE R99, `(.L_x_1855) ;  /* 0x0000000063087348 */ /* 0x000fea0003c00000 */
[----:B------:R0:W1:Y:S02]  /*29a0*/  SHFL.BFLY P0, R100, R102, R101, R104 ;  /* 0x0c00006566647389 */ /* 0x0000640000000068 */
[----:B01----:R-:W-:Y:S05]  /*29b0*/  ENDCOLLECTIVE ;  /* 0x000000000000791b */ /* 0x003fea0003800000 */
.L_x_1855:
[----:B------:R-:W-:-:S05]  /*29c0*/  FADD.FTZ R75, R75, R96 ;  /* 0x000000604b4b7221 */ /* 0x000fca0000010000 */
[----:B------:R-:W-:Y:S02]  /*29d0*/  MOV R102, R75 ;  /* 0x0000004b00667202 */ /* 0x000fe40000000f00 */
[----:B------:R-:W-:-:S07]  /*29e0*/  MOV R72, R100 ;  /* 0x0000006400487202 */ /* 0x000fce0000000f00 */
[----:B------:R-:W-:Y:S05]  /*29f0*/  WARPSYNC.COLLECTIVE R99, `(.L_x_1856) ;  /* 0x0000000063087348 */ /* 0x000fea0003c00000 */
[----:B------:R0:W1:Y:S02]  /*2a00*/  SHFL.BFLY P0, R100, R102, R101, R104 ;  /* 0x0c00006566647389 */ /* 0x0000640000000068 */
[----:B01----:R-:W-:Y:S05]  /*2a10*/  ENDCOLLECTIVE ;  /* 0x000000000000791b */ /* 0x003fea0003800000 */
.L_x_1856:
[----:B------:R-:W-:-:S05]  /*2a20*/  FADD.FTZ R72, R73, R72 ;  /* 0x0000004849487221 */ /* 0x000fca0000010000 */
[----:B------:R-:W-:Y:S01]  /*2a30*/  MOV R102, R72 ;  /* 0x0000004800667202 */ /* 0x000fe20000000f00 */
[----:B------:R-:W-:Y:S01]  /*2a40*/  HFMA2 R101, -RZ, RZ, 0, 2.384185791015625e-07 ;  /* 0x00000004ff657431 */ /* 0x000fe200000001ff */
[----:B------:R-:W-:-:S07]  /*2a50*/  MOV R74, R100 ;  /* 0x00000064004a7202 */ /* 0x000fce0000000f00 */
[----:B------:R-:W-:Y:S05]  /*2a60*/  WARPSYNC.COLLECTIVE R99, `(.L_x_1857) ;  /* 0x0000000063087348 */ /* 0x000fea0003c00000 */
[----:B------:R0:W1:Y:S02]  /*2a70*/  SHFL.BFLY P0, R100, R102, R101, R104 ;  /* 0x0c00006566647389 */ /* 0x0000640000000068 */
[----:B01----:R-:W-:Y:S05]  /*2a80*/  ENDCOLLECTIVE ;  /* 0x000000000000791b */ /* 0x003fea0003800000 */
.L_x_1857:
[----:B------:R-:W-:-:S05]  /*2a90*/  FADD.FTZ R74, R75, R74 ;  /* 0x0000004a4b4a7221 */ /* 0x000fca0000010000 */
[----:B------:R-:W-:Y:S02]  /*2aa0*/  MOV R102, R74 ;  /* 0x0000004a00667202 */ /* 0x000fe40000000f00 */
[----:B------:R-:W-:-:S07]  /*2ab0*/  MOV R95, R100 ;  /* 0x00000064005f7202 */ /* 0x000fce0000000f00 */
[----:B------:R-:W-:Y:S05]  /*2ac0*/  WARPSYNC.COLLECTIVE R99, `(.L_x_1858) ;  /* 0x0000000063087348 */ /* 0x000fea0003c00000 */
[----:B------:R0:W1:Y:S02]  /*2ad0*/  SHFL.BFLY P0, R100, R102, R101, R104 ;  /* 0x0c00006566647389 */ /* 0x0000640000000068 */
[----:B01----:R-:W-:Y:S05]  /*2ae0*/  ENDCOLLECTIVE ;  /* 0x000000000000791b */ /* 0x003fea0003800000 */
.L_x_1858:
[----:B------:R-:W-:-:S05]  /*2af0*/  FADD.FTZ R95, R72, R95 ;  /* 0x0000005f485f7221 */ /* 0x000fca0000010000 */
[----:B------:R-:W-:Y:S01]  /*2b00*/  MOV R102, R95 ;  /* 0x0000005f00667202 */ /* 0x000fe20000000f00 */
[----:B------:R-:W-:Y:S01]  /*2b10*/  HFMA2 R101, -RZ, RZ, 0, 4.76837158203125e-07 ;  /* 0x00000008ff657431 */ /* 0x000fe200000001ff */
[----:B------:R-:W-:-:S07]  /*2b20*/  MOV R97, R100 ;  /* 0x0000006400617202 */ /* 0x000fce0000000f00 */
[----:B------:R-:W-:Y:S05]  /*2b30*/  WARPSYNC.COLLECTIVE R99, `(.L_x_1859) ;  /* 0x0000000063087348 */ /* 0x000fea0003c00000 */
[----:B------:R0:W1:Y:S02]  /*2b40*/  SHFL.BFLY P0, R100, R102, R101, R104 ;  /* 0x0c00006566647389 */ /* 0x0000640000000068 */
[----:B01----:R-:W-:Y:S05]  /*2b50*/  ENDCOLLECTIVE ;  /* 0x000000000000791b */ /* 0x003fea0003800000 */
.L_x_1859:
[----:B------:R-:W-:-:S05]  /*2b60*/  FADD.FTZ R97, R74, R97 ;  /* 0x000000614a617221 */ /* 0x000fca0000010000 */
[----:B------:R-:W-:Y:S02]  /*2b70*/  MOV R102, R97 ;  /* 0x0000006100667202 */ /* 0x000fe40000000f00 */
[----:B------:R-:W-:-:S07]  /*2b80*/  MOV R94, R100 ;  /* 0x00000064005e7202 */ /* 0x000fce0000000f00 */
[----:B------:R-:W-:Y:S05]  /*2b90*/  WARPSYNC.COLLECTIVE R99, `(.L_x_1860) ;  /* 0x0000000063087348 */ /* 0x000fea0003c00000 */
[----:B------:R0:W1:Y:S02]  /*2ba0*/  SHFL.BFLY P0, R100, R102, R101, R104 ;  /* 0x0c00006566647389 */ /* 0x0000640000000068 */
[----:B01----:R-:W-:Y:S05]  /*2bb0*/  ENDCOLLECTIVE ;  /* 0x000000000000791b */ /* 0x003fea0003800000 */
.L_x_1860:
[----:B------:R-:W-:-:S05]  /*2bc0*/  FADD.FTZ R94, R95, R94 ;  /* 0x0000005e5f5e7221 */ /* 0x000fca0000010000 */
[----:B------:R-:W-:Y:S01]  /*2bd0*/  MOV R102, R94 ;  /* 0x0000005e00667202 */ /* 0x000fe20000000f00 */
[----:B------:R-:W-:Y:S01]  /*2be0*/  HFMA2 R101, -RZ, RZ, 0, 9.5367431640625e-07 ;  /* 0x00000010ff657431 */ /* 0x000fe200000001ff */
[----:B------:R-:W-:-:S07]  /*2bf0*/  MOV R96, R100 ;  /* 0x0000006400607202 */ /* 0x000fce0000000f00 */
[----:B------:R-:W-:Y:S05]  /*2c00*/  WARPSYNC.COLLECTIVE R99, `(.L_x_1861) ;  /* 0x0000000063087348 */ /* 0x000fea0003c00000 */
[----:B------:R0:W1:Y:S02]  /*2c10*/  SHFL.BFLY P0, R100, R102, R101, R104 ;  /* 0x0c00006566647389 */ /* 0x0000640000000068 */
[----:B01----:R-:W-:Y:S05]  /*2c20*/  ENDCOLLECTIVE ;  /* 0x000000000000791b */ /* 0x003fea0003800000 */
.L_x_1861:
[----:B------:R-:W-:-:S05]  /*2c30*/  FADD.FTZ R96, R97, R96 ;  /* 0x0000006061607221 */ /* 0x000fca0000010000 */
[----:B------:R-:W-:Y:S02]  /*2c40*/  MOV R102, R96 ;  /* 0x0000006000667202 */ /* 0x000fe40000000f00 */
[----:B------:R-:W-:-:S07]  /*2c50*/  MOV R73, R100 ;  /* 0x0000006400497202 */ /* 0x000fce0000000f00 */
[----:B------:R-:W-:Y:S05]  /*2c60*/  WARPSYNC.COLLECTIVE R99, `(.L_x_1862) ;  /* 0x0000000063087348 */ /* 0x000fea0003c00000 */
[----:B------:R0:W1:Y:S02]  /*2c70*/  SHFL.BFLY P0, R100, R102, R101, R104 ;  /* 0x0c00006566647389 */ /* 0x0000640000000068 */
[----:B01----:R-:W-:Y:S05]  /*2c80*/  ENDCOLLECTIVE ;  /* 0x000000000000791b */ /* 0x003fea0003800000 */
.L_x_1862:
[----:B------:R-:W-:Y:S01]  /*2c90*/  MOV R75, R100 ;  /* 0x00000064004b7202 */ /* 0x000fe20000000f00 */
[----:B------:R-:W-:Y:S06]  /*2ca0*/  BRA `(.L_x_1863) ;  /* 0xffffffdc00f87947 */ /* 0x000fec000383ffff */
.L_x_1864:
        /* <DEDUP_REMOVED lines=13> */
.L_x_2884:


//--------------------- .text._ZN10layer_norm31ln_parallel_residual_bwd_kernelINS_13Kernel_traitsIf6__halffS2_fjLj256ELj1ELj4ELj1ELj16ENS_18Kernel_traits_baseILj256EfS2_fS2_fjLj128EEEEELb0ELb0ELb1EEEvNS_9BwdParamsE --------------------------
	.section	.text._ZN10layer_norm31ln_parallel_residual_bwd_kernelINS_13Kernel_traitsIf6__halffS2_fjLj256ELj1ELj4ELj1ELj16ENS_18Kernel_traits_baseILj256EfS2_fS2_fjLj128EEEEELb0ELb0ELb1EEEvNS_9BwdParamsE,"ax",@progbits
	.align	128
        .global         _ZN10layer_norm31ln_parallel_residual_bwd_kernelINS_13Kernel_traitsIf6__halffS2_fjLj256ELj1ELj4ELj1ELj16ENS_18Kernel_traits_baseILj256EfS2_fS2_fjLj128EEEEELb0ELb0ELb1EEEvNS_9BwdParamsE
        .type           _ZN10layer_norm31ln_parallel_residual_bwd_kernelINS_13Kernel_traitsIf6__halffS2_fjLj256ELj1ELj4ELj1ELj16ENS_18Kernel_traits_baseILj256EfS2_fS2_fjLj128EEEEELb0ELb0ELb1EEEvNS_9BwdParamsE,@function
        .size           _ZN10layer_norm31ln_parallel_residual_bwd_kernelINS_13Kernel_traitsIf6__halffS2_fjLj256ELj1ELj4ELj1ELj16ENS_18Kernel_traits_baseILj256EfS2_fS2_fjLj128EEEEELb0ELb0ELb1EEEvNS_9BwdParamsE,(.L_x_2885 - _ZN10layer_norm31ln_parallel_residual_bwd_kernelINS_13Kernel_traitsIf6__halffS2_fjLj256ELj1ELj4ELj1ELj16ENS_18Kernel_traits_baseILj256EfS2_fS2_fjLj128EEEEELb0ELb0ELb1EEEvNS_9BwdParamsE)
        .other          _ZN10layer_norm31ln_parallel_residual_bwd_kernelINS_13Kernel_traitsIf6__halffS2_fjLj256ELj1ELj4ELj1ELj16ENS_18Kernel_traits_baseILj256EfS2_fS2_fjLj128EEEEELb0ELb0ELb1EEEvNS_9BwdParamsE,@"STO_CUDA_ENTRY STV_DEFAULT"
_ZN10layer_norm31ln_parallel_residual_bwd_kernelINS_13Kernel_traitsIf6__halffS2_fjLj256ELj1ELj4ELj1ELj16ENS_18Kernel_traits_baseILj256EfS2_fS2_fjLj128EEEEELb0ELb0ELb1EEEvNS_9BwdParamsE:
.text._ZN10layer_norm31ln_parallel_residual_bwd_kernelINS_13Kernel_traitsIf6__halffS2_fjLj256ELj1ELj4ELj1ELj16ENS_18Kernel_traits_baseILj256EfS2_fS2_fjLj128EEEEELb0ELb0ELb1EEEvNS_9BwdParamsE:
        /* <DEDUP_REMOVED lines=44> */
[----:B------:R-:W-:Y:S01]  /*02c0*/  ISETP.NE.AND.EX P0, PT, RZ, UR5, PT, P0 ;  /* 0x00000005ff007c0c */ /* 0x000fe2000bf05300 */
[----:B------:R-:W5:Y:S01]  /*02d0*/  LDG.E.128 R16, desc[UR10][R2.64] ;  /* 0x0000000a02107981 */ /* 0x000f62000c1e1d00 */
[----:B------:R-:W-:-:S02]  /*02e0*/  CS2R R68, SRZ ;  /* 0x0000000000447805 */ /* 0x000fc4000001ff00 */
[----:B------:R-:W-:Y:S02]  /*02f0*/  CS2R R66, SRZ ;  /* 0x0000000000427805 */ /* 0x000fe4000001ff00 */
[----:B------:R-:W-:Y:S01]  /*0300*/  CS2R R70, SRZ ;  /* 0x0000000000467805 */ /* 0x000fe2000001ff00 */
[----:B------:R0:W5:Y:S01]  /*0310*/  LDG.E.128 R12, desc[UR10][R2.64+0x10] ;  /* 0x0000100a020c7981 */ /* 0x000162000c1e1d00 */
        /* <DEDUP_REMOVED lines=12> */
[----:B------:R-:W-:-:S07]  /*03e0*/  MOV R83, RZ ;  /* 0x000000ff00537202 */ /* 0x000fce0000000f00 */
.L_x_1877:
        /* <DEDUP_REMOVED lines=9> */
[----:B------:R-:W4:Y:S02]  /*0480*/  LDG.E R92, desc[UR10][R94.64] ;  /* 0x0000000a5e5c7981 */ /* 0x000f24000c1e1900 */
[----:B------:R-:W0:Y:S01]  /*0490*/  LDC.64 R40, c[0x0][0x428] ;  /* 0x00010a00ff287b82 */ /* 0x000e220000000a00 */
[----:B-1----:R-:W-:-:S05]  /*04a0*/  IMAD.WIDE.U32 R90, R80, 0x20, R90 ;  /* 0x00000020505a7825 */ /* 0x002fca00078e005a */
[----:B------:R1:W4:Y:S01]  /*04b0*/  LDG.E.128 R52, desc[UR10][R90.64+0x10] ;  /* 0x0000100a5a347981 */ /* 0x000322000c1e1d00 */
[----:B--2---:R-:W-:-:S06]  /*04c0*/  IMAD.WIDE.U32 R44, R80, 0x10, R42 ;  /* 0x00000010502c7825 */ /* 0x004fcc00078e002a */
[----:B------:R-:W2:Y:S01]  /*04d0*/  LDG.E.128 R44, desc[UR10][R44.64] ;  /* 0x0000000a2c2c7981 */ /* 0x000ea2000c1e1d00 */
[----:B---3--:R-:W-:-:S05]  /*04e0*/  IMAD.WIDE R96, R81, 0x4, R96 ;  /* 0x0000000451607825 */ /* 0x008fca00078e0260 */
        /* <DEDUP_REMOVED lines=15> */
[----:B-----5:R-:W-:Y:S02]  /*05e0*/  FMUL.FTZ R93, R8, R93 ;  /* 0x0000005d085d7220 */ /* 0x020fe40000410000 */
[----:B------:R-:W-:Y:S01]  /*05f0*/  FADD.FTZ R86, R40, R86 ;  /* 0x0000005628567221 */ /* 0x000fe20000010000 */
[-C--:B------:R-:W-:Y:S01]  /*0600*/  FFMA.FTZ R87, R0, R40.reuse, R87 ;  /* 0x0000002800577223 */ /* 0x080fe20000010057 */
[----:B-1----:R-:W-:Y:S01]  /*0610*/  FFMA.FTZ R91, R16, R40, R93 ;  /* 0x00000028105b7223 */ /* 0x002fe2000001005d */
[----:B------:R-:W-:Y:S01]  /*0620*/  FADD.FTZ R40, R41, -R92 ;  /* 0x8000005c29287221 */ /* 0x000fe20000010000 */
[----:B------:R-:W-:-:S02]  /*0630*/  HADD2.F32 R41, -RZ, R44.H1_H1 ;  /* 0x3000002cff297230 */ /* 0x000fc40000004100 */
[----:B------:R-:W-:Y:S02]  /*0640*/  HADD2.F32 R48, -RZ, R48.H1_H1 ;  /* 0x30000030ff307230 */ /* 0x000fe40000004100 */
[----:B------:R-:W-:Y:S01]  /*0650*/  FMUL.FTZ R44, R85, R40 ;  /* 0x00000028552c7220 */ /* 0x000fe20000410000 */
[----:B------:R-:W-:Y:S01]  /*0660*/  FMUL.FTZ R40, R9, R41 ;  /* 0x0000002909287220 */ /* 0x000fe20000410000 */
[----:B------:R-:W-:Y:S01]  /*0670*/  FADD.FTZ R42, R42, -R92 ;  /* 0x8000005c2a2a7221 */ /* 0x000fe20000010000 */
[----:B------:R-:W-:Y:S01]  /*0680*/  FADD.FTZ R84, R48, R84 ;  /* 0x0000005430547221 */ /* 0x000fe20000010000 */
[-C--:B------:R-:W-:Y:S01]  /*0690*/  FFMA.FTZ R83, R44, R48.reuse, R83 ;  /* 0x000000302c537223 */ /* 0x080fe20000010053 */
[----:B------:R-:W-:Y:S01]  /*06a0*/  FFMA.FTZ R40, R17, R48, R40 ;  /* 0x0000003011287223 */ /* 0x000fe20000010028 */
[--C-:B------:R-:W-:Y:S02]  /*06b0*/  HADD2.F32 R48, -RZ, R45.reuse.H0_H0 ;  /* 0x2000002dff307230 */ /* 0x100fe40000004100 */
[----:B------:R-:W-:Y:S01]  /*06c0*/  FMUL.FTZ R93, R85, R42 ;  /* 0x0000002a555d7220 */ /* 0x000fe20000410000 */
[----:B------:R-:W-:-:S02]  /*06d0*/  HADD2.F32 R45, -RZ, R45.H1_H1 ;  /* 0x3000002dff2d7230 */ /* 0x000fc40000004100 */
[----:B------:R-:W-:Y:S01]  /*06e0*/  FADD.FTZ R77, R48, R77 ;  /* 0x0000004d304d7221 */ /* 0x000fe20000010000 */
[-C--:B------:R-:W-:Y:S01]  /*06f0*/  FFMA.FTZ R76, R93, R48.reuse, R76 ;  /* 0x000000305d4c7223 */ /* 0x080fe2000001004c */
[----:B------:R-:W-:Y:S01]  /*0700*/  FMUL.FTZ R95, R10, R48 ;  /* 0x000000300a5f7220 */ /* 0x000fe20000410000 */
[----:B------:R-:W-:Y:S02]  /*0710*/  HADD2.F32 R48, -RZ, R49.H1_H1 ;  /* 0x30000031ff307230 */ /* 0x000fe40000004100 */
[----:B------:R-:W-:Y:S01]  /*0720*/  FMUL.FTZ R90, R11, R45 ;  /* 0x0000002d0b5a7220 */ /* 0x000fe20000410000 */
[--C-:B------:R-:W-:Y:S01]  /*0730*/  FADD.FTZ R42, R43, -R92.reuse ;  /* 0x8000005c2b2a7221 */ /* 0x100fe20000010000 */
[--C-:B------:R-:W-:Y:S01]  /*0740*/  FADD.FTZ R52, R52, -R92.reuse ;  /* 0x8000005c34347221 */ /* 0x100fe20000010000 */
[----:B------:R-:W-:Y:S01]  /*0750*/  FADD.FTZ R94, R54, -R92 ;  /* 0x8000005c365e7221 */ /* 0x000fe20000010000 */
[----:B------:R-:W-:Y:S01]  /*0760*/  FFMA.FTZ R43, R19, R48, R90 ;  /* 0x00000030132b7223 */ /* 0x000fe2000001005a */
[--C-:B------:R-:W-:Y:S01]  /*0770*/  FADD.FTZ R90, R53, -R92.reuse ;  /* 0x8000005c355a7221 */ /* 0x100fe20000010000 */
[----:B------:R-:W-:Y:S01]  /*0780*/  FADD.FTZ R92, R55, -R92 ;  /* 0x8000005c375c7221 */ /* 0x000fe20000010000 */
[----:B------:R-:W-:Y:S01]  /*0790*/  FMUL.FTZ R42, R85, R42 ;  /* 0x0000002a552a7220 */ /* 0x000fe20000410000 */
[----:B------:R-:W-:-:S02]  /*07a0*/  HADD2.F32 R55, -RZ, R46.H0_H0 ;  /* 0x2000002eff377230 */ /* 0x000fc40000004100 */
[----:B------:R-:W-:Y:S01]  /*07b0*/  FADD.FTZ R79, R41, R79 ;  /* 0x0000004f294f7221 */ /* 0x000fe20000010000 */
[----:B------:R-:W-:Y:S01]  /*07c0*/  FFMA.FTZ R78, R44, R41, R78 ;  /* 0x000000292c4e7223 */ /* 0x000fe2000001004e */
[----:B------:R-:W-:Y:S02]  /*07d0*/  HADD2.F32 R41, -RZ, R49.H0_H0 ;  /* 0x20000031ff297230 */ /* 0x000fe40000004100 */
[----:B------:R-:W-:Y:S01]  /*07e0*/  FADD.FTZ R70, R45, R70 ;  /* 0x000000462d467221 */ /* 0x000fe20000010000 */
[----:B------:R-:W-:Y:S02]  /*07f0*/  HADD2.F32 R53, -RZ, R50.H0_H0 ;  /* 0x20000032ff357230 */ /* 0x000fe40000004100 */
[----:B------:R-:W-:Y:S01]  /*0800*/  FFMA.FTZ R71, R42, R45, R71 ;  /* 0x0000002d2a477223 */ /* 0x000fe20000010047 */
[----:B------:R-:W-:Y:S01]  /*0810*/  FMUL.FTZ R49, R85, R52 ;  /* 0x0000003455317220 */ /* 0x000fe20000410000 */
[----:B------:R-:W-:Y:S01]  /*0820*/  FMUL.FTZ R45, R4, R55 ;  /* 0x00000037042d7220 */ /* 0x000fe20000410000 */
[----:B------:R-:W-:-:S02]  /*0830*/  HADD2.F32 R46, -RZ, R46.H1_H1 ;  /* 0x3000002eff2e7230 */ /* 0x000fc40000004100 */
[----:B------:R-:W-:Y:S01]  /*0840*/  FADD.FTZ R72, R48, R72 ;  /* 0x0000004830487221 */ /* 0x000fe20000010000 */
[----:B------:R-:W-:Y:S01]  /*0850*/  FFMA.FTZ R73, R42, R48, R73 ;  /* 0x000000302a497223 */ /* 0x000fe20000010049 */
[-C--:B------:R-:W-:Y:S01]  /*0860*/  FFMA.FTZ R48, R49, R53.reuse, R2 ;  /* 0x0000003531307223 */ /* 0x080fe20000010002 */
[----:B------:R-:W-:Y:S01]  /*0870*/  FFMA.FTZ R45, R12, R53, R45 ;  /* 0x000000350c2d7223 */ /* 0x000fe2000001002d */
[----:B------:R-:W-:Y:S01]  /*0880*/  FADD.FTZ R58, R53, R58 ;  /* 0x0000003a353a7221 */ /* 0x000fe20000010000 */
[----:B------:R-:W-:Y:S02]  /*0890*/  HADD2.F32 R2, -RZ, R50.H1_H1 ;  /* 0x30000032ff027230 */ /* 0x000fe40000004100 */
[----:B------:R-:W-:Y:S01]  /*08a0*/  FFMA.FTZ R62, R49, R55, R62 ;  /* 0x00000037313e7223 */ /* 0x000fe2000001003e */
[----:B------:R-:W-:Y:S01]  /*08b0*/  FADD.FTZ R66, R55, R66 ;  /* 0x0000004237427221 */ /* 0x000fe20000010000 */
[----:B------:R-:W-:Y:S01]  /*08c0*/  FMUL.FTZ R52, R85, R90 ;  /* 0x0000005a55347220 */ /* 0x000fe20000410000 */
[----:B------:R-:W-:Y:S01]  /*08d0*/  FMUL.FTZ R50, R5, R46 ;  /* 0x0000002e05327220 */ /* 0x000fe20000410000 */
[----:B------:R-:W-:Y:S01]  /*08e0*/  FMUL.FTZ R53, R85, R94 ;  /* 0x0000005e55357220 */ /* 0x000fe20000410000 */
[----:B------:R-:W-:-:S02]  /*08f0*/  HADD2.F32 R55, -RZ, R47.H0_H0 ;  /* 0x2000002fff377230 */ /* 0x000fc40000004100 */
[----:B------:R-:W-:Y:S02]  /*0900*/  HADD2.F32 R94, -RZ, R47.H1_H1 ;  /* 0x3000002fff5e7230 */ /* 0x000fe40000004100 */
[----:B------:R-:W-:Y:S01]  /*0910*/  FADD.FTZ R75, R41, R75 ;  /* 0x0000004b294b7221 */ /* 0x000fe20000010000 */
[-C--:B------:R-:W-:Y:S01]  /*0920*/  FFMA.FTZ R74, R93, R41.reuse, R74 ;  /* 0x000000295d4a7223 */ /* 0x080fe2000001004a */
[-C--:B------:R-:W-:Y:S01]  /*0930*/  FFMA.FTZ R50, R13, R2.reuse, R50 ;  /* 0x000000020d327223 */ /* 0x080fe20000010032 */
[----:B------:R-:W-:Y:S01]  /*0940*/  FFMA.FTZ R54, R52, R2, R3 ;  /* 0x0000000234367223 */ /* 0x000fe20000010003 */
[----:B------:R-:W-:Y:S01]  /*0950*/  FADD.FTZ R59, R2, R59 ;  /* 0x0000003b023b7221 */ /* 0x000fe20000010000 */
[----:B------:R-:W-:Y:S01]  /*0960*/  FFMA.FTZ R41, R18, R41, R95 ;  /* 0x0000002912297223 */ /* 0x000fe2000001005f */
[--C-:B------:R-:W-:Y:S02]  /*0970*/  HADD2.F32 R3, -RZ, R51.reuse.H0_H0 ;  /* 0x20000033ff037230 */ /* 0x100fe40000004100 */
[----:B------:R-:W-:Y:S01]  /*0980*/  FMUL.FTZ R90, R85, R92 ;  /* 0x0000005c555a7220 */ /* 0x000fe20000410000 */
[----:B------:R-:W-:-:S02]  /*0990*/  HADD2.F32 R2, -RZ, R51.H1_H1 ;  /* 0x30000033ff027230 */ /* 0x000fc40000004100 */
        /* <DEDUP_REMOVED lines=9> */
[----:B------:R-:W-:Y:S02]  /*0a30*/  FADD.FTZ R61, R2, R61 ;  /* 0x0000003d023d7221 */ /* 0x000fe40000010000 */
[----:B------:R-:W0:Y:S01]  /*0a40*/  @P0 LDC.64 R2, c[0x0][0x438] ;  /* 0x00010e00ff020b82 */ /* 0x000e220000000a00 */
[----:B------:R-:W-:Y:S01]  /*0a50*/  FFMA.FTZ R64, R53, R55, R64 ;  /* 0x0000003735407223 */ /* 0x000fe20000010040 */
[----:B------:R-:W-:Y:S01]  /*0a60*/  FADD.FTZ R68, R55, R68 ;  /* 0x0000004437447221 */ /* 0x000fe20000010000 */
        /* <DEDUP_REMOVED lines=29> */
[----:B-1----:R-:W-:Y:S01]  /*0c40*/  FADD.FTZ R95, R2, R51 ;  /* 0x00000033025f7221 */ /* 0x002fe20000010000 */
[----:B------:R-:W-:-:S03]  /*0c50*/  MOV R2, R48 ;  /* 0x0000003000027202 */ /* 0x000fc60000000f00 */
        /* <DEDUP_REMOVED lines=8> */
[----:B------:R0:W1:Y:S01]  /*0ce0*/  SHFL.BFLY PT, R92, R51, 0x10, 0x1f ;  /* 0x0e001f00335c7f89 */ /* 0x00006200000e0000 */
[----:B------:R-:W-:-:S03]  /*0cf0*/  MOV R3, R54 ;  /* 0x0000003600037202 */ /* 0x000fc60000000f00 */
[----:B------:R0:W2:Y:S04]  /*0d00*/  SHFL.BFLY PT, R94, R55, 0x10, 0x1f ;  /* 0x0e001f00375e7f89 */ /* 0x0000a800000e0000 */
.L_x_1889:
[----:B-1----:R-:W-:Y:S01]  /*0d10*/  FADD.FTZ R92, R51, R92 ;  /* 0x0000005c335c7221 */ /* 0x002fe20000010000 */
[----:B0-2---:R-:W-:-:S03]  /*0d20*/  FADD.FTZ R51, R55, R94 ;  /* 0x0000005e37337221 */ /* 0x005fc60000010000 */
        /* <DEDUP_REMOVED lines=41> */
.L_x_1871:
        /* <DEDUP_REMOVED lines=33> */
.L_x_1870:
        /* <DEDUP_REMOVED lines=32> */
.L_x_1873:
        /* <DEDUP_REMOVED lines=33> */
.L_x_1869:
        /* <DEDUP_REMOVED lines=37> */
.L_x_1875:
        /* <DEDUP_REMOVED lines=33> */
.L_x_1874:
        /* <DEDUP_REMOVED lines=32> */
.L_x_1876:
        /* <DEDUP_REMOVED lines=32> */
.L_x_1872:
        /* <DEDUP_REMOVED lines=19> */
.L_x_1867:
        /* <DEDUP_REMOVED lines=32> */
.L_x_1866:
[----:B------:R-:W-:Y:S05]  /*2170*/  BSYNC B0 ;  /* 0x0000000000007941 */ /* 0x000fea0003800000 */
.L_x_1865:
        /* <DEDUP_REMOVED lines=112> */
.L_x_1868:
        /* <DEDUP_REMOVED lines=8> */
.L_x_1879:
[----:B------:R-:W-:Y:S05]  /*2900*/  BSYNC B2 ;  /* 0x0000000000027941 */ /* 0x000fea0003800000 */
.L_x_1878:
        /* <DEDUP_REMOVED lines=8> */
.L_x_1880:
[----:B------:R-:W-:-:S05]  /*2990*/  FADD.FTZ R55, R92, R51 ;  /* 0x000000335c377221 */ /* 0x000fca0000010000 */
[----:B------:R-:W-:Y:S01]  /*29a0*/  MOV R101, R55 ;  /* 0x0000003700657202 */ /* 0x000fe20000000f00 */
[----:B------:R-:W-:Y:S01]  /*29b0*/  HFMA2 R100, -RZ, RZ, 0, 1.1920928955078125e-07 ;  /* 0x00000002ff647431 */ /* 0x000fe200000001ff */
[----:B------:R-:W-:-:S07]  /*29c0*/  MOV R2, R99 ;  /* 0x0000006300027202 */ /* 0x000fce0000000f00 */
[----:B------:R-:W-:Y:S05]  /*29d0*/  WARPSYNC.COLLECTIVE R98, `(.L_x_1881) ;  /* 0x0000000062087348 */ /* 0x000fea0003c00000 */
[----:B------:R0:W1:Y:S02]  /*29e0*/  SHFL.BFLY P3, R99, R101, R100, R103 ;  /* 0x0c00006465637389 */ /* 0x0000640000060067 */
[----:B01----:R-:W-:Y:S05]  /*29f0*/  ENDCOLLECTIVE ;  /* 0x000000000000791b */ /* 0x003fea0003800000 */
.L_x_1881:
[----:B------:R-:W-:-:S05]  /*2a00*/  FADD.FTZ R2, R3, R2 ;  /* 0x0000000203027221 */ /* 0x000fca0000010000 */
[----:B------:R-:W-:Y:S02]  /*2a10*/  MOV R101, R2 ;  /* 0x0000000200657202 */ /* 0x000fe40000000f00 */
[----:B------:R-:W-:-:S07]  /*2a20*/  MOV R94, R99 ;  /* 0x00000063005e7202 */ /* 0x000fce0000000f00 */
[----:B------:R-:W-:Y:S05]  /*2a30*/  WARPSYNC.COLLECTIVE R98, `(.L_x_1882) ;  /* 0x0000000062087348 */ /* 0x000fea0003c00000 */
[----:B------:R0:W1:Y:S02]  /*2a40*/  SHFL.BFLY P3, R99, R101, R100, R103 ;  /* 0x0c00006465637389 */ /* 0x0000640000060067 */
[----:B01----:R-:W-:Y:S05]  /*2a50*/  ENDCOLLECTIVE ;  /* 0x000000000000791b */ /* 0x003fea0003800000 */
.L_x_1882:
[----:B------:R-:W-:-:S05]  /*2a60*/  FADD.FTZ R94, R55, R94 ;  /* 0x0000005e375e7221 */ /* 0x000fca0000010000 */
[----:B------:R-:W-:Y:S01]  /*2a70*/  MOV R101, R94 ;  /* 0x0000005e00657202 */ /* 0x000fe20000000f00 */
[----:B------:R-:W-:Y:S01]  /*2a80*/  HFMA2 R100, -RZ, RZ, 0, 2.384185791015625e-07 ;  /* 0x00000004ff647431 */ /* 0x000fe200000001ff */
[----:B------:R-:W-:-:S07]  /*2a90*/  MOV R51, R99 ;  /* 0x0000006300337202 */ /* 0x000fce0000000f00 */
[----:B------:R-:W-:Y:S05]  /*2aa0*/  WARPSYNC.COLLECTIVE R98, `(.L_x_1883) ;  /* 0x0000000062087348 */ /* 0x000fea0003c00000 */
[----:B------:R0:W1:Y:S02]  /*2ab0*/  SHFL.BFLY P3, R99, R101, R100, R103 ;  /* 0x0c00006465637389 */ /* 0x0000640000060067 */
[----:B01----:R-:W-:Y:S05]  /*2ac0*/  ENDCOLLECTIVE ;  /* 0x000000000000791b */ /* 0x003fea0003800000 */
.L_x_1883:
[----:B------:R-:W-:Y:S01]  /*2ad0*/  FADD.FTZ R95, R2, R51 ;  /* 0x00000033025f7221 */ /* 0x000fe20000010000 */
[----:B------:R-:W-:-:S04]  /*2ae0*/  MOV R2, R48 ;  /* 0x0000003000027202 */ /* 0x000fc80000000f00 */
[----:B------:R-:W-:Y:S02]  /*2af0*/  MOV R101, R95 ;  /* 0x0000005f00657202 */ /* 0x000fe40000000f00 */
[----:B------:R-:W-:-:S07]  /*2b00*/  MOV R51, R99 ;  /* 0x0000006300337202 */ /* 0x000fce0000000f00 */
[----:B------:R-:W-:Y:S05]  /*2b10*/  WARPSYNC.COLLECTIVE R98, `(.L_x_1884) ;  /* 0x0000000062087348 */ /* 0x000fea0003c00000 */
[----:B------:R0:W1:Y:S02]  /*2b20*/  SHFL.BFLY P3, R99, R101, R100, R103 ;  /* 0x0c00006465637389 */ /* 0x0000640000060067 */
[----:B01----:R-:W-:Y:S05]  /*2b30*/  ENDCOLLECTIVE ;  /* 0x000000000000791b */ /* 0x003fea0003800000 */
.L_x_1884:
[----:B------:R-:W-:-:S05]  /*2b40*/  FADD.FTZ R97, R94, R51 ;  /* 0x000000335e617221 */ /* 0x000fca0000010000 */
[----:B------:R-:W-:Y:S01]  /*2b50*/  MOV R101, R97 ;  /* 0x0000006100657202 */ /* 0x000fe20000000f00 */
[----:B------:R-:W-:Y:S01]  /*2b60*/  HFMA2 R100, -RZ, RZ, 0, 4.76837158203125e-07 ;  /* 0x00000008ff647431 */ /* 0x000fe200000001ff */
[----:B------:R-:W-:-:S07]  /*2b70*/  MOV R96, R99 ;  /* 0x0000006300607202 */ /* 0x000fce0000000f00 */
[----:B------:R-:W-:Y:S05]  /*2b80*/  WARPSYNC.COLLECTIVE R98, `(.L_x_1885) ;  /* 0x0000000062087348 */ /* 0x000fea0003c00000 */
[----:B------:R0:W1:Y:S02]  /*2b90*/  SHFL.BFLY P3, R99, R101, R100, R103 ;  /* 0x0c00006465637389 */ /* 0x0000640000060067 */
[----:B01----:R-:W-:Y:S05]  /*2ba0*/  ENDCOLLECTIVE ;  /* 0x000000000000791b */ /* 0x003fea0003800000 */
.L_x_1885:
[----:B------:R-:W-:-:S05]  /*2bb0*/  FADD.FTZ R96, R95, R96 ;  /* 0x000000605f607221 */ /* 0x000fca0000010000 */
[----:B------:R-:W-:Y:S02]  /*2bc0*/  MOV R101, R96 ;  /* 0x0000006000657202 */ /* 0x000fe40000000f00 */
[----:B------:R-:W-:-:S07]  /*2bd0*/  MOV R92, R99 ;  /* 0x00000063005c7202 */ /* 0x000fce0000000f00 */
[----:B------:R-:W-:Y:S05]  /*2be0*/  WARPSYNC.COLLECTIVE R98, `(.L_x_1886) ;  /* 0x0000000062087348 */ /* 0x000fea0003c00000 */
[----:B------:R0:W1:Y:S02]  /*2bf0*/  SHFL.BFLY P3, R99, R101, R100, R103 ;  /* 0x0c00006465637389 */ /* 0x0000640000060067 */
[----:B01----:R-:W-:Y:S05]  /*2c00*/  ENDCOLLECTIVE ;  /* 0x000000000000791b */ /* 0x003fea0003800000 */
.L_x_1886:
[----:B------:R-:W-:-:S05]  /*2c10*/  FADD.FTZ R51, R97, R92 ;  /* 0x0000005c61337221 */ /* 0x000fca0000010000 */
[----:B------:R-:W-:Y:S01]  /*2c20*/  MOV R101, R51 ;  /* 0x0000003300657202 */ /* 0x000fe20000000f00 */
[----:B------:R-:W-:Y:S01]  /*2c30*/  HFMA2 R100, -RZ, RZ, 0, 9.5367431640625e-07 ;  /* 0x00000010ff647431 */ /* 0x000fe200000001ff */
[----:B------:R-:W-:-:S07]  /*2c40*/  MOV R3, R99 ;  /* 0x0000006300037202 */ /* 0x000fce0000000f00 */
[----:B------:R-:W-:Y:S05]  /*2c50*/  WARPSYNC.COLLECTIVE R98, `(.L_x_1887) ;  /* 0x0000000062087348 */ /* 0x000fea0003c00000 */
[----:B------:R0:W1:Y:S02]  /*2c60*/  SHFL.BFLY P3, R99, R101, R100, R103 ;  /* 0x0c00006465637389 */ /* 0x0000640000060067 */
[----:B01----:R-:W-:Y:S05]  /*2c70*/  ENDCOLLECTIVE ;  /* 0x000000000000791b */ /* 0x003fea0003800000 */
.L_x_1887:
[----:B------:R-:W-:Y:S01]  /*2c80*/  FADD.FTZ R55, R96, R3 ;  /* 0x0000000360377221 */ /* 0x000fe20000010000 */
[----:B------:R-:W-:-:S04]  /*2c90*/  MOV R3, R54 ;  /* 0x0000003600037202 */ /* 0x000fc80000000f00 */
[----:B------:R-:W-:Y:S02]  /*2ca0*/  MOV R101, R55 ;  /* 0x0000003700657202 */ /* 0x000fe40000000f00 */
[----:B------:R-:W-:-:S07]  /*2cb0*/  MOV R92, R99 ;  /* 0x00000063005c7202 */ /* 0x000fce0000000f00 */
[----:B------:R-:W-:Y:S05]  /*2cc0*/  WARPSYNC.COLLECTIVE R98, `(.L_x_1888) ;  /* 0x0000000062087348 */ /* 0x000fea0003c00000 */
[----:B------:R0:W1:Y:S02]  /*2cd0*/  SHFL.BFLY P3, R99, R101, R100, R103 ;  /* 0x0c00006465637389 */ /* 0x0000640000060067 */
[----:B01----:R-:W-:Y:S05]  /*2ce0*/  ENDCOLLECTIVE ;  /* 0x000000000000791b */ /* 0x003fea0003800000 */
.L_x_1888:
[----:B------:R-:W-:Y:S01]  /*2cf0*/  MOV R94, R99 ;  /* 0x00000063005e7202 */ /* 0x000fe20000000f00 */
[----:B------:R-:W-:Y:S06]  /*2d00*/  BRA `(.L_x_1889) ;  /* 0xffffffe000007947 */ /* 0x000fec000383ffff */
.L_x_1890:
        /* <DEDUP_REMOVED lines=15> */
.L_x_2885:


//--------------------- .text._ZN10layer_norm31ln_parallel_residual_bwd_kernelINS_13Kernel_traitsIf6__halffS2_fjLj256ELj1ELj4ELj1ELj16ENS_18Kernel_traits_baseILj256EfS2_fS2_fjLj128EEEEELb0ELb1ELb0EEEvNS_9BwdParamsE --------------------------
	.section	.text._ZN10layer_norm31ln_parallel_residual_bwd_kernelINS_13Kernel_traitsIf6__halffS2_fjLj256ELj1ELj4ELj1ELj16ENS_18Kernel_traits_baseILj256EfS2_fS2_fjLj128EEEEELb0ELb1ELb0EEEvNS_9BwdParamsE,"ax",@progbits
	.align	128
        .global         _ZN10layer_norm31ln_parallel_residual_bwd_kernelINS_13Kernel_traitsIf6__halffS2_fjLj256ELj1ELj4ELj1ELj16ENS_18Kernel_traits_baseILj256EfS2_fS2_fjLj128EEEEELb0ELb1ELb0EEEvNS_9BwdParamsE
        .type           _ZN10layer_norm31ln_parallel_residual_bwd_kernelINS_13Kernel_traitsIf6__halffS2_fjLj256ELj1ELj4ELj1ELj16ENS_18Kernel_traits_baseILj256EfS2_fS2_fjLj128EEEEELb0ELb1ELb0EEEvNS_9BwdParamsE,@function
        .size           _ZN10layer_norm31ln_parallel_residual_bwd_kernelINS_13Kernel_traitsIf6__halffS2_fjLj256ELj1ELj4ELj1ELj16ENS_18Kernel_traits_baseILj256EfS2_fS2_fjLj128EEEEELb0ELb1ELb0EEEvNS_9BwdParamsE,(.L_x_2886 - _ZN10layer_norm31ln_parallel_residual_bwd_kernelINS_13Kernel_traitsIf6__halffS2_fjLj256ELj1ELj4ELj1ELj16ENS_18Kernel_traits_baseILj256EfS2_fS2_fjLj128EEEEELb0ELb1ELb0EEEvNS_9BwdParamsE)
        .other          _ZN10layer_norm31ln_parallel_residual_bwd_kernelINS_13Kernel_traitsIf6__halffS2_fjLj256ELj1ELj4ELj1ELj16ENS_18Kernel_traits_baseILj256EfS2_fS2_fjLj128EEEEELb0ELb1ELb0EEEvNS_9BwdParamsE,@"STO_CUDA_ENTRY STV_DEFAULT"
_ZN10layer_norm31ln_parallel_residual_bwd_kernelINS_13Kernel_traitsIf6__halffS2_fjLj256ELj1ELj4ELj1ELj16ENS_18Kernel_traits_baseILj256EfS2_fS2_fjLj128EEEEELb0ELb1ELb0EEEvNS_9BwdParamsE:
.text._ZN10layer_norm31ln_parallel_residual_bwd_kernelINS_13Kernel_traitsIf6__halffS2_fjLj256ELj1ELj4ELj1ELj16ENS_18Kernel_traits_baseILj256EfS2_fS2_fjLj128EEEEELb0ELb1ELb0EEEvNS_9BwdParamsE:
        /* <DEDUP_REMOVED lines=38> */
.L_x_1906:
        /* <DEDUP_REMOVED lines=31> */
[--C-:B---3--:R-:W-:Y:S01]  /*0450*/  FADD.FTZ R58, R58, -R70.reuse ;  /* 0x800000463a3a7221 */ /* 0x108fe20000010000 */
[--C-:B------:R-:W-:Y:S01]  /*0460*/  FADD.FTZ R54, R54, -R70.reuse ;  /* 0x8000004636367221 */ /* 0x100fe20000010000 */
[--C-:B------:R-:W-:Y:S02]  /*0470*/  HADD2.F32 R53, -RZ, R60.reuse.H0_H0 ;  /* 0x2000003cff357230 */ /* 0x100fe40000004100 */
[----:B-----5:R-:W-:Y:S01]  /*0480*/  FMUL.FTZ R67, R65, R58 ;  /* 0x0000003a41437220 */ /* 0x020fe20000410000 */
[----:B------:R-:W-:Y:S02]  /*0490*/  HADD2.F32 R60, -RZ, R60.H1_H1 ;  /* 0x3000003cff3c7230 */ /* 0x000fe40000004100 */
[--C-:B------:R-:W-:Y:S01]  /*04a0*/  FADD.FTZ R68, R57, -R70.reuse ;  /* 0x8000004639447221 */ /* 0x100fe20000010000 */
[----:B------:R-:W-:Y:S01]  /*04b0*/  FMUL.FTZ R3, R65, R64 ;  /* 0x0000004041037220 */ /* 0x000fe20000410000 */
[----:B------:R-:W-:Y:S01]  /*04c0*/  FMUL.FTZ R58, R16, R53 ;  /* 0x00000035103a7220 */ /* 0x000fe20000410000 */
[--C-:B------:R-:W-:Y:S01]  /*04d0*/  FADD.FTZ R66, R55, -R70.reuse ;  /* 0x8000004637427221 */ /* 0x100fe20000010000 */
[----:B------:R-:W-:Y:S01]  /*04e0*/  FADD.FTZ R56, R56, -R70 ;  /* 0x8000004638387221 */ /* 0x000fe20000010000 */
[----:B------:R-:W-:-:S02]  /*04f0*/  HADD2.F32 R57, -RZ, R62.H0_H0 ;  /* 0x2000003eff397230 */ /* 0x000fc40000004100 */
[----:B------:R-:W-:Y:S01]  /*0500*/  FADD.FTZ R70, R59, -R70 ;  /* 0x800000463b467221 */ /* 0x000fe20000010000 */
[----:B------:R-:W-:Y:S02]  /*0510*/  HADD2.F32 R74, -RZ, R62.H1_H1 ;  /* 0x3000003eff4a7230 */ /* 0x000fe40000004100 */
[C---:B------:R-:W-:Y:S01]  /*0520*/  FMUL.FTZ R62, R65.reuse, R52 ;  /* 0x00000034413e7220 */ /* 0x040fe20000410000 */
[--C-:B------:R-:W-:Y:S02]  /*0530*/  HADD2.F32 R55, -RZ, R61.reuse.H0_H0 ;  /* 0x2000003dff377230 */ /* 0x100fe40000004100 */
[----:B------:R-:W-:Y:S01]  /*0540*/  FMUL.FTZ R59, R65, R54 ;  /* 0x00000036413b7220 */ /* 0x000fe20000410000 */
[----:B------:R-:W-:Y:S01]  /*0550*/  FADD.FTZ R40, R40, R53 ;  /* 0x0000003528287221 */ /* 0x000fe20000010000 */
[----:B------:R-:W-:Y:S01]  /*0560*/  FFMA.FTZ R32, R3, R53, R32 ;  /* 0x0000003503207223 */ /* 0x000fe20000010020 */
[----:B------:R-:W-:Y:S01]  /*0570*/  FMUL.FTZ R69, R17, R60 ;  /* 0x0000003c11457220 */ /* 0x000fe20000410000 */
[----:B------:R-:W-:Y:S01]  /*0580*/  FADD.FTZ R52, RZ, R58 ;  /* 0x0000003aff347221 */ /* 0x000fe20000010000 */
[----:B------:R-:W-:Y:S01]  /*0590*/  FFMA.FTZ R53, R3, R58, RZ ;  /* 0x0000003a03357223 */ /* 0x000fe200000100ff */
[----:B------:R-:W-:Y:S01]  /*05a0*/  FADD.FTZ R41, R41, R60 ;  /* 0x0000003c29297221 */ /* 0x000fe20000010000 */
[----:B------:R-:W-:Y:S01]  /*05b0*/  FFMA.FTZ R33, R62, R60, R33 ;  /* 0x0000003c3e217223 */ /* 0x000fe20000010021 */
[----:B------:R-:W-:Y:S01]  /*05c0*/  FADD.FTZ R42, R42, R55 ;  /* 0x000000372a2a7221 */ /* 0x000fe20000010000 */
[-C--:B------:R-:W-:Y:S01]  /*05d0*/  FFMA.FTZ R34, R59, R55.reuse, R34 ;  /* 0x000000373b227223 */ /* 0x080fe20000010022 */
[----:B------:R-:W-:Y:S01]  /*05e0*/  FMUL.FTZ R60, R18, R55 ;  /* 0x00000037123c7220 */ /* 0x000fe20000410000 */
[----:B-1----:R-:W-:-:S02]  /*05f0*/  HADD2.F32 R72, -RZ, R61.H1_H1 ;  /* 0x3000003dff487230 */ /* 0x002fc40000004100 */
[----:B------:R-:W-:Y:S01]  /*0600*/  FADD.FTZ R55, R52, R69 ;  /* 0x0000004534377221 */ /* 0x000fe20000010000 */
[----:B------:R-:W-:Y:S01]  /*0610*/  FFMA.FTZ R52, R62, R69, R53 ;  /* 0x000000453e347223 */ /* 0x000fe20000010035 */
[----:B------:R-:W-:Y:S01]  /*0620*/  FMUL.FTZ R66, R65, R66 ;  /* 0x0000004241427220 */ /* 0x000fe20000410000 */
[----:B------:R-:W-:Y:S01]  /*0630*/  FMUL.FTZ R71, R19, R72 ;  /* 0x0000004813477220 */ /* 0x000fe20000410000 */
[----:B------:R-:W-:Y:S01]  /*0640*/  FADD.FTZ R54, R55, R60 ;  /* 0x0000003c37367221 */ /* 0x000fe20000010000 */
[----:B------:R-:W-:Y:S01]  /*0650*/  FFMA.FTZ R53, R59, R60, R52 ;  /* 0x0000003c3b357223 */ /* 0x000fe20000010034 */
[--C-:B------:R-:W-:Y:S02]  /*0660*/  HADD2.F32 R61, -RZ, R63.reuse.H0_H0 ;  /* 0x2000003fff3d7230 */ /* 0x100fe40000004100 */
[----:B------:R-:W-:Y:S01]  /*0670*/  FMUL.FTZ R64, R20, R57 ;  /* 0x0000003914407220 */ /* 0x000fe20000410000 */
[----:B------:R-:W-:Y:S02]  /*0680*/  HADD2.F32 R76, -RZ, R63.H1_H1 ;  /* 0x3000003fff4c7230 */ /* 0x000fe40000004100 */
[C---:B------:R-:W-:Y:S01]  /*0690*/  FMUL.FTZ R63, R65.reuse, R56 ;  /* 0x00000038413f7220 */ /* 0x040fe20000410000 */
[----:B------:R-:W-:Y:S01]  /*06a0*/  FADD.FTZ R55, R54, R71 ;  /* 0x0000004736377221 */ /* 0x000fe20000010000 */
[C---:B------:R-:W-:Y:S01]  /*06b0*/  FFMA.FTZ R52, R66.reuse, R71, R53 ;  /* 0x0000004742347223 */ /* 0x040fe20000010035 */
[----:B------:R-:W-:Y:S01]  /*06c0*/  FMUL.FTZ R68, R65, R68 ;  /* 0x0000004441447220 */ /* 0x000fe20000410000 */
        /* <DEDUP_REMOVED lines=22> */
.L_x_1894:
[----:B------:R-:W-:Y:S05]  /*0830*/  BSYNC.RECONVERGENT B1 ;  /* 0x0000000000017941 */ /* 0x000fea0003800200 */
.L_x_1893:
        /* <DEDUP_REMOVED lines=21> */
.L_x_1918:
        /* <DEDUP_REMOVED lines=46> */
.L_x_1900:
        /* <DEDUP_REMOVED lines=33> */
.L_x_1899:
        /* <DEDUP_REMOVED lines=32> */
.L_x_1902:
        /* <DEDUP_REMOVED lines=24> */
[----:B-1----:R-:W-:Y:S02]  /*1200*/  F2FP.F16.F32.PACK_AB R55, R39, R38 ;  /* 0x000000262737723e */ /* 0x002fe400000000ff */
        /* <DEDUP_REMOVED lines=8> */
.L_x_1898:
        /* <DEDUP_REMOVED lines=35> */
.L_x_1904:
        /* <DEDUP_REMOVED lines=33> */
.L_x_1903:
        /* <DEDUP_REMOVED lines=32> */
.L_x_1905:
        /* <DEDUP_REMOVED lines=24> */
[----:B-1----:R-:W-:Y:S02]  /*1a50*/  F2FP.F16.F32.PACK_AB R55, R39, R38 ;  /* 0x000000262737723e */ /* 0x002fe400000000ff */
[----:B------:R-:W-:Y:S02]  /*1a60*/  F2FP.F16.F32.PACK_AB R54, R37, R36 ;  /* 0x000000242536723e */ /* 0x000fe400000000ff */
[----:B------:R-:W-:Y:S02]  /*1a70*/  F2FP.F16.F32.PACK_AB R53, R51, R50 ;  /* 0x000000323335723e */ /* 0x000fe400000000ff */
[----:B------:R-:W-:Y:S02]  /*1a80*/  F2FP.F16.F32.PACK_AB R52, R49, R48 ;  /* 0x000000303134723e */ /* 0x000fe400000000ff */
[----:B------:R-:W-:Y:S02]  /*1a90*/  MOV R47, R55 ;  /* 0x00000037002f7202 */ /* 0x000fe40000000f00 */
[----:B------:R-:W-:-:S02]  /*1aa0*/  MOV R46, R54 ;  /* 0x00000036002e7202 */ /* 0x000fc40000000f00 */
[----:B------:R-:W-:Y:S02]  /*1ab0*/  MOV R45, R53 ;  /* 0x00000035002d7202 */ /* 0x000fe40000000f00 */
[----:B------:R-:W-:-:S07]  /*1ac0*/  MOV R44, R52 ;  /* 0x00000034002c7202 */ /* 0x000fce0000000f00 */
.L_x_1901:
        /* <DEDUP_REMOVED lines=14> */
.L_x_1897:
[----:B------:R-:W-:Y:S05]  /*1bb0*/  BSYNC.RECONVERGENT B1 ;  /* 0x0000000000017941 */ /* 0x000fea0003800200 */
.L_x_1896:
[----:B--2---:R-:W2:Y:S02]  /*1bc0*/  LDC.64 R52, c[0x0][0x380] ;  /* 0x0000e000ff347b82 */ /* 0x004ea40000000a00 */
[----:B--2---:R-:W-:-:S04]  /*1bd0*/  LEA R5, R52, R5, 0x2 ;  /* 0x0000000534057211 */ /* 0x004fc800078e10ff */
[----:B------:R-:W-:-:S13]  /*1be0*/  ISETP.GE.AND P0, PT, R5, R53, PT ;  /* 0x000000350500720c */ /* 0x000fda0003f06270 */
[----:B------:R-:W-:Y:S05]  /*1bf0*/  @!P0 BRA `(.L_x_1906) ;  /* 0xffffffe400988947 */ /* 0x000fea000383ffff */
.L_x_1892:
[----:B------:R-:W-:Y:S05]  /*1c00*/  BSYNC B0 ;  /* 0x0000000000007941 */ /* 0x000fea0003800000 */
.L_x_1891:
        /* <DEDUP_REMOVED lines=11> */
[----:B------:R2:W-:Y:S01]  /*1cc0*/  STS.128 [R2+0x10], R28 ;  /* 0x0000101c02007388 */ /* 0x0005e20000000c00 */
        /* <DEDUP_REMOVED lines=68> */
.L_x_1895:
[----:B------:R-:W-:Y:S01]  /*2110*/  HFMA2 R54, -RZ, RZ, 0, 5.9604644775390625e-08 ;  /* 0x00000001ff367431 */ /* 0x000fe200000001ff */
[----:B------:R-:W-:Y:S01]  /*2120*/  BSSY B1, `(.L_x_1907) ;  /* 0x0000006000017945 */ /* 0x000fe20003800000 */
[----:B--2---:R-:W-:Y:S02]  /*2130*/  MOV R53, 0x1f ;  /* 0x0000001f00357802 */ /* 0x004fe40000000f00 */
[----:B------:R-:W-:-:S07]  /*2140*/  MOV R52, 0xffffffff ;  /* 0xffffffff00347802 */ /* 0x000fce0000000f00 */
[----:B0----5:R-:W-:Y:S05]  /*2150*/  WARPSYNC.COLLECTIVE R52, `(.L_x_1908) ;  /* 0x0000000034087348 */ /* 0x021fea0003c00000 */
[----:B------:R1:W2:Y:S02]  /*2160*/  SHFL.BFLY P0, R76, R57, R54, R53 ;  /* 0x0c000036394c7389 */ /* 0x0002a40000000035 */
[----:B012--5:R-:W-:Y:S05]  /*2170*/  ENDCOLLECTIVE ;  /* 0x000000000000791b */ /* 0x027fea0003800000 */
.L_x_1908:
[----:B------:R-:W-:Y:S05]  /*2180*/  BSYNC B1 ;  /* 0x0000000000017941 */ /* 0x000fea0003800000 */
.L_x_1907:
        /* <DEDUP_REMOVED lines=8> */
.L_x_1909:
[----:B------:R-:W-:Y:S01]  /*2210*/  MOV R57, R55 ;  /* 0x0000003700397202 */ /* 0x000fe20000000f00 */
[----:B------:R-:W-:Y:S01]  /*2220*/  HFMA2 R54, -RZ, RZ, 0, 1.1920928955078125e-07 ;  /* 0x00000002ff367431 */ /* 0x000fe200000001ff */
[----:B------:R-:W-:-:S07]  /*2230*/  MOV R75, R76 ;  /* 0x0000004c004b7202 */ /* 0x000fce0000000f00 */
[----:B------:R-:W-:Y:S05]  /*2240*/  WARPSYNC.COLLECTIVE R52, `(.L_x_1910) ;  /* 0x0000000034087348 */ /* 0x000fea0003c00000 */
[----:B------:R0:W1:Y:S02]  /*2250*/  SHFL.BFLY P0, R76, R57, R54, R53 ;  /* 0x0c000036394c7389 */ /* 0x0000640000000035 */
[----:B01----:R-:W-:Y:S05]  /*2260*/  ENDCOLLECTIVE ;  /* 0x000000000000791b */ /* 0x003fea0003800000 */
.L_x_1910:
[----:B------:R-:W-:-:S05]  /*2270*/  FADD.FTZ R77, R75, R56 ;  /* 0x000000384b4d7221 */ /* 0x000fca0000010000 */
[----:B------:R-:W-:Y:S01]  /*2280*/  MOV R57, R77 ;  /* 0x0000004d00397202 */ /* 0x000fe20000000f00 */
[----:B------:R-:W-:-:S07]  /*2290*/  FADD.FTZ R74, R55, R76 ;  /* 0x0000004c374a7221 */ /* 0x000fce0000010000 */
[----:B------:R-:W-:Y:S05]  /*22a0*/  WARPSYNC.COLLECTIVE R52, `(.L_x_1911) ;  /* 0x0000000034087348 */ /* 0x000fea0003c00000 */
[----:B------:R0:W1:Y:S02]  /*22b0*/  SHFL.BFLY P0, R76, R57, R54, R53 ;  /* 0x0c000036394c7389 */ /* 0x0000640000000035 */
[----:B01----:R-:W-:Y:S05]  /*22c0*/  ENDCOLLECTIVE ;  /* 0x000000000000791b */ /* 0x003fea0003800000 */
.L_x_1911:
[----:B------:R-:W-:Y:S01]  /*22d0*/  MOV R57, R74 ;  /* 0x0000004a00397202 */ /* 0x000fe20000000f00 */
[----:B------:R-:W-:Y:S01]  /*22e0*/  HFMA2 R54, -RZ, RZ, 0, 2.384185791015625e-07 ;  /* 0x00000004ff367431 */ /* 0x000fe200000001ff */
[----:B------:R-:W-:-:S07]  /*22f0*/  MOV R75, R76 ;  /* 0x0000004c004b7202 */ /* 0x000fce0000000f00 */
[----:B------:R-:W-:Y:S05]  /*2300*/  WARPSYNC.COLLECTIVE R52, `(.L_x_1912) ;  /* 0x0000000034087348 */ /* 0x000fea0003c00000 */
[----:B------:R0:W1:Y:S02]  /*2310*/  SHFL.BFLY P0, R76, R57, R54, R53 ;  /* 0x0c000036394c7389 */ /* 0x0000640000000035 */
[----:B01----:R-:W-:Y:S05]  /*2320*/  ENDCOLLECTIVE ;  /* 0x000000000000791b */ /* 0x003fea0003800000 */
.L_x_1912:
[----:B------:R-:W-:-:S05]  /*2330*/  FADD.FTZ R77, R77, R75 ;  /* 0x0000004b4d4d7221 */ /* 0x000fca0000010000 */
[----:B------:R-:W-:Y:S01]  /*2340*/  MOV R57, R77 ;  /* 0x0000004d00397202 */ /* 0x000fe20000000f00 */
[----:B------:R-:W-:-:S07]  /*2350*/  FADD.FTZ R75, R74, R76 ;  /* 0x0000004c4a4b7221 */ /* 0x000fce0000010000 */
[----:B------:R-:W-:Y:S05]  /*2360*/  WARPSYNC.COLLECTIVE R52, `(.L_x_1913) ;  /* 0x0000000034087348 */ /* 0x000fea0003c00000 */
[----:B------:R0:W1:Y:S02]  /*2370*/  SHFL.BFLY P0, R76, R57, R54, R53 ;  /* 0x0c000036394c7389 */ /* 0x0000640000000035 */
[----:B01----:R-:W-:Y:S05]  /*2380*/  ENDCOLLECTIVE ;  /* 0x000000000000791b */ /* 0x003fea0003800000 */
.L_x_1913:
[----:B------:R-:W-:Y:S01]  /*2390*/  MOV R57, R75 ;  /* 0x0000004b00397202 */ /* 0x000fe20000000f00 */
[----:B------:R-:W-:Y:S01]  /*23a0*/  HFMA2 R54, -RZ, RZ, 0, 4.76837158203125e-07 ;  /* 0x00000008ff367431 */ /* 0x000fe200000001ff */
[----:B------:R-:W-:-:S07]  /*23b0*/  MOV R56, R76 ;  /* 0x0000004c00387202 */ /* 0x000fce0000000f00 */
[----:B------:R-:W-:Y:S05]  /*23c0*/  WARPSYNC.COLLECTIVE R52, `(.L_x_1914) ;  /* 0x0000000034087348 */ /* 0x000fea0003c00000 */
[----:B------:R0:W1:Y:S02]  /*23d0*/  SHFL.BFLY P0, R76, R57, R54, R53 ;  /* 0x0c000036394c7389 */ /* 0x0000640000000035 */
[----:B01----:R-:W-:Y:S05]  /*23e0*/  ENDCOLLECTIVE ;  /* 0x000000000000791b */ /* 0x003fea0003800000 */
.L_x_1914:
[----:B------:R-:W-:-:S05]  /*23f0*/  FADD.FTZ R55, R77, R56 ;  /* 0x000000384d377221 */ /* 0x000fca0000010000 */
[----:B------:R-:W-:Y:S01]  /*2400*/  MOV R57, R55 ;  /* 0x0000003700397202 */ /* 0x000fe20000000f00 */
[----:B------:R-:W-:-:S07]  /*2410*/  FADD.FTZ R56, R75, R76 ;  /* 0x0000004c4b387221 */ /* 0x000fce0000010000 */
[----:B------:R-:W-:Y:S05]  /*2420*/  WARPSYNC.COLLECTIVE R52, `(.L_x_1915) ;  /* 0x0000000034087348 */ /* 0x000fea0003c00000 */
[----:B------:R0:W1:Y:S02]  /*2430*/  SHFL.BFLY P0, R76, R57, R54, R53 ;  /* 0x0c000036394c7389 */ /* 0x0000640000000035 */
[----:B01----:R-:W-:Y:S05]  /*2440*/  ENDCOLLECTIVE ;  /* 0x000000000000791b */ /* 0x003fea0003800000 */
.L_x_1915:
[----:B------:R-:W-:Y:S01]  /*2450*/  MOV R57, R56 ;  /* 0x0000003800397202 */ /* 0x000fe20000000f00 */
[----:B------:R-:W-:Y:S01]  /*2460*/  HFMA2 R54, -RZ, RZ, 0, 9.5367431640625e-07 ;  /* 0x00000010ff367431 */ /* 0x000fe200000001ff */
[----:B------:R-:W-:-:S07]  /*2470*/  MOV R74, R76 ;  /* 0x0000004c004a7202 */ /* 0x000fce0000000f00 */
[----:B------:R-:W-:Y:S05]  /*2480*/  WARPSYNC.COLLECTIVE R52, `(.L_x_1916) ;  /* 0x0000000034087348 */ /* 0x000fea0003c00000 */
[----:B------:R0:W1:Y:S02]  /*2490*/  SHFL.BFLY P0, R76, R57, R54, R53 ;  /* 0x0c000036394c7389 */ /* 0x0000640000000035 */
[----:B01----:R-:W-:Y:S05]  /*24a0*/  ENDCOLLECTIVE ;  /* 0x000000000000791b */ /* 0x003fea0003800000 */
.L_x_1916:
[----:B------:R-:W-:-:S05]  /*24b0*/  FADD.FTZ R55, R55, R74 ;  /* 0x0000004a37377221 */ /* 0x000fca0000010000 */
[----:B------:R-:W-:Y:S02]  /*24c0*/  MOV R57, R55 ;  /* 0x0000003700397202 */ /* 0x000fe40000000f00 */
[----:B------:R-:W-:-:S07]  /*24d0*/  MOV R75, R76 ;  /* 0x0000004c004b7202 */ /* 0x000fce0000000f00 */
[----:B------:R-:W-:Y:S05]  /*24e0*/  WARPSYNC.COLLECTIVE R52, `(.L_x_1917) ;  /* 0x0000000034087348 */ /* 0x000fea0003c00000 */
[----:B------:R0:W1:Y:S02]  /*24f0*/  SHFL.BFLY P0, R76, R57, R54, R53 ;  /* 0x0c000036394c7389 */ /* 0x0000640000000035 */
[----:B01----:R-:W-:Y:S05]  /*2500*/  ENDCOLLECTIVE ;  /* 0x000000000000791b */ /* 0x003fea0003800000 */
.L_x_1917:
[----:B------:R-:W-:Y:S05]  /*2510*/  BRA `(.L_x_1918) ;  /* 0xffffffe4001c7947 */ /* 0x000fea000383ffff */
.L_x_1919:
        /* <DEDUP_REMOVED lines=14> */
.L_x_2886:


//--------------------- .text._ZN10layer_norm31ln_parallel_residual_bwd_kernelINS_13Kernel_traitsIf6__halffS2_fjLj256ELj1ELj4ELj1ELj16ENS_18Kernel_traits_baseILj256EfS2_fS2_fjLj128EEEEELb0ELb1ELb1EEEvNS_9BwdParamsE --------------------------
	.section	.text._ZN10layer_norm31ln_parallel_residual_bwd_kernelINS_13Kernel_traitsIf6__halffS2_fjLj256ELj1ELj4ELj1ELj16ENS_18Kernel_traits_baseILj256EfS2_fS2_fjLj128EEEEELb0ELb1ELb1EEEvNS_9BwdParamsE,"ax",@progbits
	.align	128
        .global         _ZN10layer_norm31ln_parallel_residual_bwd_kernelINS_13Kernel_traitsIf6__halffS2_fjLj256ELj1ELj4ELj1ELj16ENS_18Kernel_traits_baseILj256EfS2_fS2_fjLj128EEEEELb0ELb1ELb1EEEvNS_9BwdParamsE
        .type           _ZN10layer_norm31ln_parallel_residual_bwd_kernelINS_13Kernel_traitsIf6__halffS2_fjLj256ELj1ELj4ELj1ELj16ENS_18Kernel_traits_baseILj256EfS2_fS2_fjLj128EEEEELb0ELb1ELb1EEEvNS_9BwdParamsE,@function
        .size           _ZN10layer_norm31ln_parallel_residual_bwd_kernelINS_13Kernel_traitsIf6__halffS2_fjLj256ELj1ELj4ELj1ELj16ENS_18Kernel_traits_baseILj256EfS2_fS2_fjLj128EEEEELb0ELb1ELb1EEEvNS_9BwdParamsE,(.L_x_2887 - _ZN10layer_norm31ln_parallel_residual_bwd_kernelINS_13Kernel_traitsIf6__halffS2_fjLj256ELj1ELj4ELj1ELj16ENS_18Kernel_traits_baseILj256EfS2_fS2_fjLj128EEEEELb0ELb1ELb1EEEvNS_9BwdParamsE)
        .other          _ZN10layer_norm31ln_parallel_residual_bwd_kernelINS_13Kernel_traitsIf6__halffS2_fjLj256ELj1ELj4ELj1ELj16ENS_18Kernel_traits_baseILj256EfS2_fS2_fjLj128EEEEELb0ELb1ELb1EEEvNS_9BwdParamsE,@"STO_CUDA_ENTRY STV_DEFAULT"
_ZN10layer_norm31ln_parallel_residual_bwd_kernelINS_13Kernel_traitsIf6__halffS2_fjLj256ELj1ELj4ELj1ELj16ENS_18Kernel_traits_baseILj256EfS2_fS2_fjLj128EEEEELb0ELb1ELb1EEEvNS_9BwdParamsE:
.text._ZN10layer_norm31ln_parallel_residual_bwd_kernelINS_13Kernel_traitsIf6__halffS2_fjLj256ELj1ELj4ELj1ELj16ENS_18Kernel_traits_baseILj256EfS2_fS2_fjLj128EEEEELb0ELb1ELb1EEEvNS_9BwdParamsE:
        /* <DEDUP_REMOVED lines=43> */
.L_x_1932:
        /* <DEDUP_REMOVED lines=109> */
.L_x_1944:
        /* <DEDUP_REMOVED lines=41> */
.L_x_1926:
        /* <DEDUP_REMOVED lines=33> */
.L_x_1925:
        /* <DEDUP_REMOVED lines=32> */
.L_x_1928:
        /* <DEDUP_REMOVED lines=33> */
.L_x_1924:
        /* <DEDUP_REMOVED lines=35> */
.L_x_1930:
        /* <DEDUP_REMOVED lines=33> */
.L_x_1929:
        /* <DEDUP_REMOVED lines=32> */
.L_x_1931:
        /* <DEDUP_REMOVED lines=32> */
.L_x_1927:
        /* <DEDUP_REMOVED lines=19> */
.L_x_1922:
        /* <DEDUP_REMOVED lines=16> */
.L_x_1921:
[----:B------:R-:W-:Y:S05]  /*1ca0*/  BSYNC B0 ;  /* 0x0000000000007941 */ /* 0x000fea0003800000 */
.L_x_1920:
        /* <DEDUP_REMOVED lines=64> */
.L_x_1923:
        /* <DEDUP_REMOVED lines=8> */
.L_x_1934:
[----:B------:R-:W-:Y:S05]  /*2130*/  BSYNC B2 ;  /* 0x0000000000027941 */ /* 0x000fea0003800000 */
.L_x_1933:
        /* <DEDUP_REMOVED lines=8> */
.L_x_1935:
[----:B------:R-:W-:Y:S01]  /*21c0*/  MOV R64, R73 ;  /* 0x0000004900407202 */ /* 0x000fe20000000f00 */
[----:B------:R-:W-:Y:S02]  /*21d0*/  HFMA2 R69, -RZ, RZ, 0, 1.1920928955078125e-07 ;  /* 0x00000002ff457431 */ /* 0x000fe400000001ff */
[----:B------:R-:W-:-:S07]  /*21e0*/  FADD.FTZ R74, R70, R72 ;  /* 0x00000048464a7221 */ /* 0x000fce0000010000 */
[----:B------:R-:W-:Y:S05]  /*21f0*/  WARPSYNC.COLLECTIVE R71, `(.L_x_1936) ;  /* 0x0000000047087348 */ /* 0x000fea0003c00000 */
[----:B------:R0:W1:Y:S02]  /*2200*/  SHFL.BFLY P3, R72, R64, R69, R66 ;  /* 0x0c00004540487389 */ /* 0x0000640000060042 */
[----:B01----:R-:W-:Y:S05]  /*2210*/  ENDCOLLECTIVE ;  /* 0x000000000000791b */ /* 0x003fea0003800000 */
.L_x_1936:
[----:B------:R-:W-:Y:S01]  /*2220*/  MOV R64, R74 ;  /* 0x0000004a00407202 */ /* 0x000fe20000000f00 */
[----:B------:R-:W-:-:S07]  /*2230*/  FADD.FTZ R75, R73, R72 ;  /* 0x00000048494b7221 */ /* 0x000fce0000010000 */
[----:B------:R-:W-:Y:S05]  /*2240*/  WARPSYNC.COLLECTIVE R71, `(.L_x_1937) ;  /* 0x0000000047087348 */ /* 0x000fea0003c00000 */
[----:B------:R0:W1:Y:S02]  /*2250*/  SHFL.BFLY P3, R72, R64, R69, R66 ;  /* 0x0c00004540487389 */ /* 0x0000640000060042 */
[----:B01----:R-:W-:Y:S05]  /*2260*/  ENDCOLLECTIVE ;  /* 0x000000000000791b */ /* 0x003fea0003800000 */
.L_x_1937:
[----:B------:R-:W-:Y:S01]  /*2270*/  MOV R64, R75 ;  /* 0x0000004b00407202 */ /* 0x000fe20000000f00 */
[----:B------:R-:W-:Y:S02]  /*2280*/  HFMA2 R69, -RZ, RZ, 0, 2.384185791015625e-07 ;  /* 0x00000004ff457431 */ /* 0x000fe400000001ff */
[----:B------:R-:W-:-:S07]  /*2290*/  FADD.FTZ R76, R74, R72 ;  /* 0x000000484a4c7221 */ /* 0x000fce0000010000 */
[----:B------:R-:W-:Y:S05]  /*22a0*/  WARPSYNC.COLLECTIVE R71, `(.L_x_1938) ;  /* 0x0000000047087348 */ /* 0x000fea0003c00000 */
[----:B------:R0:W1:Y:S02]  /*22b0*/  SHFL.BFLY P3, R72, R64, R69, R66 ;  /* 0x0c00004540487389 */ /* 0x0000640000060042 */
[----:B01----:R-:W-:Y:S05]  /*22c0*/  ENDCOLLECTIVE ;  /* 0x000000000000791b */ /* 0x003fea0003800000 */
.L_x_1938:
[----:B------:R-:W-:Y:S01]  /*22d0*/  MOV R64, R76 ;  /* 0x0000004c00407202 */ /* 0x000fe20000000f00 */
[----:B------:R-:W-:-:S07]  /*22e0*/  FADD.FTZ R77, R75, R72 ;  /* 0x000000484b4d7221 */ /* 0x000fce0000010000 */
[----:B------:R-:W-:Y:S05]  /*22f0*/  WARPSYNC.COLLECTIVE R71, `(.L_x_1939) ;  /* 0x0000000047087348 */ /* 0x000fea0003c00000 */
[----:B------:R0:W1:Y:S02]  /*2300*/  SHFL.BFLY P3, R72, R64, R69, R66 ;  /* 0x0c00004540487389 */ /* 0x0000640000060042 */
[----:B01----:R-:W-:Y:S05]  /*2310*/  ENDCOLLECTIVE ;  /* 0x000000000000791b */ /* 0x003fea0003800000 */
.L_x_1939:
[----:B------:R-:W-:Y:S01]  /*2320*/  MOV R64, R77 ;  /* 0x0000004d00407202 */ /* 0x000fe20000000f00 */
[----:B------:R-:W-:Y:S02]  /*2330*/  HFMA2 R69, -RZ, RZ, 0, 4.76837158203125e-07 ;  /* 0x00000008ff457431 */ /* 0x000fe400000001ff */
[----:B------:R-:W-:-:S07]  /*2340*/  FADD.FTZ R76, R76, R72 ;  /* 0x000000484c4c7221 */ /* 0x000fce0000010000 */
[----:B------:R-:W-:Y:S05]  /*2350*/  WARPSYNC.COLLECTIVE R71, `(.L_x_1940) ;  /* 0x0000000047087348 */ /* 0x000fea0003c00000 */
[----:B------:R0:W1:Y:S02]  /*2360*/  SHFL.BFLY P3, R72, R64, R69, R66 ;  /* 0x0c00004540487389 */ /* 0x0000640000060042 */
[----:B01----:R-:W-:Y:S05]  /*2370*/  ENDCOLLECTIVE ;  /* 0x000000000000791b */ /* 0x003fea0003800000 */
.L_x_1940:
[----:B------:R-:W-:Y:S01]  /*2380*/  MOV R64, R76 ;  /* 0x0000004c00407202 */ /* 0x000fe20000000f00 */
[----:B------:R-:W-:-:S07]  /*2390*/  FADD.FTZ R68, R77, R72 ;  /* 0x000000484d447221 */ /* 0x000fce0000010000 */
[----:B------:R-:W-:Y:S05]  /*23a0*/  WARPSYNC.COLLECTIVE R71, `(.L_x_1941) ;  /* 0x0000000047087348 */ /* 0x000fea0003c00000 */
[----:B------:R0:W1:Y:S02]  /*23b0*/  SHFL.BFLY P3, R72, R64, R69, R66 ;  /* 0x0c00004540487389 */ /* 0x0000640000060042 */
[----:B01----:R-:W-:Y:S05]  /*23c0*/  ENDCOLLECTIVE ;  /* 0x000000000000791b */ /* 0x003fea0003800000 */
.L_x_1941:
[----:B------:R-:W-:Y:S01]  /*23d0*/  MOV R64, R68 ;  /* 0x0000004400407202 */ /* 0x000fe20000000f00 */
[----:B------:R-:W-:Y:S02]  /*23e0*/  HFMA2 R69, -RZ, RZ, 0, 9.5367431640625e-07 ;  /* 0x00000010ff457431 */ /* 0x000fe400000001ff */
[----:B------:R-:W-:-:S07]  /*23f0*/  FADD.FTZ R70, R76, R72 ;  /* 0x000000484c467221 */ /* 0x000fce0000010000 */
[----:B------:R-:W-:Y:S05]  /*2400*/  WARPSYNC.COLLECTIVE R71, `(.L_x_1942) ;  /* 0x0000000047087348 */ /* 0x000fea0003c00000 */
[----:B------:R0:W1:Y:S02]  /*2410*/  SHFL.BFLY P3, R72, R64, R69, R66 ;  /* 0x0c00004540487389 */ /* 0x0000640000060042 */
[----:B01----:R-:W-:Y:S05]  /*2420*/  ENDCOLLECTIVE ;  /* 0x000000000000791b */ /* 0x003fea0003800000 */
.L_x_1942:
[----:B------:R-:W-:Y:S02]  /*2430*/  MOV R64, R70 ;  /* 0x0000004600407202 */ /* 0x000fe40000000f00 */
[----:B------:R-:W-:-:S07]  /*2440*/  MOV R73, R72 ;  /* 0x0000004800497202 */ /* 0x000fce0000000f00 */
[----:B------:R-:W-:Y:S05]  /*2450*/  WARPSYNC.COLLECTIVE R71, `(.L_x_1943) ;  /* 0x0000000047087348 */ /* 0x000fea0003c00000 */
[----:B------:R0:W1:Y:S02]  /*2460*/  SHFL.BFLY P3, R72, R64, R69, R66 ;  /* 0x0c00004540487389 */ /* 0x0000640000060042 */
[----:B01----:R-:W-:Y:S05]  /*2470*/  ENDCOLLECTIVE ;  /* 0x000000000000791b */ /* 0x003fea0003800000 */
.L_x_1943:
[----:B------:R-:W-:Y:S05]  /*2480*/  BRA `(.L_x_1944) ;  /* 0xffffffe4003c7947 */ /* 0x000fea000383ffff */
.L_x_1945:
        /* <DEDUP_REMOVED lines=15> */
.L_x_2887:


//--------------------- .text._ZN10layer_norm31ln_parallel_residual_bwd_kernelINS_13Kernel_traitsIf6__halffS2_fjLj256ELj1ELj4ELj1ELj16ENS_18Kernel_traits_baseILj256EfS2_fS2_fjLj128EEEEELb1ELb0ELb0EEEvNS_9BwdParamsE --------------------------
	.section	.text._ZN10layer_norm31ln_parallel_residual_bwd_kernelINS_13Kernel_traitsIf6__halffS2_fjLj256ELj1ELj4ELj1ELj16ENS_18Kernel_traits_baseILj256EfS2_fS2_fjLj128EEEEELb1ELb0ELb0EEEvNS_9BwdParamsE,"ax",@progbits
	.align	128
        .global         _ZN10layer_norm31ln_parallel_residual_bwd_kernelINS_13Kernel_traitsIf6__halffS2_fjLj256ELj1ELj4ELj1ELj16ENS_18Kernel_traits_baseILj256EfS2_fS2_fjLj128EEEEELb1ELb0ELb0EEEvNS_9BwdParamsE
        .type           _ZN10layer_norm31ln_parallel_residual_bwd_kernelINS_13Kernel_traitsIf6__halffS2_fjLj256ELj1ELj4ELj1ELj16ENS_18Kernel_traits_baseILj256EfS2_fS2_fjLj128EEEEELb1ELb0ELb0EEEvNS_9BwdParamsE,@function
        .size           _ZN10layer_norm31ln_parallel_residual_bwd_kernelINS_13Kernel_traitsIf6__halffS2_fjLj256ELj1ELj4ELj1ELj16ENS_18Kernel_traits_baseILj256EfS2_fS2_fjLj128EEEEELb1ELb0ELb0EEEvNS_9BwdParamsE,(.L_x_2888 - _ZN10layer_norm31ln_parallel_residual_bwd_kernelINS_13Kernel_traitsIf6__halffS2_fjLj256ELj1ELj4ELj1ELj16ENS_18Kernel_traits_baseILj256EfS2_fS2_fjLj128EEEEELb1ELb0ELb0EEEvNS_9BwdParamsE)
        .other          _ZN10layer_norm31ln_parallel_residual_bwd_kernelINS_13Kernel_traitsIf6__halffS2_fjLj256ELj1ELj4ELj1ELj16ENS_18Kernel_traits_baseILj256EfS2_fS2_fjLj128EEEEELb1ELb0ELb0EEEvNS_9BwdParamsE,@"STO_CUDA_ENTRY STV_DEFAULT"
_ZN10layer_norm31ln_parallel_residual_bwd_kernelINS_13Kernel_traitsIf6__halffS2_fjLj256ELj1ELj4ELj1ELj16ENS_18Kernel_traits_baseILj256EfS2_fS2_fjLj128EEEEELb1ELb0ELb0EEEvNS_9BwdParamsE:
.text._ZN10layer_norm31ln_parallel_residual_bwd_kernelINS_13Kernel_traitsIf6__halffS2_fjLj256ELj1ELj4ELj1ELj16ENS_18Kernel_traits_baseILj256EfS2_fS2_fjLj128EEEEELb1ELb0ELb0EEEvNS_9BwdParamsE:
        /* <DEDUP_REMOVED lines=51> */
.L_x_1960:
        /* <DEDUP_REMOVED lines=48> */
[----:B0-----:R-:W-:Y:S01]  /*0630*/  FADD.FTZ R108, R95, -R3 ;  /* 0x800000035f6c7221 */ /* 0x001fe20000010000 */
[C-C-:B------:R-:W-:Y:S02]  /*0640*/  @P1 SHF.R.U64 R89, R104.reuse, 0x8, R105.reuse ;  /* 0x0000000868591819 */ /* 0x140fe40000001269 */
[----:B------:R-:W-:-:S02]  /*0650*/  @P1 SHF.R.U64 R91, R104, 0x10, R105 ;  /* 0x00000010685b1819 */ /* 0x000fc40000001269 */
[----:B------:R-:W-:Y:S02]  /*0660*/  @P1 PRMT R9, R89, 0x7610, R9 ;  /* 0x0000761059091816 */ /* 0x000fe40000000009 */
[----:B------:R-:W-:Y:S02]  /*0670*/  @P1 SHF.R.U32.HI R89, RZ, 0x10, R105 ;  /* 0x00000010ff591819 */ /* 0x000fe40000011669 */
[C---:B------:R-:W-:Y:S01]  /*0680*/  @P1 PRMT R7, R104.reuse, 0x7610, R7 ;  /* 0x0000761068071816 */ /* 0x040fe20000000007 */
[--C-:B------:R-:W-:Y:S01]  /*0690*/  HADD2.F32 R93, -RZ, R80.reuse.H0_H0 ;  /* 0x20000050ff5d7230 */ /* 0x100fe20000004100 */
[--C-:B------:R-:W-:Y:S01]  /*06a0*/  @P1 SHF.R.U32.HI R3, RZ, 0x8, R105.reuse ;  /* 0x00000008ff031819 */ /* 0x100fe20000011669 */
[----:B------:R-:W-:Y:S01]  /*06b0*/  HADD2.F32 R80, -RZ, R80.H1_H1 ;  /* 0x30000050ff507230 */ /* 0x000fe20000004100 */
[----:B------:R-:W-:Y:S02]  /*06c0*/  @P1 SHF.R.U64 R104, R104, 0x18, R105 ;  /* 0x0000001868681819 */ /* 0x000fe40000001269 */
[----:B------:R-:W-:Y:S01]  /*06d0*/  @P1 PRMT R2, R89, 0x7610, R2 ;  /* 0x0000761059021816 */ /* 0x000fe20000000002 */
[--C-:B------:R-:W-:Y:S01]  /*06e0*/  HADD2.F32 R89, -RZ, R84.reuse.H0_H0 ;  /* 0x20000054ff597230 */ /* 0x100fe20000004100 */
[----:B------:R-:W-:Y:S01]  /*06f0*/  @P1 PRMT R8, R91, 0x7610, R8 ;  /* 0x000076105b081816 */ /* 0x000fe20000000008 */
[----:B------:R-:W-:Y:S01]  /*0700*/  HADD2.F32 R92, -RZ, R84.H1_H1 ;  /* 0x30000054ff5c7230 */ /* 0x000fe20000004100 */
[----:B------:R-:W-:Y:S01]  /*0710*/  @P1 PRMT R4, R3, 0x7610, R4 ;  /* 0x0000761003041816 */ /* 0x000fe20000000004 */
[----:B-----5:R-:W-:Y:S01]  /*0720*/  FMUL.FTZ R3, R101, R118 ;  /* 0x0000007665037220 */ /* 0x020fe20000410000 */
[----:B------:R-:W-:Y:S01]  /*0730*/  @P1 PRMT R5, R104, 0x7610, R5 ;  /* 0x0000761068051816 */ /* 0x000fe20000000005 */
[----:B------:R-:W-:Y:S01]  /*0740*/  FMUL.FTZ R91, R28, R93 ;  /* 0x0000005d1c5b7220 */ /* 0x000fe20000410000 */
[----:B------:R-:W-:Y:S01]  /*0750*/  FMUL.FTZ R104, R29, R80 ;  /* 0x000000501d687220 */ /* 0x000fe20000410000 */
[----:B------:R-:W-:Y:S01]  /*0760*/  FMUL.FTZ R84, R101, R88 ;  /* 0x0000005865547220 */ /* 0x000fe20000410000 */
[----:B------:R-:W-:-:S02]  /*0770*/  HADD2.F32 R95, -RZ, R81.H0_H0 ;  /* 0x20000051ff5f7230 */ /* 0x000fc40000004100 */
[----:B------:R-:W-:Y:S01]  /*0780*/  FADD.FTZ R48, R48, R89 ;  /* 0x0000005930307221 */ /* 0x000fe20000010000 */
[-C--:B------:R-:W-:Y:S01]  /*0790*/  FFMA.FTZ R88, R20, R89.reuse, R91 ;  /* 0x0000005914587223 */ /* 0x080fe2000001005b */
[----:B------:R-:W-:Y:S01]  /*07a0*/  FFMA.FTZ R64, R3, R89, R64 ;  /* 0x0000005903407223 */ /* 0x000fe20000010040 */
[----:B------:R-:W-:Y:S01]  /*07b0*/  FFMA.FTZ R89, R21, R92, R104 ;  /* 0x0000005c15597223 */ /* 0x000fe20000010068 */
[----:B------:R-:W-:Y:S01]  /*07c0*/  HADD2.F32 R104, -RZ, R81.H1_H1 ;  /* 0x30000051ff687230 */ /* 0x000fe20000004100 */
[----:B------:R-:W-:Y:S01]  /*07d0*/  @P1 PRMT R6, R105, 0x7610, R6 ;  /* 0x0000761069061816 */ /* 0x000fe20000000006 */
[--C-:B------:R-:W-:Y:S01]  /*07e0*/  HADD2.F32 R81, -RZ, R85.reuse.H0_H0 ;  /* 0x20000055ff517230 */ /* 0x100fe20000004100 */
[----:B------:R-:W-:Y:S01]  /*07f0*/  @P1 SHF.R.U32.HI R105, RZ, 0x18, R105 ;  /* 0x00000018ff691819 */ /* 0x000fe20000011669 */
[----:B------:R-:W-:Y:S02]  /*0800*/  HADD2.F32 R118, -RZ, R85.H1_H1 ;  /* 0x30000055ff767230 */ /* 0x000fe40000004100 */
[----:B------:R-:W-:Y:S01]  /*0810*/  FMUL.FTZ R85, R101, R116 ;  /* 0x0000007465557220 */ /* 0x000fe20000410000 */
[----:B------:R-:W-:Y:S01]  /*0820*/  FMUL.FTZ R91, R30, R95 ;  /* 0x0000005f1e5b7220 */ /* 0x000fe20000410000 */
[----:B------:R-:W-:-:S02]  /*0830*/  HADD2.F32 R107, -RZ, R82.H0_H0 ;  /* 0x20000052ff6b7230 */ /* 0x000fc40000004100 */
[----:B------:R-:W-:Y:S01]  /*0840*/  FADD.FTZ R49, R49, R92 ;  /* 0x0000005c31317221 */ /* 0x000fe20000010000 */
[----:B------:R-:W-:Y:S01]  /*0850*/  FFMA.FTZ R65, R84, R92, R65 ;  /* 0x0000005c54417223 */ /* 0x000fe20000010041 */
[----:B------:R-:W-:Y:S01]  /*0860*/  @P1 PRMT R0, R105, 0x7610, R0 ;  /* 0x0000761069001816 */ /* 0x000fe20000000000 */
[----:B------:R-:W-:Y:S01]  /*0870*/  FMUL.FTZ R90, R101, R90 ;  /* 0x0000005a655a7220 */ /* 0x000fe20000410000 */
[----:B------:R-:W-:Y:S01]  /*0880*/  FMUL.FTZ R116, R31, R104 ;  /* 0x000000681f747220 */ /* 0x000fe20000410000 */
[----:B------:R-:W-:Y:S01]  /*0890*/  FADD.FTZ R50, R50, R81 ;  /* 0x0000005132327221 */ /* 0x000fe20000010000 */
[-C--:B------:R-:W-:Y:S01]  /*08a0*/  FFMA.FTZ R92, R22, R81.reuse, R91 ;  /* 0x00000051165c7223 */ /* 0x080fe2000001005b */
[----:B------:R-:W-:Y:S01]  /*08b0*/  FFMA.FTZ R66, R85, R81, R66 ;  /* 0x0000005155427223 */ /* 0x000fe20000010042 */
[----:B------:R-:W-:Y:S01]  /*08c0*/  FADD.FTZ R53, R53, R80 ;  /* 0x0000005035357221 */ /* 0x000fe20000010000 */
[----:B------:R-:W-:Y:S01]  /*08d0*/  FFMA.FTZ R37, R84, R80, R37 ;  /* 0x0000005054257223 */ /* 0x000fe20000010025 */
[----:B------:R-:W-:-:S02]  /*08e0*/  HADD2.F32 R105, -RZ, R86.H0_H0 ;  /* 0x20000056ff697230 */ /* 0x000fc40000004100 */
[--C-:B------:R-:W-:Y:S02]  /*08f0*/  HADD2.F32 R81, -RZ, R83.reuse.H0_H0 ;  /* 0x20000053ff517230 */ /* 0x100fe40000004100 */
[----:B------:R-:W-:Y:S02]  /*0900*/  HADD2.F32 R80, -RZ, R83.H1_H1 ;  /* 0x30000053ff507230 */ /* 0x000fe40000004100 */
[----:B------:R-:W-:Y:S01]  /*0910*/  FMUL.FTZ R83, R32, R107 ;  /* 0x0000006b20537220 */ /* 0x000fe20000410000 */
[----:B------:R-:W-:Y:S01]  /*0920*/  FADD.FTZ R51, R51, R118 ;  /* 0x0000007633337221 */ /* 0x000fe20000010000 */
[-C--:B------:R-:W-:Y:S01]  /*0930*/  FFMA.FTZ R91, R23, R118.reuse, R116 ;  /* 0x00000076175b7223 */ /* 0x080fe20000010074 */
[C---:B------:R-:W-:Y:S01]  /*0940*/  FFMA.FTZ R67, R90.reuse, R118, R67 ;  /* 0x000000765a437223 */ /* 0x040fe20000010043 */
[--C-:B------:R-:W-:Y:S01]  /*0950*/  SHF.R.U32.HI R109, RZ, 0x18, R103.reuse ;  /* 0x00000018ff6d7819 */ /* 0x100fe20000011667 */
[----:B------:R-:W-:Y:S01]  /*0960*/  HADD2.F32 R118, -RZ, R86.H1_H1 ;  /* 0x30000056ff767230 */ /* 0x000fe20000004100 */
[--C-:B------:R-:W-:Y:S01]  /*0970*/  SHF.R.U32.HI R110, RZ, 0x10, R103.reuse ;  /* 0x00000010ff6e7819 */ /* 0x100fe20000011667 */
[----:B------:R-:W-:Y:S01]  /*0980*/  HADD2.F32 R82, -RZ, R82.H1_H1 ;  /* 0x30000052ff527230 */ /* 0x000fe20000004100 */
[----:B------:R-:W-:Y:S01]  /*0990*/  SHF.R.U32.HI R111, RZ, 0x8, R103 ;  /* 0x00000008ff6f7819 */ /* 0x000fe20000011667 */
[----:B------:R-:W-:Y:S01]  /*09a0*/  FADD.FTZ R55, R55, R104 ;  /* 0x0000006837377221 */ /* 0x000fe20000010000 */
[----:B------:R-:W-:Y:S01]  /*09b0*/  MOV R112, R103 ;  /* 0x0000006700707202 */ /* 0x000fe20000000f00 */
[----:B------:R-:W-:Y:S01]  /*09c0*/  FFMA.FTZ R39, R90, R104, R39 ;  /* 0x000000685a277223 */ /* 0x000fe20000010027 */
[C-C-:B------:R-:W-:Y:S01]  /*09d0*/  SHF.R.U64 R113, R102.reuse, 0x18, R103.reuse ;  /* 0x0000001866717819 */ /* 0x140fe20000001267 */
[----:B------:R-:W-:Y:S01]  /*09e0*/  FMUL.FTZ R86, R101, R106 ;  /* 0x0000006a65567220 */ /* 0x000fe20000410000 */
[----:B------:R-:W-:Y:S01]  /*09f0*/  SHF.R.U64 R114, R102, 0x10, R103 ;  /* 0x0000001066727819 */ /* 0x000fe20000001267 */
[----:B------:R-:W-:Y:S01]  /*0a00*/  FFMA.FTZ R104, R24, R105, R83 ;  /* 0x0000006918687223 */ /* 0x000fe20000010053 */
[----:B------:R-:W-:Y:S01]  /*0a10*/  SHF.R.U64 R115, R102, 0x8, R103 ;  /* 0x0000000866737819 */ /* 0x000fe20000001267 */
[----:B------:R-:W-:-:S02]  /*0a20*/  HADD2.F32 R103, -RZ, R87.H0_H0 ;  /* 0x20000057ff677230 */ /* 0x000fc40000004100 */
[----:B------:R-:W-:Y:S01]  /*0a30*/  FMUL.FTZ R83, R34, R81 ;  /* 0x0000005122537220 */ /* 0x000fe20000410000 */
[----:B------:R-:W-:Y:S02]  /*0a40*/  HADD2.F32 R116, -RZ, R87.H1_H1 ;  /* 0x30000057ff747230 */ /* 0x000fe40000004100 */
[----:B------:R-:W-:Y:S01]  /*0a50*/  FMUL.FTZ R87, R101, R100 ;  /* 0x0000006465577220 */ /* 0x000fe20000410000 */
[-C--:B------:R-:W-:Y:S01]  /*0a60*/  FMUL.FTZ R120, R33, R82.reuse ;  /* 0x0000005221787220 */ /* 0x080fe20000410000 */
[----:B------:R-:W-:Y:S01]  /*0a70*/  FADD.FTZ R57, R57, R82 ;  /* 0x0000005239397221 */ /* 0x000fe20000010000 */
[----:B------:R-:W-:Y:S01]  /*0a80*/  FFMA.FTZ R41, R86, R82, R41 ;  /* 0x0000005256297223 */ /* 0x000fe20000010029 */
        /* <DEDUP_REMOVED lines=40> */
[----:B------:R-:W-:-:S07]  /*0d10*/  FFMA.FTZ R100, R108, R107, R81 ;  /* 0x0000006b6c647223 */ /* 0x000fce0000010051 */
.L_x_1949:
[----:B------:R-:W-:Y:S05]  /*0d20*/  BSYNC.RECONVERGENT B1 ;  /* 0x0000000000017941 */ /* 0x000fea0003800200 */
.L_x_1948:
        /* <DEDUP_REMOVED lines=21> */
.L_x_1974:
        /* <DEDUP_REMOVED lines=70> */
.L_x_1955:
        /* <DEDUP_REMOVED lines=53> */
.L_x_1954:
        /* <DEDUP_REMOVED lines=63> */
.L_x_1953:
        /* <DEDUP_REMOVED lines=40> */
[----:B------:R-:W-:Y:S01]  /*1ca0*/  F2FP.F16.F32.PACK_AB R82, R95, R82 ;  /* 0x000000525f52723e */ /* 0x000fe200000000ff */
        /* <DEDUP_REMOVED lines=25> */
[----:B------:R-:W-:Y:S02]  /*1e40*/  F2FP.F16.F32.PACK_AB R61, R80, R61 ;  /* 0x0000003d503d723e */ /* 0x000fe400000000ff */
[----:B------:R-:W-:Y:S02]  /*1e50*/  F2FP.F16.F32.PACK_AB R60, R83, R60 ;  /* 0x0000003c533c723e */ /* 0x000fe400000000ff */
[----:B------:R-:W-:Y:S02]  /*1e60*/  F2FP.F16.F32.PACK_AB R81, R81, R100 ;  /* 0x000000645151723e */ /* 0x000fe400000000ff */
[----:B------:R-:W-:Y:S02]  /*1e70*/  FSEL R80, R94, RZ, P3 ;  /* 0x000000ff5e507208 */ /* 0x000fe40001800000 */
[----:B------:R-:W-:-:S02]  /*1e80*/  FSEL R83, R63, RZ, P5 ;  /* 0x000000ff3f537208 */ /* 0x000fc40002800000 */
[----:B------:R-:W-:Y:S02]  /*1e90*/  FSEL R95, R95, RZ, P4 ;  /* 0x000000ff5f5f7208 */ /* 0x000fe40002000000 */
[----:B------:R-:W-:Y:S02]  /*1ea0*/  FSEL R63, R63, RZ, P0 ;  /* 0x000000ff3f3f7208 */ /* 0x000fe40000000000 */
[C---:B------:R-:W-:Y:S02]  /*1eb0*/  FSEL R94, R101.reuse, RZ, P1 ;  /* 0x000000ff655e7208 */ /* 0x040fe40000800000 */
[----:B------:R-:W-:Y:S02]  /*1ec0*/  FSEL R100, R101, RZ, P6 ;  /* 0x000000ff65647208 */ /* 0x000fe40003000000 */
[----:B------:R-:W-:Y:S02]  /*1ed0*/  F2FP.F16.F32.PACK_AB R80, R95, R80 ;  /* 0x000000505f50723e */ /* 0x000fe400000000ff */
[----:B------:R-:W-:-:S02]  /*1ee0*/  F2FP.F16.F32.PACK_AB R63, R94, R63 ;  /* 0x0000003f5e3f723e */ /* 0x000fc400000000ff */
[----:B------:R-:W-:Y:S01]  /*1ef0*/  F2FP.F16.F32.PACK_AB R83, R100, R83 ;  /* 0x000000536453723e */ /* 0x000fe200000000ff */
[----:B------:R-:W-:Y:S06]  /*1f00*/  BRA `(.L_x_1956) ;  /* 0x0000000c00747947 */ /* 0x000fec0003800000 */
.L_x_1958:
        /* <DEDUP_REMOVED lines=12> */
[----:B------:R-:W-:Y:S01]  /*1fd0*/  FADD.FTZ R62, R91, -R60 ;  /* 0x8000003c5b3e7221 */ /* 0x000fe20000010000 */
[----:B------:R-:W-:Y:S01]  /*1fe0*/  FFMA.FTZ R82, R108, R80, R83 ;  /* 0x000000506c527223 */ /* 0x000fe20000010053 */
[----:B------:R-:W-:Y:S01]  /*1ff0*/  FADD.FTZ R80, R106, -R63 ;  /* 0x8000003f6a507221 */ /* 0x000fe20000010000 */
[----:B------:R-:W-:Y:S01]  /*2000*/  FMUL.FTZ R61, R76, UR14 ;  /* 0x0000000e4c3d7c20 */ /* 0x000fe20008410000 */
[----:B------:R-:W-:Y:S01]  /*2010*/  LOP3.LUT P0, RZ, R6, 0xff, RZ, 0xc0, !PT ;  /* 0x000000ff06ff7812 */ /* 0x000fe2000780c0ff */
[----:B------:R-:W-:Y:S01]  /*2020*/  FADD.FTZ R60, R89, -R44 ;  /* 0x8000002c593c7221 */ /* 0x000fe20000010000 */
[----:B------:R-:W-:Y:S01]  /*2030*/  FMUL.FTZ R63, R77, UR14 ;  /* 0x0000000e4d3f7c20 */ /* 0x000fe20008410000 */
[----:B------:R-:W-:Y:S01]  /*2040*/  LOP3.LUT P1, RZ, R4, 0xff, RZ, 0xc0, !PT ;  /* 0x000000ff04ff7812 */ /* 0x000fe2000782c0ff */
[----:B------:R-:W-:Y:S01]  /*2050*/  FADD.FTZ R44, R88, -R45 ;  /* 0x8000002d582c7221 */ /* 0x000fe20000010000 */
[C---:B------:R-:W-:Y:S01]  /*2060*/  FMUL.FTZ R46, R101.reuse, R46 ;  /* 0x0000002e652e7220 */ /* 0x040fe20000410000 */
[----:B------:R-:W-:Y:S01]  /*2070*/  FMUL.FTZ R47, R101, R62 ;  /* 0x0000003e652f7220 */ /* 0x000fe20000410000 */
[----:B------:R-:W-:Y:S01]  /*2080*/  FADD.FTZ R82, R107, -R82 ;  /* 0x800000526b527221 */ /* 0x000fe20000010000 */
        /* <DEDUP_REMOVED lines=15> */
[----:B------:R-:W-:Y:S01]  /*2180*/  F2FP.F16.F32.PACK_AB R62, R81, R62 ;  /* 0x0000003e513e723e */ /* 0x000fe200000000ff */
        /* <DEDUP_REMOVED lines=33> */
.L_x_1957:
        /* <DEDUP_REMOVED lines=39> */
[----:B------:R-:W-:Y:S01]  /*2610*/  F2FP.F16.F32.PACK_AB R82, R95, R82 ;  /* 0x000000525f52723e */ /* 0x000fe200000000ff */
        /* <DEDUP_REMOVED lines=23> */
[----:B------:R-:W-:Y:S02]  /*2790*/  F2FP.F16.F32.PACK_AB R61, R80, R61 ;  /* 0x0000003d503d723e */ /* 0x000fe400000000ff */
[----:B------:R-:W-:Y:S02]  /*27a0*/  F2FP.F16.F32.PACK_AB R60, R83, R60 ;  /* 0x0000003c533c723e */ /* 0x000fe400000000ff */
[----:B------:R-:W-:-:S02]  /*27b0*/  F2FP.F16.F32.PACK_AB R81, R81, R100 ;  /* 0x000000645151723e */ /* 0x000fc400000000ff */
[----:B------:R-:W-:Y:S02]  /*27c0*/  FSEL R80, R94, RZ, P0 ;  /* 0x000000ff5e507208 */ /* 0x000fe40000000000 */
[----:B------:R-:W-:Y:S02]  /*27d0*/  FSEL R83, R63, RZ, P3 ;  /* 0x000000ff3f537208 */ /* 0x000fe40001800000 */
        /* <DEDUP_REMOVED lines=8> */
.L_x_1959:
        /* <DEDUP_REMOVED lines=10> */
[C---:B-----5:R-:W-:Y:S01]  /*2900*/  FFMA.FTZ R76, R101.reuse, R61, R12 ;  /* 0x0000003d654c7223 */ /* 0x060fe2000001000c */
[----:B------:R-:W-:Y:S01]  /*2910*/  FFMA.FTZ R77, R101, R62, R13 ;  /* 0x0000003e654d7223 */ /* 0x000fe2000001000d */
[----:B------:R-:W-:Y:S01]  /*2920*/  FADD.FTZ R47, R92, -R47 ;  /* 0x8000002f5c2f7221 */ /* 0x000fe20000010000 */
[----:B------:R-:W-:Y:S01]  /*2930*/  FADD.FTZ R60, R91, -R46 ;  /* 0x8000002e5b3c7221 */ /* 0x000fe20000010000 */
[----:B------:R-:W-:Y:S01]  /*2940*/  FADD.FTZ R79, R106, -R63 ;  /* 0x8000003f6a4f7221 */ /* 0x000fe20000010000 */
[----:B------:R-:W-:Y:S01]  /*2950*/  FADD.FTZ R44, R89, -R44 ;  /* 0x8000002c592c7221 */ /* 0x000fe20000010000 */
[----:B------:R-:W-:Y:S01]  /*2960*/  FADD.FTZ R82, R107, -R80 ;  /* 0x800000506b527221 */ /* 0x000fe20000010000 */
[----:B------:R-:W-:Y:S01]  /*2970*/  FMUL.FTZ R63, R76, UR14 ;  /* 0x0000000e4c3f7c20 */ /* 0x000fe20008410000 */
[----:B------:R-:W-:Y:S01]  /*2980*/  LOP3.LUT P0, RZ, R6, 0xff, RZ, 0xc0, !PT ;  /* 0x000000ff06ff7812 */ /* 0x000fe2000780c0ff */
[----:B------:R-:W-:Y:S01]  /*2990*/  FADD.FTZ R61, R88, -R45 ;  /* 0x8000002d583d7221 */ /* 0x000fe20000010000 */
[----:B------:R-:W-:Y:S01]  /*29a0*/  FMUL.FTZ R80, R77, UR14 ;  /* 0x0000000e4d507c20 */ /* 0x000fe20008410000 */
[----:B------:R-:W-:Y:S01]  /*29b0*/  LOP3.LUT P1, RZ, R4, 0xff, RZ, 0xc0, !PT ;  /* 0x000000ff04ff7812 */ /* 0x000fe2000782c0ff */
[----:B------:R-:W-:Y:S01]  /*29c0*/  FFMA.FTZ R46, R101, R47, R18 ;  /* 0x0000002f652e7223 */ /* 0x000fe20000010012 */
[----:B------:R-:W-:Y:S01]  /*29d0*/  LOP3.LUT P6, RZ, R111, 0xff, RZ, 0xc0, !PT ;  /* 0x000000ff6fff7812 */ /* 0x000fe200078cc0ff */
[C---:B------:R-:W-:Y:S01]  /*29e0*/  FFMA.FTZ R47, R101.reuse, R60, R19 ;  /* 0x0000003c652f7223 */ /* 0x040fe20000010013 */
[C---:B------:R-:W-:Y:S01]  /*29f0*/  FFMA.FTZ R45, R101.reuse, R44, R17 ;  /* 0x0000002c652d7223 */ /* 0x040fe20000010011 */
[----:B------:R-:W-:Y:S01]  /*2a00*/  FFMA.FTZ R78, R101, R79, R14 ;  /* 0x0000004f654e7223 */ /* 0x000fe2000001000e */
[----:B------:R-:W-:Y:S01]  /*2a10*/  FSEL R62, R63, RZ, P0 ;  /* 0x000000ff3f3e7208 */ /* 0x000fe20000000000 */
[C---:B------:R-:W-:Y:S01]  /*2a20*/  FFMA.FTZ R44, R101.reuse, R61, R16 ;  /* 0x0000003d652c7223 */ /* 0x040fe20000010010 */
[----:B------:R-:W-:Y:S01]  /*2a30*/  FFMA.FTZ R79, R101, R82, R15 ;  /* 0x00000052654f7223 */ /* 0x000fe2000001000f */
[----:B------:R-:W-:Y:S01]  /*2a40*/  FSEL R81, R80, RZ, P1 ;  /* 0x000000ff50517208 */ /* 0x000fe20000800000 */
[----:B------:R-:W-:Y:S01]  /*2a50*/  FMUL.FTZ R60, R46, UR14 ;  /* 0x0000000e2e3c7c20 */ /* 0x000fe20008410000 */
[----:B------:R-:W-:Y:S01]  /*2a60*/  LOP3.LUT P0, RZ, R112, 0xff, RZ, 0xc0, !PT ;  /* 0x000000ff70ff7812 */ /* 0x000fe2000780c0ff */
[----:B------:R-:W-:Y:S01]  /*2a70*/  FMUL.FTZ R83, R45, UR14 ;  /* 0x0000000e2d537c20 */ /* 0x000fe20008410000 */
[----:B------:R-:W-:Y:S01]  /*2a80*/  FSEL R101, R80, RZ, P6 ;  /* 0x000000ff50657208 */ /* 0x000fe20003000000 */
[----:B------:R-:W-:Y:S01]  /*2a90*/  FMUL.FTZ R80, R47, UR14 ;  /* 0x0000000e2f507c20 */ /* 0x000fe20008410000 */
[----:B------:R-:W-:Y:S01]  /*2aa0*/  LOP3.LUT P5, RZ, R114, 0xff, RZ, 0xc0, !PT ;  /* 0x000000ff72ff7812 */ /* 0x000fe200078ac0ff */
[----:B-1----:R-:W-:Y:S01]  /*2ab0*/  FMUL.FTZ R100, R79, UR14 ;  /* 0x0000000e4f647c20 */ /* 0x002fe20008410000 */
[----:B------:R-:W-:-:S02]  /*2ac0*/  LOP3.LUT P3, RZ, R113, 0xff, RZ, 0xc0, !PT ;  /* 0x000000ff71ff7812 */ /* 0x000fc4000786c0ff */
[----:B------:R-:W-:Y:S01]  /*2ad0*/  FSEL R82, R63, RZ, P0 ;  /* 0x000000ff3f527208 */ /* 0x000fe20000000000 */
[----:B------:R-:W-:Y:S01]  /*2ae0*/  FMUL.FTZ R63, R44, UR14 ;  /* 0x0000000e2c3f7c20 */ /* 0x000fe20008410000 */
[----:B------:R-:W-:Y:S02]  /*2af0*/  F2FP.F16.F32.PACK_AB R62, R81, R62 ;  /* 0x0000003e513e723e */ /* 0x000fe400000000ff */
[----:B------:R-:W-:Y:S02]  /*2b00*/  LOP3.LUT P4, RZ, R8, 0xff, RZ, 0xc0, !PT ;  /* 0x000000ff08ff7812 */ /* 0x000fe4000788c0ff */
[----:B------:R-:W-:Y:S02]  /*2b10*/  LOP3.LUT P1, RZ, R5, 0xff, RZ, 0xc0, !PT ;  /* 0x000000ff05ff7812 */ /* 0x000fe4000782c0ff */
[----:B------:R-:W-:Y:S02]  /*2b20*/  LOP3.LUT P0, RZ, R7, 0xff, RZ, 0xc0, !PT ;  /* 0x000000ff07ff7812 */ /* 0x000fe4000780c0ff */
[----:B------:R-:W-:-:S02]  /*2b30*/  FSEL R81, R60, RZ, P5 ;  /* 0x000000ff3c517208 */ /* 0x000fc40002800000 */
[----:B------:R-:W-:Y:S02]  /*2b40*/  FSEL R94, R80, RZ, P3 ;  /* 0x000000ff505e7208 */ /* 0x000fe40001800000 */
[----:B------:R-:W-:Y:S02]  /*2b50*/  LOP3.LUT P6, RZ, R9, 0xff, RZ, 0xc0, !PT ;  /* 0x000000ff09ff7812 */ /* 0x000fe400078cc0ff */
[----:B------:R-:W-:Y:S02]  /*2b60*/  FSEL R61, R60, RZ, P4 ;  /* 0x000000ff3c3d7208 */ /* 0x000fe40002000000 */
[----:B------:R-:W-:Y:S02]  /*2b70*/  FSEL R80, R80, RZ, P1 ;  /* 0x000000ff50507208 */ /* 0x000fe40000800000 */
[----:B------:R-:W-:Y:S02]  /*2b80*/  FSEL R60, R63, RZ, P0 ;  /* 0x000000ff3f3c7208 */ /* 0x000fe40000000000 */
[----:B------:R-:W-:Y:S01]  /*2b90*/  F2FP.F16.F32.PACK_AB R81, R94, R81 ;  /* 0x000000515e51723e */ /* 0x000fe200000000ff */
[----:B------:R-:W-:Y:S01]  /*2ba0*/  FMUL.FTZ R94, R78, UR14 ;  /* 0x0000000e4e5e7c20 */ /* 0x000fe20008410000 */
[----:B------:R-:W-:-:S02]  /*2bb0*/  FSEL R95, R83, RZ, P6 ;  /* 0x000000ff535f7208 */ /* 0x000fc40003000000 */
[----:B------:R-:W-:Y:S02]  /*2bc0*/  LOP3.LUT P0, RZ, R116, 0xff, RZ, 0xc0, !PT ;  /* 0x000000ff74ff7812 */ /* 0x000fe4000780c0ff */
[----:B------:R-:W-:Y:S02]  /*2bd0*/  LOP3.LUT P3, RZ, R110, 0xff, RZ, 0xc0, !PT ;  /* 0x000000ff6eff7812 */ /* 0x000fe4000786c0ff */
[----:B------:R-:W-:Y:S02]  /*2be0*/  LOP3.LUT P4, RZ, R2, 0xff, RZ, 0xc0, !PT ;  /* 0x000000ff02ff7812 */ /* 0x000fe4000788c0ff */
[----:B------:R-:W-:Y:S02]  /*2bf0*/  LOP3.LUT P1, RZ, R115, 0xff, RZ, 0xc0, !PT ;  /* 0x000000ff73ff7812 */ /* 0x000fe4000782c0ff */
[----:B------:R-:W-:Y:S02]  /*2c00*/  LOP3.LUT P6, RZ, R0, 0xff, RZ, 0xc0, !PT ;  /* 0x000000ff00ff7812 */ /* 0x000fe400078cc0ff */
[----:B------:R-:W-:-:S02]  /*2c10*/  F2FP.F16.F32.PACK_AB R61, R80, R61 ;  /* 0x0000003d503d723e */ /* 0x000fc400000000ff */
[----:B------:R-:W-:Y:S02]  /*2c20*/  LOP3.LUT P5, RZ, R109, 0xff, RZ, 0xc0, !PT ;  /* 0x000000ff6dff7812 */ /* 0x000fe400078ac0ff */
[----:B------:R-:W-:Y:S02]  /*2c30*/  F2FP.F16.F32.PACK_AB R60, R95, R60 ;  /* 0x0000003c5f3c723e */ /* 0x000fe400000000ff */
[----:B------:R-:W-:Y:S02]  /*2c40*/  FSEL R80, R63, RZ, P0 ;  /* 0x000000ff3f507208 */ /* 0x000fe40000000000 */
        /* <DEDUP_REMOVED lines=8> */
[----:B------:R-:W-:-:S07]  /*2cd0*/  F2FP.F16.F32.PACK_AB R83, R100, R95 ;  /* 0x0000005f6453723e */ /* 0x000fce00000000ff */
.L_x_1956:
        /* <DEDUP_REMOVED lines=14> */
.L_x_1952:
[----:B------:R-:W-:Y:S05]  /*2dc0*/  BSYNC.RECONVERGENT B1 ;  /* 0x0000000000017941 */ /* 0x000fea0003800200 */
.L_x_1951:
[----:B---3--:R-:W2:Y:S02]  /*2dd0*/  LDC.64 R80, c[0x0][0x380] ;  /* 0x0000e000ff507b82 */ /* 0x008ea40000000a00 */
[----:B--2---:R-:W-:-:S04]  /*2de0*/  LEA R11, R80, R11, 0x2 ;  /* 0x0000000b500b7211 */ /* 0x004fc800078e10ff */
[----:B------:R-:W-:-:S13]  /*2df0*/  ISETP.GE.AND P0, PT, R11, R81, PT ;  /* 0x000000510b00720c */ /* 0x000fda0003f06270 */
[----:B------:R-:W-:Y:S05]  /*2e00*/  @!P0 BRA `(.L_x_1960) ;  /* 0xffffffd400488947 */ /* 0x000fea000383ffff */
.L_x_1947:
[----:B------:R-:W-:Y:S05]  /*2e10*/  BSYNC B0 ;  /* 0x0000000000007941 */ /* 0x000fea0003800000 */
.L_x_1946:
        /* <DEDUP_REMOVED lines=13> */
[----:B----4-:R-:W-:Y:S02]  /*2ef0*/  IADD3 R22, P2, PT, R24, UR18, RZ ;  /* 0x0000001218167c10 */ /* 0x010fe4000ff5e0ff */
[----:B------:R-:W-:-:S02]  /*2f00*/  LEA R0, R0, R3, 0x5 ;  /* 0x0000000300007211 */ /* 0x000fc400078e28ff */
[----:B------:R-:W-:Y:S02]  /*2f10*/  LEA R3, R14, R3, 0x2 ;  /* 0x000000030e037211 */ /* 0x000fe400078e10ff */
[----:B------:R-:W-:Y:S01]  /*2f20*/  IADD3 R20, P3, PT, R24, UR16, RZ ;  /* 0x0000001018147c10 */ /* 0x000fe2000ff7e0ff */
[----:B------:R2:W-:Y:S04]  /*2f30*/  STS.128 [R0], R48 ;  /* 0x0000003000007388 */ /* 0x0005e80000000c00 */
[----:B------:R-:W-:Y:S01]  /*2f40*/  STS.128 [R0+0x10], R68 ;  /* 0x0000104400007388 */ /* 0x000fe20000000c00 */
[----:B------:R-:W-:Y:S01]  /*2f50*/  BAR.SYNC.DEFER_BLOCKING 0x0 ;  /* 0x0000000000007b1d */ /* 0x000fe20000010000 */
[----:B--2---:R-:W-:-:S04]  /*2f60*/  LOP3.LUT R49, R14, 0x7f, RZ, 0x3c, !PT ;  /* 0x0000007f0e317812 */ /* 0x004fc800078e3cff */
[----:B------:R-:W-:-:S04]  /*2f70*/  IADD3 R98, PT, PT, R49, R98, RZ ;  /* 0x0000006231627210 */ /* 0x000fc80007ffe0ff */
[----:B------:R-:W-:Y:S01]  /*2f80*/  ISETP.GE.U32.AND P1, PT, R98, 0x80, PT ;  /* 0x000000806200780c */ /* 0x000fe20003f26070 */
        /* <DEDUP_REMOVED lines=42> */
[----:B------:R-:W-:-:S02]  /*3230*/  SHF.L.U64.HI R53, R18, 0x2, R53 ;  /* 0x0000000212357819 */ /* 0x000fc40000010235 */
[----:B------:R-:W-:Y:S02]  /*3240*/  IADD3 R18, P4, PT, R24, UR22, RZ ;  /* 0x0000001618127c10 */ /* 0x000fe4000ff9e0ff */
[C---:B-1----:R-:W-:Y:S02]  /*3250*/  IADD3.X R59, PT, PT, R53.reuse, UR19, RZ, P2, !PT ;  /* 0x00000013353b7c10 */ /* 0x042fe400097fe4ff */
        /* <DEDUP_REMOVED lines=60> */
.L_x_1962:
[----:B------:R-:W-:Y:S05]  /*3620*/  BSYNC.RECONVERGENT B0 ;  /* 0x0000000000007941 */ /* 0x000fea0003800200 */
.L_x_1961:
        /* <DEDUP_REMOVED lines=15> */
.L_x_1950:
[----:B------:R-:W-:Y:S01]  /*3720*/  HFMA2 R118, -RZ, RZ, 0, 5.9604644775390625e-08 ;  /* 0x00000001ff767431 */ /* 0x000fe200000001ff */
[----:B------:R-:W-:Y:S01]  /*3730*/  BSSY B1, `(.L_x_1963) ;  /* 0x0000007000017945 */ /* 0x000fe20003800000 */
[----:B------:R-:W-:Y:S02]  /*3740*/  MOV R119, R95 ;  /* 0x0000005f00777202 */ /* 0x000fe40000000f00 */
[----:B------:R-:W-:Y:S02]  /*3750*/  MOV R121, 0x1f ;  /* 0x0000001f00797802 */ /* 0x000fe40000000f00 */
[----:B------:R-:W-:-:S07]  /*3760*/  MOV R102, 0xffffffff ;  /* 0xffffffff00667802 */ /* 0x000fce0000000f00 */
[----:B01---5:R-:W-:Y:S05]  /*3770*/  WARPSYNC.COLLECTIVE R102, `(.L_x_1964) ;  /* 0x0000000066087348 */ /* 0x023fea0003c00000 */
[----:B------:R2:W3:Y:S02]  /*3780*/  SHFL.BFLY P0, R117, R119, R118, R121 ;  /* 0x0c00007677757389 */ /* 0x0004e40000000079 */
[----:B0123-5:R-:W-:Y:S05]  /*3790*/  ENDCOLLECTIVE ;  /* 0x000000000000791b */ /* 0x02ffea0003800000 */
.L_x_1964:
[----:B------:R-:W-:Y:S05]  /*37a0*/  BSYNC B1 ;  /* 0x0000000000017941 */ /* 0x000fea0003800000 */
.L_x_1963:
        /* <DEDUP_REMOVED lines=8> */
.L_x_1965:
[----:B------:R-:W-:-:S05]  /*3830*/  FADD.FTZ R80, R80, R95 ;  /* 0x0000005f50507221 */ /* 0x000fca0000010000 */
[----:B------:R-:W-:Y:S01]  /*3840*/  MOV R119, R80 ;  /* 0x0000005000777202 */ /* 0x000fe20000000f00 */
[----:B------:R-:W-:Y:S01]  /*3850*/  HFMA2 R118, -RZ, RZ, 0, 1.1920928955078125e-07 ;  /* 0x00000002ff767431 */ /* 0x000fe200000001ff */
[----:B------:R-:W-:-:S07]  /*3860*/  MOV R81, R117 ;  /* 0x0000007500517202 */ /* 0x000fce0000000f00 */
[----:B------:R-:W-:Y:S05]  /*3870*/  WARPSYNC.COLLECTIVE R102, `(.L_x_1966) ;  /* 0x0000000066087348 */ /* 0x000fea0003c00000 */
[----:B------:R0:W1:Y:S02]  /*3880*/  SHFL.BFLY P0, R117, R119, R118, R121 ;  /* 0x0c00007677757389 */ /* 0x0000640000000079 */
[----:B01----:R-:W-:Y:S05]  /*3890*/  ENDCOLLECTIVE ;  /* 0x000000000000791b */ /* 0x003fea0003800000 */
.L_x_1966:
[----:B------:R-:W-:-:S05]  /*38a0*/  FADD.FTZ R81, R81, R100 ;  /* 0x0000006451517221 */ /* 0x000fca0000010000 */
[----:B------:R-:W-:Y:S02]  /*38b0*/  MOV R119, R81 ;  /* 0x0000005100777202 */ /* 0x000fe40000000f00 */
[----:B------:R-:W-:-:S07]  /*38c0*/  MOV R83, R117 ;  /* 0x0000007500537202 */ /* 0x000fce0000000f00 */
[----:B------:R-:W-:Y:S05]  /*38d0*/  WARPSYNC.COLLECTIVE R102, `(.L_x_1967) ;  /* 0x0000000066087348 */ /* 0x000fea0003c00000 */
[----:B------:R0:W1:Y:S02]  /*38e0*/  SHFL.BFLY P0, R117, R119, R118, R121 ;  /* 0x0c00007677757389 */ /* 0x0000640000000079 */
[----:B01----:R-:W-:Y:S05]  /*38f0*/  ENDCOLLECTIVE ;  /* 0x000000000000791b */ /* 0x003fea0003800000 */
.L_x_1967:
[----:B------:R-:W-:-:S05]  /*3900*/  FADD.FTZ R83, R80, R83 ;  /* 0x0000005350537221 */ /* 0x000fca0000010000 */
[----:B------:R-:W-:Y:S01]  /*3910*/  MOV R119, R83 ;  /* 0x0000005300777202 */ /* 0x000fe20000000f00 */
[----:B------:R-:W-:Y:S01]  /*3920*/  HFMA2 R118, -RZ, RZ, 0, 2.384185791015625e-07 ;  /* 0x00000004ff767431 */ /* 0x000fe200000001ff */
[----:B------:R-:W-:-:S07]  /*3930*/  MOV R82, R117 ;  /* 0x0000007500527202 */ /* 0x000fce0000000f00 */
[----:B------:R-:W-:Y:S05]  /*3940*/  WARPSYNC.COLLECTIVE R102, `(.L_x_1968) ;  /* 0x0000000066087348 */ /* 0x000fea0003c00000 */
[----:B------:R0:W1:Y:S02]  /*3950*/  SHFL.BFLY P0, R117, R119, R118, R121 ;  /* 0x0c00007677757389 */ /* 0x0000640000000079 */
[----:B01----:R-:W-:Y:S05]  /*3960*/  ENDCOLLECTIVE ;  /* 0x000000000000791b */ /* 0x003fea0003800000 */
.L_x_1968:
[----:B------:R-:W-:-:S05]  /*3970*/  FADD.FTZ R82, R81, R82 ;  /* 0x0000005251527221 */ /* 0x000fca0000010000 */
[----:B------:R-:W-:Y:S02]  /*3980*/  MOV R119, R82 ;  /* 0x0000005200777202 */ /* 0x000fe40000000f00 */
[----:B------:R-:W-:-:S07]  /*3990*/  MOV R94, R117 ;  /* 0x00000075005e7202 */ /* 0x000fce0000000f00 */
[----:B------:R-:W-:Y:S05]  /*39a0*/  WARPSYNC.COLLECTIVE R102, `(.L_x_1969) ;  /* 0x0000000066087348 */ /* 0x000fea0003c00000 */
[----:B------:R0:W1:Y:S02]  /*39b0*/  SHFL.BFLY P0, R117, R119, R118, R121 ;  /* 0x0c00007677757389 */ /* 0x0000640000000079 */
[----:B01----:R-:W-:Y:S05]  /*39c0*/  ENDCOLLECTIVE ;  /* 0x000000000000791b */ /* 0x003fea0003800000 */
.L_x_1969:
[----:B------:R-:W-:-:S05]  /*39d0*/  FADD.FTZ R94, R83, R94 ;  /* 0x0000005e535e7221 */ /* 0x000fca0000010000 */
[----:B------:R-:W-:Y:S01]  /*39e0*/  MOV R119, R94 ;  /* 0x0000005e00777202 */ /* 0x000fe20000000f00 */
[----:B------:R-:W-:Y:S01]  /*39f0*/  HFMA2 R118, -RZ, RZ, 0, 4.76837158203125e-07 ;  /* 0x00000008ff767431 */ /* 0x000fe200000001ff */
[----:B------:R-:W-:-:S07]  /*3a00*/  MOV R103, R117 ;  /* 0x0000007500677202 */ /* 0x000fce0000000f00 */
[----:B------:R-:W-:Y:S05]  /*3a10*/  WARPSYNC.COLLECTIVE R102, `(.L_x_1970) ;  /* 0x0000000066087348 */ /* 0x000fea0003c00000 */
[----:B------:R0:W1:Y:S02]  /*3a20*/  SHFL.BFLY P0, R117, R119, R118, R121 ;  /* 0x0c00007677757389 */ /* 0x0000640000000079 */
[----:B01----:R-:W-:Y:S05]  /*3a30*/  ENDCOLLECTIVE ;  /* 0x000000000000791b */ /* 0x003fea0003800000 */
.L_x_1970:
[----:B------:R-:W-:-:S05]  /*3a40*/  FADD.FTZ R103, R82, R103 ;  /* 0x0000006752677221 */ /* 0x000fca0000010000 */
[----:B------:R-:W-:Y:S02]  /*3a50*/  MOV R119, R103 ;  /* 0x0000006700777202 */ /* 0x000fe40000000f00 */
[----:B------:R-:W-:-:S07]  /*3a60*/  MOV R95, R117 ;  /* 0x00000075005f7202 */ /* 0x000fce0000000f00 */
[----:B------:R-:W-:Y:S05]  /*3a70*/  WARPSYNC.COLLECTIVE R102, `(.L_x_1971) ;  /* 0x0000000066087348 */ /* 0x000fea0003c00000 */
[----:B------:R0:W1:Y:S02]  /*3a80*/  SHFL.BFLY P0, R117, R119, R118, R121 ;  /* 0x0c00007677757389 */ /* 0x0000640000000079 */
[----:B01----:R-:W-:Y:S05]  /*3a90*/  ENDCOLLECTIVE ;  /* 0x000000000000791b */ /* 0x003fea0003800000 */
.L_x_1971:
[----:B------:R-:W-:-:S05]  /*3aa0*/  FADD.FTZ R95, R94, R95 ;  /* 0x0000005f5e5f7221 */ /* 0x000fca0000010000 */
[----:B------:R-:W-:Y:S01]  /*3ab0*/  MOV R119, R95 ;  /* 0x0000005f00777202 */ /* 0x000fe20000000f00 */
[----:B------:R-:W-:Y:S01]  /*3ac0*/  HFMA2 R118, -RZ, RZ, 0, 9.5367431640625e-07 ;  /* 0x00000010ff767431 */ /* 0x000fe200000001ff */
[----:B------:R-:W-:-:S07]  /*3ad0*/  MOV R100, R117 ;  /* 0x0000007500647202 */ /* 0x000fce0000000f00 */
[----:B------:R-:W-:Y:S05]  /*3ae0*/  WARPSYNC.COLLECTIVE R102, `(.L_x_1972) ;  /* 0x0000000066087348 */ /* 0x000fea0003c00000 */
[----:B------:R0:W1:Y:S02]  /*3af0*/  SHFL.BFLY P0, R117, R119, R118, R121 ;  /* 0x0c00007677757389 */ /* 0x0000640000000079 */
[----:B01----:R-:W-:Y:S05]  /*3b00*/  ENDCOLLECTIVE ;  /* 0x000000000000791b */ /* 0x003fea0003800000 */
.L_x_1972:
[----:B------:R-:W-:-:S05]  /*3b10*/  FADD.FTZ R100, R103, R100 ;  /* 0x0000006467647221 */ /* 0x000fca0000010000 */
[----:B------:R-:W-:Y:S02]  /*3b20*/  MOV R119, R100 ;  /* 0x0000006400777202 */ /* 0x000fe40000000f00 */
[----:B------:R-:W-:-:S07]  /*3b30*/  MOV R80, R117 ;  /* 0x0000007500507202 */ /* 0x000fce0000000f00 */
[----:B------:R-:W-:Y:S05]  /*3b40*/  WARPSYNC.COLLECTIVE R102, `(.L_x_1973) ;  /* 0x0000000066087348 */ /* 0x000fea0003c00000 */
[----:B------:R0:W1:Y:S02]  /*3b50*/  SHFL.BFLY P0, R117, R119, R118, R121 ;  /* 0x0c00007677757389 */ /* 0x0000640000000079 */
[----:B01----:R-:W-:Y:S05]  /*3b60*/  ENDCOLLECTIVE ;  /* 0x000000000000791b */ /* 0x003fea0003800000 */
.L_x_1973:
[----:B------:R-:W-:Y:S01]  /*3b70*/  MOV R81, R117 ;  /* 0x0000007500517202 */ /* 0x000fe20000000f00 */
[----:B------:R-:W-:Y:S06]  /*3b80*/  BRA `(.L_x_1974) ;  /* 0xffffffd000bc7947 */ /* 0x000fec000383ffff */
.L_x_1975:
        /* <DEDUP_REMOVED lines=15> */
.L_x_2888:


//--------------------- .text._ZN10layer_norm31ln_parallel_residual_bwd_kernelINS_13Kernel_traitsIf6__halffS2_fjLj256ELj1ELj4ELj1ELj16ENS_18Kernel_traits_baseILj256EfS2_fS2_fjLj128EEEEELb1ELb0ELb1EEEvNS_9BwdParamsE --------------------------
	.section	.text._ZN10layer_norm31ln_parallel_residual_bwd_kernelINS_13Kernel_traitsIf6__halffS2_fjLj256ELj1ELj4ELj1ELj16ENS_18Kernel_traits_baseILj256EfS2_fS2_fjLj128EEEEELb1ELb0ELb1EEEvNS_9BwdParamsE,"ax",@progbits
	.align	128
        .global         _ZN10layer_norm31ln_parallel_residual_bwd_kernelINS_13Kernel_traitsIf6__halffS2_fjLj256ELj1ELj4ELj1ELj16ENS_18Kernel_traits_baseILj256EfS2_fS2_fjLj128EEEEELb1ELb0ELb1EEEvNS_9BwdParamsE
        .type           _ZN10layer_norm31ln_parallel_residual_bwd_kernelINS_13Kernel_traitsIf6__halffS2_fjLj256ELj1ELj4ELj1ELj16ENS_18Kernel_traits_baseILj256EfS2_fS2_fjLj128EEEEELb1ELb0ELb1EEEvNS_9BwdParamsE,@function
        .size           _ZN10layer_norm31ln_parallel_residual_bwd_kernelINS_13Kernel_traitsIf6__halffS2_fjLj256ELj1ELj4ELj1ELj16ENS_18Kernel_traits_baseILj256EfS2_fS2_fjLj128EEEEELb1ELb0ELb1EEEvNS_9BwdParamsE,(.L_x_2889 - _ZN10layer_norm31ln_parallel_residual_bwd_kernelINS_13Kernel_traitsIf6__halffS2_fjLj256ELj1ELj4ELj1ELj16ENS_18Kernel_traits_baseILj256EfS2_fS2_fjLj128EEEEELb1ELb0ELb1EEEvNS_9BwdParamsE)
        .other          _ZN10layer_norm31ln_parallel_residual_bwd_kernelINS_13Kernel_traitsIf6__halffS2_fjLj256ELj1ELj4ELj1ELj16ENS_18Kernel_traits_baseILj256EfS2_fS2_fjLj128EEEEELb1ELb0ELb1EEEvNS_9BwdParamsE,@"STO_CUDA_ENTRY STV_DEFAULT"
_ZN10layer_norm31ln_parallel_residual_bwd_kernelINS_13Kernel_traitsIf6__halffS2_fjLj256ELj1ELj4ELj1ELj16ENS_18Kernel_traits_baseILj256EfS2_fS2_fjLj128EEEEELb1ELb0ELb1EEEvNS_9BwdParamsE:
.text._ZN10layer_norm31ln_parallel_residual_bwd_kernelINS_13Kernel_traitsIf6__halffS2_fjLj256ELj1ELj4ELj1ELj16ENS_18Kernel_traits_baseILj256EfS2_fS2_fjLj128EEEEELb1ELb0ELb1EEEvNS_9BwdParamsE:
        /* <DEDUP_REMOVED lines=64> */
.L_x_1987:
        /* <DEDUP_REMOVED lines=178> */
.L_x_1999:
        /* <DEDUP_REMOVED lines=66> */
.L_x_1982:
        /* <DEDUP_REMOVED lines=54> */
.L_x_1981:
        /* <DEDUP_REMOVED lines=64> */
.L_x_1980:
        /* <DEDUP_REMOVED lines=80> */
.L_x_1985:
        /* <DEDUP_REMOVED lines=74> */
.L_x_1984:
        /* <DEDUP_REMOVED lines=77> */
.L_x_1986:
        /* <DEDUP_REMOVED lines=73> */
.L_x_1983:
        /* <DEDUP_REMOVED lines=17> */
.L_x_1978:
        /* <DEDUP_REMOVED lines=32> */
.L_x_1977:
[----:B------:R-:W-:Y:S05]  /*30b0*/  BSYNC B0 ;  /* 0x0000000000007941 */ /* 0x000fea0003800000 */
.L_x_1976:
        /* <DEDUP_REMOVED lines=111> */
.L_x_1979:
[----:B------:R-:W-:Y:S01]  /*37b0*/  HFMA2 R111, -RZ, RZ, 0, 5.9604644775390625e-08 ;  /* 0x00000001ff6f7431 */ /* 0x000fe200000001ff */
[----:B------:R-:W-:Y:S01]  /*37c0*/  BSSY B2, `(.L_x_1988) ;  /* 0x0000006000027945 */ /* 0x000fe20003800000 */
[----:B------:R-:W-:Y:S02]  /*37d0*/  MOV R110, 0x1f ;  /* 0x0000001f006e7802 */ /* 0x000fe40000000f00 */
[----:B------:R-:W-:-:S07]  /*37e0*/  MOV R113, 0xffffffff ;  /* 0xffffffff00717802 */ /* 0x000fce0000000f00 */
[----:B-----5:R-:W-:Y:S05]  /*37f0*/  WARPSYNC.COLLECTIVE R113, `(.L_x_1989) ;  /* 0x0000000071087348 */ /* 0x020fea0003c00000 */
[----:B------:R0:W1:Y:S02]  /*3800*/  SHFL.BFLY P4, R114, R112, R111, R110 ;  /* 0x0c00006f70727389 */ /* 0x000064000008006e */
[----:B01---5:R-:W-:Y:S05]  /*3810*/  ENDCOLLECTIVE ;  /* 0x000000000000791b */ /* 0x023fea0003800000 */
.L_x_1989:
[----:B------:R-:W-:Y:S05]  /*3820*/  BSYNC B2 ;  /* 0x0000000000027941 */ /* 0x000fea0003800000 */
.L_x_1988:
        /* <DEDUP_REMOVED lines=8> */
.L_x_1990:
[----:B------:R-:W-:Y:S01]  /*38b0*/  MOV R112, R107 ;  /* 0x0000006b00707202 */ /* 0x000fe20000000f00 */
[----:B------:R-:W-:Y:S01]  /*38c0*/  HFMA2 R111, -RZ, RZ, 0, 1.1920928955078125e-07 ;  /* 0x00000002ff6f7431 */ /* 0x000fe200000001ff */
[----:B------:R-:W-:-:S07]  /*38d0*/  MOV R106, R114 ;  /* 0x00000072006a7202 */ /* 0x000fce0000000f00 */
[----:B------:R-:W-:Y:S05]  /*38e0*/  WARPSYNC.COLLECTIVE R113, `(.L_x_1991) ;  /* 0x0000000071087348 */ /* 0x000fea0003c00000 */
[----:B------:R0:W1:Y:S02]  /*38f0*/  SHFL.BFLY P4, R114, R112, R111, R110 ;  /* 0x0c00006f70727389 */ /* 0x000064000008006e */
[----:B01----:R-:W-:Y:S05]  /*3900*/  ENDCOLLECTIVE ;  /* 0x000000000000791b */ /* 0x003fea0003800000 */
.L_x_1991:
[----:B------:R-:W-:-:S05]  /*3910*/  FADD.FTZ R115, R105, R106 ;  /* 0x0000006a69737221 */ /* 0x000fca0000010000 */
[----:B------:R-:W-:Y:S01]  /*3920*/  MOV R112, R115 ;  /* 0x0000007300707202 */ /* 0x000fe20000000f00 */
[----:B------:R-:W-:-:S07]  /*3930*/  FADD.FTZ R116, R107, R114 ;  /* 0x000000726b747221 */ /* 0x000fce0000010000 */
[----:B------:R-:W-:Y:S05]  /*3940*/  WARPSYNC.COLLECTIVE R113, `(.L_x_1992) ;  /* 0x0000000071087348 */ /* 0x000fea0003c00000 */
[----:B------:R0:W1:Y:S02]  /*3950*/  SHFL.BFLY P4, R114, R112, R111, R110 ;  /* 0x0c00006f70727389 */ /* 0x000064000008006e */
[----:B01----:R-:W-:Y:S05]  /*3960*/  ENDCOLLECTIVE ;  /* 0x000000000000791b */ /* 0x003fea0003800000 */
.L_x_1992:
[----:B------:R-:W-:Y:S01]  /*3970*/  MOV R112, R116 ;  /* 0x0000007400707202 */ /* 0x000fe20000000f00 */
[----:B------:R-:W-:Y:S01]  /*3980*/  HFMA2 R111, -RZ, RZ, 0, 2.384185791015625e-07 ;  /* 0x00000004ff6f7431 */ /* 0x000fe200000001ff */
[----:B------:R-:W-:-:S07]  /*3990*/  MOV R106, R114 ;  /* 0x00000072006a7202 */ /* 0x000fce0000000f00 */
[----:B------:R-:W-:Y:S05]  /*39a0*/  WARPSYNC.COLLECTIVE R113, `(.L_x_1993) ;  /* 0x0000000071087348 */ /* 0x000fea0003c00000 */
[----:B------:R0:W1:Y:S02]  /*39b0*/  SHFL.BFLY P4, R114, R112, R111, R110 ;  /* 0x0c00006f70727389 */ /* 0x000064000008006e */
[----:B01----:R-:W-:Y:S05]  /*39c0*/  ENDCOLLECTIVE ;  /* 0x000000000000791b */ /* 0x003fea0003800000 */
.L_x_1993:
[----:B------:R-:W-:-:S05]  /*39d0*/  FADD.FTZ R117, R115, R106 ;  /* 0x0000006a73757221 */ /* 0x000fca0000010000 */
[----:B------:R-:W-:Y:S01]  /*39e0*/  MOV R112, R117 ;  /* 0x0000007500707202 */ /* 0x000fe20000000f00 */
[----:B------:R-:W-:-:S07]  /*39f0*/  FADD.FTZ R118, R116, R114 ;  /* 0x0000007274767221 */ /* 0x000fce0000010000 */
[----:B------:R-:W-:Y:S05]  /*3a00*/  WARPSYNC.COLLECTIVE R113, `(.L_x_1994) ;  /* 0x0000000071087348 */ /* 0x000fea0003c00000 */
[----:B------:R0:W1:Y:S02]  /*3a10*/  SHFL.BFLY P4, R114, R112, R111, R110 ;  /* 0x0c00006f70727389 */ /* 0x000064000008006e */
[----:B01----:R-:W-:Y:S05]  /*3a20*/  ENDCOLLECTIVE ;  /* 0x000000000000791b */ /* 0x003fea0003800000 */
.L_x_1994:
[----:B------:R-:W-:Y:S01]  /*3a30*/  MOV R112, R118 ;  /* 0x0000007600707202 */ /* 0x000fe20000000f00 */
[----:B------:R-:W-:Y:S01]  /*3a40*/  HFMA2 R111, -RZ, RZ, 0, 4.76837158203125e-07 ;  /* 0x00000008ff6f7431 */ /* 0x000fe200000001ff */
[----:B------:R-:W-:-:S07]  /*3a50*/  MOV R106, R114 ;  /* 0x00000072006a7202 */ /* 0x000fce0000000f00 */
[----:B------:R-:W-:Y:S05]  /*3a60*/  WARPSYNC.COLLECTIVE R113, `(.L_x_1995) ;  /* 0x0000000071087348 */ /* 0x000fea0003c00000 */
[----:B------:R0:W1:Y:S02]  /*3a70*/  SHFL.BFLY P4, R114, R112, R111, R110 ;  /* 0x0c00006f70727389 */ /* 0x000064000008006e */
[----:B01----:R-:W-:Y:S05]  /*3a80*/  ENDCOLLECTIVE ;  /* 0x000000000000791b */ /* 0x003fea0003800000 */
.L_x_1995:
[----:B------:R-:W-:-:S05]  /*3a90*/  FADD.FTZ R119, R117, R106 ;  /* 0x0000006a75777221 */ /* 0x000fca0000010000 */
[----:B------:R-:W-:Y:S01]  /*3aa0*/  MOV R112, R119 ;  /* 0x0000007700707202 */ /* 0x000fe20000000f00 */
[----:B------:R-:W-:-:S07]  /*3ab0*/  FADD.FTZ R106, R118, R114 ;  /* 0x00000072766a7221 */ /* 0x000fce0000010000 */
[----:B------:R-:W-:Y:S05]  /*3ac0*/  WARPSYNC.COLLECTIVE R113, `(.L_x_1996) ;  /* 0x0000000071087348 */ /* 0x000fea0003c00000 */
[----:B------:R0:W1:Y:S02]  /*3ad0*/  SHFL.BFLY P4, R114, R112, R111, R110 ;  /* 0x0c00006f70727389 */ /* 0x000064000008006e */
[----:B01----:R-:W-:Y:S05]  /*3ae0*/  ENDCOLLECTIVE ;  /* 0x000000000000791b */ /* 0x003fea0003800000 */
.L_x_1996:
[----:B------:R-:W-:Y:S01]  /*3af0*/  MOV R112, R106 ;  /* 0x0000006a00707202 */ /* 0x000fe20000000f00 */
[----:B------:R-:W-:Y:S01]  /*3b00*/  HFMA2 R111, -RZ, RZ, 0, 9.5367431640625e-07 ;  /* 0x00000010ff6f7431 */ /* 0x000fe200000001ff */
[----:B------:R-:W-:-:S07]  /*3b10*/  MOV R120, R114 ;  /* 0x0000007200787202 */ /* 0x000fce0000000f00 */
[----:B------:R-:W-:Y:S05]  /*3b20*/  WARPSYNC.COLLECTIVE R113, `(.L_x_1997) ;  /* 0x0000000071087348 */ /* 0x000fea0003c00000 */
[----:B------:R0:W1:Y:S02]  /*3b30*/  SHFL.BFLY P4, R114, R112, R111, R110 ;  /* 0x0c00006f70727389 */ /* 0x000064000008006e */
[----:B01----:R-:W-:Y:S05]  /*3b40*/  ENDCOLLECTIVE ;  /* 0x000000000000791b */ /* 0x003fea0003800000 */
.L_x_1997:
[----:B------:R-:W-:-:S05]  /*3b50*/  FADD.FTZ R105, R119, R120 ;  /* 0x0000007877697221 */ /* 0x000fca0000010000 */
[----:B------:R-:W-:Y:S02]  /*3b60*/  MOV R112, R105 ;  /* 0x0000006900707202 */ /* 0x000fe40000000f00 */
[----:B------:R-:W-:-:S07]  /*3b70*/  MOV R107, R114 ;  /* 0x00000072006b7202 */ /* 0x000fce0000000f00 */
[----:B------:R-:W-:Y:S05]  /*3b80*/  WARPSYNC.COLLECTIVE R113, `(.L_x_1998) ;  /* 0x0000000071087348 */ /* 0x000fea0003c00000 */
[----:B------:R0:W1:Y:S02]  /*3b90*/  SHFL.BFLY P4, R114, R112, R111, R110 ;  /* 0x0c00006f70727389 */ /* 0x000064000008006e */
[----:B01----:R-:W-:Y:S05]  /*3ba0*/  ENDCOLLECTIVE ;  /* 0x000000000000791b */ /* 0x003fea0003800000 */
.L_x_1998:
[----:B------:R-:W-:Y:S05]  /*3bb0*/  BRA `(.L_x_1999) ;  /* 0xffffffd000d87947 */ /* 0x000fea000383ffff */
.L_x_2000:
        /* <DEDUP_REMOVED lines=12> */
.L_x_2889:


//--------------------- .text._ZN10layer_norm22ln_bwd_finalize_kernelINS_22Kernel_traits_finalizeILj256Ef6__halffS2_fjLb0ELj1024ELj4ENS_18Kernel_traits_baseILj256EfS2_fS2_fjLj1024EEEEELb0ELb0EEEvNS_9BwdParamsE --------------------------
	.section	.text._ZN10layer_norm22ln_bwd_finalize_kernelINS_22Kernel_traits_finalizeILj256Ef6__halffS2_fjLb0ELj1024ELj4ENS_18Kernel_traits_baseILj256EfS2_fS2_fjLj1024EEEEELb0ELb0EEEvNS_9BwdParamsE,"ax",@progbits
	.align	128
        .global         _ZN10layer_norm22ln_bwd_finalize_kernelINS_22Kernel_traits_finalizeILj256Ef6__halffS2_fjLb0ELj1024ELj4ENS_18Kernel_traits_baseILj256EfS2_fS2_fjLj1024EEEEELb0ELb0EEEvNS_9BwdParamsE
        .type           _ZN10layer_norm22ln_bwd_finalize_kernelINS_22Kernel_traits_finalizeILj256Ef6__halffS2_fjLb0ELj1024ELj4ENS_18Kernel_traits_baseILj256EfS2_fS2_fjLj1024EEEEELb0ELb0EEEvNS_9BwdParamsE,@function
        .size           _ZN10layer_norm22ln_bwd_finalize_kernelINS_22Kernel_traits_finalizeILj256Ef6__halffS2_fjLb0ELj1024ELj4ENS_18Kernel_traits_baseILj256EfS2_fS2_fjLj1024EEEEELb0ELb0EEEvNS_9BwdParamsE,(.L_x_2890 - _ZN10layer_norm22ln_bwd_finalize_kernelINS_22Kernel_traits_finalizeILj256Ef6__halffS2_fjLb0ELj1024ELj4ENS_18Kernel_traits_baseILj256EfS2_fS2_fjLj1024EEEEELb0ELb0EEEvNS_9BwdParamsE)
        .other          _ZN10layer_norm22ln_bwd_finalize_kernelINS_22Kernel_traits_finalizeILj256Ef6__halffS2_fjLb0ELj1024ELj4ENS_18Kernel_traits_baseILj256EfS2_fS2_fjLj1024EEEEELb0ELb0EEEvNS_9BwdParamsE,@"STO_CUDA_ENTRY STV_DEFAULT"
_ZN10layer_norm22ln_bwd_finalize_kernelINS_22Kernel_traits_finalizeILj256Ef6__halffS2_fjLb0ELj1024ELj4ENS_18Kernel_traits_baseILj256EfS2_fS2_fjLj1024EEEEELb0ELb0EEEvNS_9BwdParamsE:
.text._ZN10layer_norm22ln_bwd_finalize_kernelINS_22Kernel_traits_finalizeILj256Ef6__halffS2_fjLb0ELj1024ELj4ENS_18Kernel_traits_baseILj256EfS2_fS2_fjLj1024EEEEELb0ELb0EEEvNS_9BwdParamsE:
        /* <DEDUP_REMOVED lines=82> */
.L_x_2005:
        /* <DEDUP_REMOVED lines=118> */
.L_x_2004:
[----:B------:R-:W-:Y:S05]  /*0c80*/  BSYNC.RECONVERGENT B1 ;  /* 0x0000000000017941 */ /* 0x000fea0003800200 */
.L_x_2003:
        /* <DEDUP_REMOVED lines=75> */
.L_x_2007:
[----:B------:R-:W-:Y:S05]  /*1140*/  BSYNC.RECONVERGENT B1 ;  /* 0x0000000000017941 */ /* 0x000fea0003800200 */
.L_x_2006:
        /* <DEDUP_REMOVED lines=37> */
.L_x_2009:
[----:B------:R-:W-:Y:S05]  /*13a0*/  BSYNC.RECONVERGENT B1 ;  /* 0x0000000000017941 */ /* 0x000fea0003800200 */
.L_x_2008:
[----:B------:R-:W-:Y:S05]  /*13b0*/  @!P1 BRA `(.L_x_2002) ;  /* 0x0000000000409947 */ /* 0x000fea0003800000 */
[----:B------:R-:W0:Y:S01]  /*13c0*/  LDC.64 R6, c[0x0][0x440] ;  /* 0x00011000ff067b82 */ /* 0x000e220000000a00 */
[----:B------:R-:W-:Y:S01]  /*13d0*/  IMAD R59, R2, R56, R59 ;  /* 0x00000038023b7224 */ /* 0x000fe200078e023b */
[----:B------:R-:W-:Y:S02]  /*13e0*/  LOP3.LUT R8, R8, 0x1f, RZ, 0xc0, !PT ;  /* 0x0000001f08087812 */ /* 0x000fe400078ec0ff */
[----:B------:R-:W-:Y:S02]  /*13f0*/  IADD3 R9, PT, PT, -R9, RZ, RZ ;  /* 0x000000ff09097210 */ /* 0x000fe40007ffe1ff */
[----:B------:R-:W-:Y:S02]  /*1400*/  IADD3 R59, PT, PT, R8, R59, RZ ;  /* 0x0000003b083b7210 */ /* 0x000fe40007ffe0ff */
[----:B------:R-:W1:Y:S05]  /*1410*/  LDC.64 R10, c[0x0][0x448] ;  /* 0x00011200ff0a7b82 */ /* 0x000e6a0000000a00 */
.L_x_2010:
        /* <DEDUP_REMOVED lines=10> */
.L_x_2002:
[----:B------:R-:W-:Y:S05]  /*14c0*/  BSYNC.RECONVERGENT B0 ;  /* 0x0000000000007941 */ /* 0x000fea0003800200 */
.L_x_2001:
        /* <DEDUP_REMOVED lines=57> */
.L_x_2011:
        /* <DEDUP_REMOVED lines=10> */
.L_x_2890:


//--------------------- .text._ZN10layer_norm40ln_parallel_residual_bwd_finalize_kernelINS_22Kernel_traits_finalizeILj256Ef6__halffS2_fjLb0ELj1024ELj4ENS_18Kernel_traits_baseILj256EfS2_fS2_fjLj1024EEEEELb0EEEvNS_9BwdParamsE --------------------------
	.section	.text._ZN10layer_norm40ln_parallel_residual_bwd_finalize_kernelINS_22Kernel_traits_finalizeILj256Ef6__halffS2_fjLb0ELj1024ELj4ENS_18Kernel_traits_baseILj256EfS2_fS2_fjLj1024EEEEELb0EEEvNS_9BwdParamsE,"ax",@progbits
	.align	128
        .global         _ZN10layer_norm40ln_parallel_residual_bwd_finalize_kernelINS_22Kernel_traits_finalizeILj256Ef6__halffS2_fjLb0ELj1024ELj4ENS_18Kernel_traits_baseILj256EfS2_fS2_fjLj1024EEEEELb0EEEvNS_9BwdParamsE
        .type           _ZN10layer_norm40ln_parallel_residual_bwd_finalize_kernelINS_22Kernel_traits_finalizeILj256Ef6__halffS2_fjLb0ELj1024ELj4ENS_18Kernel_traits_baseILj256EfS2_fS2_fjLj1024EEEEELb0EEEvNS_9BwdParamsE,@function
        .size           _ZN10layer_norm40ln_parallel_residual_bwd_finalize_kernelINS_22Kernel_traits_finalizeILj256Ef6__halffS2_fjLb0ELj1024ELj4ENS_18Kernel_traits_baseILj256EfS2_fS2_fjLj1024EEEEELb0EEEvNS_9BwdParamsE,(.L_x_2891 - _ZN10layer_norm40ln_parallel_residual_bwd_finalize_kernelINS_22Kernel_traits_finalizeILj256Ef6__halffS2_fjLb0ELj1024ELj4ENS_18Kernel_traits_baseILj256EfS2_fS2_fjLj1024EEEEELb0EEEvNS_9BwdParamsE)
        .other          _ZN10layer_norm40ln_parallel_residual_bwd_finalize_kernelINS_22Kernel_traits_finalizeILj256Ef6__halffS2_fjLb0ELj1024ELj4ENS_18Kernel_traits_baseILj256EfS2_fS2_fjLj1024EEEEELb0EEEvNS_9BwdParamsE,@"STO_CUDA_ENTRY STV_DEFAULT"
_ZN10layer_norm40ln_parallel_residual_bwd_finalize_kernelINS_22Kernel_traits_finalizeILj256Ef6__halffS2_fjLb0ELj1024ELj4ENS_18Kernel_traits_baseILj256EfS2_fS2_fjLj1024EEEEELb0EEEvNS_9BwdParamsE:
.text._ZN10layer_norm40ln_parallel_residual_bwd_finalize_kernelINS_22Kernel_traits_finalizeILj256Ef6__halffS2_fjLb0ELj1024ELj4ENS_18Kernel_traits_baseILj256EfS2_fS2_fjLj1024EEEEELb0EEEvNS_9BwdParamsE:
        /* <DEDUP_REMOVED lines=60> */
.L_x_2016:
        /* <DEDUP_REMOVED lines=112> */
.L_x_2015:
[----:B------:R-:W-:Y:S05]  /*0ac0*/  BSYNC.RECONVERGENT B1 ;  /* 0x0000000000017941 */ /* 0x000fea0003800200 */
.L_x_2014:
        /* <DEDUP_REMOVED lines=65> */
.L_x_2018:
[----:B------:R-:W-:Y:S05]  /*0ee0*/  BSYNC.RECONVERGENT B1 ;  /* 0x0000000000017941 */ /* 0x000fea0003800200 */
.L_x_2017:
        /* <DEDUP_REMOVED lines=36> */
.L_x_2020:
[----:B------:R-:W-:Y:S05]  /*1130*/  BSYNC.RECONVERGENT B1 ;  /* 0x0000000000017941 */ /* 0x000fea0003800200 */
.L_x_2019:
        /* <DEDUP_REMOVED lines=18> */
.L_x_2013:
[----:B------:R-:W-:Y:S05]  /*1260*/  BSYNC.RECONVERGENT B0 ;  /* 0x0000000000007941 */ /* 0x000fea0003800200 */
.L_x_2012:
        /* <DEDUP_REMOVED lines=90> */
.L_x_2021:
        /* <DEDUP_REMOVED lines=15> */
.L_x_2891:


//--------------------- .text._ZN10layer_norm31ln_parallel_residual_bwd_kernelINS_13Kernel_traitsIf6__halffS2_fjLj256ELj1ELj4ELj1ELj16ENS_18Kernel_traits_baseILj256EfS2_fS2_fjLj128EEEEELb1ELb1ELb0EEEvNS_9BwdParamsE --------------------------
	.section	.text._ZN10layer_norm31ln_parallel_residual_bwd_kernelINS_13Kernel_traitsIf6__halffS2_fjLj256ELj1ELj4ELj1ELj16ENS_18Kernel_traits_baseILj256EfS2_fS2_fjLj128EEEEELb1ELb1ELb0EEEvNS_9BwdParamsE,"ax",@progbits
	.align	128
        .global         _ZN10layer_norm31ln_parallel_residual_bwd_kernelINS_13Kernel_traitsIf6__halffS2_fjLj256ELj1ELj4ELj1ELj16ENS_18Kernel_traits_baseILj256EfS2_fS2_fjLj128EEEEELb1ELb1ELb0EEEvNS_9BwdParamsE
        .type           _ZN10layer_norm31ln_parallel_residual_bwd_kernelINS_13Kernel_traitsIf6__halffS2_fjLj256ELj1ELj4ELj1ELj16ENS_18Kernel_traits_baseILj256EfS2_fS2_fjLj128EEEEELb1ELb1ELb0EEEvNS_9BwdParamsE,@function
        .size           _ZN10layer_norm31ln_parallel_residual_bwd_kernelINS_13Kernel_traitsIf6__halffS2_fjLj256ELj1ELj4ELj1ELj16ENS_18Kernel_traits_baseILj256EfS2_fS2_fjLj128EEEEELb1ELb1ELb0EEEvNS_9BwdParamsE,(.L_x_2892 - _ZN10layer_norm31ln_parallel_residual_bwd_kernelINS_13Kernel_traitsIf6__halffS2_fjLj256ELj1ELj4ELj1ELj16ENS_18Kernel_traits_baseILj256EfS2_fS2_fjLj128EEEEELb1ELb1ELb0EEEvNS_9BwdParamsE)
        .other          _ZN10layer_norm31ln_parallel_residual_bwd_kernelINS_13Kernel_traitsIf6__halffS2_fjLj256ELj1ELj4ELj1ELj16ENS_18Kernel_traits_baseILj256EfS2_fS2_fjLj128EEEEELb1ELb1ELb0EEEvNS_9BwdParamsE,@"STO_CUDA_ENTRY STV_DEFAULT"
_ZN10layer_norm31ln_parallel_residual_bwd_kernelINS_13Kernel_traitsIf6__halffS2_fjLj256ELj1ELj4ELj1ELj16ENS_18Kernel_traits_baseILj256EfS2_fS2_fjLj128EEEEELb1ELb1ELb0EEEvNS_9BwdParamsE:
.text._ZN10layer_norm31ln_parallel_residual_bwd_kernelINS_13Kernel_traitsIf6__halffS2_fjLj256ELj1ELj4ELj1ELj16ENS_18Kernel_traits_baseILj256EfS2_fS2_fjLj128EEEEELb1ELb1ELb0EEEvNS_9BwdParamsE:
        /* <DEDUP_REMOVED lines=38> */
[----:B------:R-:W-:-:S07]  /*0260*/  HFMA2 R44, -RZ, RZ, 0, 0 ;  /* 0x00000000ff2c7431 */ /* 0x000fce00000001ff */
.L_x_2036:
[----:B------:R-:W0:Y:S01]  /*0270*/  LDC.64 R56, c[0x0][0x3c8] ;  /* 0x0000f200ff387b82 */ /* 0x000e220000000a00 */
[----:B------:R-:W-:-:S05]  /*0280*/  MOV R0, UR22 ;  /* 0x0000001600007c02 */ /* 0x000fca0008000f00 */
[C---:B------:R-:W-:Y:S02]  /*0290*/  IMAD R6, R5.reuse, R0, RZ ;  /* 0x0000000005067224 */ /* 0x040fe400078e02ff */
[----:B0-----:R-:W-:-:S03]  /*02a0*/  IMAD.WIDE R58, R5, 0x4, R56 ;  /* 0x00000004053a7825 */ /* 0x001fc600078e0238 */
[----:B------:R-:W-:-:S04]  /*02b0*/  SHF.R.S32.HI R57, RZ, 0x1f, R6 ;  /* 0x0000001fff397819 */ /* 0x000fc80000011406 */
[----:B--2---:R-:W-:Y:S01]  /*02c0*/  LEA.HI R61, R57, R6, RZ, 0x3 ;  /* 0x00000006393d7211 */ /* 0x004fe200078f18ff */
[----:B------:R-:W-:Y:S01]  /*02d0*/  BSSY.RECONVERGENT B1, `(.L_x_2024) ;  /* 0x0000075000017945 */ /* 0x000fe20003800200 */
[----:B------:R-:W0:Y:S01]  /*02e0*/  LDC.64 R56, c[0x0][0x3c0] ;  /* 0x0000f000ff387b82 */ /* 0x000e220000000a00 */
[----:B-1---5:R1:W5:Y:S01]  /*02f0*/  LDG.E R71, desc[UR8][R58.64] ;  /* 0x000000083a477981 */ /* 0x022362000c1e1900 */
[----:B------:R-:W-:Y:S02]  /*0300*/  LEA.HI.SX32 R6, R61, R2, 0x1d ;  /* 0x000000023d067211 */ /* 0x000fe400078feaff */
[----:B------:R-:W-:Y:S02]  /*0310*/  MOV R60, RZ ;  /* 0x000000ff003c7202 */ /* 0x000fe40000000f00 */
[----:B-1----:R-:W-:Y:S01]  /*0320*/  MOV R59, RZ ;  /* 0x000000ff003b7202 */ /* 0x002fe20000000f00 */
[----:B------:R-:W-:Y:S06]  /*0330*/  @!P2 BRA `(.L_x_2025) ;  /* 0x0000000400b8a947 */ /* 0x000fec0003800000 */
        /* <DEDUP_REMOVED lines=11> */
[----:B------:R-:W2:Y:S04]  /*03f0*/  LDG.E.128 R60, desc[UR8][R78.64+0x10] ;  /* 0x000010084e3c7981 */ /* 0x000ea8000c1e1d00 */
[----:B------:R-:W2:Y:S01]  /*0400*/  LDG.E.128 R64, desc[UR8][R64.64] ;  /* 0x0000000840407981 */ /* 0x000ea2000c1e1d00 */
        /* <DEDUP_REMOVED lines=10> */
[----:B------:R-:W-:-:S04]  /*04b0*/  ISETP.NE.AND P0, PT, RZ, UR11, PT ;  /* 0x0000000bff007c0c */ /* 0x000fc8000bf05270 */
[----:B----4-:R-:W-:-:S05]  /*04c0*/  FSEL R3, R3, RZ, !P0 ;  /* 0x000000ff03037208 */ /* 0x010fca0004000000 */
[--C-:B------:R-:W-:Y:S01]  /*04d0*/  FADD.FTZ R58, R58, -R3.reuse ;  /* 0x800000033a3a7221 */ /* 0x100fe20000010000 */
[--C-:B0-----:R-:W-:Y:S01]  /*04e0*/  FADD.FTZ R76, R59, -R3.reuse ;  /* 0x800000033b4c7221 */ /* 0x101fe20000010000 */
[----:B--2---:R-:W-:Y:S01]  /*04f0*/  FADD.FTZ R60, R60, -R3 ;  /* 0x800000033c3c7221 */ /* 0x004fe20000010000 */
[C-C-:B---3--:R-:W-:Y:S02]  /*0500*/  @P1 SHF.R.U64 R80, R72.reuse, 0x8, R73.reuse ;  /* 0x0000000848501819 */ /* 0x148fe40000001249 */
[C---:B------:R-:W-:Y:S02]  /*0510*/  @P1 SHF.R.U64 R78, R72.reuse, 0x10, R73 ;  /* 0x00000010484e1819 */ /* 0x040fe40000001249 */
[C---:B------:R-:W-:Y:S02]  /*0520*/  @P1 PRMT R9, R72.reuse, 0x7610, R9 ;  /* 0x0000761048091816 */ /* 0x040fe40000000009 */
[----:B------:R-:W-:Y:S02]  /*0530*/  @P1 SHF.R.U64 R72, R72, 0x18, R73 ;  /* 0x0000001848481819 */ /* 0x000fe40000001249 */
[----:B------:R-:W-:-:S02]  /*0540*/  @P1 PRMT R8, R78, 0x7610, R8 ;  /* 0x000076104e081816 */ /* 0x000fc40000000008 */
[----:B------:R-:W-:Y:S01]  /*0550*/  @P1 PRMT R11, R72, 0x7610, R11 ;  /* 0x00007610480b1816 */ /* 0x000fe2000000000b */
[----:B------:R-:W-:Y:S01]  /*0560*/  FADD.FTZ R72, R56, -R3 ;  /* 0x8000000338487221 */ /* 0x000fe20000010000 */
[----:B------:R-:W-:Y:S01]  /*0570*/  @P1 SHF.R.U32.HI R78, RZ, 0x8, R73 ;  /* 0x00000008ff4e1819 */ /* 0x000fe20000011649 */
[----:B------:R-:W-:Y:S01]  /*0580*/  FADD.FTZ R56, R57, -R3 ;  /* 0x8000000339387221 */ /* 0x000fe20000010000 */
[--C-:B------:R-:W-:Y:S01]  /*0590*/  HADD2.F32 R57, -RZ, R64.reuse.H0_H0 ;  /* 0x20000040ff397230 */ /* 0x100fe20000004100 */
[----:B------:R-:W-:Y:S01]  /*05a0*/  @P1 PRMT R7, R80, 0x7610, R7 ;  /* 0x0000761050071816 */ /* 0x000fe20000000007 */
[--C-:B------:R-:W-:Y:S01]  /*05b0*/  FADD.FTZ R62, R62, -R3.reuse ;  /* 0x800000033e3e7221 */ /* 0x100fe20000010000 */
[----:B------:R-:W-:Y:S01]  /*05c0*/  @P1 PRMT R68, R78, 0x7610, R68 ;  /* 0x000076104e441816 */ /* 0x000fe20000000044 */
[--C-:B------:R-:W-:Y:S01]  /*05d0*/  FADD.FTZ R78, R61, -R3.reuse ;  /* 0x800000033d4e7221 */ /* 0x100fe20000010000 */
[----:B------:R-:W-:Y:S01]  /*05e0*/  FADD.FTZ R80, R63, -R3 ;  /* 0x800000033f507221 */ /* 0x000fe20000010000 */
[----:B------:R-:W-:-:S02]  /*05f0*/  HADD2.F32 R64, -RZ, R64.H1_H1 ;  /* 0x30000040ff407230 */ /* 0x000fc40000004100 */
[C---:B-----5:R-:W-:Y:S01]  /*0600*/  FMUL.FTZ R3, R71.reuse, R72 ;  /* 0x0000004847037220 */ /* 0x060fe20000410000 */
[-C--:B------:R-:W-:Y:S01]  /*0610*/  FMUL.FTZ R86, R20, R57.reuse ;  /* 0x0000003914567220 */ /* 0x080fe20000410000 */
[--C-:B------:R-:W-:Y:S02]  /*0620*/  HADD2.F32 R59, -RZ, R65.reuse.H0_H0 ;  /* 0x20000041ff3b7230 */ /* 0x100fe40000004100 */
[C---:B------:R-:W-:Y:S01]  /*0630*/  FMUL.FTZ R72, R71.reuse, R56 ;  /* 0x0000003847487220 */ /* 0x040fe20000410000 */
        /* <DEDUP_REMOVED lines=11> */
[----:B------:R-:W-:-:S02]  /*06f0*/  HADD2.F32 R82, -RZ, R65.H1_H1 ;  /* 0x30000041ff527230 */ /* 0x000fc40000004100 */
[----:B------:R-:W-:Y:S01]  /*0700*/  FADD.FTZ R59, R56, R89 ;  /* 0x00000059383b7221 */ /* 0x000fe20000010000 */
[----:B------:R-:W-:Y:S01]  /*0710*/  FFMA.FTZ R56, R72, R89, R57 ;  /* 0x0000005948387223 */ /* 0x000fe20000010039 */
[--C-:B------:R-:W-:Y:S02]  /*0720*/  HADD2.F32 R61, -RZ, R66.reuse.H0_H0 ;  /* 0x20000042ff3d7230 */ /* 0x100fe40000004100 */
[----:B------:R-:W-:Y:S01]  /*0730*/  FMUL.FTZ R76, R71, R76 ;  /* 0x0000004c474c7220 */ /* 0x000fe20000410000 */
[----:B------:R-:W-:Y:S01]  /*0740*/  FMUL.FTZ R91, R23, R82 ;  /* 0x00000052175b7220 */ /* 0x000fe20000410000 */
        /* <DEDUP_REMOVED lines=9> */
[----:B------:R-:W-:-:S02]  /*07e0*/  HADD2.F32 R63, -RZ, R67.H0_H0 ;  /* 0x20000043ff3f7230 */ /* 0x000fc40000004100 */
[----:B------:R-:W-:Y:S01]  /*07f0*/  FMUL.FTZ R78, R71, R78 ;  /* 0x0000004e474e7220 */ /* 0x000fe20000410000 */
[----:B------:R-:W-:Y:S01]  /*0800*/  FMUL.FTZ R93, R25, R66 ;  /* 0x00000042195d7220 */ /* 0x000fe20000410000 */
[----:B------:R-:W-:Y:S01]  /*0810*/  FADD.FTZ R58, R59, R82 ;  /* 0x000000523b3a7221 */ /* 0x000fe20000010000 */
[----:B------:R-:W-:Y:S01]  /*0820*/  FFMA.FTZ R57, R85, R82, R56 ;  /* 0x0000005255397223 */ /* 0x000fe20000010038 */
[----:B------:R-:W-:Y:S02]  /*0830*/  HADD2.F32 R84, -RZ, R67.H1_H1 ;  /* 0x30000043ff547230 */ /* 0x000fe40000004100 */
[----:B------:R-:W-:Y:S01]  /*0840*/  FMUL.FTZ R80, R71, R80 ;  /* 0x0000005047507220 */ /* 0x000fe20000410000 */
[----:B------:R-:W-:Y:S01]  /*0850*/  FADD.FTZ R45, R45, R66 ;  /* 0x000000422d2d7221 */ /* 0x000fe20000010000 */
[----:B------:R-:W-:Y:S01]  /*0860*/  FFMA.FTZ R29, R78, R66, R29 ;  /* 0x000000424e1d7223 */ /* 0x000fe2000001001d */
[----:B------:R-:W-:Y:S01]  /*0870*/  FMUL.FTZ R87, R71, R62 ;  /* 0x0000003e47577220 */ /* 0x000fe20000410000 */
[----:B------:R-:W-:Y:S01]  /*0880*/  FMUL.FTZ R66, R26, R63 ;  /* 0x0000003f1a427220 */ /* 0x000fe20000410000 */
[----:B------:R-:W-:Y:S01]  /*0890*/  FADD.FTZ R59, R58, R93 ;  /* 0x0000005d3a3b7221 */ /* 0x000fe20000010000 */
[----:B------:R-:W-:Y:S01]  /*08a0*/  FFMA.FTZ R56, R78, R93, R57 ;  /* 0x0000005d4e387223 */ /* 0x000fe20000010039 */
[----:B------:R-:W-:-:S02]  /*08b0*/  @P1 PRMT R10, R73, 0x7610, R10 ;  /* 0x00007610490a1816 */ /* 0x000fc4000000000a */
[--C-:B------:R-:W-:Y:S01]  /*08c0*/  @P1 SHF.R.U32.HI R79, RZ, 0x10, R73.reuse ;  /* 0x00000010ff4f1819 */ /* 0x100fe20000011649 */
[----:B------:R-:W-:Y:S01]  /*08d0*/  FADD.FTZ R47, R47, R84 ;  /* 0x000000542f2f7221 */ /* 0x000fe20000010000 */
[----:B------:R-:W-:Y:S01]  /*08e0*/  @P1 SHF.R.U32.HI R73, RZ, 0x18, R73 ;  /* 0x00000018ff491819 */ /* 0x000fe20000011649 */
[-C--:B------:R-:W-:Y:S01]  /*08f0*/  FFMA.FTZ R31, R80, R84.reuse, R31 ;  /* 0x00000054501f7223 */ /* 0x080fe2000001001f */
[----:B------:R-:W-:Y:S01]  /*0900*/  FMUL.FTZ R84, R27, R84 ;  /* 0x000000541b547220 */ /* 0x000fe20000410000 */
[----:B------:R-:W-:Y:S01]  /*0910*/  FADD.FTZ R59, R59, R66 ;  /* 0x000000423b3b7221 */ /* 0x000fe20000010000 */
[----:B------:R-:W-:Y:S01]  /*0920*/  FFMA.FTZ R57, R87, R66, R56 ;  /* 0x0000004257397223 */ /* 0x000fe20000010038 */
[----:B------:R-:W-:Y:S02]  /*0930*/  @P1 PRMT R69, R79, 0x7610, R69 ;  /* 0x000076104f451816 */ /* 0x000fe40000000045 */
[----:B------:R-:W-:Y:S01]  /*0940*/  @P1 PRMT R70, R73, 0x7610, R70 ;  /* 0x0000761049461816 */ /* 0x000fe20000000046 */
[----:B------:R-:W-:Y:S01]  /*0950*/  FADD.FTZ R44, R44, R61 ;  /* 0x0000003d2c2c7221 */ /* 0x000fe20000010000 */
[--C-:B------:R-:W-:Y:S01]  /*0960*/  SHF.R.U32.HI R65, RZ, 0x18, R75.reuse ;  /* 0x00000018ff417819 */ /* 0x100fe2000001164b */
[----:B------:R-:W-:Y:S01]  /*0970*/  FFMA.FTZ R28, R85, R61, R28 ;  /* 0x0000003d551c7223 */ /* 0x000fe2000001001c */
[----:B------:R-:W-:Y:S01]  /*0980*/  SHF.R.U32.HI R67, RZ, 0x10, R75 ;  /* 0x00000010ff437819 */ /* 0x000fe2000001164b */
[----:B------:R-:W-:Y:S01]  /*0990*/  FADD.FTZ R46, R46, R63 ;  /* 0x0000003f2e2e7221 */ /* 0x000fe20000010000 */
[--C-:B------:R-:W-:Y:S01]  /*09a0*/  SHF.R.U32.HI R73, RZ, 0x8, R75.reuse ;  /* 0x00000008ff497819 */ /* 0x100fe2000001164b */
[----:B------:R-:W-:Y:S01]  /*09b0*/  FFMA.FTZ R30, R87, R63, R30 ;  /* 0x0000003f571e7223 */ /* 0x000fe2000001001e */
[----:B------:R-:W-:Y:S01]  /*09c0*/  MOV R77, R75 ;  /* 0x0000004b004d7202 */ /* 0x000fe20000000f00 */
[----:B------:R-:W-:Y:S01]  /*09d0*/  FADD.FTZ R59, R59, R84 ;  /* 0x000000543b3b7221 */ /* 0x000fe20000010000 */
[----:B------:R-:W-:Y:S01]  /*09e0*/  SHF.R.U64 R79, R74, 0x18, R75 ;  /* 0x000000184a4f7819 */ /* 0x000fe2000000124b */
[----:B------:R-:W-:Y:S01]  /*09f0*/  FFMA.FTZ R60, R80, R84, R57 ;  /* 0x00000054503c7223 */ /* 0x000fe20000010039 */
[----:B------:R-:W-:-:S02]  /*0a00*/  SHF.R.U64 R81, R74, 0x10, R75 ;  /* 0x000000104a517819 */ /* 0x000fc4000000124b */
[----:B------:R-:W-:-:S07]  /*0a10*/  SHF.R.U64 R75, R74, 0x8, R75 ;  /* 0x000000084a4b7819 */ /* 0x000fce000000124b */
.L_x_2025:
[----:B------:R-:W-:Y:S05]  /*0a20*/  BSYNC.RECONVERGENT B1 ;  /* 0x0000000000017941 */ /* 0x000fea0003800200 */
.L_x_2024:
        /* <DEDUP_REMOVED lines=21> */
.L_x_2048:
        /* <DEDUP_REMOVED lines=33> */
[----:B------:R-:W-:Y:S01]  /*0d90*/  FADD.FTZ R56, R64, -R56 ;  /* 0x8000003840387221 */ /* 0x000fe20000010000 */
[----:B------:R-:W-:Y:S01]  /*0da0*/  FMUL.FTZ R62, R71, R62 ;  /* 0x0000003e473e7220 */ /* 0x000fe20000410000 */
[----:B------:R-:W-:Y:S01]  /*0db0*/  FADD.FTZ R90, R89, -R90 ;  /* 0x8000005a595a7221 */ /* 0x000fe20000010000 */
[----:B------:R-:W-:Y:S01]  /*0dc0*/  FADD.FTZ R92, R86, -R57 ;  /* 0x80000039565c7221 */ /* 0x000fe20000010000 */
[----:B------:R-:W-:Y:S01]  /*0dd0*/  FMUL.FTZ R88, R88, UR15 ;  /* 0x0000000f58587c20 */ /* 0x000fe20008410000 */
[----:B------:R-:W-:Y:S01]  /*0de0*/  LOP3.LUT P3, RZ, R67, 0xff, RZ, 0xc0, !PT ;  /* 0x000000ff43ff7812 */ /* 0x000fe2000786c0ff */
[----:B------:R-:W-:Y:S01]  /*0df0*/  FMUL.FTZ R61, R61, UR15 ;  /* 0x0000000f3d3d7c20 */ /* 0x000fe20008410000 */
[----:B------:R-:W-:Y:S01]  /*0e00*/  FMUL.FTZ R60, R60, UR15 ;  /* 0x0000000f3c3c7c20 */ /* 0x000fe20008410000 */
[----:B------:R-:W-:Y:S01]  /*0e10*/  FMUL.FTZ R56, R71, R56 ;  /* 0x0000003847387220 */ /* 0x000fe20000410000 */
[----:B------:R-:W-:Y:S01]  /*0e20*/  LOP3.LUT P4, RZ, R65, 0xff, RZ, 0xc0, !PT ;  /* 0x000000ff41ff7812 */ /* 0x000fe2000788c0ff */
[----:B------:R-:W-:Y:S01]  /*0e30*/  FMUL.FTZ R62, R62, UR15 ;  /* 0x0000000f3e3e7c20 */ /* 0x000fe20008410000 */
[----:B------:R-:W-:Y:S01]  /*0e40*/  LOP3.LUT P0, RZ, R77, 0xff, RZ, 0xc0, !PT ;  /* 0x000000ff4dff7812 */ /* 0x000fe2000780c0ff */
[C---:B------:R-:W-:Y:S01]  /*0e50*/  FMUL.FTZ R90, R71.reuse, R90 ;  /* 0x0000005a475a7220 */ /* 0x040fe20000410000 */
[C---:B------:R-:W-:Y:S01]  /*0e60*/  FMUL.FTZ R57, R71.reuse, R58 ;  /* 0x0000003a47397220 */ /* 0x040fe20000410000 */
[----:B------:R-:W-:Y:S01]  /*0e70*/  FMUL.FTZ R92, R71, R92 ;  /* 0x0000005c475c7220 */ /* 0x000fe20000410000 */
[----:B------:R-:W-:Y:S01]  /*0e80*/  LOP3.LUT P1, RZ, R73, 0xff, RZ, 0xc0, !PT ;  /* 0x000000ff49ff7812 */ /* 0x000fe2000782c0ff */
[----:B------:R-:W-:Y:S01]  /*0e90*/  FMUL.FTZ R56, R56, UR15 ;  /* 0x0000000f38387c20 */ /* 0x000fe20008410000 */
[----:B------:R-:W-:Y:S01]  /*0ea0*/  FSEL R59, R88, RZ, P3 ;  /* 0x000000ff583b7208 */ /* 0x000fe20001800000 */
[----:B------:R-:W-:Y:S01]  /*0eb0*/  FMUL.FTZ R92, R92, UR15 ;  /* 0x0000000f5c5c7c20 */ /* 0x000fe20008410000 */
[----:B------:R-:W-:Y:S01]  /*0ec0*/  FSEL R88, R61, RZ, P4 ;  /* 0x000000ff3d587208 */ /* 0x000fe20002000000 */
[----:B------:R-:W-:Y:S01]  /*0ed0*/  FMUL.FTZ R90, R90, UR15 ;  /* 0x0000000f5a5a7c20 */ /* 0x000fe20008410000 */
[----:B------:R-:W-:Y:S01]  /*0ee0*/  FSEL R58, R60, RZ, P0 ;  /* 0x000000ff3c3a7208 */ /* 0x000fe20000000000 */
[----:B------:R-:W-:Y:S01]  /*0ef0*/  FMUL.FTZ R60, R57, UR15 ;  /* 0x0000000f393c7c20 */ /* 0x000fe20008410000 */
        /* <DEDUP_REMOVED lines=9> */
[----:B------:R-:W-:Y:S02]  /*0f90*/  FSEL R61, R90, RZ, P1 ;  /* 0x000000ff5a3d7208 */ /* 0x000fe40000800000 */
[----:B------:R-:W-:Y:S02]  /*0fa0*/  F2FP.F16.F32.PACK_AB R59, R88, R59 ;  /* 0x0000003b583b723e */ /* 0x000fe400000000ff */
[----:B------:R-:W-:Y:S02]  /*0fb0*/  F2FP.F16.F32.PACK_AB R57, R60, R57 ;  /* 0x000000393c39723e */ /* 0x000fe400000000ff */
[----:B------:R-:W-:Y:S01]  /*0fc0*/  F2FP.F16.F32.PACK_AB R56, R61, R56 ;  /* 0x000000383d38723e */ /* 0x000fe200000000ff */
[----:B------:R-:W-:Y:S06]  /*0fd0*/  BRA `(.L_x_2032) ;  /* 0x0000001800807947 */ /* 0x000fec0003800000 */
.L_x_2031:
        /* <DEDUP_REMOVED lines=13> */
[----:B0-----:R-:W-:Y:S01]  /*10b0*/  FADD.FTZ R56, R82, -R53 ;  /* 0x8000003552387221 */ /* 0x001fe20000010000 */
        /* <DEDUP_REMOVED lines=24> */
[----:B------:R-:W-:Y:S02]  /*1240*/  F2FP.F16.F32.PACK_AB R59, R59, R58 ;  /* 0x0000003a3b3b723e */ /* 0x000fe400000000ff */
[----:B------:R-:W-:Y:S01]  /*1250*/  F2FP.F16.F32.PACK_AB R58, R57, R56 ;  /* 0x00000038393a723e */ /* 0x000fe200000000ff */
        /* <DEDUP_REMOVED lines=10> */
[----:B------:R-:W-:Y:S02]  /*1300*/  F2FP.F16.F32.PACK_AB R57, R63, R60 ;  /* 0x0000003c3f39723e */ /* 0x000fe400000000ff */
[----:B------:R-:W-:Y:S01]  /*1310*/  F2FP.F16.F32.PACK_AB R56, R61, R56 ;  /* 0x000000383d38723e */ /* 0x000fe200000000ff */
[----:B------:R-:W-:Y:S06]  /*1320*/  BRA `(.L_x_2032) ;  /* 0x0000001400ac7947 */ /* 0x000fec0003800000 */
.L_x_2030:
[-CC-:B0-----:R-:W-:Y:S01]  /*1330*/  FFMA.FTZ R57, R85, R61.reuse, R58.reuse ;  /* 0x0000003d55397223 */ /* 0x181fe2000001003a */
[-CC-:B------:R-:W-:Y:S01]  /*1340*/  FFMA.FTZ R56, R78, R61.reuse, R58.reuse ;  /* 0x0000003d4e387223 */ /* 0x180fe2000001003a */
[-CC-:B------:R-:W-:Y:S01]  /*1350*/  FFMA.FTZ R59, R87, R61.reuse, R58.reuse ;  /* 0x0000003d573b7223 */ /* 0x180fe2000001003a */
[-C--:B-1----:R-:W-:Y:S01]  /*1360*/  FFMA.FTZ R60, R3, R61.reuse, R58 ;  /* 0x0000003d033c7223 */ /* 0x082fe2000001003a */
[----:B------:R-:W-:Y:S01]  /*1370*/  FADD.FTZ R57, R82, -R57 ;  /* 0x8000003952397221 */ /* 0x000fe20000010000 */
[----:B------:R-:W-:Y:S01]  /*1380*/  FADD.FTZ R56, R93, -R56 ;  /* 0x800000385d387221 */ /* 0x000fe20000010000 */
[----:B------:R-:W-:Y:S01]  /*1390*/  FADD.FTZ R59, R66, -R59 ;  /* 0x8000003b423b7221 */ /* 0x000fe20000010000 */
[----:B------:R-:W-:Y:S01]  /*13a0*/  ISETP.NE.U32.AND P0, PT, RZ, UR4, PT ;  /* 0x00000004ff007c0c */ /* 0x000fe2000bf05070 */
[-CC-:B------:R-:W-:Y:S01]  /*13b0*/  FFMA.FTZ R90, R72, R61.reuse, R58.reuse ;  /* 0x0000003d485a7223 */ /* 0x180fe2000001003a */
        /* <DEDUP_REMOVED lines=45> */
[----:B------:R-:W-:Y:S02]  /*1690*/  FSEL R56, R61, RZ, P1 ;  /* 0x000000ff3d387208 */ /* 0x000fe40000800000 */
[----:B------:R-:W-:Y:S02]  /*16a0*/  FSEL R62, R62, RZ, P5 ;  /* 0x000000ff3e3e7208 */ /* 0x000fe40002800000 */
[----:B------:R-:W-:Y:S02]  /*16b0*/  FSEL R57, R63, RZ, P3 ;  /* 0x000000ff3f397208 */ /* 0x000fe40001800000 */
[----:B------:R-:W-:Y:S02]  /*16c0*/  FSEL R88, R88, RZ, P4 ;  /* 0x000000ff58587208 */ /* 0x000fe40002000000 */
[----:B------:R-:W-:Y:S02]  /*16d0*/  FSEL R61, R60, RZ, P0 ;  /* 0x000000ff3c3d7208 */ /* 0x000fe40000000000 */
[----:B------:R-:W-:-:S02]  /*16e0*/  F2FP.F16.F32.PACK_AB R59, R62, R59 ;  /* 0x0000003b3e3b723e */ /* 0x000fc400000000ff */
[----:B------:R-:W-:Y:S02]  /*16f0*/  F2FP.F16.F32.PACK_AB R57, R88, R57 ;  /* 0x000000395839723e */ /* 0x000fe400000000ff */
[----:B------:R-:W-:Y:S01]  /*1700*/  F2FP.F16.F32.PACK_AB R56, R61, R56 ;  /* 0x000000383d38723e */ /* 0x000fe200000000ff */
[----:B------:R-:W-:Y:S06]  /*1710*/  BRA `(.L_x_2032) ;  /* 0x0000001000b07947 */ /* 0x000fec0003800000 */
.L_x_2029:
[----:B------:R-:W-:-:S04]  /*1720*/  UISETP.NE.U32.AND UP0, UPT, UR20, URZ, UPT ;  /* 0x000000ff1400728c */ /* 0x000fc8000bf05070 */
[----:B------:R-:W-:-:S09]  /*1730*/  UISETP.NE.AND.EX UP0, UPT, UR21, URZ, UPT, UP0 ;  /* 0x000000ff1500728c */ /* 0x000fd2000bf05300 */
[----:B------:R-:W-:Y:S05]  /*1740*/  BRA.U UP0, `(.L_x_2033) ;  /* 0x0000000900547547 */ /* 0x000fea000b800000 */
[----:B------:R-:W-:-:S04]  /*1750*/  UISETP.NE.U32.AND UP0, UPT, UR4, URZ, UPT ;  /* 0x000000ff0400728c */ /* 0x000fc8000bf05070 */
[----:B------:R-:W-:-:S09]  /*1760*/  UISETP.NE.AND.EX UP0, UPT, UR5, URZ, UPT, UP0 ;  /* 0x000000ff0500728c */ /* 0x000fd2000bf05300 */
[----:B------:R-:W-:Y:S05]  /*1770*/  BRA.U UP0, `(.L_x_2034) ;  /* 0x0000000500247547 */ /* 0x000fea000b800000 */
[-CC-:B0-----:R-:W-:Y:S01]  /*1780*/  FFMA.FTZ R57, R85, R61.reuse, R58.reuse ;  /* 0x0000003d55397223 */ /* 0x181fe2000001003a */
[-CC-:B------:R-:W-:Y:S01]  /*1790*/  FFMA.FTZ R38, R78, R61.reuse, R58.reuse ;  /* 0x0000003d4e267223 */ /* 0x180fe2000001003a */
[-CC-:B------:R-:W-:Y:S01]  /*17a0*/  FFMA.FTZ R39, R83, R61.reuse, R58.reuse ;  /* 0x0000003d53277223 */ /* 0x180fe2000001003a */
[-C--:B------:R-:W-:Y:S01]  /*17b0*/  FFMA.FTZ R56, R76, R61.reuse, R58 ;  /* 0x0000003d4c387223 */ /* 0x080fe2000001003a */
[----:B-1----:R-:W-:Y:S01]  /*17c0*/  FADD.FTZ R60, R82, -R57 ;  /* 0x80000039523c7221 */ /* 0x002fe20000010000 */
        /* <DEDUP_REMOVED lines=28> */
[----:B------:R-:W-:Y:S01]  /*1990*/  FSEL R61, R62, RZ, P4 ;  /* 0x000000ff3e3d7208 */ /* 0x000fe20002000000 */
[----:B------:R-:W-:Y:S01]  /*19a0*/  FMUL.FTZ R56, R71, R56 ;  /* 0x0000003847387220 */ /* 0x000fe20000410000 */
[----:B------:R-:W-:Y:S01]  /*19b0*/  LOP3.LUT P3, RZ, R81, 0xff, RZ, 0xc0, !PT ;  /* 0x000000ff51ff7812 */ /* 0x000fe2000786c0ff */
[----:B------:R-:W-:Y:S01]  /*19c0*/  FMUL.FTZ R39, R71, R88 ;  /* 0x0000005847277220 */ /* 0x000fe20000410000 */
[----:B------:R-:W-:Y:S01]  /*19d0*/  LOP3.LUT P0, RZ, R8, 0xff, RZ, 0xc0, !PT ;  /* 0x000000ff08ff7812 */ /* 0x000fe2000780c0ff */
[----:B------:R-:W-:Y:S01]  /*19e0*/  FMUL.FTZ R56, R56, UR15 ;  /* 0x0000000f38387c20 */ /* 0x000fe20008410000 */
[----:B------:R-:W-:Y:S01]  /*19f0*/  LOP3.LUT P1, RZ, R11, 0xff, RZ, 0xc0, !PT ;  /* 0x000000ff0bff7812 */ /* 0x000fe2000782c0ff */
[----:B------:R-:W-:Y:S01]  /*1a00*/  FMUL.FTZ R71, R71, R90 ;  /* 0x0000005a47477220 */ /* 0x000fe20000410000 */
[----:B------:R-:W-:Y:S01]  /*1a10*/  LOP3.LUT P4, RZ, R79, 0xff, RZ, 0xc0, !PT ;  /* 0x000000ff4fff7812 */ /* 0x000fe2000788c0ff */
[----:B------:R-:W-:Y:S01]  /*1a20*/  FMUL.FTZ R39, R39, UR15 ;  /* 0x0000000f27277c20 */ /* 0x000fe20008410000 */
[----:B------:R-:W-:Y:S01]  /*1a30*/  F2FP.F16.F32.PACK_AB R58, R61, R58 ;  /* 0x0000003a3d3a723e */ /* 0x000fe200000000ff */
        /* <DEDUP_REMOVED lines=19> */
[----:B------:R-:W-:Y:S02]  /*1b70*/  F2FP.F16.F32.PACK_AB R36, R59, R36 ;  /* 0x000000243b24723e */ /* 0x000fe400000000ff */
[----:B------:R-:W-:Y:S02]  /*1b80*/  F2FP.F16.F32.PACK_AB R57, R62, R57 ;  /* 0x000000393e39723e */ /* 0x000fe400000000ff */
[----:B------:R-:W-:-:S02]  /*1b90*/  F2FP.F16.F32.PACK_AB R56, R61, R60 ;  /* 0x0000003c3d38723e */ /* 0x000fc400000000ff */
[C---:B------:R-:W-:Y:S02]  /*1ba0*/  FSEL R59, R39.reuse, RZ, P3 ;  /* 0x000000ff273b7208 */ /* 0x040fe40001800000 */
[----:B------:R-:W-:Y:S02]  /*1bb0*/  FSEL R39, R39, RZ, P0 ;  /* 0x000000ff27277208 */ /* 0x000fe40000000000 */
[C---:B------:R-:W-:Y:S02]  /*1bc0*/  FSEL R60, R71.reuse, RZ, P1 ;  /* 0x000000ff473c7208 */ /* 0x040fe40000800000 */
[----:B------:R-:W-:Y:S02]  /*1bd0*/  FSEL R62, R71, RZ, P4 ;  /* 0x000000ff473e7208 */ /* 0x000fe40002000000 */
[----:B------:R-:W-:Y:S02]  /*1be0*/  F2FP.F16.F32.PACK_AB R39, R60, R39 ;  /* 0x000000273c27723e */ /* 0x000fe400000000ff */
[----:B------:R-:W-:Y:S01]  /*1bf0*/  F2FP.F16.F32.PACK_AB R59, R62, R59 ;  /* 0x0000003b3e3b723e */ /* 0x000fe200000000ff */
[----:B------:R-:W-:Y:S06]  /*1c00*/  BRA `(.L_x_2032) ;  /* 0x0000000c00747947 */ /* 0x000fec0003800000 */
.L_x_2034:
        /* <DEDUP_REMOVED lines=8> */
[C---:B-----5:R-:W-:Y:S01]  /*1c90*/  FMUL.FTZ R52, R71.reuse, R52 ;  /* 0x0000003447347220 */ /* 0x060fe20000410000 */
[----:B------:R-:W-:Y:S01]  /*1ca0*/  FMUL.FTZ R53, R71, R48 ;  /* 0x0000003047357220 */ /* 0x000fe20000410000 */
[----:B------:R-:W-:Y:S01]  /*1cb0*/  FADD.FTZ R48, R86, -R37 ;  /* 0x8000002556307221 */ /* 0x000fe20000010000 */
[-C--:B------:R-:W-:Y:S01]  /*1cc0*/  FFMA.FTZ R36, R72, R61.reuse, R58 ;  /* 0x0000003d48247223 */ /* 0x080fe2000001003a */
[----:B------:R-:W-:Y:S01]  /*1cd0*/  FADD.FTZ R38, R91, -R38 ;  /* 0x800000265b267221 */ /* 0x000fe20000010000 */
[----:B------:R-:W-:Y:S01]  /*1ce0*/  FMUL.FTZ R37, R52, UR15 ;  /* 0x0000000f34257c20 */ /* 0x000fe20008410000 */
[----:B0-----:R-:W-:Y:S01]  /*1cf0*/  FMUL.FTZ R56, R53, UR15 ;  /* 0x0000000f35387c20 */ /* 0x001fe20008410000 */
[----:B------:R-:W-:Y:S01]  /*1d00*/  LOP3.LUT P0, RZ, R10, 0xff, RZ, 0xc0, !PT ;  /* 0x000000ff0aff7812 */ /* 0x000fe2000780c0ff */
[----:B------:R-:W-:Y:S01]  /*1d10*/  FADD.FTZ R50, R64, -R39 ;  /* 0x8000002740327221 */ /* 0x000fe20000010000 */
[----:B------:R-:W-:Y:S01]  /*1d20*/  LOP3.LUT P1, RZ, R68, 0xff, RZ, 0xc0, !PT ;  /* 0x000000ff44ff7812 */ /* 0x000fe2000782c0ff */
[----:B------:R-:W-:Y:S01]  /*1d30*/  FADD.FTZ R54, R66, -R51 ;  /* 0x8000003342367221 */ /* 0x000fe20000010000 */
        /* <DEDUP_REMOVED lines=10> */
[----:B------:R-:W-:Y:S01]  /*1de0*/  F2FP.F16.F32.PACK_AB R38, R39, R38 ;  /* 0x000000262726723e */ /* 0x000fe200000000ff */
[----:B------:R-:W-:Y:S01]  /*1df0*/  FMUL.FTZ R39, R51, UR15 ;  /* 0x0000000f33277c20 */ /* 0x000fe20008410000 */
[----:B------:R-:W-:Y:S01]  /*1e00*/  LOP3.LUT P0, RZ, R81, 0xff, RZ, 0xc0, !PT ;  /* 0x000000ff51ff7812 */ /* 0x000fe2000780c0ff */
[C---:B------:R-:W-:Y:S01]  /*1e10*/  FMUL.FTZ R55, R71.reuse, R58 ;  /* 0x0000003a47377220 */ /* 0x040fe20000410000 */
[----:B------:R-:W-:Y:S01]  /*1e20*/  LOP3.LUT P1, RZ, R8, 0xff, RZ, 0xc0, !PT ;  /* 0x000000ff08ff7812 */ /* 0x000fe2000782c0ff */
[----:B------:R-:W-:Y:S01]  /*1e30*/  FMUL.FTZ R48, R71, R48 ;  /* 0x0000003047307220 */ /* 0x000fe20000410000 */
[----:B------:R-:W-:Y:S01]  /*1e40*/  LOP3.LUT P3, RZ, R79, 0xff, RZ, 0xc0, !PT ;  /* 0x000000ff4fff7812 */ /* 0x000fe2000786c0ff */
[----:B------:R-:W-:Y:S01]  /*1e50*/  FMUL.FTZ R54, R71, R54 ;  /* 0x0000003647367220 */ /* 0x000fe20000410000 */
[----:B------:R-:W-:Y:S01]  /*1e60*/  LOP3.LUT P6, RZ, R73, 0xff, RZ, 0xc0, !PT ;  /* 0x000000ff49ff7812 */ /* 0x000fe200078cc0ff */
[----:B-1----:R-:W-:Y:S01]  /*1e70*/  FMUL.FTZ R60, R55, UR15 ;  /* 0x0000000f373c7c20 */ /* 0x002fe20008410000 */
[----:B------:R-:W-:-:S02]  /*1e80*/  FSEL R58, R37, RZ, P5 ;  /* 0x000000ff253a7208 */ /* 0x000fc40002800000 */
[----:B------:R-:W-:Y:S02]  /*1e90*/  LOP3.LUT P4, RZ, R11, 0xff, RZ, 0xc0, !PT ;  /* 0x000000ff0bff7812 */ /* 0x000fe4000788c0ff */
[C---:B------:R-:W-:Y:S02]  /*1ea0*/  FSEL R57, R36.reuse, RZ, P0 ;  /* 0x000000ff24397208 */ /* 0x040fe40000000000 */
[----:B------:R-:W-:Y:S02]  /*1eb0*/  FSEL R37, R36, RZ, P1 ;  /* 0x000000ff24257208 */ /* 0x000fe40000800000 */
[C---:B------:R-:W-:Y:S02]  /*1ec0*/  FSEL R36, R39.reuse, RZ, P3 ;  /* 0x000000ff27247208 */ /* 0x040fe40001800000 */
[----:B------:R-:W-:Y:S02]  /*1ed0*/  FSEL R59, R56, RZ, P6 ;  /* 0x000000ff383b7208 */ /* 0x000fe40003000000 */
        /* <DEDUP_REMOVED lines=9> */
[----:B------:R-:W-:Y:S02]  /*1f70*/  FSEL R59, R39, RZ, P4 ;  /* 0x000000ff273b7208 */ /* 0x000fe40002000000 */
        /* <DEDUP_REMOVED lines=15> */
[----:B------:R-:W-:Y:S02]  /*2070*/  F2FP.F16.F32.PACK_AB R39, R62, R39 ;  /* 0x000000273e27723e */ /* 0x000fe400000000ff */
[----:B------:R-:W-:Y:S01]  /*2080*/  F2FP.F16.F32.PACK_AB R59, R60, R59 ;  /* 0x0000003b3c3b723e */ /* 0x000fe200000000ff */
[----:B------:R-:W-:Y:S06]  /*2090*/  BRA `(.L_x_2032) ;  /* 0x0000000800507947 */ /* 0x000fec0003800000 */
.L_x_2033:
[----:B------:R-:W-:-:S04]  /*20a0*/  UISETP.NE.U32.AND UP0, UPT, UR4, URZ, UPT ;  /* 0x000000ff0400728c */ /* 0x000fc8000bf05070 */
[----:B------:R-:W-:-:S09]  /*20b0*/  UISETP.NE.AND.EX UP0, UPT, UR5, URZ, UPT, UP0 ;  /* 0x000000ff0500728c */ /* 0x000fd2000bf05300 */
[----:B------:R-:W-:Y:S05]  /*20c0*/  BRA.U UP0, `(.L_x_2035) ;  /* 0x0000000500247547 */ /* 0x000fea000b800000 */
[-CC-:B0-----:R-:W-:Y:S01]  /*20d0*/  FFMA.FTZ R57, R85, R61.reuse, R58.reuse ;  /* 0x0000003d55397223 */ /* 0x181fe2000001003a */
        /* <DEDUP_REMOVED lines=10> */
[----:B------:R-:W-:Y:S01]  /*2180*/  FADD.FTZ R61, R66, -R59 ;  /* 0x8000003b423d7221 */ /* 0x000fe20000010000 */
[C---:B-----5:R-:W-:Y:S01]  /*2190*/  FFMA.FTZ R58, R71.reuse, R57, R12 ;  /* 0x00000039473a7223 */ /* 0x060fe2000001000c */
[C---:B-1----:R-:W-:Y:S01]  /*21a0*/  FFMA.FTZ R60, R71.reuse, R56, R13 ;  /* 0x00000038473c7223 */ /* 0x042fe2000001000d */
        /* <DEDUP_REMOVED lines=12> */
[----:B------:R-:W-:Y:S01]  /*2270*/  FSEL R38, R58, RZ, P1 ;  /* 0x000000ff3a267208 */ /* 0x000fe20000800000 */
[----:B------:R-:W-:Y:S01]  /*2280*/  FMUL.FTZ R37, R37, UR15 ;  /* 0x0000000f25257c20 */ /* 0x000fe20008410000 */
[----:B------:R-:W-:Y:S01]  /*2290*/  FSEL R59, R61, RZ, P4 ;  /* 0x000000ff3d3b7208 */ /* 0x000fe20002000000 */
[----:B------:R-:W-:Y:S01]  /*22a0*/  FADD.FTZ R62, R84, -R63 ;  /* 0x8000003f543e7221 */ /* 0x000fe20000010000 */
[----:B------:R-:W-:Y:S01]  /*22b0*/  LOP3.LUT P3, RZ, R73, 0xff, RZ, 0xc0, !PT ;  /* 0x000000ff49ff7812 */ /* 0x000fe2000786c0ff */
[C---:B------:R-:W-:Y:S01]  /*22c0*/  FFMA.FTZ R36, R71.reuse, R36, R17 ;  /* 0x0000002447247223 */ /* 0x040fe20000010011 */
[----:B------:R-:W-:Y:S01]  /*22d0*/  FSEL R60, R58, RZ, P0 ;  /* 0x000000ff3a3c7208 */ /* 0x000fe20000000000 */
[----:B------:R-:W-:Y:S01]  /*22e0*/  FFMA.FTZ R71, R71, R62, R15 ;  /* 0x0000003e47477223 */ /* 0x000fe2000001000f */
[----:B------:R-:W-:Y:S01]  /*22f0*/  F2FP.F16.F32.PACK_AB R38, R59, R38 ;  /* 0x000000263b26723e */ /* 0x000fe200000000ff */
        /* <DEDUP_REMOVED lines=9> */
[----:B------:R-:W-:Y:S01]  /*2390*/  F2FP.F16.F32.PACK_AB R58, R61, R60 ;  /* 0x0000003c3d3a723e */ /* 0x000fe200000000ff */
[----:B------:R-:W-:Y:S01]  /*23a0*/  FMUL.FTZ R61, R36, UR15 ;  /* 0x0000000f243d7c20 */ /* 0x000fe20008410000 */
[C---:B------:R-:W-:Y:S02]  /*23b0*/  FSEL R57, R37.reuse, RZ, P0 ;  /* 0x000000ff25397208 */ /* 0x040fe40000000000 */
[----:B------:R-:W-:Y:S02]  /*23c0*/  FSEL R37, R37, RZ, P1 ;  /* 0x000000ff25257208 */ /* 0x000fe40000800000 */
[C---:B------:R-:W-:Y:S02]  /*23d0*/  FSEL R60, R59.reuse, RZ, P4 ;  /* 0x000000ff3b3c7208 */ /* 0x040fe40002000000 */
        /* <DEDUP_REMOVED lines=8> */
[C---:B------:R-:W-:Y:S02]  /*2460*/  FSEL R59, R61.reuse, RZ, P4 ;  /* 0x000000ff3d3b7208 */ /* 0x040fe40002000000 */
[----:B------:R-:W-:Y:S02]  /*2470*/  FSEL R61, R61, RZ, P3 ;  /* 0x000000ff3d3d7208 */ /* 0x000fe40001800000 */
[----:B------:R-:W-:Y:S02]  /*2480*/  LOP3.LUT P0, RZ, R67, 0xff, RZ, 0xc0, !PT ;  /* 0x000000ff43ff7812 */ /* 0x000fe4000780c0ff */
[----:B------:R-:W-:Y:S02]  /*2490*/  LOP3.LUT P1, RZ, R69, 0xff, RZ, 0xc0, !PT ;  /* 0x000000ff45ff7812 */ /* 0x000fe4000782c0ff */
[----:B------:R-:W-:-:S02]  /*24a0*/  LOP3.LUT P4, RZ, R70, 0xff, RZ, 0xc0, !PT ;  /* 0x000000ff46ff7812 */ /* 0x000fc4000788c0ff */
[----:B------:R-:W-:Y:S02]  /*24b0*/  LOP3.LUT P3, RZ, R65, 0xff, RZ, 0xc0, !PT ;  /* 0x000000ff41ff7812 */ /* 0x000fe4000786c0ff */
[----:B------:R-:W-:Y:S02]  /*24c0*/  F2FP.F16.F32.PACK_AB R36, R59, R36 ;  /* 0x000000243b24723e */ /* 0x000fe400000000ff */
[----:B------:R-:W-:Y:S02]  /*24d0*/  F2FP.F16.F32.PACK_AB R57, R62, R57 ;  /* 0x000000393e39723e */ /* 0x000fe400000000ff */
[----:B------:R-:W-:Y:S02]  /*24e0*/  F2FP.F16.F32.PACK_AB R56, R61, R60 ;  /* 0x0000003c3d38723e */ /* 0x000fe400000000ff */
[C---:B------:R-:W-:Y:S02]  /*24f0*/  FSEL R59, R39.reuse, RZ, P0 ;  /* 0x000000ff273b7208 */ /* 0x040fe40000000000 */
[----:B------:R-:W-:-:S02]  /*2500*/  FSEL R39, R39, RZ, P1 ;  /* 0x000000ff27277208 */ /* 0x000fc40000800000 */
[C---:B------:R-:W-:Y:S02]  /*2510*/  FSEL R60, R71.reuse, RZ, P4 ;  /* 0x000000ff473c7208 */ /* 0x040fe40002000000 */
[----:B------:R-:W-:Y:S02]  /*2520*/  FSEL R62, R71, RZ, P3 ;  /* 0x000000ff473e7208 */ /* 0x000fe40001800000 */
[----:B------:R-:W-:Y:S02]  /*2530*/  F2FP.F16.F32.PACK_AB R39, R60, R39 ;  /* 0x000000273c27723e */ /* 0x000fe400000000ff */
[----:B------:R-:W-:Y:S01]  /*2540*/  F2FP.F16.F32.PACK_AB R59, R62, R59 ;  /* 0x0000003b3e3b723e */ /* 0x000fe200000000ff */
[----:B------:R-:W-:Y:S06]  /*2550*/  BRA `(.L_x_2032) ;  /* 0x0000000400207947 */ /* 0x000fec0003800000 */
.L_x_2035:
        /* <DEDUP_REMOVED lines=8> */
[C---:B-----5:R-:W-:Y:S01]  /*25e0*/  FFMA.FTZ R52, R71.reuse, R49, R12 ;  /* 0x0000003147347223 */ /* 0x060fe2000001000c */
[----:B------:R-:W-:Y:S01]  /*25f0*/  FFMA.FTZ R53, R71, R48, R13 ;  /* 0x0000003047357223 */ /* 0x000fe2000001000d */
[----:B------:R-:W-:Y:S01]  /*2600*/  FADD.FTZ R39, R64, -R39 ;  /* 0x8000002740277221 */ /* 0x000fe20000010000 */
[----:B------:R-:W-:Y:S01]  /*2610*/  FADD.FTZ R38, R91, -R38 ;  /* 0x800000265b267221 */ /* 0x000fe20000010000 */
[----:B0-----:R-:W-:Y:S01]  /*2620*/  FMUL.FTZ R56, R52, UR15 ;  /* 0x0000000f34387c20 */ /* 0x001fe20008410000 */
[----:B------:R-:W-:Y:S01]  /*2630*/  FMUL.FTZ R57, R53, UR15 ;  /* 0x0000000f35397c20 */ /* 0x000fe20008410000 */
[----:B------:R-:W-:Y:S01]  /*2640*/  LOP3.LUT P0, RZ, R10, 0xff, RZ, 0xc0, !PT ;  /* 0x000000ff0aff7812 */ /* 0x000fe2000780c0ff */
[----:B------:R-:W-:Y:S01]  /*2650*/  FADD.FTZ R55, R66, -R51 ;  /* 0x8000003342377221 */ /* 0x000fe20000010000 */
[----:B------:R-:W-:Y:S01]  /*2660*/  LOP3.LUT P1, RZ, R68, 0xff, RZ, 0xc0, !PT ;  /* 0x000000ff44ff7812 */ /* 0x000fe2000782c0ff */
[----:B------:R-:W-:Y:S01]  /*2670*/  FADD.FTZ R36, R89, -R36 ;  /* 0x8000002459247221 */ /* 0x000fe20000010000 */
[C---:B------:R-:W-:Y:S01]  /*2680*/  FFMA.FTZ R50, R71.reuse, R39, R18 ;  /* 0x0000002747327223 */ /* 0x040fe20000010012 */
[----:B------:R-:W-:Y:S01]  /*2690*/  FFMA.FTZ R51, R71, R38, R19 ;  /* 0x0000002647337223 */ /* 0x000fe20000010013 */
[-CC-:B------:R-:W-:Y:S01]  /*26a0*/  FFMA.FTZ R37, R3, R61.reuse, R58.reuse ;  /* 0x0000003d03257223 */ /* 0x180fe2000001003a */
[----:B------:R-:W-:Y:S01]  /*26b0*/  FSEL R38, R56, RZ, P0 ;  /* 0x000000ff38267208 */ /* 0x000fe20000000000 */
[----:B------:R-:W-:Y:S01]  /*26c0*/  FFMA.FTZ R61, R80, R61, R58 ;  /* 0x0000003d503d7223 */ /* 0x000fe2000001003a */
[----:B------:R-:W-:Y:S01]  /*26d0*/  FSEL R39, R57, RZ, P1 ;  /* 0x000000ff39277208 */ /* 0x000fe20000800000 */
[----:B------:R-:W-:Y:S01]  /*26e0*/  FFMA.FTZ R49, R71, R36, R17 ;  /* 0x0000002447317223 */ /* 0x000fe20000010011 */
[----:B------:R-:W-:Y:S01]  /*26f0*/  FADD.FTZ R37, R86, -R37 ;  /* 0x8000002556257221 */ /* 0x000fe20000010000 */
[----:B------:R-:W-:Y:S01]  /*2700*/  LOP3.LUT P6, RZ, R73, 0xff, RZ, 0xc0, !PT ;  /* 0x000000ff49ff7812 */ /* 0x000fe200078cc0ff */
[----:B------:R-:W-:Y:S01]  /*2710*/  FMUL.FTZ R36, R50, UR15 ;  /* 0x0000000f32247c20 */ /* 0x000fe20008410000 */
[----:B------:R-:W-:Y:S01]  /*2720*/  F2FP.F16.F32.PACK_AB R38, R39, R38 ;  /* 0x000000262726723e */ /* 0x000fe200000000ff */
[----:B------:R-:W-:Y:S01]  /*2730*/  FMUL.FTZ R39, R51, UR15 ;  /* 0x0000000f33277c20 */ /* 0x000fe20008410000 */
[----:B------:R-:W-:Y:S01]  /*2740*/  LOP3.LUT P0, RZ, R81, 0xff, RZ, 0xc0, !PT ;  /* 0x000000ff51ff7812 */ /* 0x000fe2000780c0ff */
[----:B------:R-:W-:Y:S01]  /*2750*/  FADD.FTZ R58, R84, -R61 ;  /* 0x8000003d543a7221 */ /* 0x000fe20000010000 */
[----:B------:R-:W-:Y:S01]  /*2760*/  LOP3.LUT P1, RZ, R8, 0xff, RZ, 0xc0, !PT ;  /* 0x000000ff08ff7812 */ /* 0x000fe2000782c0ff */
[----:B------:R-:W-:Y:S01]  /*2770*/  FFMA.FTZ R48, R71, R37, R16 ;  /* 0x0000002547307223 */ /* 0x000fe20000010010 */
[----:B------:R-:W-:Y:S01]  /*2780*/  LOP3.LUT P3, RZ, R79, 0xff, RZ, 0xc0, !PT ;  /* 0x000000ff4fff7812 */ /* 0x000fe2000786c0ff */
[----:B------:R-:W-:Y:S01]  /*2790*/  FFMA.FTZ R54, R71, R55, R14 ;  /* 0x0000003747367223 */ /* 0x000fe2000001000e */
[----:B------:R-:W-:Y:S01]  /*27a0*/  LOP3.LUT P5, RZ, R77, 0xff, RZ, 0xc0, !PT ;  /* 0x000000ff4dff7812 */ /* 0x000fe200078ac0ff */
[----:B------:R-:W-:Y:S01]  /*27b0*/  FFMA.FTZ R55, R71, R58, R15 ;  /* 0x0000003a47377223 */ /* 0x000fe2000001000f */
[----:B------:R-:W-:-:S02]  /*27c0*/  FSEL R59, R57, RZ, P6 ;  /* 0x000000ff393b7208 */ /* 0x000fc40003000000 */
[----:B------:R-:W-:Y:S01]  /*27d0*/  LOP3.LUT P4, RZ, R11, 0xff, RZ, 0xc0, !PT ;  /* 0x000000ff0bff7812 */ /* 0x000fe2000788c0ff */
[----:B-1----:R-:W-:Y:S01]  /*27e0*/  FMUL.FTZ R60, R55, UR15 ;  /* 0x0000000f373c7c20 */ /* 0x002fe20008410000 */
        /* <DEDUP_REMOVED lines=30> */
[----:B------:R-:W-:-:S07]  /*29d0*/  F2FP.F16.F32.PACK_AB R59, R60, R59 ;  /* 0x0000003b3c3b723e */ /* 0x000fce00000000ff */
.L_x_2032:
[----:B------:R-:W-:Y:S02]  /*29e0*/  ISETP.NE.U32.AND P0, PT, RZ, UR4, PT ;  /* 0x00000004ff007c0c */ /* 0x000fe4000bf05070 */
[----:B------:R-:W-:Y:S02]  /*29f0*/  ISETP.NE.U32.AND P1, PT, RZ, UR12, PT ;  /* 0x0000000cff007c0c */ /* 0x000fe4000bf25070 */
[----:B------:R-:W-:Y:S02]  /*2a00*/  ISETP.NE.AND.EX P0, PT, RZ, UR5, PT, P0 ;  /* 0x00000005ff007c0c */ /* 0x000fe4000bf05300 */
[----:B------:R-:W-:-:S11]  /*2a10*/  ISETP.NE.AND.EX P1, PT, RZ, UR13, PT, P1 ;  /* 0x0000000dff007c0c */ /* 0x000fd6000bf25310 */
[----:B------:R-:W0:Y:S02]  /*2a20*/  @P0 LDC.64 R60, c[0x0][0x478] ;  /* 0x00011e00ff3c0b82 */ /* 0x000e240000000a00 */
[----:B0-----:R-:W-:-:S06]  /*2a30*/  @P0 IMAD.WIDE.U32 R62, R6, 0x20, R60 ;  /* 0x00000020063e0825 */ /* 0x001fcc00078e003c */
[----:B------:R-:W0:Y:S01]  /*2a40*/  LDC.64 R60, c[0x0][0x468] ;  /* 0x00011a00ff3c7b82 */ /* 0x000e220000000a00 */
[----:B------:R-:W-:Y:S04]  /*2a50*/  @P0 STG.E.128 desc[UR8][R62.64], R48 ;  /* 0x000000303e000986 */ /* 0x000fe8000c101d08 */
[----:B------:R1:W-:Y:S01]  /*2a60*/  @P0 STG.E.128 desc[UR8][R62.64+0x10], R52 ;  /* 0x000010343e000986 */ /* 0x0003e2000c101d08 */
[C---:B0-----:R-:W-:Y:S02]  /*2a70*/  IMAD.WIDE.U32 R60, R6.reuse, 0x10, R60 ;  /* 0x00000010063c7825 */ /* 0x041fe400078e003c */
[----:B-1----:R-:W0:Y:S03]  /*2a80*/  @P1 LDC.64 R62, c[0x0][0x470] ;  /* 0x00011c00ff3e1b82 */ /* 0x002e260000000a00 */
[----:B------:R0:W-:Y:S02]  /*2a90*/  STG.E.128 desc[UR8][R60.64], R56 ;  /* 0x000000383c007986 */ /* 0x0001e4000c101d08 */
[----:B0-----:R-:W-:-:S05]  /*2aa0*/  @P1 IMAD.WIDE.U32 R60, R6, 0x10, R62 ;  /* 0x00000010063c1825 */ /* 0x001fca00078e003e */
[----:B------:R2:W-:Y:S02]  /*2ab0*/  @P1 STG.E.128 desc[UR8][R60.64], R36 ;  /* 0x000000243c001986 */ /* 0x0005e4000c101d08 */
.L_x_2028:
[----:B------:R-:W-:Y:S05]  /*2ac0*/  BSYNC.RECONVERGENT B1 ;  /* 0x0000000000017941 */ /* 0x000fea0003800200 */
.L_x_2027:
[----:B0-----:R-:W0:Y:S02]  /*2ad0*/  LDC.64 R56, c[0x0][0x380] ;  /* 0x0000e000ff387b82 */ /* 0x001e240000000a00 */
[----:B0-----:R-:W-:-:S04]  /*2ae0*/  LEA R5, R56, R5, 0x2 ;  /* 0x0000000538057211 */ /* 0x001fc800078e10ff */
[----:B------:R-:W-:-:S13]  /*2af0*/  ISETP.GE.AND P0, PT, R5, R57, PT ;  /* 0x000000390500720c */ /* 0x000fda0003f06270 */
[----:B------:R-:W-:Y:S05]  /*2b00*/  @!P0 BRA `(.L_x_2036) ;  /* 0xffffffd400d88947 */ /* 0x000fea000383ffff */
.L_x_2023:
[----:B------:R-:W-:Y:S05]  /*2b10*/  BSYNC B0 ;  /* 0x0000000000007941 */ /* 0x000fea0003800000 */
.L_x_2022:
[----:B------:R-:W0:Y:S01]  /*2b20*/  S2R R14, SR_TID.X ;  /* 0x00000000000e7919 */ /* 0x000e220000002100 */
[----:B------:R-:W-:Y:S01]  /*2b30*/  MOV R3, 0x400 ;  /* 0x0000040000037802 */ /* 0x000fe20000000f00 */
[----:B------:R-:W-:Y:S05]  /*2b40*/  WARPSYNC.ALL ;  /* 0x0000000000007948 */ /* 0x000fea0003800000 */
[----:B------:R-:W3:Y:S01]  /*2b50*/  S2R R4, SR_CgaCtaId ;  /* 0x0000000000047919 */ /* 0x000ee20000008800 */
[----:B------:R-:W4:Y:S01]  /*2b60*/  LDCU.128 UR16, c[0x0][0x440] ;  /* 0x00008800ff1077ac */ /* 0x000f220008000c00 */
[C---:B0-----:R-:W-:Y:S02]  /*2b70*/  LOP3.LUT R2, R14.reuse, 0x60, RZ, 0xc0, !PT ;  /* 0x000000600e027812 */ /* 0x041fe400078ec0ff */
[----:B-----5:R-:W-:-:S02]  /*2b80*/  LOP3.LUT R27, R14, 0x7f, RZ, 0x3c, !PT ;  /* 0x0000007f0e1b7812 */ /* 0x020fc400078e3cff */
[----:B------:R-:W-:Y:S02]  /*2b90*/  LOP3.LUT R2, R2, 0x1f, R14, 0xf8, !PT ;  /* 0x0000001f02027812 */ /* 0x000fe400078ef80e */
[----:B---3--:R-:W-:Y:S01]  /*2ba0*/  LEA R3, R4, R3, 0x18 ;  /* 0x0000000304037211 */ /* 0x008fe200078ec0ff */
[----:B------:R-:W-:-:S03]  /*2bb0*/  IMAD.IADD R27, R27, 0x1, R0 ;  /* 0x000000011b1b7824 */ /* 0x000fc600078e0200 */
[-C--:B------:R-:W-:Y:S02]  /*2bc0*/  LEA R2, R2, R3.reuse, 0x5 ;  /* 0x0000000302027211 */ /* 0x080fe400078e28ff */
[----:B------:R-:W-:Y:S02]  /*2bd0*/  LEA R3, R14, R3, 0x2 ;  /* 0x000000030e037211 */ /* 0x000fe400078e10ff */
[----:B------:R-:W-:Y:S01]  /*2be0*/  ISETP.GE.U32.AND P1, PT, R27, 0x100, PT ;  /* 0x000001001b00780c */ /* 0x000fe20003f26070 */
[----:B------:R-:W-:Y:S04]  /*2bf0*/  STS.128 [R2], R40 ;  /* 0x0000002802007388 */ /* 0x000fe80000000c00 */
[----:B------:R-:W-:Y:S01]  /*2c00*/  STS.128 [R2+0x10], R44 ;  /* 0x0000102c02007388 */ /* 0x000fe20000000c00 */
[----:B------:R-:W-:Y:S06]  /*2c10*/  BAR.SYNC.DEFER_BLOCKING 0x0 ;  /* 0x0000000000007b1d */ /* 0x000fec0000010000 */
[----:B------:R-:W0:Y:S04]  /*2c20*/  LDS R4, [R3] ;  /* 0x0000000003047984 */ /* 0x000e280000000800 */
[----:B------:R-:W3:Y:S04]  /*2c30*/  LDS R7, [R3+0x400] ;  /* 0x0004000003077984 */ /* 0x000ee80000000800 */
[----:B------:R-:W1:Y:S04]  /*2c40*/  LDS R5, [R3+0x200] ;  /* 0x0002000003057984 */ /* 0x000e680000000800 */
[----:B------:R-:W2:Y:S04]  /*2c50*/  LDS R6, [R3+0x600] ;  /* 0x0006000003067984 */ /* 0x000ea80000000800 */
[----:B------:R-:W4:Y:S04]  /*2c60*/  LDS R9, [R3+0x800] ;  /* 0x0008000003097984 */ /* 0x000f280000000800 */
[----:B------:R-:W4:Y:S04]  /*2c70*/  LDS R8, [R3+0xa00] ;  /* 0x000a000003087984 */ /* 0x000f280000000800 */
[----:B------:R-:W4:Y:S04]  /*2c80*/  LDS R11, [R3+0xc00] ;  /* 0x000c0000030b7984 */ /* 0x000f280000000800 */
[----:B------:R-:W4:Y:S01]  /*2c90*/  LDS R13, [R3+0xe00] ;  /* 0x000e0000030d7984 */ /* 0x000f220000000800 */
[----:B------:R-:W-:Y:S01]  /*2ca0*/  BAR.SYNC.DEFER_BLOCKING 0x0 ;  /* 0x0000000000007b1d */ /* 0x000fe20000010000 */
[----:B0-----:R-:W-:-:S04]  /*2cb0*/  FADD.FTZ R4, RZ, R4 ;  /* 0x00000004ff047221 */ /* 0x001fc80000010000 */
[----:B---3--:R-:W-:Y:S01]  /*2cc0*/  FADD.FTZ R4, R4, R7 ;  /* 0x0000000704047221 */ /* 0x008fe20000010000 */
[----:B-1----:R-:W-:-:S04]  /*2cd0*/  FADD.FTZ R5, RZ, R5 ;  /* 0x00000005ff057221 */ /* 0x002fc80000010000 */
[----:B--2---:R-:W-:Y:S01]  /*2ce0*/  FADD.FTZ R5, R5, R6 ;  /* 0x0000000605057221 */ /* 0x004fe20000010000 */
[----:B------:R0:W-:Y:S01]  /*2cf0*/  STS.128 [R2], R32 ;  /* 0x0000002002007388 */ /* 0x0001e20000000c00 */
[----:B----4-:R-:W-:-:S03]  /*2d00*/  FADD.FTZ R4, R4, R9 ;  /* 0x0000000904047221 */ /* 0x010fc60000010000 */
[----:B------:R1:W-:Y:S01]  /*2d10*/  STS.128 [R2+0x10], R28 ;  /* 0x0000101c02007388 */ /* 0x0003e20000000c00 */
[----:B------:R-:W-:Y:S01]  /*2d20*/  FADD.FTZ R8, R5, R8 ;  /* 0x0000000805087221 */ /* 0x000fe20000010000 */
[----:B------:R-:W-:Y:S01]  /*2d30*/  BAR.SYNC.DEFER_BLOCKING 0x0 ;  /* 0x0000000000007b1d */ /* 0x000fe20000010000 */
[----:B------:R-:W-:Y:S02]  /*2d40*/  FADD.FTZ R11, R4, R11 ;  /* 0x0000000b040b7221 */ /* 0x000fe40000010000 */
[----:B------:R-:W-:Y:S01]  /*2d50*/  FADD.FTZ R13, R8, R13 ;  /* 0x0000000d080d7221 */ /* 0x000fe20000010000 */
[----:B0-----:R-:W-:-:S05]  /*2d60*/  IMAD R33, R0, UR7, RZ ;  /* 0x0000000700217c24 */ /* 0x001fca000f8e02ff */
[----:B-1----:R-:W-:-:S04]  /*2d70*/  IADD3 R2, P0, PT, R33, R14, RZ ;  /* 0x0000000e21027210 */ /* 0x002fc80007f1e0ff */
[----:B------:R-:W-:Y:S02]  /*2d80*/  IADD3.X R29, PT, PT, RZ, RZ, RZ, P0, !PT ;  /* 0x000000ffff1d7210 */ /* 0x000fe400007fe4ff */
        /* <DEDUP_REMOVED lines=9> */
[----:B------:R-:W-:-:S02]  /*2e20*/  @P0 MOV R4, R0 ;  /* 0x0000000000040202 */ /* 0x000fc40000000f00 */
        /* <DEDUP_REMOVED lines=31> */
.L_x_2026:
[----:B------:R-:W-:Y:S01]  /*3020*/  HFMA2 R58, -RZ, RZ, 0, 5.9604644775390625e-08 ;  /* 0x00000001ff3a7431 */ /* 0x000fe200000001ff */
[----:B------:R-:W-:Y:S01]  /*3030*/  BSSY B1, `(.L_x_2037) ;  /* 0x0000006000017945 */ /* 0x000fe20003800000 */
[----:B0-----:R-:W-:Y:S02]  /*3040*/  MOV R57, 0x1f ;  /* 0x0000001f00397802 */ /* 0x001fe40000000f00 */
[----:B------:R-:W-:-:S07]  /*3050*/  MOV R56, 0xffffffff ;  /* 0xffffffff00387802 */ /* 0x000fce0000000f00 */
[----:B-----5:R-:W-:Y:S05]  /*3060*/  WARPSYNC.COLLECTIVE R56, `(.L_x_2038) ;  /* 0x0000000038087348 */ /* 0x020fea0003c00000 */
[----:B------:R0:W1:Y:S02]  /*3070*/  SHFL.BFLY P0, R61, R59, R58, R57 ;  /* 0x0c00003a3b3d7389 */ /* 0x0000640000000039 */
[----:B01---5:R-:W-:Y:S05]  /*3080*/  ENDCOLLECTIVE ;  /* 0x000000000000791b */ /* 0x023fea0003800000 */
.L_x_2038:
[----:B------:R-:W-:Y:S05]  /*3090*/  BSYNC B1 ;  /* 0x0000000000017941 */ /* 0x000fea0003800000 */
.L_x_2037:
[----:B------:R-:W-:Y:S01]  /*30a0*/  FADD.FTZ R62, R61, R59 ;  /* 0x0000003b3d3e7221 */ /* 0x000fe20000010000 */
[----:B------:R-:W-:Y:S01]  /*30b0*/  MOV R59, R60 ;  /* 0x0000003c003b7202 */ /* 0x000fe20000000f00 */
[----:B------:R-:W-:Y:S02]  /*30c0*/  HFMA2 R58, -RZ, RZ, 0, 5.9604644775390625e-08 ;  /* 0x00000001ff3a7431 */ /* 0x000fe400000001ff */
[----:B------:R-:W-:Y:S01]  /*30d0*/  IMAD.MOV.U32 R57, RZ, RZ, 0x1f ;  /* 0x0000001fff397424 */ /* 0x000fe200078e00ff */
[----:B------:R-:W-:-:S07]  /*30e0*/  MOV R56, 0xffffffff ;  /* 0xffffffff00387802 */ /* 0x000fce0000000f00 */
[----:B------:R-:W-:Y:S05]  /*30f0*/  WARPSYNC.COLLECTIVE R56, `(.L_x_2039) ;  /* 0x0000000038087348 */ /* 0x000fea0003c00000 */
[----:B------:R0:W1:Y:S02]  /*3100*/  SHFL.BFLY P0, R61, R59, R58, R57 ;  /* 0x0c00003a3b3d7389 */ /* 0x0000640000000039 */
[----:B01----:R-:W-:Y:S05]  /*3110*/  ENDCOLLECTIVE ;  /* 0x000000000000791b */ /* 0x003fea0003800000 */
.L_x_2039:
[----:B------:R-:W-:Y:S01]  /*3120*/  MOV R59, R62 ;  /* 0x0000003e003b7202 */ /* 0x000fe20000000f00 */
[----:B------:R-:W-:Y:S01]  /*3130*/  HFMA2 R58, -RZ, RZ, 0, 1.1920928955078125e-07 ;  /* 0x00000002ff3a7431 */ /* 0x000fe200000001ff */
[----:B------:R-:W-:-:S07]  /*3140*/  MOV R63, R61 ;  /* 0x0000003d003f7202 */ /* 0x000fce0000000f00 */
[----:B------:R-:W-:Y:S05]  /*3150*/  WARPSYNC.COLLECTIVE R56, `(.L_x_2040) ;  /* 0x0000000038087348 */ /* 0x000fea0003c00000 */
[----:B------:R0:W1:Y:S02]  /*3160*/  SHFL.BFLY P0, R61, R59, R58, R57 ;  /* 0x0c00003a3b3d7389 */ /* 0x0000640000000039 */
[----:B01----:R-:W-:Y:S05]  /*3170*/  ENDCOLLECTIVE ;  /* 0x000000000000791b */ /* 0x003fea0003800000 */
.L_x_2040:
[----:B------:R-:W-:-:S05]  /*3180*/  FADD.FTZ R63, R63, R60 ;  /* 0x0000003c3f3f7221 */ /* 0x000fca0000010000 */
[----:B------:R-:W-:Y:S01]  /*3190*/  MOV R59, R63 ;  /* 0x0000003f003b7202 */ /* 0x000fe20000000f00 */
[----:B------:R-:W-:-:S07]  /*31a0*/  FADD.FTZ R90, R62, R61 ;  /* 0x0000003d3e5a7221 */ /* 0x000fce0000010000 */
[----:B------:R-:W-:Y:S05]  /*31b0*/  WARPSYNC.COLLECTIVE R56, `(.L_x_2041) ;  /* 0x0000000038087348 */ /* 0x000fea0003c00000 */
[----:B------:R0:W1:Y:S02]  /*31c0*/  SHFL.BFLY P0, R61, R59, R58, R57 ;  /* 0x0c00003a3b3d7389 */ /* 0x0000640000000039 */
[----:B01----:R-:W-:Y:S05]  /*31d0*/  ENDCOLLECTIVE ;  /* 0x000000000000791b */ /* 0x003fea0003800000 */
.L_x_2041:
[----:B------:R-:W-:Y:S01]  /*31e0*/  MOV R59, R90 ;  /* 0x0000005a003b7202 */ /* 0x000fe20000000f00 */
[----:B------:R-:W-:Y:S01]  /*31f0*/  HFMA2 R58, -RZ, RZ, 0, 2.384185791015625e-07 ;  /* 0x00000004ff3a7431 */ /* 0x000fe200000001ff */
[----:B------:R-:W-:-:S07]  /*3200*/  MOV R88, R61 ;  /* 0x0000003d00587202 */ /* 0x000fce0000000f00 */
[----:B------:R-:W-:Y:S05]  /*3210*/  WARPSYNC.COLLECTIVE R56, `(.L_x_2042) ;  /* 0x0000000038087348 */ /* 0x000fea0003c00000 */
[----:B------:R0:W1:Y:S02]  /*3220*/  SHFL.BFLY P0, R61, R59, R58, R57 ;  /* 0x0c00003a3b3d7389 */ /* 0x0000640000000039 */
[----:B01----:R-:W-:Y:S05]  /*3230*/  ENDCOLLECTIVE ;  /* 0x000000000000791b */ /* 0x003fea0003800000 */
.L_x_2042:
[----:B------:R-:W-:-:S04]  /*3240*/  FADD.FTZ R88, R63, R88 ;  /* 0x000000583f587221 */ /* 0x000fc80000010000 */
[----:B------:R-:W-:Y:S02]  /*3250*/  IMAD.MOV.U32 R59, RZ, RZ, R88 ;  /* 0x000000ffff3b7224 */ /* 0x000fe400078e0058 */
[----:B------:R-:W-:-:S07]  /*3260*/  FADD.FTZ R90, R90, R61 ;  /* 0x0000003d5a5a7221 */ /* 0x000fce0000010000 */
[----:B------:R-:W-:Y:S05]  /*3270*/  WARPSYNC.COLLECTIVE R56, `(.L_x_2043) ;  /* 0x0000000038087348 */ /* 0x000fea0003c00000 */
[----:B------:R0:W1:Y:S02]  /*3280*/  SHFL.BFLY P0, R61, R59, R58, R57 ;  /* 0x0c00003a3b3d7389 */ /* 0x0000640000000039 */
[----:B01----:R-:W-:Y:S05]  /*3290*/  ENDCOLLECTIVE ;  /* 0x000000000000791b */ /* 0x003fea0003800000 */
.L_x_2043:
[----:B------:R-:W-:Y:S01]  /*32a0*/  MOV R59, R90 ;  /* 0x0000005a003b7202 */ /* 0x000fe20000000f00 */
[----:B------:R-:W-:Y:S01]  /*32b0*/  HFMA2 R58, -RZ, RZ, 0, 4.76837158203125e-07 ;  /* 0x00000008ff3a7431 */ /* 0x000fe200000001ff */
[----:B------:R-:W-:-:S07]  /*32c0*/  MOV R92, R61 ;  /* 0x0000003d005c7202 */ /* 0x000fce0000000f00 */
[----:B------:R-:W-:Y:S05]  /*32d0*/  WARPSYNC.COLLECTIVE R56, `(.L_x_2044) ;  /* 0x0000000038087348 */ /* 0x000fea0003c00000 */
[----:B------:R0:W1:Y:S02]  /*32e0*/  SHFL.BFLY P0, R61, R59, R58, R57 ;  /* 0x0c00003a3b3d7389 */ /* 0x0000640000000039 */
[----:B01----:R-:W-:Y:S05]  /*32f0*/  ENDCOLLECTIVE ;  /* 0x000000000000791b */ /* 0x003fea0003800000 */
.L_x_2044:
[----:B------:R-:W-:-:S05]  /*3300*/  FADD.FTZ R92, R88, R92 ;  /* 0x0000005c585c7221 */ /* 0x000fca0000010000 */
[----:B------:R-:W-:Y:S01]  /*3310*/  MOV R59, R92 ;  /* 0x0000005c003b7202 */ /* 0x000fe20000000f00 */
[----:B------:R-:W-:-:S07]  /*3320*/  FADD.FTZ R62, R90, R61 ;  /* 0x0000003d5a3e7221 */ /* 0x000fce0000010000 */
[----:B------:R-:W-:Y:S05]  /*3330*/  WARPSYNC.COLLECTIVE R56, `(.L_x_2045) ;  /* 0x0000000038087348 */ /* 0x000fea0003c00000 */
[----:B------:R0:W1:Y:S02]  /*3340*/  SHFL.BFLY P0, R61, R59, R58, R57 ;  /* 0x0c00003a3b3d7389 */ /* 0x0000640000000039 */
[----:B01----:R-:W-:Y:S05]  /*3350*/  ENDCOLLECTIVE ;  /* 0x000000000000791b */ /* 0x003fea0003800000 */
.L_x_2045:
[----:B------:R-:W-:Y:S01]  /*3360*/  MOV R59, R62 ;  /* 0x0000003e003b7202 */ /* 0x000fe20000000f00 */
[----:B------:R-:W-:Y:S01]  /*3370*/  HFMA2 R58, -RZ, RZ, 0, 9.5367431640625e-07 ;  /* 0x00000010ff3a7431 */ /* 0x000fe200000001ff */
[----:B------:R-:W-:-:S07]  /*3380*/  MOV R60, R61 ;  /* 0x0000003d003c7202 */ /* 0x000fce0000000f00 */
[----:B------:R-:W-:Y:S05]  /*3390*/  WARPSYNC.COLLECTIVE R56, `(.L_x_2046) ;  /* 0x0000000038087348 */ /* 0x000fea0003c00000 */
[----:B------:R0:W1:Y:S02]  /*33a0*/  SHFL.BFLY P0, R61, R59, R58, R57 ;  /* 0x0c00003a3b3d7389 */ /* 0x0000640000000039 */
[----:B01----:R-:W-:Y:S05]  /*33b0*/  ENDCOLLECTIVE ;  /* 0x000000000000791b */ /* 0x003fea0003800000 */
.L_x_2046:
[----:B------:R-:W-:-:S05]  /*33c0*/  FADD.FTZ R60, R92, R60 ;  /* 0x0000003c5c3c7221 */ /* 0x000fca0000010000 */
[----:B------:R-:W-:Y:S02]  /*33d0*/  MOV R59, R60 ;  /* 0x0000003c003b7202 */ /* 0x000fe40000000f00 */
[----:B------:R-:W-:-:S07]  /*33e0*/  MOV R63, R61 ;  /* 0x0000003d003f7202 */ /* 0x000fce0000000f00 */
[----:B------:R-:W-:Y:S05]  /*33f0*/  WARPSYNC.COLLECTIVE R56, `(.L_x_2047) ;  /* 0x0000000038087348 */ /* 0x000fea0003c00000 */
[----:B------:R0:W1:Y:S02]  /*3400*/  SHFL.BFLY P0, R61, R59, R58, R57 ;  /* 0x0c00003a3b3d7389 */ /* 0x0000640000000039 */
[----:B01----:R-:W-:Y:S05]  /*3410*/  ENDCOLLECTIVE ;  /* 0x000000000000791b */ /* 0x003fea0003800000 */
.L_x_2047:
[----:B------:R-:W-:Y:S05]  /*3420*/  BRA `(.L_x_2048) ;  /* 0xffffffd400d47947 */ /* 0x000fea000383ffff */
.L_x_2049:
        /* <DEDUP_REMOVED lines=13> */
.L_x_2892:


//--------------------- .text._ZN10layer_norm22ln_bwd_finalize_kernelINS_22Kernel_traits_finalizeILj256Ef6__halffS2_fjLb0ELj1024ELj4ENS_18Kernel_traits_baseILj256EfS2_fS2_fjLj1024EEEEELb0ELb1EEEvNS_9BwdParamsE --------------------------
	.section	.text._ZN10layer_norm22ln_bwd_finalize_kernelINS_22Kernel_traits_finalizeILj256Ef6__halffS2_fjLb0ELj1024ELj4ENS_18Kernel_traits_baseILj256EfS2_fS2_fjLj1024EEEEELb0ELb1EEEvNS_9BwdParamsE,"ax",@progbits
	.align	128
        .global         _ZN10layer_norm22ln_bwd_finalize_kernelINS_22Kernel_traits_finalizeILj256Ef6__halffS2_fjLb0ELj1024ELj4ENS_18Kernel_traits_baseILj256EfS2_fS2_fjLj1024EEEEELb0ELb1EEEvNS_9BwdParamsE
        .type           _ZN10layer_norm22ln_bwd_finalize_kernelINS_22Kernel_traits_finalizeILj256Ef6__halffS2_fjLb0ELj1024ELj4ENS_18Kernel_traits_baseILj256EfS2_fS2_fjLj1024EEEEELb0ELb1EEEvNS_9BwdParamsE,@function
        .size           _ZN10layer_norm22ln_bwd_finalize_kernelINS_22Kernel_traits_finalizeILj256Ef6__halffS2_fjLb0ELj1024ELj4ENS_18Kernel_traits_baseILj256EfS2_fS2_fjLj1024EEEEELb0ELb1EEEvNS_9BwdParamsE,(.L_x_2893 - _ZN10layer_norm22ln_bwd_finalize_kernelINS_22Kernel_traits_finalizeILj256Ef6__halffS2_fjLb0ELj1024ELj4ENS_18Kernel_traits_baseILj256EfS2_fS2_fjLj1024EEEEELb0ELb1EEEvNS_9BwdParamsE)
        .other          _ZN10layer_norm22ln_bwd_finalize_kernelINS_22Kernel_traits_finalizeILj256Ef6__halffS2_fjLb0ELj1024ELj4ENS_18Kernel_traits_baseILj256EfS2_fS2_fjLj1024EEEEELb0ELb1EEEvNS_9BwdParamsE,@"STO_CUDA_ENTRY STV_DEFAULT"
_ZN10layer_norm22ln_bwd_finalize_kernelINS_22Kernel_traits_finalizeILj256Ef6__halffS2_fjLb0ELj1024ELj4ENS_18Kernel_traits_baseILj256EfS2_fS2_fjLj1024EEEEELb0ELb1EEEvNS_9BwdParamsE:
.text._ZN10layer_norm22ln_bwd_finalize_kernelINS_22Kernel_traits_finalizeILj256Ef6__halffS2_fjLb0ELj1024ELj4ENS_18Kernel_traits_baseILj256EfS2_fS2_fjLj1024EEEEELb0ELb1EEEvNS_9BwdParamsE:
        /* <DEDUP_REMOVED lines=81> */
.L_x_2054:
        /* <DEDUP_REMOVED lines=118> */
.L_x_2053:
[----:B------:R-:W-:Y:S05]  /*0c70*/  BSYNC.RECONVERGENT B1 ;  /* 0x0000000000017941 */ /* 0x000fea0003800200 */
.L_x_2052:
        /* <DEDUP_REMOVED lines=77> */
.L_x_2056:
[----:B------:R-:W-:Y:S05]  /*1150*/  BSYNC.RECONVERGENT B1 ;  /* 0x0000000000017941 */ /* 0x000fea0003800200 */
.L_x_2055:
        /* <DEDUP_REMOVED lines=38> */
.L_x_2058:
[----:B------:R-:W-:Y:S05]  /*13c0*/  BSYNC.RECONVERGENT B1 ;  /* 0x0000000000017941 */ /* 0x000fea0003800200 */
.L_x_2057:
        /* <DEDUP_REMOVED lines=8> */
.L_x_2059:
        /* <DEDUP_REMOVED lines=10> */
.L_x_2051:
[----:B------:R-:W-:Y:S05]  /*14f0*/  BSYNC.RECONVERGENT B0 ;  /* 0x0000000000007941 */ /* 0x000fea0003800200 */
.L_x_2050:
        /* <DEDUP_REMOVED lines=55> */
.L_x_2060:
        /* <DEDUP_REMOVED lines=9> */
.L_x_2893:


//--------------------- .text._ZN10layer_norm40ln_parallel_residual_bwd_finalize_kernelINS_22Kernel_traits_finalizeILj256Ef6__halffS2_fjLb0ELj1024ELj4ENS_18Kernel_traits_baseILj256EfS2_fS2_fjLj1024EEEEELb1EEEvNS_9BwdParamsE --------------------------
	.section	.text._ZN10layer_norm40ln_parallel_residual_bwd_finalize_kernelINS_22Kernel_traits_finalizeILj256Ef6__halffS2_fjLb0ELj1024ELj4ENS_18Kernel_traits_baseILj256EfS2_fS2_fjLj1024EEEEELb1EEEvNS_9BwdParamsE,"ax",@progbits
	.align	128
        .global         _ZN10layer_norm40ln_parallel_residual_bwd_finalize_kernelINS_22Kernel_traits_finalizeILj256Ef6__halffS2_fjLb0ELj1024ELj4ENS_18Kernel_traits_baseILj256EfS2_fS2_fjLj1024EEEEELb1EEEvNS_9BwdParamsE
        .type           _ZN10layer_norm40ln_parallel_residual_bwd_finalize_kernelINS_22Kernel_traits_finalizeILj256Ef6__halffS2_fjLb0ELj1024ELj4ENS_18Kernel_traits_baseILj256EfS2_fS2_fjLj1024EEEEELb1EEEvNS_9BwdParamsE,@function
        .size           _ZN10layer_norm40ln_parallel_residual_bwd_finalize_kernelINS_22Kernel_traits_finalizeILj256Ef6__halffS2_fjLb0ELj1024ELj4ENS_18Kernel_traits_baseILj256EfS2_fS2_fjLj1024EEEEELb1EEEvNS_9BwdParamsE,(.L_x_2894 - _ZN10layer_norm40ln_parallel_residual_bwd_finalize_kernelINS_22Kernel_traits_finalizeILj256Ef6__halffS2_fjLb0ELj1024ELj4ENS_18Kernel_traits_baseILj256EfS2_fS2_fjLj1024EEEEELb1EEEvNS_9BwdParamsE)
        .other          _ZN10layer_norm40ln_parallel_residual_bwd_finalize_kernelINS_22Kernel_traits_finalizeILj256Ef6__halffS2_fjLb0ELj1024ELj4ENS_18Kernel_traits_baseILj256EfS2_fS2_fjLj1024EEEEELb1EEEvNS_9BwdParamsE,@"STO_CUDA_ENTRY STV_DEFAULT"
_ZN10layer_norm40ln_parallel_residual_bwd_finalize_kernelINS_22Kernel_traits_finalizeILj256Ef6__halffS2_fjLb0ELj1024ELj4ENS_18Kernel_traits_baseILj256EfS2_fS2_fjLj1024EEEEELb1EEEvNS_9BwdParamsE:
.text._ZN10layer_norm40ln_parallel_residual_bwd_finalize_kernelINS_22Kernel_traits_finalizeILj256Ef6__halffS2_fjLb0ELj1024ELj4ENS_18Kernel_traits_baseILj256EfS2_fS2_fjLj1024EEEEELb1EEEvNS_9BwdParamsE:
        /* <DEDUP_REMOVED lines=60> */
.L_x_2065:
        /* <DEDUP_REMOVED lines=112> */
.L_x_2064:
[----:B------:R-:W-:Y:S05]  /*0ac0*/  BSYNC.RECONVERGENT B1 ;  /* 0x0000000000017941 */ /* 0x000fea0003800200 */
.L_x_2063:
        /* <DEDUP_REMOVED lines=66> */
.L_x_2067:
[----:B------:R-:W-:Y:S05]  /*0ef0*/  BSYNC.RECONVERGENT B1 ;  /* 0x0000000000017941 */ /* 0x000fea0003800200 */
.L_x_2066:
        /* <DEDUP_REMOVED lines=37> */
.L_x_2069:
[----:B------:R-:W-:Y:S05]  /*1150*/  BSYNC.RECONVERGENT B1 ;  /* 0x0000000000017941 */ /* 0x000fea0003800200 */
.L_x_2068:
        /* <DEDUP_REMOVED lines=19> */
.L_x_2062:
[----:B------:R-:W-:Y:S05]  /*1290*/  BSYNC.RECONVERGENT B0 ;  /* 0x0000000000007941 */ /* 0x000fea0003800200 */
.L_x_2061:
        /* <DEDUP_REMOVED lines=88> */
.L_x_2070:
        /* <DEDUP_REMOVED lines=14> */
.L_x_2894:


//--------------------- .text._ZN10layer_norm31ln_parallel_residual_bwd_kernelINS_13Kernel_traitsIf6__halffS2_fjLj256ELj1ELj4ELj1ELj16ENS_18Kernel_traits_baseILj256EfS2_fS2_fjLj128EEEEELb1ELb1ELb1EEEvNS_9BwdParamsE --------------------------
	.section	.text._ZN10layer_norm31ln_parallel_residual_bwd_kernelINS_13Kernel_traitsIf6__halffS2_fjLj256ELj1ELj4ELj1ELj16ENS_18Kernel_traits_baseILj256EfS2_fS2_fjLj128EEEEELb1ELb1ELb1EEEvNS_9BwdParamsE,"ax",@progbits
	.align	128
        .global         _ZN10layer_norm31ln_parallel_residual_bwd_kernelINS_13Kernel_traitsIf6__halffS2_fjLj256ELj1ELj4ELj1ELj16ENS_18Kernel_traits_baseILj256EfS2_fS2_fjLj128EEEEELb1ELb1ELb1EEEvNS_9BwdParamsE
        .type           _ZN10layer_norm31ln_parallel_residual_bwd_kernelINS_13Kernel_traitsIf6__halffS2_fjLj256ELj1ELj4ELj1ELj16ENS_18Kernel_traits_baseILj256EfS2_fS2_fjLj128EEEEELb1ELb1ELb1EEEvNS_9BwdParamsE,@function
        .size           _ZN10layer_norm31ln_parallel_residual_bwd_kernelINS_13Kernel_traitsIf6__halffS2_fjLj256ELj1ELj4ELj1ELj16ENS_18Kernel_traits_baseILj256EfS2_fS2_fjLj128EEEEELb1ELb1ELb1EEEvNS_9BwdParamsE,(.L_x_2895 - _ZN10layer_norm31ln_parallel_residual_bwd_kernelINS_13Kernel_traitsIf6__halffS2_fjLj256ELj1ELj4ELj1ELj16ENS_18Kernel_traits_baseILj256EfS2_fS2_fjLj128EEEEELb1ELb1ELb1EEEvNS_9BwdParamsE)
        .other          _ZN10layer_norm31ln_parallel_residual_bwd_kernelINS_13Kernel_traitsIf6__halffS2_fjLj256ELj1ELj4ELj1ELj16ENS_18Kernel_traits_baseILj256EfS2_fS2_fjLj128EEEEELb1ELb1ELb1EEEvNS_9BwdParamsE,@"STO_CUDA_ENTRY STV_DEFAULT"
_ZN10layer_norm31ln_parallel_residual_bwd_kernelINS_13Kernel_traitsIf6__halffS2_fjLj256ELj1ELj4ELj1ELj16ENS_18Kernel_traits_baseILj256EfS2_fS2_fjLj128EEEEELb1ELb1ELb1EEEvNS_9BwdParamsE:
.text._ZN10layer_norm31ln_parallel_residual_bwd_kernelINS_13Kernel_traitsIf6__halffS2_fjLj256ELj1ELj4ELj1ELj16ENS_18Kernel_traits_baseILj256EfS2_fS2_fjLj128EEEEELb1ELb1ELb1EEEvNS_9BwdParamsE:
        /* <DEDUP_REMOVED lines=44> */
.L_x_2082:
        /* <DEDUP_REMOVED lines=45> */
[----:B------:R-:W-:Y:S01]  /*0590*/  FADD.FTZ R69, R44, -R0 ;  /* 0x800000002c457221 */ /* 0x000fe20000010000 */
[----:B------:R-:W-:Y:S01]  /*05a0*/  @P1 PRMT R10, R68, 0x7610, R10 ;  /* 0x00007610440a1816 */ /* 0x000fe2000000000a */
        /* <DEDUP_REMOVED lines=17> */
[----:B------:R-:W-:Y:S01]  /*06c0*/  FMUL.FTZ R51, R72, R50 ;  /* 0x0000003248337220 */ /* 0x000fe20000410000 */
[----:B------:R-:W-:-:S02]  /*06d0*/  HADD2.F32 R78, -RZ, R55.H1_H1 ;  /* 0x30000037ff4e7230 */ /* 0x000fc40000004100 */
[C---:B------:R-:W-:Y:S01]  /*06e0*/  FMUL.FTZ R55, R72.reuse, R85 ;  /* 0x0000005548377220 */ /* 0x040fe20000410000 */
[----:B------:R-:W-:Y:S01]  /*06f0*/  FMUL.FTZ R50, R72, R68 ;  /* 0x0000004448327220 */ /* 0x000fe20000410000 */
[----:B------:R-:W-:Y:S01]  /*0700*/  FADD.FTZ R63, R48, R63 ;  /* 0x0000003f303f7221 */ /* 0x000fe20000010000 */
[-C--:B------:R-:W-:Y:S01]  /*0710*/  FFMA.FTZ R14, R69, R48.reuse, R14 ;  /* 0x00000030450e7223 */ /* 0x080fe2000001000e */
[----:B------:R-:W-:Y:S01]  /*0720*/  FMUL.FTZ R48, R25, R48 ;  /* 0x0000003019307220 */ /* 0x000fe20000410000 */
[----:B------:R-:W-:Y:S01]  /*0730*/  FADD.FTZ R83, RZ, R49 ;  /* 0x00000031ff537221 */ /* 0x000fe20000010000 */
[----:B------:R-:W-:Y:S01]  /*0740*/  FFMA.FTZ R68, R0, R49, RZ ;  /* 0x0000003100447223 */ /* 0x000fe200000100ff */
[----:B------:R-:W-:Y:S02]  /*0750*/  HADD2.F32 R46, -RZ, R53.H1_H1 ;  /* 0x30000035ff2e7230 */ /* 0x000fe40000004100 */
[----:B------:R-:W-:Y:S01]  /*0760*/  FADD.FTZ R64, R47, R64 ;  /* 0x000000402f407221 */ /* 0x000fe20000010000 */
[----:B------:R-:W-:-:S02]  /*0770*/  HADD2.F32 R45, -RZ, R54.H0_H0 ;  /* 0x20000036ff2d7230 */ /* 0x000fc40000004100 */
[----:B------:R-:W-:Y:S01]  /*0780*/  FFMA.FTZ R56, R55, R47, R56 ;  /* 0x0000002f37387223 */ /* 0x000fe20000010038 */
[----:B------:R-:W-:Y:S02]  /*0790*/  HADD2.F32 R44, -RZ, R54.H1_H1 ;  /* 0x30000036ff2c7230 */ /* 0x000fe40000004100 */
[----:B------:R-:W-:Y:S01]  /*07a0*/  FMUL.FTZ R54, R72, R89 ;  /* 0x0000005948367220 */ /* 0x000fe20000410000 */
        /* <DEDUP_REMOVED lines=26> */
[----:B------:R-:W-:-:S02]  /*0950*/  MOV R81, R87 ;  /* 0x0000005700517202 */ /* 0x000fc40000000f00 */
[----:B------:R-:W-:Y:S01]  /*0960*/  FADD.FTZ R83, R83, R44 ;  /* 0x0000002c53537221 */ /* 0x000fe20000010000 */
[----:B------:R-:W-:Y:S01]  /*0970*/  FFMA.FTZ R80, R52, R44, R85 ;  /* 0x0000002c34507223 */ /* 0x000fe20000010055 */
[----:B------:R-:W-:Y:S02]  /*0980*/  PRMT R78, R81, 0x7610, R78 ;  /* 0x00007610514e7816 */ /* 0x000fe4000000004e */
[----:B------:R-:W-:Y:S01]  /*0990*/  SHF.R.U32.HI R84, RZ, 0x10, R87 ;  /* 0x00000010ff547819 */ /* 0x000fe20000011657 */
[----:B------:R-:W-:Y:S01]  /*09a0*/  FADD.FTZ R82, R83, R68 ;  /* 0x0000004453527221 */ /* 0x000fe20000010000 */
[----:B------:R-:W-:Y:S01]  /*09b0*/  FFMA.FTZ R81, R51, R68, R80 ;  /* 0x0000004433517223 */ /* 0x000fe20000010050 */
[----:B------:R-:W-:Y:S02]  /*09c0*/  @P1 PRMT R12, R76, 0x7610, R12 ;  /* 0x000076104c0c1816 */ /* 0x000fe4000000000c */
[----:B0-----:R-:W-:Y:S01]  /*09d0*/  MOV R74, R86 ;  /* 0x00000056004a7202 */ /* 0x001fe20000000f00 */
[----:B------:R-:W-:Y:S01]  /*09e0*/  FADD.FTZ R90, R82, R73 ;  /* 0x00000049525a7221 */ /* 0x000fe20000010000 */
[----:B------:R-:W-:Y:S01]  /*09f0*/  SHF.R.U64 R75, R86, 0x8, R87 ;  /* 0x00000008564b7819 */ /* 0x000fe20000001257 */
[----:B------:R-:W-:Y:S01]  /*0a00*/  FFMA.FTZ R81, R50, R73, R81 ;  /* 0x0000004932517223 */ /* 0x000fe20000010051 */
[----:B------:R-:W-:-:S02]  /*0a10*/  SHF.R.U64 R76, R86, 0x10, R87 ;  /* 0x00000010564c7819 */ /* 0x000fc40000001257 */
[--C-:B------:R-:W-:Y:S02]  /*0a20*/  SHF.R.U64 R77, R86, 0x18, R87.reuse ;  /* 0x00000018564d7819 */ /* 0x100fe40000001257 */
        /* <DEDUP_REMOVED lines=21> */
.L_x_2094:
        /* <DEDUP_REMOVED lines=66> */
.L_x_2077:
        /* <DEDUP_REMOVED lines=54> */
.L_x_2076:
        /* <DEDUP_REMOVED lines=64> */
.L_x_2075:
        /* <DEDUP_REMOVED lines=80> */
.L_x_2080:
        /* <DEDUP_REMOVED lines=74> */
.L_x_2079:
        /* <DEDUP_REMOVED lines=77> */
.L_x_2081:
        /* <DEDUP_REMOVED lines=73> */
.L_x_2078:
        /* <DEDUP_REMOVED lines=17> */
.L_x_2073:
[----:B------:R-:W-:Y:S01]  /*2b10*/  MOV R4, R15 ;  /* 0x0000000f00047202 */ /* 0x000fe20000000f00 */
[----:B------:R-:W-:Y:S01]  /*2b20*/  IMAD.MOV.U32 R6, RZ, RZ, R56 ;  /* 0x000000ffff067224 */ /* 0x000fe200078e0038 */
[----:B------:R-:W-:Y:S01]  /*2b30*/  MOV R5, R14 ;  /* 0x0000000e00057202 */ /* 0x000fe20000000f00 */
[----:B------:R-:W-:Y:S01]  /*2b40*/  IMAD.MOV.U32 R69, RZ, RZ, R67 ;  /* 0x000000ffff457224 */ /* 0x000fe200078e0043 */
        /* <DEDUP_REMOVED lines=10> */
.L_x_2072:
[----:B------:R-:W-:Y:S05]  /*2bf0*/  BSYNC B0 ;  /* 0x0000000000007941 */ /* 0x000fea0003800000 */
.L_x_2071:
[----:B------:R-:W1:Y:S01]  /*2c00*/  S2R R3, SR_CgaCtaId ;  /* 0x0000000000037919 */ /* 0x000e620000008800 */
[----:B------:R-:W-:Y:S01]  /*2c10*/  MOV R0, 0x400 ;  /* 0x0000040000007802 */ /* 0x000fe20000000f00 */
[----:B------:R-:W-:Y:S05]  /*2c20*/  WARPSYNC.ALL ;  /* 0x0000000000007948 */ /* 0x000fea0003800000 */
[----:B------:R-:W2:Y:S01]  /*2c30*/  S2R R31, SR_TID.X ;  /* 0x00000000001f7919 */ /* 0x000ea20000002100 */
[----:B------:R-:W3:Y:S01]  /*2c40*/  LDC R24, c[0x0][0x388] ;  /* 0x0000e200ff187b82 */ /* 0x000ee20000000800 */
[----:B------:R-:W4:Y:S01]  /*2c50*/  LDCU.128 UR20, c[0x0][0x440] ;  /* 0x00008800ff1477ac */ /* 0x000f220008000c00 */
[----:B-1----:R-:W-:-:S04]  /*2c60*/  LEA R0, R3, R0, 0x18 ;  /* 0x0000000003007211 */ /* 0x002fc800078ec0ff */
[CC--:B--2---:R-:W-:Y:S02]  /*2c70*/  LEA R2, R31.reuse, R0.reuse, 0x5 ;  /* 0x000000001f027211 */ /* 0x0c4fe400078e28ff */
[----:B------:R-:W-:-:S03]  /*2c80*/  LEA R0, R31, R0, 0x2 ;  /* 0x000000001f007211 */ /* 0x000fc600078e10ff */
        /* <DEDUP_REMOVED lines=53> */
.L_x_2074:
[----:B------:R-:W-:Y:S01]  /*2fe0*/  HFMA2 R88, -RZ, RZ, 0, 1.847743988037109375e-06 ;  /* 0x0000001fff587431 */ /* 0x000fe200000001ff */
[----:B------:R-:W-:Y:S01]  /*2ff0*/  BSSY B2, `(.L_x_2083) ;  /* 0x0000006000027945 */ /* 0x000fe20003800000 */
[----:B------:R-:W-:Y:S01]  /*3000*/  IMAD.MOV.U32 R89, RZ, RZ, 0x1 ;  /* 0x00000001ff597424 */ /* 0x000fe200078e00ff */
[----:B------:R-:W-:-:S07]  /*3010*/  MOV R85, 0xffffffff ;  /* 0xffffffff00557802 */ /* 0x000fce0000000f00 */
[----:B-----5:R-:W-:Y:S05]  /*3020*/  WARPSYNC.COLLECTIVE R85, `(.L_x_2084) ;  /* 0x0000000055087348 */ /* 0x020fea0003c00000 */
[----:B------:R0:W1:Y:S02]  /*3030*/  SHFL.BFLY P4, R83, R90, R89, R88 ;  /* 0x0c0000595a537389 */ /* 0x0000640000080058 */
[----:B01---5:R-:W-:Y:S05]  /*3040*/  ENDCOLLECTIVE ;  /* 0x000000000000791b */ /* 0x023fea0003800000 */
.L_x_2084:
[----:B------:R-:W-:Y:S05]  /*3050*/  BSYNC B2 ;  /* 0x0000000000027941 */ /* 0x000fea0003800000 */
.L_x_2083:
        /* <DEDUP_REMOVED lines=8> */
.L_x_2085:
[----:B------:R-:W-:Y:S02]  /*30e0*/  IMAD.MOV.U32 R90, RZ, RZ, R84 ;  /* 0x000000ffff5a7224 */ /* 0x000fe400078e0054 */
[----:B------:R-:W-:Y:S01]  /*30f0*/  HFMA2 R89, -RZ, RZ, 0, 1.1920928955078125e-07 ;  /* 0x00000002ff597431 */ /* 0x000fe200000001ff */
[----:B------:R-:W-:-:S07]  /*3100*/  MOV R82, R83 ;  /* 0x0000005300527202 */ /* 0x000fce0000000f00 */
[----:B------:R-:W-:Y:S05]  /*3110*/  WARPSYNC.COLLECTIVE R85, `(.L_x_2086) ;  /* 0x0000000055087348 */ /* 0x000fea0003c00000 */
[----:B------:R0:W1:Y:S02]  /*3120*/  SHFL.BFLY P4, R83, R90, R89, R88 ;  /* 0x0c0000595a537389 */ /* 0x0000640000080058 */
[----:B01----:R-:W-:Y:S05]  /*3130*/  ENDCOLLECTIVE ;  /* 0x000000000000791b */ /* 0x003fea0003800000 */
.L_x_2086:
[----:B------:R-:W-:-:S05]  /*3140*/  FADD.FTZ R91, R81, R82 ;  /* 0x00000052515b7221 */ /* 0x000fca0000010000 */
[----:B------:R-:W-:Y:S01]  /*3150*/  MOV R90, R91 ;  /* 0x0000005b005a7202 */ /* 0x000fe20000000f00 */
[----:B------:R-:W-:-:S07]  /*3160*/  FADD.FTZ R92, R84, R83 ;  /* 0x00000053545c7221 */ /* 0x000fce0000010000 */
[----:B------:R-:W-:Y:S05]  /*3170*/  WARPSYNC.COLLECTIVE R85, `(.L_x_2087) ;  /* 0x0000000055087348 */ /* 0x000fea0003c00000 */
[----:B------:R0:W1:Y:S02]  /*3180*/  SHFL.BFLY P4, R83, R90, R89, R88 ;  /* 0x0c0000595a537389 */ /* 0x0000640000080058 */
[----:B01----:R-:W-:Y:S05]  /*3190*/  ENDCOLLECTIVE ;  /* 0x000000000000791b */ /* 0x003fea0003800000 */
.L_x_2087:
[----:B------:R-:W-:Y:S01]  /*31a0*/  MOV R90, R92 ;  /* 0x0000005c005a7202 */ /* 0x000fe20000000f00 */
[----:B------:R-:W-:Y:S01]  /*31b0*/  HFMA2 R89, -RZ, RZ, 0, 2.384185791015625e-07 ;  /* 0x00000004ff597431 */ /* 0x000fe200000001ff */
[----:B------:R-:W-:-:S07]  /*31c0*/  MOV R82, R83 ;  /* 0x0000005300527202 */ /* 0x000fce0000000f00 */
[----:B------:R-:W-:Y:S05]  /*31d0*/  WARPSYNC.COLLECTIVE R85, `(.L_x_2088) ;  /* 0x0000000055087348 */ /* 0x000fea0003c00000 */
[----:B------:R0:W1:Y:S02]  /*31e0*/  SHFL.BFLY P4, R83, R90, R89, R88 ;  /* 0x0c0000595a537389 */ /* 0x0000640000080058 */
[----:B01----:R-:W-:Y:S05]  /*31f0*/  ENDCOLLECTIVE ;  /* 0x000000000000791b */ /* 0x003fea0003800000 */
.L_x_2088:
[----:B------:R-:W-:-:S05]  /*3200*/  FADD.FTZ R93, R91, R82 ;  /* 0x000000525b5d7221 */ /* 0x000fca0000010000 */
[----:B------:R-:W-:Y:S01]  /*3210*/  MOV R90, R93 ;  /* 0x0000005d005a7202 */ /* 0x000fe20000000f00 */
[----:B------:R-:W-:-:S07]  /*3220*/  FADD.FTZ R92, R92, R83 ;  /* 0x000000535c5c7221 */ /* 0x000fce0000010000 */
[----:B------:R-:W-:Y:S05]  /*3230*/  WARPSYNC.COLLECTIVE R85, `(.L_x_2089) ;  /* 0x0000000055087348 */ /* 0x000fea0003c00000 */
[----:B------:R0:W1:Y:S02]  /*3240*/  SHFL.BFLY P4, R83, R90, R89, R88 ;  /* 0x0c0000595a537389 */ /* 0x0000640000080058 */
[----:B01----:R-:W-:Y:S05]  /*3250*/  ENDCOLLECTIVE ;  /* 0x000000000000791b */ /* 0x003fea0003800000 */
.L_x_2089:
[----:B------:R-:W-:Y:S02]  /*3260*/  IMAD.MOV.U32 R90, RZ, RZ, R92 ;  /* 0x000000ffff5a7224 */ /* 0x000fe400078e005c */
[----:B------:R-:W-:Y:S01]  /*3270*/  HFMA2 R89, -RZ, RZ, 0, 4.76837158203125e-07 ;  /* 0x00000008ff597431 */ /* 0x000fe200000001ff */
[----:B------:R-:W-:-:S07]  /*3280*/  MOV R82, R83 ;  /* 0x0000005300527202 */ /* 0x000fce0000000f00 */
[----:B------:R-:W-:Y:S05]  /*3290*/  WARPSYNC.COLLECTIVE R85, `(.L_x_2090) ;  /* 0x0000000055087348 */ /* 0x000fea0003c00000 */
[----:B------:R0:W1:Y:S02]  /*32a0*/  SHFL.BFLY P4, R83, R90, R89, R88 ;  /* 0x0c0000595a537389 */ /* 0x0000640000080058 */
[----:B01----:R-:W-:Y:S05]  /*32b0*/  ENDCOLLECTIVE ;  /* 0x000000000000791b */ /* 0x003fea0003800000 */
.L_x_2090:
[----:B------:R-:W-:-:S05]  /*32c0*/  FADD.FTZ R82, R93, R82 ;  /* 0x000000525d527221 */ /* 0x000fca0000010000 */
[----:B------:R-:W-:Y:S01]  /*32d0*/  MOV R90, R82 ;  /* 0x00000052005a7202 */ /* 0x000fe20000000f00 */
[----:B------:R-:W-:-:S07]  /*32e0*/  FADD.FTZ R81, R92, R83 ;  /* 0x000000535c517221 */ /* 0x000fce0000010000 */
[----:B------:R-:W-:Y:S05]  /*32f0*/  WARPSYNC.COLLECTIVE R85, `(.L_x_2091) ;  /* 0x0000000055087348 */ /* 0x000fea0003c00000 */
[----:B------:R0:W1:Y:S02]  /*3300*/  SHFL.BFLY P4, R83, R90, R89, R88 ;  /* 0x0c0000595a537389 */ /* 0x0000640000080058 */
[----:B01----:R-:W-:Y:S05]  /*3310*/  ENDCOLLECTIVE ;  /* 0x000000000000791b */ /* 0x003fea0003800000 */
.L_x_2091:
[----:B------:R-:W-:Y:S01]  /*3320*/  MOV R90, R81 ;  /* 0x00000051005a7202 */ /* 0x000fe20000000f00 */
[----:B------:R-:W-:Y:S01]  /*3330*/  HFMA2 R89, -RZ, RZ, 0, 9.5367431640625e-07 ;  /* 0x00000010ff597431 */ /* 0x000fe200000001ff */
[----:B------:R-:W-:-:S07]  /*3340*/  MOV R91, R83 ;  /* 0x00000053005b7202 */ /* 0x000fce0000000f00 */
[----:B------:R-:W-:Y:S05]  /*3350*/  WARPSYNC.COLLECTIVE R85, `(.L_x_2092) ;  /* 0x0000000055087348 */ /* 0x000fea0003c00000 */
[----:B------:R0:W1:Y:S02]  /*3360*/  SHFL.BFLY P4, R83, R90, R89, R88 ;  /* 0x0c0000595a537389 */ /* 0x0000640000080058 */
[----:B01----:R-:W-:Y:S05]  /*3370*/  ENDCOLLECTIVE ;  /* 0x000000000000791b */ /* 0x003fea0003800000 */
.L_x_2092:
[----:B------:R-:W-:-:S05]  /*3380*/  FADD.FTZ R82, R82, R91 ;  /* 0x0000005b52527221 */ /* 0x000fca0000010000 */
[----:B------:R-:W-:Y:S02]  /*3390*/  MOV R90, R82 ;  /* 0x00000052005a7202 */ /* 0x000fe40000000f00 */
[----:B------:R-:W-:-:S07]  /*33a0*/  MOV R84, R83 ;  /* 0x0000005300547202 */ /* 0x000fce0000000f00 */
[----:B------:R-:W-:Y:S05]  /*33b0*/  WARPSYNC.COLLECTIVE R85, `(.L_x_2093) ;  /* 0x0000000055087348 */ /* 0x000fea0003c00000 */
[----:B------:R0:W1:Y:S02]  /*33c0*/  SHFL.BFLY P4, R83, R90, R89, R88 ;  /* 0x0c0000595a537389 */ /* 0x0000640000080058 */
[----:B01----:R-:W-:Y:S05]  /*33d0*/  ENDCOLLECTIVE ;  /* 0x000000000000791b */ /* 0x003fea0003800000 */
.L_x_2093:
[----:B------:R-:W-:Y:S05]  /*33e0*/  BRA `(.L_x_2094) ;  /* 0xffffffd400e47947 */ /* 0x000fea000383ffff */
.L_x_2095:
        /* <DEDUP_REMOVED lines=9> */
.L_x_2895:


//--------------------- .text._ZN10layer_norm31ln_parallel_residual_bwd_kernelINS_13Kernel_traitsI6__halfffffjLj256ELj1ELj4ELj1ELj16ENS_18Kernel_traits_baseILj256ES2_ffffjLj128EEEEELb0ELb0ELb0EEEvNS_9BwdParamsE --------------------------
	.section	.text._ZN10layer_norm31ln_parallel_residual_bwd_kernelINS_13Kernel_traitsI6__halfffffjLj256ELj1ELj4ELj1ELj16ENS_18Kernel_traits_baseILj256ES2_ffffjLj128EEEEELb0ELb0ELb0EEEvNS_9BwdParamsE,"ax",@progbits
	.align	128
        .global         _ZN10layer_norm31ln_parallel_residual_bwd_kernelINS_13Kernel_traitsI6__halfffffjLj256ELj1ELj4ELj1ELj16ENS_18Kernel_traits_baseILj256ES2_ffffjLj128EEEEELb0ELb0ELb0EEEvNS_9BwdParamsE
        .type           _ZN10layer_norm31ln_parallel_residual_bwd_kernelINS_13Kernel_traitsI6__halfffffjLj256ELj1ELj4ELj1ELj16ENS_18Kernel_traits_baseILj256ES2_ffffjLj128EEEEELb0ELb0ELb0EEEvNS_9BwdParamsE,@function
        .size           _ZN10layer_norm31ln_parallel_residual_bwd_kernelINS_13Kernel_traitsI6__halfffffjLj256ELj1ELj4ELj1ELj16ENS_18Kernel_traits_baseILj256ES2_ffffjLj128EEEEELb0ELb0ELb0EEEvNS_9BwdParamsE,(.L_x_2896 - _ZN10layer_norm31ln_parallel_residual_bwd_kernelINS_13Kernel_traitsI6__halfffffjLj256ELj1ELj4ELj1ELj16ENS_18Kernel_traits_baseILj256ES2_ffffjLj128EEEEELb0ELb0ELb0EEEvNS_9BwdParamsE)
        .other          _ZN10layer_norm31ln_parallel_residual_bwd_kernelINS_13Kernel_traitsI6__halfffffjLj256ELj1ELj4ELj1ELj16ENS_18Kernel_traits_baseILj256ES2_ffffjLj128EEEEELb0ELb0ELb0EEEvNS_9BwdParamsE,@"STO_CUDA_ENTRY STV_DEFAULT"
_ZN10layer_norm31ln_parallel_residual_bwd_kernelINS_13Kernel_traitsI6__halfffffjLj256ELj1ELj4ELj1ELj16ENS_18Kernel_traits_baseILj256ES2_ffffjLj128EEEEELb0ELb0ELb0EEEvNS_9BwdParamsE:
.text._ZN10layer_norm31ln_parallel_residual_bwd_kernelINS_13Kernel_traitsI6__halfffffjLj256ELj1ELj4ELj1ELj16ENS_18Kernel_traits_baseILj256ES2_ffffjLj128EEEEELb0ELb0ELb0EEEvNS_9BwdParamsE:
        /* <DEDUP_REMOVED lines=10> */
[----:B-1----:R-:W-:-:S07]  /*00a0*/  MOV R2, UR4 ;  /* 0x0000000400027c02 */ /* 0x002fce0008000f00 */
[----:B------:R-:W1:Y:S01]  /*00b0*/  LDC.64 R10, c[0x0][0x3d8] ;  /* 0x0000f600ff0a7b82 */ /* 0x000e620000000a00 */
[----:B------:R-:W-:Y:S01]  /*00c0*/  SHF.R.S32.HI R3, RZ, 0x1f, R2 ;  /* 0x0000001fff037819 */ /* 0x000fe20000011402 */
[----:B------:R-:W1:Y:S03]  /*00d0*/  LDCU.64 UR6, c[0x0][0x470] ;  /* 0x00008e00ff0677ac */ /* 0x000e660008000a00 */
[----:B------:R-:W-:Y:S01]  /*00e0*/  LEA.HI R0, R3, R2, RZ, 0x2 ;  /* 0x0000000203007211 */ /* 0x000fe200078f10ff */
[----:B------:R-:W1:Y:S01]  /*00f0*/  LDCU.64 UR14, c[0x0][0x438] ;  /* 0x00008700ff0e77ac */ /* 0x000e620008000a00 */
[C---:B0-----:R-:W-:Y:S02]  /*0100*/  LOP3.LUT R5, R36.reuse, 0x1f, RZ, 0xc, !PT ;  /* 0x0000001f24057812 */ /* 0x041fe400078e0cff */
[----:B------:R-:W-:Y:S01]  /*0110*/  LOP3.LUT R74, R36, 0x1f, RZ, 0xc0, !PT ;  /* 0x0000001f244a7812 */ /* 0x000fe200078ec0ff */
[----:B---3--:R-:W-:Y:S01]  /*0120*/  USHF.L.U32 UR8, UR9, 0x2, URZ ;  /* 0x0000000209087899 */ /* 0x008fe200080006ff */
[----:B------:R-:W-:Y:S01]  /*0130*/  LEA.HI.SX32 R0, R0, R5, 0x1e ;  /* 0x0000000500007211 */ /* 0x000fe200078ff2ff */
[----:B------:R-:W0:Y:S01]  /*0140*/  LDCU.64 UR4, c[0x0][0x478] ;  /* 0x00008f00ff0477ac */ /* 0x000e220008000a00 */
[----:B------:R-:W3:Y:S01]  /*0150*/  LDC.64 R4, c[0x0][0x3d0] ;  /* 0x0000f400ff047b82 */ /* 0x000ee20000000a00 */
[----:B------:R-:W-:-:S02]  /*0160*/  MOV R3, R74 ;  /* 0x0000004a00037202 */ /* 0x000fc40000000f00 */
[C---:B------:R-:W-:Y:S02]  /*0170*/  ISETP.GE.U32.AND P2, PT, R0.reuse, 0x20, PT ;  /* 0x000000200000780c */ /* 0x040fe40003f46070 */
[----:B------:R-:W-:-:S11]  /*0180*/  ISETP.GE.U32.AND P0, PT, R0, 0x40, PT ;  /* 0x000000400000780c */ /* 0x000fd60003f06070 */
[C---:B--2---:R-:W-:Y:S01]  /*0190*/  @P2 IMAD.WIDE.U32 R6, R74.reuse, 0x8, R6 ;  /* 0x000000084a062825 */ /* 0x044fe200078e0006 */
[----:B------:R-:W-:-:S04]  /*01a0*/  @P2 LOP3.LUT R3, R74, 0x20, RZ, 0xfc, !PT ;  /* 0x000000204a032812 */ /* 0x000fc800078efcff */
[----:B------:R-:W5:Y:S01]  /*01b0*/  @P2 LDG.E.64 R68, desc[UR10][R6.64] ;  /* 0x0000000a06442981 */ /* 0x000f62000c1e1b00 */
[----:B----4-:R-:W-:-:S04]  /*01c0*/  @P0 IMAD.WIDE.U32 R8, R3, 0x8, R8 ;  /* 0x0000000803080825 */ /* 0x010fc800078e0008 */
[----:B---3--:R-:W-:Y:S01]  /*01d0*/  @P2 IMAD.WIDE.U32 R4, R74, 0x8, R4 ;  /* 0x000000084a042825 */ /* 0x008fe200078e0004 */
[----:B------:R2:W5:Y:S03]  /*01e0*/  @P0 LDG.E.64 R20, desc[UR10][R8.64] ;  /* 0x0000000a08140981 */ /* 0x000566000c1e1b00 */
[----:B-1----:R-:W-:Y:S01]  /*01f0*/  @P0 IMAD.WIDE.U32 R10, R3, 0x8, R10 ;  /* 0x00000008030a0825 */ /* 0x002fe200078e000a */
[----:B------:R-:W5:Y:S01]  /*0200*/  @P2 LDG.E.64 R70, desc[UR10][R4.64] ;  /* 0x0000000a04462981 */ /* 0x000f62000c1e1b00 */
[----:B------:R-:W-:-:S03]  /*0210*/  SHF.R.U32.HI R3, RZ, 0x5, R36 ;  /* 0x00000005ff037819 */ /* 0x000fc60000011624 */
[----:B------:R1:W5:Y:S01]  /*0220*/  @P0 LDG.E.64 R22, desc[UR10][R10.64] ;  /* 0x0000000a0a160981 */ /* 0x000362000c1e1b00 */
[----:B------:R-:W-:-:S04]  /*0230*/  LOP3.LUT R3, R3, UR8, RZ, 0xfc, !PT ;  /* 0x0000000803037c12 */ /* 0x000fc8000f8efcff */
[----:B------:R-:W-:Y:S01]  /*0240*/  ISETP.GE.AND P0, PT, R3, UR12, PT ;  /* 0x0000000c03007c0c */ /* 0x000fe2000bf06270 */
[----:B------:R-:W-:Y:S01]  /*0250*/  BSSY B0, `(.L_x_2096) ;  /* 0x0000243000007945 */ /* 0x000fe20003800000 */
        /* <DEDUP_REMOVED lines=10> */
[----:B--2---:R-:W-:-:S02]  /*0300*/  CS2R R8, SRZ ;  /* 0x0000000000087805 */ /* 0x004fc4000001ff00 */
[----:B-1----:R-:W-:Y:S02]  /*0310*/  CS2R R10, SRZ ;  /* 0x00000000000a7805 */ /* 0x002fe4000001ff00 */
[----:B------:R-:W-:Y:S02]  /*0320*/  CS2R R36, SRZ ;  /* 0x0000000000247805 */ /* 0x000fe4000001ff00 */
[----:B------:R-:W-:Y:S02]  /*0330*/  CS2R R38, SRZ ;  /* 0x0000000000267805 */ /* 0x000fe4000001ff00 */
[----:B------:R-:W-:Y:S02]  /*0340*/  CS2R R44, SRZ ;  /* 0x00000000002c7805 */ /* 0x000fe4000001ff00 */
[----:B------:R-:W-:Y:S01]  /*0350*/  CS2R R46, SRZ ;  /* 0x00000000002e7805 */ /* 0x000fe2000001ff00 */
[----:B0-----:R-:W-:Y:S06]  /*0360*/  @P0 BRA `(.L_x_2097) ;  /* 0x0000002000c40947 */ /* 0x001fec0003800000 */
[----:B-----5:R-:W-:Y:S02]  /*0370*/  MOV R93, R22 ;  /* 0x00000016005d7202 */ /* 0x020fe40000000f00 */
[----:B------:R-:W-:Y:S02]  /*0380*/  CS2R R24, SRZ ;  /* 0x0000000000187805 */ /* 0x000fe4000001ff00 */
[----:B------:R-:W-:Y:S02]  /*0390*/  SHF.R.U64 R4, R22, 0x10, R23 ;  /* 0x0000001016047819 */ /* 0x000fe40000001217 */
[----:B------:R-:W-:Y:S02]  /*03a0*/  CS2R R26, SRZ ;  /* 0x00000000001a7805 */ /* 0x000fe4000001ff00 */
[----:B------:R-:W-:Y:S02]  /*03b0*/  SHF.R.U32.HI R96, RZ, 0x10, R71 ;  /* 0x00000010ff607819 */ /* 0x000fe40000011647 */
[----:B------:R-:W-:-:S02]  /*03c0*/  CS2R R16, SRZ ;  /* 0x0000000000107805 */ /* 0x000fc4000001ff00 */
[----:B------:R-:W-:Y:S02]  /*03d0*/  PRMT R93, R93, 0x5410, R4 ;  /* 0x000054105d5d7816 */ /* 0x000fe40000000004 */
[----:B------:R-:W-:Y:S02]  /*03e0*/  CS2R R18, SRZ ;  /* 0x0000000000127805 */ /* 0x000fe4000001ff00 */
[----:B------:R-:W-:Y:S02]  /*03f0*/  SHF.R.U32.HI R4, RZ, 0x10, R69 ;  /* 0x00000010ff047819 */ /* 0x000fe40000011645 */
[----:B------:R-:W-:Y:S02]  /*0400*/  CS2R R28, SRZ ;  /* 0x00000000001c7805 */ /* 0x000fe4000001ff00 */
[----:B------:R-:W-:Y:S02]  /*0410*/  MOV R89, R20 ;  /* 0x0000001400597202 */ /* 0x000fe40000000f00 */
[----:B------:R-:W-:-:S02]  /*0420*/  CS2R R30, SRZ ;  /* 0x00000000001e7805 */ /* 0x000fc4000001ff00 */
[----:B------:R-:W-:Y:S02]  /*0430*/  PRMT R96, R96, 0x5410, R4 ;  /* 0x0000541060607816 */ /* 0x000fe40000000004 */
[----:B------:R-:W-:Y:S01]  /*0440*/  CS2R R12, SRZ ;  /* 0x00000000000c7805 */ /* 0x000fe2000001ff00 */
[----:B------:R-:W0:Y:S01]  /*0450*/  LDC.U8 R4, c[0x0][0x410] ;  /* 0x00010400ff047b82 */ /* 0x000e220000000000 */
[----:B------:R-:W-:Y:S02]  /*0460*/  SHF.R.U64 R2, R20, 0x10, R21 ;  /* 0x0000001014027819 */ /* 0x000fe40000001215 */
[----:B------:R-:W-:Y:S02]  /*0470*/  CS2R R14, SRZ ;  /* 0x00000000000e7805 */ /* 0x000fe4000001ff00 */
[----:B------:R-:W-:Y:S02]  /*0480*/  MOV R91, R21 ;  /* 0x00000015005b7202 */ /* 0x000fe40000000f00 */
[----:B------:R-:W-:-:S02]  /*0490*/  CS2R R32, SRZ ;  /* 0x0000000000207805 */ /* 0x000fc4000001ff00 */
[----:B------:R-:W-:Y:S02]  /*04a0*/  PRMT R89, R89, 0x5410, R2 ;  /* 0x0000541059597816 */ /* 0x000fe40000000002 */
[----:B------:R-:W-:Y:S02]  /*04b0*/  CS2R R34, SRZ ;  /* 0x0000000000227805 */ /* 0x000fe4000001ff00 */
[----:B------:R-:W-:Y:S02]  /*04c0*/  SHF.R.U32.HI R5, RZ, 0x10, R21 ;  /* 0x00000010ff057819 */ /* 0x000fe40000011615 */
[----:B------:R-:W-:Y:S02]  /*04d0*/  CS2R R8, SRZ ;  /* 0x0000000000087805 */ /* 0x000fe4000001ff00 */
[----:B------:R-:W-:Y:S02]  /*04e0*/  MOV R94, R23 ;  /* 0x00000017005e7202 */ /* 0x000fe40000000f00 */
[----:B------:R-:W-:-:S02]  /*04f0*/  CS2R R10, SRZ ;  /* 0x00000000000a7805 */ /* 0x000fc4000001ff00 */
[----:B------:R-:W-:Y:S02]  /*0500*/  SHF.R.U32.HI R6, RZ, 0x10, R23 ;  /* 0x00000010ff067819 */ /* 0x000fe40000011617 */
[----:B------:R-:W-:Y:S02]  /*0510*/  CS2R R36, SRZ ;  /* 0x0000000000247805 */ /* 0x000fe4000001ff00 */
[----:B------:R-:W-:Y:S02]  /*0520*/  SHF.R.U64 R95, R70, 0x10, R71 ;  /* 0x00000010465f7819 */ /* 0x000fe40000001247 */
[----:B------:R-:W-:Y:S02]  /*0530*/  CS2R R38, SRZ ;  /* 0x0000000000267805 */ /* 0x000fe4000001ff00 */
[----:B------:R-:W-:Y:S02]  /*0540*/  SHF.R.U64 R2, R68, 0x10, R69 ;  /* 0x0000001044027819 */ /* 0x000fe40000001245 */
[----:B------:R-:W-:-:S02]  /*0550*/  CS2R R44, SRZ ;  /* 0x00000000002c7805 */ /* 0x000fc4000001ff00 */
[----:B------:R-:W-:Y:S02]  /*0560*/  PRMT R91, R91, 0x5410, R5 ;  /* 0x000054105b5b7816 */ /* 0x000fe40000000005 */
[----:B------:R-:W-:Y:S02]  /*0570*/  CS2R R46, SRZ ;  /* 0x00000000002e7805 */ /* 0x000fe4000001ff00 */
[----:B------:R-:W-:Y:S02]  /*0580*/  PRMT R94, R94, 0x5410, R6 ;  /* 0x000054105e5e7816 */ /* 0x000fe40000000006 */
[----:B------:R-:W-:Y:S02]  /*0590*/  PRMT R95, R95, 0x5410, R2 ;  /* 0x000054105f5f7816 */ /* 0x000fe40000000002 */
[----:B0-----:R-:W-:-:S13]  /*05a0*/  ISETP.NE.AND P1, PT, R4, RZ, PT ;  /* 0x000000ff0400720c */ /* 0x001fda0003f25270 */
.L_x_2123:
[----:B------:R-:W0:Y:S02]  /*05b0*/  LDC.64 R56, c[0x0][0x3c0] ;  /* 0x0000f000ff387b82 */ /* 0x000e240000000a00 */
[----:B0-----:R-:W-:-:S06]  /*05c0*/  IMAD.WIDE R58, R3, 0x4, R56 ;  /* 0x00000004033a7825 */ /* 0x001fcc00078e0238 */
[----:B------:R-:W0:Y:S01]  /*05d0*/  LDC.64 R56, c[0x0][0x3c8] ;  /* 0x0000f200ff387b82 */ /* 0x000e220000000a00 */
[----:B------:R-:W2:Y:S01]  /*05e0*/  LDG.E R58, desc[UR10][R58.64] ;  /* 0x0000000a3a3a7981 */ /* 0x000ea2000c1e1900 */
[----:B0-----:R-:W-:-:S05]  /*05f0*/  IMAD.WIDE R56, R3, 0x4, R56 ;  /* 0x0000000403387825 */ /* 0x001fca00078e0238 */
[----:B-----5:R0:W5:Y:S01]  /*0600*/  LDG.E R79, desc[UR10][R56.64] ;  /* 0x0000000a384f7981 */ /* 0x020162000c1e1900 */
[----:B------:R-:W-:Y:S01]  /*0610*/  MOV R2, UR24 ;  /* 0x0000001800027c02 */ /* 0x000fe20008000f00 */
[----:B------:R-:W-:Y:S01]  /*0620*/  BSSY.RECONVERGENT B1, `(.L_x_2098) ;  /* 0x000004b000017945 */ /* 0x000fe20003800200 */
[----:B------:R-:W-:Y:S01]  /*0630*/  HFMA2 R90, -RZ, RZ, 0, 0 ;  /* 0x00000000ff5a7431 */ /* 0x000fe200000001ff */
[----:B------:R-:W-:Y:S02]  /*0640*/  ISETP.GE.U32.AND P3, PT, R0, 0x40, PT ;  /* 0x000000400000780c */ /* 0x000fe40003f66070 */
[----:B------:R-:W-:Y:S01]  /*0650*/  IMAD R5, R3, R2, RZ ;  /* 0x0000000203057224 */ /* 0x000fe200078e02ff */
[----:B------:R-:W-:-:S04]  /*0660*/  MOV R92, RZ ;  /* 0x000000ff005c7202 */ /* 0x000fc80000000f00 */
[----:B------:R-:W-:-:S04]  /*0670*/  SHF.R.S32.HI R60, RZ, 0x1f, R5 ;  /* 0x0000001fff3c7819 */ /* 0x000fc80000011405 */
[----:B------:R-:W-:-:S04]  /*0680*/  LEA.HI R5, R60, R5, RZ, 0x2 ;  /* 0x000000053c057211 */ /* 0x000fc800078f10ff */
[----:B------:R-:W-:-:S04]  /*0690*/  LEA.HI.SX32 R5, R5, R74, 0x1e ;  /* 0x0000004a05057211 */ /* 0x000fc800078ff2ff */
[----:B------:R-:W-:Y:S02]  /*06a0*/  MOV R67, R5 ;  /* 0x0000000500437202 */ /* 0x000fe40000000f00 */
[----:B--2---:R-:W-:Y:S02]  /*06b0*/  FSEL R87, R58, RZ, !P1 ;  /* 0x000000ff3a577208 */ /* 0x004fe40004800000 */
[----:B------:R-:W-:Y:S01]  /*06c0*/  ISETP.NE.AND P1, PT, R4, RZ, PT ;  /* 0x000000ff0400720c */ /* 0x000fe20003f25270 */
[----:B0-----:R-:W-:-:S12]  /*06d0*/  @!P2 BRA `(.L_x_2099) ;  /* 0x0000000000fca947 */ /* 0x001fd80003800000 */
[----:B------:R-:W0:Y:S08]  /*06e0*/  LDC.64 R56, c[0x0][0x430] ;  /* 0x00010c00ff387b82 */ /* 0x000e300000000a00 */
[----:B------:R-:W1:Y:S08]  /*06f0*/  LDC.64 R60, c[0x0][0x428] ;  /* 0x00010a00ff3c7b82 */ /* 0x000e700000000a00 */
[----:B------:R-:W2:Y:S01]  /*0700*/  LDC.64 R64, c[0x0][0x3a8] ;  /* 0x0000ea00ff407b82 */ /* 0x000ea20000000a00 */
[----:B0-----:R-:W-:-:S06]  /*0710*/  IMAD.WIDE.U32 R56, R5, 0x10, R56 ;  /* 0x0000001005387825 */ /* 0x001fcc00078e0038 */
[----:B------:R-:W3:Y:S01]  /*0720*/  LDG.E.128 R56, desc[UR10][R56.64] ;  /* 0x0000000a38387981 */ /* 0x000ee2000c1e1d00 */
[----:B-1----:R-:W-:-:S06]  /*0730*/  IMAD.WIDE.U32 R60, R5, 0x10, R60 ;  /* 0x00000010053c7825 */ /* 0x002fcc00078e003c */
[----:B------:R-:W4:Y:S01]  /*0740*/  LDG.E.128 R60, desc[UR10][R60.64] ;  /* 0x0000000a3c3c7981 */ /* 0x000f22000c1e1d00 */
[----:B------:R-:W-:Y:S01]  /*0750*/  ISETP.NE.U32.AND P0, PT, RZ, UR14, PT ;  /* 0x0000000eff007c0c */ /* 0x000fe2000bf05070 */
[----:B--2---:R-:W-:-:S03]  /*0760*/  IMAD.WIDE.U32 R64, R5, 0x10, R64 ;  /* 0x0000001005407825 */ /* 0x004fc600078e0040 */
[----:B------:R-:W-:Y:S01]  /*0770*/  ISETP.NE.AND.EX P0, PT, RZ, UR15, PT, P0 ;  /* 0x0000000fff007c0c */ /* 0x000fe2000bf05300 */
[----:B------:R-:W-:Y:S02]  /*0780*/  HADD2.F32 R77, -RZ, R68.H0_H0 ;  /* 0x20000044ff4d7230 */ /* 0x000fe40000004100 */
[----:B------:R-:W2:Y:S01]  /*0790*/  LDG.E.128 R64, desc[UR10][R64.64] ;  /* 0x0000000a40407981 */ /* 0x000ea2000c1e1d00 */
[----:B------:R-:W-:Y:S02]  /*07a0*/  HADD2.F32 R6, -RZ, R70.H0_H0 ;  /* 0x20000046ff067230 */ /* 0x000fe40000004100 */
[----:B---3--:R-:W-:-:S04]  /*07b0*/  FMUL.FTZ R77, R56, R77 ;  /* 0x0000004d384d7220 */ /* 0x008fc80000410000 */
[----:B----4-:R-:W-:-:S03]  /*07c0*/  FFMA.FTZ R6, R60, R6, R77 ;  /* 0x000000063c067223 */ /* 0x010fc6000001004d */
[----:B------:R-:W0:Y:S02]  /*07d0*/  @P0 LDC.64 R76, c[0x0][0x438] ;  /* 0x00010e00ff4c0b82 */ /* 0x000e240000000a00 */
[----:B0-----:R-:W-:-:S05]  /*07e0*/  @P0 IMAD.WIDE.U32 R98, R5, 0x10, R76 ;  /* 0x0000001005620825 */ /* 0x001fca00078e004c */
[----:B------:R0:W5:Y:S01]  /*07f0*/  @P0 LDG.E.128 R40, desc[UR10][R98.64] ;  /* 0x0000000a62280981 */ /* 0x000162000c1e1d00 */
[C---:B--2---:R-:W-:Y:S01]  /*0800*/  FADD.FTZ R76, -R87.reuse, R64 ;  /* 0x00000040574c7221 */ /* 0x044fe20000010100 */
[----:B------:R-:W-:Y:S01]  /*0810*/  FADD.FTZ R78, -R87, R65 ;  /* 0x00000041574e7221 */ /* 0x000fe20000010100 */
[----:B------:R-:W-:Y:S01]  /*0820*/  FADD.FTZ R36, R36, R56 ;  /* 0x0000003824247221 */ /* 0x000fe20000010000 */
[----:B------:R-:W-:Y:S01]  /*0830*/  FADD.FTZ R37, R37, R57 ;  /* 0x0000003925257221 */ /* 0x000fe20000010000 */
[C---:B-----5:R-:W-:Y:S01]  /*0840*/  FMUL.FTZ R77, R79.reuse, R76 ;  /* 0x0000004c4f4d7220 */ /* 0x060fe20000410000 */
[--C-:B------:R-:W-:Y:S02]  /*0850*/  HADD2.F32 R76, -RZ, R95.reuse.H1_H1 ;  /* 0x3000005fff4c7230 */ /* 0x100fe40000004100 */
[----:B------:R-:W-:Y:S01]  /*0860*/  FMUL.FTZ R78, R79, R78 ;  /* 0x0000004e4f4e7220 */ /* 0x000fe20000410000 */
[----:B------:R-:W-:Y:S01]  /*0870*/  FADD.FTZ R88, -R87, R67 ;  /* 0x0000004357587221 */ /* 0x000fe20000010100 */
[----:B------:R-:W-:Y:S01]  /*0880*/  FFMA.FTZ R32, R56, R77, R32 ;  /* 0x0000004d38207223 */ /* 0x000fe20000010020 */
[----:B------:R-:W-:-:S02]  /*0890*/  HADD2.F32 R56, -RZ, R95.H0_H0 ;  /* 0x2000005fff387230 */ /* 0x000fc40000004100 */
[C---:B------:R-:W-:Y:S01]  /*08a0*/  FMUL.FTZ R76, R57.reuse, R76 ;  /* 0x0000004c394c7220 */ /* 0x040fe20000410000 */
[----:B------:R-:W-:Y:S01]  /*08b0*/  FFMA.FTZ R33, R57, R78, R33 ;  /* 0x0000004e39217223 */ /* 0x000fe20000010021 */
[----:B------:R-:W-:Y:S02]  /*08c0*/  HADD2.F32 R57, -RZ, R69.H0_H0 ;  /* 0x20000045ff397230 */ /* 0x000fe40000004100 */
[----:B------:R-:W-:Y:S01]  /*08d0*/  FADD.FTZ R66, -R87, R66 ;  /* 0x0000004257427221 */ /* 0x000fe20000010100 */
[----:B------:R-:W-:Y:S01]  /*08e0*/  FFMA.FTZ R76, R61, R56, R76 ;  /* 0x000000383d4c7223 */ /* 0x000fe2000001004c */
[----:B------:R-:W-:Y:S02]  /*08f0*/  HADD2.F32 R81, -RZ, R71.H0_H0 ;  /* 0x20000047ff517230 */ /* 0x000fe40000004100 */
[----:B------:R-:W-:Y:S01]  /*0900*/  FMUL.FTZ R88, R79, R88 ;  /* 0x000000584f587220 */ /* 0x000fe20000410000 */
[--C-:B------:R-:W-:Y:S02]  /*0910*/  HADD2.F32 R56, -RZ, R96.reuse.H1_H1 ;  /* 0x30000060ff387230 */ /* 0x100fe40000004100 */
[----:B------:R-:W-:Y:S01]  /*0920*/  FMUL.FTZ R57, R58, R57 ;  /* 0x000000393a397220 */ /* 0x000fe20000410000 */
[----:B------:R-:W-:-:S02]  /*0930*/  HADD2.F32 R86, -RZ, R96.H0_H0 ;  /* 0x20000060ff567230 */ /* 0x000fc40000004100 */
[----:B------:R-:W-:Y:S01]  /*0940*/  FMUL.FTZ R83, R79, R66 ;  /* 0x000000424f537220 */ /* 0x000fe20000410000 */
[----:B------:R-:W-:Y:S01]  /*0950*/  FADD.FTZ R39, R39, R59 ;  /* 0x0000003b27277221 */ /* 0x000fe20000010000 */
[----:B------:R-:W-:Y:S01]  /*0960*/  FFMA.FTZ R81, R62, R81, R57 ;  /* 0x000000513e517223 */ /* 0x000fe20000010039 */
[C---:B------:R-:W-:Y:S01]  /*0970*/  FMUL.FTZ R56, R59.reuse, R56 ;  /* 0x000000383b387220 */ /* 0x040fe20000410000 */
[----:B------:R-:W-:Y:S01]  /*0980*/  FFMA.FTZ R35, R59, R88, R35 ;  /* 0x000000583b237223 */ /* 0x000fe20000010023 */
[----:B------:R-:W-:Y:S01]  /*0990*/  FADD.FTZ R57, RZ, R6 ;  /* 0x00000006ff397221 */ /* 0x000fe20000010000 */
[----:B------:R-:W-:Y:S01]  /*09a0*/  FFMA.FTZ R59, R77, R6, RZ ;  /* 0x000000064d3b7223 */ /* 0x000fe200000100ff */
[----:B------:R-:W-:Y:S01]  /*09b0*/  FADD.FTZ R38, R38, R58 ;  /* 0x0000003a26267221 */ /* 0x000fe20000010000 */
[----:B------:R-:W-:Y:S01]  /*09c0*/  FFMA.FTZ R34, R58, R83, R34 ;  /* 0x000000533a227223 */ /* 0x000fe20000010022 */
        /* <DEDUP_REMOVED lines=15> */
[----:B0-----:R-:W-:-:S07]  /*0ac0*/  IADD3 R67, PT, PT, R5, 0x20, RZ ;  /* 0x0000002005437810 */ /* 0x001fce0007ffe0ff */
.L_x_2099:
[----:B------:R-:W-:Y:S05]  /*0ad0*/  BSYNC.RECONVERGENT B1 ;  /* 0x0000000000017941 */ /* 0x000fea0003800200 */
.L_x_2098:
[----:B------:R-:W-:Y:S01]  /*0ae0*/  BSSY.RECONVERGENT B1, `(.L_x_2100) ;  /* 0x0000041000017945 */ /* 0x000fe20003800200 */
[----:B------:R-:W-:-:S03]  /*0af0*/  ISETP.GE.U32.AND P2, PT, R0, 0x20, PT ;  /* 0x000000200000780c */ /* 0x000fc60003f46070 */
[----:B------:R-:W-:Y:S10]  /*0b00*/  @!P3 BRA `(.L_x_2101) ;  /* 0x0000000000f8b947 */ /* 0x000ff40003800000 */
[----:B------:R-:W0:Y:S08]  /*0b10*/  LDC.64 R56, c[0x0][0x430] ;  /* 0x00010c00ff387b82 */ /* 0x000e300000000a00 */
[----:B------:R-:W1:Y:S01]  /*0b20*/  LDC.64 R60, c[0x0][0x428] ;  /* 0x00010a00ff3c7b82 */ /* 0x000e620000000a00 */
[----:B0-----:R-:W-:-:S06]  /*0b30*/  IMAD.WIDE.U32 R56, R67, 0x10, R56 ;  /* 0x0000001043387825 */ /* 0x001fcc00078e0038 */
[----:B------:R-:W2:Y:S01]  /*0b40*/  LDG.E.128 R56, desc[UR10][R56.64] ;  /* 0x0000000a38387981 */ /* 0x000ea2000c1e1d00 */
[----:B-1----:R-:W-:-:S06]  /*0b50*/  IMAD.WIDE.U32 R60, R67, 0x10, R60 ;  /* 0x00000010433c7825 */ /* 0x002fcc00078e003c */
[----:B------:R-:W3:Y:S01]  /*0b60*/  LDG.E.128 R60, desc[UR10][R60.64] ;  /* 0x0000000a3c3c7981 */ /* 0x000ee2000c1e1d00 */
[----:B------:R-:W-:-:S04]  /*0b70*/  ISETP.NE.U32.AND P0, PT, RZ, UR14, PT ;  /* 0x0000000eff007c0c */ /* 0x000fc8000bf05070 */
[----:B------:R-:W-:-:S13]  /*0b80*/  ISETP.NE.AND.EX P0, PT, RZ, UR15, PT, P0 ;  /* 0x0000000fff007c0c */ /* 0x000fda000bf05300 */
[----:B------:R-:W0:Y:S01]  /*0b90*/  @P0 LDC.64 R64, c[0x0][0x438] ;  /* 0x00010e00ff400b82 */ /* 0x000e220000000a00 */
[--C-:B------:R-:W-:Y:S02]  /*0ba0*/  HADD2.F32 R7, -RZ, R93.reuse.H0_H0 ;  /* 0x2000005dff077230 */ /* 0x100fe40000004100 */
[----:B------:R-:W-:Y:S02]  /*0bb0*/  HADD2.F32 R72, -RZ, R93.H1_H1 ;  /* 0x3000005dff487230 */ /* 0x000fe40000004100 */
[----:B------:R-:W-:Y:S02]  /*0bc0*/  HADD2.F32 R73, -RZ, R91.H0_H0 ;  /* 0x2000005bff497230 */ /* 0x000fe40000004100 */
[----:B0-----:R-:W-:-:S04]  /*0bd0*/  @P0 IMAD.WIDE.U32 R84, R67, 0x10, R64 ;  /* 0x0000001043540825 */ /* 0x001fc800078e0040 */
[----:B------:R-:W-:Y:S01]  /*0be0*/  HADD2.F32 R64, -RZ, R89.H0_H0 ;  /* 0x20000059ff407230 */ /* 0x000fe20000004100 */
[----:B------:R0:W5:Y:S01]  /*0bf0*/  @P0 LDG.E.128 R20, desc[UR10][R84.64] ;  /* 0x0000000a54140981 */ /* 0x000162000c1e1d00 */
[----:B------:R-:W-:Y:S02]  /*0c00*/  HADD2.F32 R65, -RZ, R94.H0_H0 ;  /* 0x2000005eff417230 */ /* 0x000fe40000004100 */
[----:B--2---:R-:W-:-:S03]  /*0c10*/  FMUL.FTZ R7, R56, R7 ;  /* 0x0000000738077220 */ /* 0x004fc60000410000 */
[----:B------:R-:W-:Y:S01]  /*0c20*/  FMUL.FTZ R65, R58, R65 ;  /* 0x000000413a417220 */ /* 0x000fe20000410000 */
[----:B------:R-:W-:Y:S01]  /*0c30*/  FMUL.FTZ R72, R57, R72 ;  /* 0x0000004839487220 */ /* 0x000fe20000410000 */
[----:B---3--:R-:W-:Y:S01]  /*0c40*/  FFMA.FTZ R7, R60, R64, R7 ;  /* 0x000000403c077223 */ /* 0x008fe20000010007 */
[----:B------:R-:W-:Y:S02]  /*0c50*/  HADD2.F32 R64, -RZ, R89.H1_H1 ;  /* 0x30000059ff407230 */ /* 0x000fe40000004100 */
[----:B------:R-:W-:-:S03]  /*0c60*/  FFMA.FTZ R73, R62, R73, R65 ;  /* 0x000000493e497223 */ /* 0x000fc60000010041 */
[----:B------:R-:W-:Y:S02]  /*0c70*/  FFMA.FTZ R72, R61, R64, R72 ;  /* 0x000000403d487223 */ /* 0x000fe40000010048 */
[----:B------:R-:W1:Y:S02]  /*0c80*/  LDC.64 R64, c[0x0][0x3a8] ;  /* 0x0000ea00ff407b82 */ /* 0x000e640000000a00 */
[----:B-1----:R-:W-:-:S06]  /*0c90*/  IMAD.WIDE.U32 R64, R67, 0x10, R64 ;  /* 0x0000001043407825 */ /* 0x002fcc00078e0040 */
[----:B------:R-:W2:Y:S01]  /*0ca0*/  LDG.E.128 R64, desc[UR10][R64.64] ;  /* 0x0000000a40407981 */ /* 0x000ea2000c1e1d00 */
[----:B------:R-:W-:Y:S01]  /*0cb0*/  FADD.FTZ R44, R44, R56 ;  /* 0x000000382c2c7221 */ /* 0x000fe20000010000 */
[----:B------:R-:W-:Y:S02]  /*0cc0*/  HADD2.F32 R82, -RZ, R91.H1_H1 ;  /* 0x3000005bff527230 */ /* 0x000fe40000004100 */
[----:B------:R-:W-:Y:S01]  /*0cd0*/  FADD.FTZ R13, R13, R61 ;  /* 0x0000003d0d0d7221 */ /* 0x000fe20000010000 */
[----:B------:R-:W-:Y:S01]  /*0ce0*/  FADD.FTZ R45, R45, R57 ;  /* 0x000000392d2d7221 */ /* 0x000fe20000010000 */
[----:B------:R-:W-:Y:S01]  /*0cf0*/  FADD.FTZ R46, R46, R58 ;  /* 0x0000003a2e2e7221 */ /* 0x000fe20000010000 */
[----:B------:R-:W-:Y:S01]  /*0d00*/  FADD.FTZ R12, R12, R60 ;  /* 0x0000003c0c0c7221 */ /* 0x000fe20000010000 */
[----:B------:R-:W-:Y:S01]  /*0d10*/  FADD.FTZ R14, R14, R62 ;  /* 0x0000003e0e0e7221 */ /* 0x000fe20000010000 */
[----:B------:R-:W-:Y:S01]  /*0d20*/  FADD.FTZ R15, R15, R63 ;  /* 0x0000003f0f0f7221 */ /* 0x000fe20000010000 */
[----:B------:R-:W-:Y:S01]  /*0d30*/  FADD.FTZ R47, R47, R59 ;  /* 0x0000003b2f2f7221 */ /* 0x000fe20000010000 */
[C---:B--2---:R-:W-:Y:S01]  /*0d40*/  FADD.FTZ R80, -R87.reuse, R64 ;  /* 0x0000004057507221 */ /* 0x044fe20000010100 */
[C---:B------:R-:W-:Y:S01]  /*0d50*/  FADD.FTZ R66, -R87.reuse, R66 ;  /* 0x0000004257427221 */ /* 0x040fe20000010100 */
[----:B0-----:R-:W-:-:S02]  /*0d60*/  FADD.FTZ R84, -R87, R67 ;  /* 0x0000004357547221 */ /* 0x001fc40000010100 */
[----:B-----5:R-:W-:Y:S01]  /*0d70*/  FMUL.FTZ R75, R79, R80 ;  /* 0x000000504f4b7220 */ /* 0x020fe20000410000 */
[----:B------:R-:W-:Y:S01]  /*0d80*/  FADD.FTZ R80, -R87, R65 ;  /* 0x0000004157507221 */ /* 0x000fe20000010100 */
[C---:B------:R-:W-:Y:S01]  /*0d90*/  FMUL.FTZ R85, R79.reuse, R66 ;  /* 0x000000424f557220 */ /* 0x040fe20000410000 */
[C---:B------:R-:W-:Y:S01]  /*0da0*/  FMUL.FTZ R84, R79.reuse, R84 ;  /* 0x000000544f547220 */ /* 0x040fe20000410000 */
[----:B------:R-:W-:Y:S01]  /*0db0*/  FFMA.FTZ R8, R56, R75, R8 ;  /* 0x0000004b38087223 */ /* 0x000fe20000010008 */
[----:B------:R-:W-:Y:S02]  /*0dc0*/  HADD2.F32 R56, -RZ, R94.H1_H1 ;  /* 0x3000005eff387230 */ /* 0x000fe40000004100 */
[----:B------:R-:W-:Y:S01]  /*0dd0*/  FMUL.FTZ R80, R79, R80 ;  /* 0x000000504f507220 */ /* 0x000fe20000410000 */
[----:B------:R-:W-:Y:S01]  /*0de0*/  FFMA.FTZ R10, R58, R85, R10 ;  /* 0x000000553a0a7223 */ /* 0x000fe2000001000a */
[----:B------:R-:W-:Y:S01]  /*0df0*/  FFMA.FTZ R16, R60, R75, R16 ;  /* 0x0000004b3c107223 */ /* 0x000fe20000010010 */
[----:B------:R-:W-:Y:S01]  /*0e00*/  FFMA.FTZ R18, R62, R85, R18 ;  /* 0x000000553e127223 */ /* 0x000fe20000010012 */
[-C--:B------:R-:W-:Y:S01]  /*0e10*/  FFMA.FTZ R17, R61, R80.reuse, R17 ;  /* 0x000000503d117223 */ /* 0x080fe20000010011 */
[----:B------:R-:W-:Y:S01]  /*0e20*/  FFMA.FTZ R9, R57, R80, R9 ;  /* 0x0000005039097223 */ /* 0x000fe20000010009 */
[----:B------:R-:W-:Y:S01]  /*0e30*/  FMUL.FTZ R56, R59, R56 ;  /* 0x000000383b387220 */ /* 0x000fe20000410000 */
[----:B------:R-:W-:Y:S01]  /*0e40*/  FADD.FTZ R57, R90, R7 ;  /* 0x000000075a397221 */ /* 0x000fe20000010000 */
[----:B------:R-:W-:Y:S01]  /*0e50*/  FFMA.FTZ R61, R75, R7, R92 ;  /* 0x000000074b3d7223 */ /* 0x000fe2000001005c */
[C---:B------:R-:W-:Y:S01]  /*0e60*/  FFMA.FTZ R19, R63.reuse, R84, R19 ;  /* 0x000000543f137223 */ /* 0x040fe20000010013 */
[----:B------:R-:W-:Y:S01]  /*0e70*/  FFMA.FTZ R82, R63, R82, R56 ;  /* 0x000000523f527223 */ /* 0x000fe20000010038 */
[----:B------:R-:W-:Y:S01]  /*0e80*/  FADD.FTZ R56, R57, R72 ;  /* 0x0000004839387221 */ /* 0x000fe20000010000 */
[----:B------:R-:W-:Y:S01]  /*0e90*/  FFMA.FTZ R58, R80, R72, R61 ;  /* 0x00000048503a7223 */ /* 0x000fe2000001003d */
[----:B------:R-:W-:-:S02]  /*0ea0*/  FFMA.FTZ R11, R59, R84, R11 ;  /* 0x000000543b0b7223 */ /* 0x000fc4000001000b */
[----:B------:R-:W-:Y:S01]  /*0eb0*/  FADD.FTZ R57, R56, R73 ;  /* 0x0000004938397221 */ /* 0x000fe20000010000 */
[----:B------:R-:W-:-:S03]  /*0ec0*/  FFMA.FTZ R61, R85, R73, R58 ;  /* 0x00000049553d7223 */ /* 0x000fc6000001003a */
[----:B------:R-:W-:Y:S01]  /*0ed0*/  FADD.FTZ R90, R57, R82 ;  /* 0x00000052395a7221 */ /* 0x000fe20000010000 */
[----:B------:R-:W-:-:S07]  /*0ee0*/  FFMA.FTZ R92, R84, R82, R61 ;  /* 0x00000052545c7223 */ /* 0x000fce000001003d */
.L_x_2101:
[----:B------:R-:W-:Y:S05]  /*0ef0*/  BSYNC.RECONVERGENT B1 ;  /* 0x0000000000017941 */ /* 0x000fea0003800200 */
.L_x_2100:
[----:B------:R-:W-:-:S03]  /*0f00*/  UMOV UR8, 0xffffffff ;  /* 0xffffffff00087882 */ /* 0x000fc60000000000 */
[----:B------:R-:W-:Y:S05]  /*0f10*/  BRA.DIV UR8, `(.L_x_2102) ;  /* 0x00000022081c7947 */ /* 0x000fea000b800000 */
        /* <DEDUP_REMOVED lines=18> */
.L_x_2137:
[----:B-1----:R-:W-:Y:S01]  /*1040*/  FADD.FTZ R90, R61, R90 ;  /* 0x0000005a3d5a7221 */ /* 0x002fe20000010000 */
[----:B0-2---:R-:W-:Y:S01]  /*1050*/  FADD.FTZ R62, R62, R60 ;  /* 0x0000003c3e3e7221 */ /* 0x005fe20000010000 */
[----:B------:R-:W-:Y:S02]  /*1060*/  BSSY.RECONVERGENT B1, `(.L_x_2103) ;  /* 0x00000af000017945 */ /* 0x000fe40003800200 */
[----:B------:R-:W-:Y:S01]  /*1070*/  FMUL.FTZ R63, R90, UR13 ;  /* 0x0000000d5a3f7c20 */ /* 0x000fe20008410000 */
[----:B------:R-:W-:-:S04]  /*1080*/  FMUL.FTZ R62, R62, UR13 ;  /* 0x0000000d3e3e7c20 */ /* 0x000fc80008410000 */
[----:B------:R-:W-:Y:S01]  /*1090*/  FSEL R63, R63, RZ, !P1 ;  /* 0x000000ff3f3f7208 */ /* 0x000fe20004800000 */
[----:B------:R-:W-:Y:S06]  /*10a0*/  @!P2 BRA `(.L_x_2104) ;  /* 0x0000000800a8a947 */ /* 0x000fec0003800000 */
[----:B------:R-:W-:-:S04]  /*10b0*/  UISETP.NE.U32.AND UP0, UPT, UR14, URZ, UPT ;  /* 0x000000ff0e00728c */ /* 0x000fc8000bf05070 */
[----:B------:R-:W-:-:S09]  /*10c0*/  UISETP.NE.AND.EX UP0, UPT, UR15, URZ, UPT, UP0 ;  /* 0x000000ff0f00728c */ /* 0x000fd2000bf05300 */
        /* <DEDUP_REMOVED lines=9> */
[-C--:B------:R-:W-:Y:S02]  /*1160*/  FFMA.FTZ R58, R83, R62.reuse, R63 ;  /* 0x0000003e533a7223 */ /* 0x080fe4000001003f */
[----:B------:R-:W-:Y:S01]  /*1170*/  FADD.FTZ R56, R6, -R57 ;  /* 0x8000003906387221 */ /* 0x000fe20000010000 */
[----:B------:R-:W-:Y:S01]  /*1180*/  FFMA.FTZ R57, R88, R62, R63 ;  /* 0x0000003e58397223 */ /* 0x000fe2000001003f */
[----:B------:R-:W-:Y:S01]  /*1190*/  FADD.FTZ R64, R76, -R59 ;  /* 0x8000003b4c407221 */ /* 0x000fe20000010000 */
[----:B------:R-:W-:Y:S01]  /*11a0*/  FADD.FTZ R58, R81, -R58 ;  /* 0x8000003a513a7221 */ /* 0x000fe20000010000 */
[C---:B-----5:R-:W-:Y:S01]  /*11b0*/  FMUL.FTZ R56, R79.reuse, R56 ;  /* 0x000000384f387220 */ /* 0x060fe20000410000 */
[----:B------:R-:W-:Y:S01]  /*11c0*/  FADD.FTZ R60, R86, -R57 ;  /* 0x80000039563c7221 */ /* 0x000fe20000010000 */
[C---:B------:R-:W-:Y:S01]  /*11d0*/  FMUL.FTZ R57, R79.reuse, R64 ;  /* 0x000000404f397220 */ /* 0x040fe20000410000 */
[----:B------:R-:W-:-:S02]  /*11e0*/  FMUL.FTZ R58, R79, R58 ;  /* 0x0000003a4f3a7220 */ /* 0x000fc40000410000 */
[----:B------:R-:W-:Y:S01]  /*11f0*/  FMUL.FTZ R59, R79, R60 ;  /* 0x0000003c4f3b7220 */ /* 0x000fe20000410000 */
[----:B------:R-:W-:Y:S06]  /*1200*/  BRA `(.L_x_2108) ;  /* 0x0000000800187947 */ /* 0x000fec0003800000 */
.L_x_2107:
        /* <DEDUP_REMOVED lines=9> */
[C---:B------:R-:W-:Y:S01]  /*12a0*/  FMUL.FTZ R57, R79.reuse, R48 ;  /* 0x000000304f397220 */ /* 0x040fe20000410000 */
[C---:B------:R-:W-:Y:S01]  /*12b0*/  FMUL.FTZ R58, R79.reuse, R50 ;  /* 0x000000324f3a7220 */ /* 0x040fe20000410000 */
[----:B------:R-:W-:-:S02]  /*12c0*/  FMUL.FTZ R59, R79, R60 ;  /* 0x0000003c4f3b7220 */ /* 0x000fc40000410000 */
[----:B------:R-:W-:Y:S02]  /*12d0*/  MOV R48, R56 ;  /* 0x0000003800307202 */ /* 0x000fe40000000f00 */
[----:B------:R-:W-:Y:S02]  /*12e0*/  MOV R49, R57 ;  /* 0x0000003900317202 */ /* 0x000fe40000000f00 */
[----:B------:R-:W-:Y:S02]  /*12f0*/  MOV R50, R58 ;  /* 0x0000003a00327202 */ /* 0x000fe40000000f00 */
[----:B------:R-:W-:Y:S01]  /*1300*/  MOV R51, R59 ;  /* 0x0000003b00337202 */ /* 0x000fe20000000f00 */
[----:B------:R-:W-:Y:S06]  /*1310*/  BRA `(.L_x_2108) ;  /* 0x0000000400d47947 */ /* 0x000fec0003800000 */
.L_x_2106:
        /* <DEDUP_REMOVED lines=20> */
.L_x_2109:
        /* <DEDUP_REMOVED lines=14> */
[-C--:B------:R-:W-:Y:S02]  /*1540*/  MOV R50, R58.reuse ;  /* 0x0000003a00327202 */ /* 0x080fe40000000f00 */
[-C--:B------:R-:W-:Y:S02]  /*1550*/  MOV R51, R59.reuse ;  /* 0x0000003b00337202 */ /* 0x080fe40000000f00 */
[----:B------:R-:W-:Y:S02]  /*1560*/  MOV R55, R59 ;  /* 0x0000003b00377202 */ /* 0x000fe40000000f00 */
[----:B------:R-:W-:-:S02]  /*1570*/  MOV R54, R58 ;  /* 0x0000003a00367202 */ /* 0x000fc40000000f00 */
[----:B------:R-:W-:Y:S02]  /*1580*/  MOV R53, R57 ;  /* 0x0000003900357202 */ /* 0x000fe40000000f00 */
[----:B------:R-:W-:Y:S01]  /*1590*/  MOV R52, R56 ;  /* 0x0000003800347202 */ /* 0x000fe20000000f00 */
[----:B------:R-:W-:Y:S06]  /*15a0*/  BRA `(.L_x_2108) ;  /* 0x0000000400307947 */ /* 0x000fec0003800000 */
.L_x_2105:
        /* <DEDUP_REMOVED lines=13> */
[C---:B-----5:R-:W-:Y:S01]  /*1680*/  FFMA.FTZ R56, R79.reuse, R56, R40 ;  /* 0x000000384f387223 */ /* 0x060fe20000010028 */
[----:B------:R-:W-:Y:S01]  /*1690*/  FADD.FTZ R60, R86, -R57 ;  /* 0x80000039563c7221 */ /* 0x000fe20000010000 */
[C---:B------:R-:W-:Y:S01]  /*16a0*/  FFMA.FTZ R57, R79.reuse, R58, R41 ;  /* 0x0000003a4f397223 */ /* 0x040fe20000010029 */
[----:B------:R-:W-:-:S02]  /*16b0*/  FFMA.FTZ R58, R79, R59, R42 ;  /* 0x0000003b4f3a7223 */ /* 0x000fc4000001002a */
[----:B------:R-:W-:Y:S01]  /*16c0*/  FFMA.FTZ R59, R79, R60, R43 ;  /* 0x0000003c4f3b7223 */ /* 0x000fe2000001002b */
[----:B------:R-:W-:Y:S06]  /*16d0*/  BRA `(.L_x_2108) ;  /* 0x0000000000e47947 */ /* 0x000fec0003800000 */
.L_x_2111:
        /* <DEDUP_REMOVED lines=9> */
[C---:B------:R-:W-:Y:S01]  /*1770*/  FFMA.FTZ R58, R79.reuse, R51, R42 ;  /* 0x000000334f3a7223 */ /* 0x040fe2000001002a */
[C---:B------:R-:W-:Y:S01]  /*1780*/  FFMA.FTZ R56, R79.reuse, R49, R40 ;  /* 0x000000314f387223 */ /* 0x040fe20000010028 */
[----:B------:R-:W-:-:S02]  /*1790*/  FFMA.FTZ R59, R79, R50, R43 ;  /* 0x000000324f3b7223 */ /* 0x000fc4000001002b */
[----:B------:R-:W-:Y:S02]  /*17a0*/  MOV R49, R57 ;  /* 0x0000003900317202 */ /* 0x000fe40000000f00 */
[----:B------:R-:W-:Y:S02]  /*17b0*/  MOV R48, R56 ;  /* 0x0000003800307202 */ /* 0x000fe40000000f00 */
[----:B------:R-:W-:Y:S02]  /*17c0*/  MOV R50, R58 ;  /* 0x0000003a00327202 */ /* 0x000fe40000000f00 */
[----:B------:R-:W-:Y:S01]  /*17d0*/  MOV R51, R59 ;  /* 0x0000003b00337202 */ /* 0x000fe20000000f00 */
[----:B------:R-:W-:Y:S06]  /*17e0*/  BRA `(.L_x_2108) ;  /* 0x0000000000a07947 */ /* 0x000fec0003800000 */
.L_x_2110:
        /* <DEDUP_REMOVED lines=20> */
.L_x_2112:
        /* <DEDUP_REMOVED lines=14> */
[-C--:B------:R-:W-:Y:S02]  /*1a10*/  MOV R50, R58.reuse ;  /* 0x0000003a00327202 */ /* 0x080fe40000000f00 */
[-C--:B------:R-:W-:Y:S02]  /*1a20*/  MOV R51, R59.reuse ;  /* 0x0000003b00337202 */ /* 0x080fe40000000f00 */
[----:B------:R-:W-:Y:S02]  /*1a30*/  MOV R55, R59 ;  /* 0x0000003b00377202 */ /* 0x000fe40000000f00 */
[----:B------:R-:W-:-:S02]  /*1a40*/  MOV R54, R58 ;  /* 0x0000003a00367202 */ /* 0x000fc40000000f00 */
[----:B------:R-:W-:Y:S02]  /*1a50*/  MOV R53, R57 ;  /* 0x0000003900357202 */ /* 0x000fe40000000f00 */
[----:B------:R-:W-:-:S07]  /*1a60*/  MOV R52, R56 ;  /* 0x0000003800347202 */ /* 0x000fce0000000f00 */
.L_x_2108:
[----:B------:R-:W-:-:S04]  /*1a70*/  ISETP.NE.U32.AND P0, PT, RZ, UR4, PT ;  /* 0x00000004ff007c0c */ /* 0x000fc8000bf05070 */
[----:B------:R-:W-:-:S13]  /*1a80*/  ISETP.NE.AND.EX P0, PT, RZ, UR5, PT, P0 ;  /* 0x00000005ff007c0c */ /* 0x000fda000bf05300 */
[----:B------:R-:W0:Y:S02]  /*1a90*/  @P0 LDC.64 R60, c[0x0][0x478] ;  /* 0x00011e00ff3c0b82 */ /* 0x000e240000000a00 */
[----:B0-----:R-:W-:-:S06]  /*1aa0*/  @P0 IMAD.WIDE.U32 R64, R5, 0x10, R60 ;  /* 0x0000001005400825 */ /* 0x001fcc00078e003c */
[----:B------:R-:W0:Y:S01]  /*1ab0*/  LDC.64 R60, c[0x0][0x468] ;  /* 0x00011a00ff3c7b82 */ /* 0x000e220000000a00 */
[----:B------:R1:W-:Y:S01]  /*1ac0*/  @P0 STG.E.128 desc[UR10][R64.64], R52 ;  /* 0x0000003440000986 */ /* 0x0003e2000c101d0a */
[----:B------:R-:W-:-:S04]  /*1ad0*/  ISETP.NE.U32.AND P0, PT, RZ, UR6, PT ;  /* 0x00000006ff007c0c */ /* 0x000fc8000bf05070 */
[----:B------:R-:W-:-:S13]  /*1ae0*/  ISETP.NE.AND.EX P0, PT, RZ, UR7, PT, P0 ;  /* 0x00000007ff007c0c */ /* 0x000fda000bf05300 */
[----:B------:R-:W2:Y:S01]  /*1af0*/  @P0 LDC.64 R66, c[0x0][0x470] ;  /* 0x00011c00ff420b82 */ /* 0x000ea20000000a00 */
[----:B0-----:R-:W-:-:S05]  /*1b00*/  IMAD.WIDE.U32 R60, R5, 0x10, R60 ;  /* 0x00000010053c7825 */ /* 0x001fca00078e003c */
[----:B------:R1:W-:Y:S01]  /*1b10*/  STG.E.128 desc[UR10][R60.64], R56 ;  /* 0x000000383c007986 */ /* 0x0003e2000c101d0a */
[C---:B--2---:R-:W-:Y:S01]  /*1b20*/  @P0 IMAD.WIDE.U32 R66, R5.reuse, 0x10, R66 ;  /* 0x0000001005420825 */ /* 0x044fe200078e0042 */
[----:B------:R-:W-:-:S04]  /*1b30*/  IADD3 R5, PT, PT, R5, 0x20, RZ ;  /* 0x0000002005057810 */ /* 0x000fc80007ffe0ff */
[----:B------:R1:W-:Y:S03]  /*1b40*/  @P0 STG.E.128 desc[UR10][R66.64], R48 ;  /* 0x0000003042000986 */ /* 0x0003e6000c101d0a */
.L_x_2104:
[----:B------:R-:W-:Y:S05]  /*1b50*/  BSYNC.RECONVERGENT B1 ;  /* 0x0000000000017941 */ /* 0x000fea0003800200 */
.L_x_2103:
[----:B------:R-:W-:Y:S04]  /*1b60*/  BSSY.RECONVERGENT B1, `(.L_x_2113) ;  /* 0x00000ad000017945 */ /* 0x000fe80003800200 */
[----:B------:R-:W-:Y:S05]  /*1b70*/  @!P3 BRA `(.L_x_2114) ;  /* 0x0000000800acb947 */ /* 0x000fea0003800000 */
[----:B------:R-:W-:-:S04]  /*1b80*/  UISETP.NE.U32.AND UP0, UPT, UR14, URZ, UPT ;  /* 0x000000ff0e00728c */ /* 0x000fc8000bf05070 */
[----:B------:R-:W-:-:S09]  /*1b90*/  UISETP.NE.AND.EX UP0, UPT, UR15, URZ, UPT, UP0 ;  /* 0x000000ff0f00728c */ /* 0x000fd2000bf05300 */
[----:B------:R-:W-:Y:S05]  /*1ba0*/  BRA.U !UP0, `(.L_x_2115) ;  /* 0x0000000508407547 */ /* 0x000fea000b800000 */
[----:B------:R-:W-:-:S04]  /*1bb0*/  UISETP.NE.U32.AND UP0, UPT, UR4, URZ, UPT ;  /* 0x000000ff0400728c */ /* 0x000fc8000bf05070 */
[----:B------:R-:W-:-:S06]  /*1bc0*/  UISETP.NE.AND.EX UP0, UPT, UR5, URZ, UPT, UP0 ;  /* 0x000000ff0500728c */ /* 0x000fcc000bf05300 */
[----:B------:R-:W-:-:S13]  /*1bd0*/  PLOP3.LUT P0, PT, PT, PT, UP0, 0x80, 0x8 ;  /* 0x000000000008781c */ /* 0x000fda0003f0f008 */
[----:B------:R-:W-:Y:S05]  /*1be0*/  @!P0 BRA `(.L_x_2116) ;  /* 0x0000000000a88947 */ /* 0x000fea0003800000 */
[----:B------:R-:W-:-:S04]  /*1bf0*/  UISETP.NE.U32.AND UP0, UPT, UR6, URZ, UPT ;  /* 0x000000ff0600728c */ /* 0x000fc8000bf05070 */
[----:B------:R-:W-:-:S06]  /*1c00*/  UISETP.NE.AND.EX UP0, UPT, UR7, URZ, UPT, UP0 ;  /* 0x000000ff0700728c */ /* 0x000fcc000bf05300 */
[----:B------:R-:W-:-:S13]  /*1c10*/  PLOP3.LUT P3, PT, PT, PT, UP0, 0x80, 0x8 ;  /* 0x000000000008781c */ /* 0x000fda0003f6f008 */
[----:B------:R-:W-:Y:S05]  /*1c20*/  @!P3 BRA `(.L_x_2117) ;  /* 0x000000000054b947 */ /* 0x000fea0003800000 */
        /* <DEDUP_REMOVED lines=21> */
.L_x_2117:
        /* <DEDUP_REMOVED lines=17> */
.L_x_2116:
[----:B-1----:R-:W0:Y:S02]  /*1e90*/  LDC.64 R56, c[0x0][0x470] ;  /* 0x00011c00ff387b82 */ /* 0x002e240000000a00 */
[----:B0-----:R-:W-:-:S04]  /*1ea0*/  ISETP.NE.U32.AND P3, PT, R56, RZ, PT ;  /* 0x000000ff3800720c */ /* 0x001fc80003f65070 */
[----:B------:R-:W-:-:S13]  /*1eb0*/  ISETP.NE.AND.EX P3, PT, R57, RZ, PT, P3 ;  /* 0x000000ff3900720c */ /* 0x000fda0003f65330 */
[----:B------:R-:W-:Y:S05]  /*1ec0*/  @!P3 BRA `(.L_x_2119) ;  /* 0x000000000044b947 */ /* 0x000fea0003800000 */
        /* <DEDUP_REMOVED lines=17> */
.L_x_2119:
        /* <DEDUP_REMOVED lines=11> */
[----:B------:R-:W-:Y:S01]  /*2090*/  FFMA.FTZ R59, R79, R60, R23 ;  /* 0x0000003c4f3b7223 */ /* 0x000fe20000010017 */
[----:B------:R-:W-:Y:S06]  /*20a0*/  BRA `(.L_x_2118) ;  /* 0x00000004003c7947 */ /* 0x000fec0003800000 */
.L_x_2115:
[----:B-1----:R-:W0:Y:S02]  /*20b0*/  LDC.64 R56, c[0x0][0x478] ;  /* 0x00011e00ff387b82 */ /* 0x002e240000000a00 */
[----:B0-----:R-:W-:-:S04]  /*20c0*/  ISETP.NE.U32.AND P0, PT, R56, RZ, PT ;  /* 0x000000ff3800720c */ /* 0x001fc80003f05070 */
[----:B------:R-:W-:-:S13]  /*20d0*/  ISETP.NE.AND.EX P0, PT, R57, RZ, PT, P0 ;  /* 0x000000ff3900720c */ /* 0x000fda0003f05300 */
[----:B------:R-:W-:Y:S05]  /*20e0*/  @!P0 BRA `(.L_x_2120) ;  /* 0x0000000000a88947 */ /* 0x000fea0003800000 */
[----:B------:R-:W0:Y:S02]  /*20f0*/  LDC.64 R52, c[0x0][0x470] ;  /* 0x00011c00ff347b82 */ /* 0x000e240000000a00 */
        /* <DEDUP_REMOVED lines=24> */
.L_x_2121:
        /* <DEDUP_REMOVED lines=17> */
.L_x_2120:
        /* <DEDUP_REMOVED lines=21> */
.L_x_2122:
        /* <DEDUP_REMOVED lines=11> */
[----:B------:R-:W-:-:S07]  /*2590*/  FMUL.FTZ R59, R79, R60 ;  /* 0x0000003c4f3b7220 */ /* 0x000fce0000410000 */
.L_x_2118:
[----:B------:R-:W0:Y:S08]  /*25a0*/  @P0 LDC.64 R60, c[0x0][0x478] ;  /* 0x00011e00ff3c0b82 */ /* 0x000e300000000a00 */
[----:B------:R-:W1:Y:S01]  /*25b0*/  LDC.64 R62, c[0x0][0x468] ;  /* 0x00011a00ff3e7b82 */ /* 0x000e620000000a00 */
[----:B0-----:R-:W-:-:S07]  /*25c0*/  @P0 IMAD.WIDE.U32 R64, R5, 0x10, R60 ;  /* 0x0000001005400825 */ /* 0x001fce00078e003c */
[----:B------:R-:W0:Y:S01]  /*25d0*/  @P3 LDC.64 R60, c[0x0][0x470] ;  /* 0x00011c00ff3c3b82 */ /* 0x000e220000000a00 */
[----:B------:R2:W-:Y:S01]  /*25e0*/  @P0 STG.E.128 desc[UR10][R64.64], R52 ;  /* 0x0000003440000986 */ /* 0x0005e2000c101d0a */
[----:B-1----:R-:W-:-:S05]  /*25f0*/  IMAD.WIDE.U32 R62, R5, 0x10, R62 ;  /* 0x00000010053e7825 */ /* 0x002fca00078e003e */
[----:B------:R2:W-:Y:S01]  /*2600*/  STG.E.128 desc[UR10][R62.64], R56 ;  /* 0x000000383e007986 */ /* 0x0005e2000c101d0a */
[----:B0-----:R-:W-:-:S05]  /*2610*/  @P3 IMAD.WIDE.U32 R60, R5, 0x10, R60 ;  /* 0x00000010053c3825 */ /* 0x001fca00078e003c */
[----:B------:R2:W-:Y:S02]  /*2620*/  @P3 STG.E.128 desc[UR10][R60.64], R48 ;  /* 0x000000303c003986 */ /* 0x0005e4000c101d0a */
.L_x_2114:
[----:B------:R-:W-:Y:S05]  /*2630*/  BSYNC.RECONVERGENT B1 ;  /* 0x0000000000017941 */ /* 0x000fea0003800200 */
.L_x_2113:
[----:B-12---:R-:W0:Y:S02]  /*2640*/  LDC.64 R56, c[0x0][0x380] ;  /* 0x0000e000ff387b82 */ /* 0x006e240000000a00 */
[----:B0-----:R-:W-:-:S04]  /*2650*/  LEA R3, R56, R3, 0x2 ;  /* 0x0000000338037211 */ /* 0x001fc800078e10ff */
[----:B------:R-:W-:-:S13]  /*2660*/  ISETP.GE.AND P0, PT, R3, R57, PT ;  /* 0x000000390300720c */ /* 0x000fda0003f06270 */
[----:B------:R-:W-:Y:S05]  /*2670*/  @!P0 BRA `(.L_x_2123) ;  /* 0xffffffdc00cc8947 */ /* 0x000fea000383ffff */
.L_x_2097:
[----:B------:R-:W-:Y:S05]  /*2680*/  BSYNC B0 ;  /* 0x0000000000007941 */ /* 0x000fea0003800000 */
.L_x_2096:
[----:B------:R-:W0:Y:S01]  /*2690*/  S2R R41, SR_TID.X ;  /* 0x0000000000297919 */ /* 0x000e220000002100 */
[----:B------:R-:W-:Y:S01]  /*26a0*/  MOV R0, 0x400 ;  /* 0x0000040000007802 */ /* 0x000fe20000000f00 */
[----:B------:R-:W-:Y:S05]  /*26b0*/  WARPSYNC.ALL ;  /* 0x0000000000007948 */ /* 0x000fea0003800000 */
[----:B------:R-:W1:Y:S01]  /*26c0*/  S2R R3, SR_CgaCtaId ;  /* 0x0000000000037919 */ /* 0x000e620000008800 */
[----:B------:R-:W-:Y:S01]  /*26d0*/  IMAD R42, R2, UR9, RZ ;  /* 0x00000009022a7c24 */ /* 0x000fe2000f8e02ff */
[----:B------:R-:W2:Y:S01]  /*26e0*/  LDCU.128 UR16, c[0x0][0x440] ;  /* 0x00008800ff1077ac */ /* 0x000ea20008000c00 */
[----:B------:R-:W-:Y:S01]  /*26f0*/  BSSY.RECONVERGENT B0, `(.L_x_2124) ;  /* 0x000007a000007945 */ /* 0x000fe20003800200 */
[----:B------:R-:W3:Y:S01]  /*2700*/  LDCU.128 UR20, c[0x0][0x450] ;  /* 0x00008a00ff1477ac */ /* 0x000ee20008000c00 */
[----:B0-----:R-:W-:-:S02]  /*2710*/  SHF.R.U32.HI R5, RZ, 0x5, R41 ;  /* 0x00000005ff057819 */ /* 0x001fc40000011629 */
[----:B------:R-:W-:Y:S02]  /*2720*/  IADD3 R42, P0, PT, R42, R41, RZ ;  /* 0x000000292a2a7210 */ /* 0x000fe40007f1e0ff */
[----:B-1----:R-:W-:Y:S02]  /*2730*/  LEA R0, R3, R0, 0x18 ;  /* 0x0000000003007211 */ /* 0x002fe400078ec0ff */
[----:B------:R-:W-:-:S04]  /*2740*/  LEA R3, R5, R74, 0x6 ;  /* 0x0000004a05037211 */ /* 0x000fc800078e30ff */
[-C--:B------:R-:W-:Y:S02]  /*2750*/  LEA R3, R3, R0.reuse, 0x4 ;  /* 0x0000000003037211 */ /* 0x080fe400078e20ff */
[----:B------:R-:W-:-:S03]  /*2760*/  LEA R0, R41, R0, 0x2 ;  /* 0x0000000029007211 */ /* 0x000fc600078e10ff */
[----:B------:R-:W-:Y:S04]  /*2770*/  STS.128 [R3], R28 ;  /* 0x0000001c03007388 */ /* 0x000fe80000000c00 */
[----:B------:R-:W-:Y:S01]  /*2780*/  STS.128 [R3+0x200], R12 ;  /* 0x0002000c03007388 */ /* 0x000fe20000000c00 */
[----:B------:R-:W-:Y:S06]  /*2790*/  BAR.SYNC.DEFER_BLOCKING 0x0 ;  /* 0x0000000000007b1d */ /* 0x000fec0000010000 */
[----:B------:R-:W0:Y:S04]  /*27a0*/  LDS R4, [R0] ;  /* 0x0000000000047984 */ /* 0x000e280000000800 */
[----:B------:R-:W1:Y:S04]  /*27b0*/  LDS R7, [R0+0x400] ;  /* 0x0004000000077984 */ /* 0x000e680000000800 */
[----:B------:R-:W4:Y:S04]  /*27c0*/  LDS R5, [R0+0x200] ;  /* 0x0002000000057984 */ /* 0x000f280000000800 */
[----:B------:R-:W2:Y:S04]  /*27d0*/  LDS R6, [R0+0x600] ;  /* 0x0006000000067984 */ /* 0x000ea80000000800 */
[----:B-----5:R-:W3:Y:S04]  /*27e0*/  LDS R21, [R0+0x800] ;  /* 0x0008000000157984 */ /* 0x020ee80000000800 */
[----:B------:R-:W3:Y:S04]  /*27f0*/  LDS R20, [R0+0xa00] ;  /* 0x000a000000147984 */ /* 0x000ee80000000800 */
[----:B------:R-:W3:Y:S04]  /*2800*/  LDS R13, [R0+0xc00] ;  /* 0x000c0000000d7984 */ /* 0x000ee80000000800 */
[----:B------:R-:W-:Y:S01]  /*2810*/  LDS R12, [R0+0xe00] ;  /* 0x000e0000000c7984 */ /* 0x000fe20000000800 */
[----:B------:R-:W-:Y:S01]  /*2820*/  BAR.SYNC.DEFER_BLOCKING 0x0 ;  /* 0x0000000000007b1d */ /* 0x000fe20000010000 */
[----:B0-----:R-:W-:-:S04]  /*2830*/  FADD.FTZ R4, RZ, R4 ;  /* 0x00000004ff047221 */ /* 0x001fc80000010000 */
[----:B-1----:R-:W-:Y:S01]  /*2840*/  FADD.FTZ R4, R4, R7 ;  /* 0x0000000704047221 */ /* 0x002fe20000010000 */
[----:B----4-:R-:W-:-:S04]  /*2850*/  FADD.FTZ R5, RZ, R5 ;  /* 0x00000005ff057221 */ /* 0x010fc80000010000 */
[----:B--2---:R-:W-:Y:S01]  /*2860*/  FADD.FTZ R5, R5, R6 ;  /* 0x0000000605057221 */ /* 0x004fe20000010000 */
[----:B------:R-:W-:Y:S01]  /*2870*/  STS.128 [R3], R24 ;  /* 0x0000001803007388 */ /* 0x000fe20000000c00 */
[----:B---3--:R-:W-:-:S03]  /*2880*/  FADD.FTZ R4, R4, R21 ;  /* 0x0000001504047221 */ /* 0x008fc60000010000 */
[----:B------:R-:W-:Y:S01]  /*2890*/  STS.128 [R3+0x200], R16 ;  /* 0x0002001003007388 */ /* 0x000fe20000000c00 */
[----:B------:R-:W-:Y:S01]  /*28a0*/  FADD.FTZ R5, R5, R20 ;  /* 0x0000001405057221 */ /* 0x000fe20000010000 */
[----:B------:R-:W-:Y:S01]  /*28b0*/  BAR.SYNC.DEFER_BLOCKING 0x0 ;  /* 0x0000000000007b1d */ /* 0x000fe20000010000 */
[----:B------:R-:W-:-:S05]  /*28c0*/  FADD.FTZ R13, R4, R13 ;  /* 0x0000000d040d7221 */ /* 0x000fca0000010000 */
        /* <DEDUP_REMOVED lines=20> */
[----:B0-----:R-:W-:Y:S02]  /*2a10*/  LOP3.LUT R37, R41, 0x7f, RZ, 0x3c, !PT ;  /* 0x0000007f29257812 */ /* 0x001fe400078e3cff */
[----:B------:R-:W-:Y:S02]  /*2a20*/  IADD3.X R41, PT, PT, RZ, RZ, RZ, P0, !PT ;  /* 0x000000ffff297210 */ /* 0x000fe400007fe4ff */
[----:B------:R-:W-:-:S02]  /*2a30*/  IADD3 R38, PT, PT, R37, R2, RZ ;  /* 0x0000000225267210 */ /* 0x000fc40007ffe0ff */
[----:B------:R-:W-:Y:S02]  /*2a40*/  SHF.L.U32 R39, R42, 0x2, RZ ;  /* 0x000000022a277819 */ /* 0x000fe400000006ff */
[----:B------:R-:W-:Y:S02]  /*2a50*/  ISETP.GE.U32.AND P1, PT, R38, 0x80, PT ;  /* 0x000000802600780c */ /* 0x000fe40003f26070 */
[----:B------:R-:W-:Y:S02]  /*2a60*/  SHF.L.U64.HI R42, R42, 0x2, R41 ;  /* 0x000000022a2a7819 */ /* 0x000fe40000010229 */
[----:B------:R-:W-:Y:S02]  /*2a70*/  IADD3 R40, P3, PT, R39, UR18, RZ ;  /* 0x0000001227287c10 */ /* 0x000fe4000ff7e0ff */
[----:B------:R-:W-:Y:S01]  /*2a80*/  ISETP.GE.U32.AND P0, PT, R38, 0x100, PT ;  /* 0x000001002600780c */ /* 0x000fe20003f06070 */
[----:B------:R-:W0:Y:S01]  /*2a90*/  LDS R16, [R0] ;  /* 0x0000000000107984 */ /* 0x000e220000000800 */
[----:B-1----:R-:W-:-:S03]  /*2aa0*/  IADD3.X R45, PT, PT, R42, UR19, RZ, P3, !PT ;  /* 0x000000132a2d7c10 */ /* 0x002fc60009ffe4ff */
        /* <DEDUP_REMOVED lines=21> */
[----:B-1----:R-:W-:Y:S01]  /*2c00*/  IADD3 R10, P3, PT, R39, UR20, RZ ;  /* 0x00000014270a7c10 */ /* 0x002fe2000ff7e0ff */
[----:B------:R-:W-:Y:S01]  /*2c10*/  FADD.FTZ R9, R5, R12 ;  /* 0x0000000c05097221 */ /* 0x000fe20000010000 */
[----:B------:R-:W-:-:S02]  /*2c20*/  IADD3.X R43, PT, PT, R42, UR17, RZ, P4, !PT ;  /* 0x000000112a2b7c10 */ /* 0x000fc4000a7fe4ff */
        /* <DEDUP_REMOVED lines=9> */
[----:B------:R4:W4:Y:S01]  /*2cc0*/  LDS R11, [R0+0xe00] ;  /* 0x000e0000000b7984 */ /* 0x0009220000000800 */
        /* <DEDUP_REMOVED lines=28> */
.L_x_2125:
[----:B------:R-:W-:Y:S05]  /*2e90*/  BSYNC.RECONVERGENT B0 ;  /* 0x0000000000007941 */ /* 0x000fea0003800200 */
.L_x_2124:
        /* <DEDUP_REMOVED lines=15> */
.L_x_2102:
        /* <DEDUP_REMOVED lines=8> */
.L_x_2127:
[----:B------:R-:W-:Y:S05]  /*3010*/  BSYNC B1 ;  /* 0x0000000000017941 */ /* 0x000fea0003800000 */
.L_x_2126:
        /* <DEDUP_REMOVED lines=8> */
.L_x_2128:
[----:B------:R-:W-:Y:S01]  /*30a0*/  MOV R59, R62 ;  /* 0x0000003e003b7202 */ /* 0x000fe20000000f00 */
[----:B------:R-:W-:Y:S01]  /*30b0*/  HFMA2 R58, -RZ, RZ, 0, 1.1920928955078125e-07 ;  /* 0x00000002ff3a7431 */ /* 0x000fe200000001ff */
[----:B------:R-:W-:-:S07]  /*30c0*/  MOV R63, R60 ;  /* 0x0000003c003f7202 */ /* 0x000fce0000000f00 */
[----:B------:R-:W-:Y:S05]  /*30d0*/  WARPSYNC.COLLECTIVE R56, `(.L_x_2129) ;  /* 0x0000000038087348 */ /* 0x000fea0003c00000 */
[----:B------:R0:W1:Y:S02]  /*30e0*/  SHFL.BFLY P0, R60, R59, R58, R57 ;  /* 0x0c00003a3b3c7389 */ /* 0x0000640000000039 */
[----:B01----:R-:W-:Y:S05]  /*30f0*/  ENDCOLLECTIVE ;  /* 0x000000000000791b */ /* 0x003fea0003800000 */
.L_x_2129:
[----:B------:R-:W-:-:S05]  /*3100*/  FADD.FTZ R63, R63, R92 ;  /* 0x0000005c3f3f7221 */ /* 0x000fca0000010000 */
[----:B------:R-:W-:Y:S01]  /*3110*/  MOV R59, R63 ;  /* 0x0000003f003b7202 */ /* 0x000fe20000000f00 */
[----:B------:R-:W-:-:S07]  /*3120*/  FADD.FTZ R64, R62, R60 ;  /* 0x0000003c3e407221 */ /* 0x000fce0000010000 */
[----:B------:R-:W-:Y:S05]  /*3130*/  WARPSYNC.COLLECTIVE R56, `(.L_x_2130) ;  /* 0x0000000038087348 */ /* 0x000fea0003c00000 */
[----:B------:R0:W1:Y:S02]  /*3140*/  SHFL.BFLY P0, R60, R59, R58, R57 ;  /* 0x0c00003a3b3c7389 */ /* 0x0000640000000039 */
[----:B01----:R-:W-:Y:S05]  /*3150*/  ENDCOLLECTIVE ;  /* 0x000000000000791b */ /* 0x003fea0003800000 */
.L_x_2130:
[----:B------:R-:W-:Y:S01]  /*3160*/  MOV R59, R64 ;  /* 0x00000040003b7202 */ /* 0x000fe20000000f00 */
[----:B------:R-:W-:Y:S01]  /*3170*/  HFMA2 R58, -RZ, RZ, 0, 2.384185791015625e-07 ;  /* 0x00000004ff3a7431 */ /* 0x000fe200000001ff */
[----:B------:R-:W-:-:S07]  /*3180*/  MOV R66, R60 ;  /* 0x0000003c00427202 */ /* 0x000fce0000000f00 */
[----:B------:R-:W-:Y:S05]  /*3190*/  WARPSYNC.COLLECTIVE R56, `(.L_x_2131) ;  /* 0x0000000038087348 */ /* 0x000fea0003c00000 */
[----:B------:R0:W1:Y:S02]  /*31a0*/  SHFL.BFLY P0, R60, R59, R58, R57 ;  /* 0x0c00003a3b3c7389 */ /* 0x0000640000000039 */
[----:B01----:R-:W-:Y:S05]  /*31b0*/  ENDCOLLECTIVE ;  /* 0x000000000000791b */ /* 0x003fea0003800000 */
.L_x_2131:
[----:B------:R-:W-:-:S05]  /*31c0*/  FADD.FTZ R65, R63, R66 ;  /* 0x000000423f417221 */ /* 0x000fca0000010000 */
[----:B------:R-:W-:Y:S01]  /*31d0*/  MOV R59, R65 ;  /* 0x00000041003b7202 */ /* 0x000fe20000000f00 */
[----:B------:R-:W-:-:S07]  /*31e0*/  FADD.FTZ R66, R64, R60 ;  /* 0x0000003c40427221 */ /* 0x000fce0000010000 */
[----:B------:R-:W-:Y:S05]  /*31f0*/  WARPSYNC.COLLECTIVE R56, `(.L_x_2132) ;  /* 0x0000000038087348 */ /* 0x000fea0003c00000 */
[----:B------:R0:W1:Y:S02]  /*3200*/  SHFL.BFLY P0, R60, R59, R58, R57 ;  /* 0x0c00003a3b3c7389 */ /* 0x0000640000000039 */
[----:B01----:R-:W-:Y:S05]  /*3210*/  ENDCOLLECTIVE ;  /* 0x000000000000791b */ /* 0x003fea0003800000 */
.L_x_2132:
[----:B------:R-:W-:Y:S01]  /*3220*/  MOV R59, R66 ;  /* 0x00000042003b7202 */ /* 0x000fe20000000f00 */
[----:B------:R-:W-:Y:S01]  /*3230*/  HFMA2 R58, -RZ, RZ, 0, 4.76837158203125e-07 ;  /* 0x00000008ff3a7431 */ /* 0x000fe200000001ff */
[----:B------:R-:W-:-:S07]  /*3240*/  MOV R98, R60 ;  /* 0x0000003c00627202 */ /* 0x000fce0000000f00 */
[----:B------:R-:W-:Y:S05]  /*3250*/  WARPSYNC.COLLECTIVE R56, `(.L_x_2133) ;  /* 0x0000000038087348 */ /* 0x000fea0003c00000 */
[----:B------:R0:W1:Y:S02]  /*3260*/  SHFL.BFLY P0, R60, R59, R58, R57 ;  /* 0x0c00003a3b3c7389 */ /* 0x0000640000000039 */
[----:B01----:R-:W-:Y:S05]  /*3270*/  ENDCOLLECTIVE ;  /* 0x000000000000791b */ /* 0x003fea0003800000 */
.L_x_2133:
[----:B------:R-:W-:-:S05]  /*3280*/  FADD.FTZ R67, R65, R98 ;  /* 0x0000006241437221 */ /* 0x000fca0000010000 */
[----:B------:R-:W-:Y:S01]  /*3290*/  MOV R59, R67 ;  /* 0x00000043003b7202 */ /* 0x000fe20000000f00 */
[----:B------:R-:W-:-:S07]  /*32a0*/  FADD.FTZ R61, R66, R60 ;  /* 0x0000003c423d7221 */ /* 0x000fce0000010000 */
[----:B------:R-:W-:Y:S05]  /*32b0*/  WARPSYNC.COLLECTIVE R56, `(.L_x_2134) ;  /* 0x0000000038087348 */ /* 0x000fea0003c00000 */
[----:B------:R0:W1:Y:S02]  /*32c0*/  SHFL.BFLY P0, R60, R59, R58, R57 ;  /* 0x0c00003a3b3c7389 */ /* 0x0000640000000039 */
[----:B01----:R-:W-:Y:S05]  /*32d0*/  ENDCOLLECTIVE ;  /* 0x000000000000791b */ /* 0x003fea0003800000 */
.L_x_2134:
[----:B------:R-:W-:Y:S01]  /*32e0*/  MOV R59, R61 ;  /* 0x0000003d003b7202 */ /* 0x000fe20000000f00 */
[----:B------:R-:W-:Y:S01]  /*32f0*/  HFMA2 R58, -RZ, RZ, 0, 9.5367431640625e-07 ;  /* 0x00000010ff3a7431 */ /* 0x000fe200000001ff */
[----:B------:R-:W-:-:S07]  /*3300*/  MOV R90, R60 ;  /* 0x0000003c005a7202 */ /* 0x000fce0000000f00 */
[----:B------:R-:W-:Y:S05]  /*3310*/  WARPSYNC.COLLECTIVE R56, `(.L_x_2135) ;  /* 0x0000000038087348 */ /* 0x000fea0003c00000 */
[----:B------:R0:W1:Y:S02]  /*3320*/  SHFL.BFLY P0, R60, R59, R58, R57 ;  /* 0x0c00003a3b3c7389 */ /* 0x0000640000000039 */
[----:B01----:R-:W-:Y:S05]  /*3330*/  ENDCOLLECTIVE ;  /* 0x000000000000791b */ /* 0x003fea0003800000 */
.L_x_2135:
[----:B------:R-:W-:-:S05]  /*3340*/  FADD.FTZ R62, R67, R90 ;  /* 0x0000005a433e7221 */ /* 0x000fca0000010000 */
[----:B------:R-:W-:Y:S02]  /*3350*/  MOV R59, R62 ;  /* 0x0000003e003b7202 */ /* 0x000fe40000000f00 */
[----:B------:R-:W-:-:S07]  /*3360*/  MOV R90, R60 ;  /* 0x0000003c005a7202 */ /* 0x000fce0000000f00 */
[----:B------:R-:W-:Y:S05]  /*3370*/  WARPSYNC.COLLECTIVE R56, `(.L_x_2136) ;  /* 0x0000000038087348 */ /* 0x000fea0003c00000 */
[----:B------:R0:W1:Y:S02]  /*3380*/  SHFL.BFLY P0, R60, R59, R58, R57 ;  /* 0x0c00003a3b3c7389 */ /* 0x0000640000000039 */
[----:B01----:R-:W-:Y:S05]  /*3390*/  ENDCOLLECTIVE ;  /* 0x000000000000791b */ /* 0x003fea0003800000 */
.L_x_2136:
[----:B------:R-:W-:Y:S05]  /*33a0*/  BRA `(.L_x_2137) ;  /* 0xffffffdc00247947 */ /* 0x000fea000383ffff */
.L_x_2138:
        /* <DEDUP_REMOVED lines=13> */
.L_x_2896:


//--------------------- .text._ZN10layer_norm31ln_parallel_residual_bwd_kernelINS_13Kernel_traitsI6__halfffffjLj256ELj1ELj4ELj1ELj16ENS_18Kernel_traits_baseILj256ES2_ffffjLj128EEEEELb0ELb0ELb1EEEvNS_9BwdParamsE --------------------------
	.section	.text._ZN10layer_norm31ln_parallel_residual_bwd_kernelINS_13Kernel_traitsI6__halfffffjLj256ELj1ELj4ELj1ELj16ENS_18Kernel_traits_baseILj256ES2_ffffjLj128EEEEELb0ELb0ELb1EEEvNS_9BwdParamsE,"ax",@progbits
	.align	128
        .global         _ZN10layer_norm31ln_parallel_residual_bwd_kernelINS_13Kernel_traitsI6__halfffffjLj256ELj1ELj4ELj1ELj16ENS_18Kernel_traits_baseILj256ES2_ffffjLj128EEEEELb0ELb0ELb1EEEvNS_9BwdParamsE
        .type           _ZN10layer_norm31ln_parallel_residual_bwd_kernelINS_13Kernel_traitsI6__halfffffjLj256ELj1ELj4ELj1ELj16ENS_18Kernel_traits_baseILj256ES2_ffffjLj128EEEEELb0ELb0ELb1EEEvNS_9BwdParamsE,@function
        .size           _ZN10layer_norm31ln_parallel_residual_bwd_kernelINS_13Kernel_traitsI6__halfffffjLj256ELj1ELj4ELj1ELj16ENS_18Kernel_traits_baseILj256ES2_ffffjLj128EEEEELb0ELb0ELb1EEEvNS_9BwdParamsE,(.L_x_2897 - _ZN10layer_norm31ln_parallel_residual_bwd_kernelINS_13Kernel_traitsI6__halfffffjLj256ELj1ELj4ELj1ELj16ENS_18Kernel_traits_baseILj256ES2_ffffjLj128EEEEELb0ELb0ELb1EEEvNS_9BwdParamsE)
        .other          _ZN10layer_norm31ln_parallel_residual_bwd_kernelINS_13Kernel_traitsI6__halfffffjLj256ELj1ELj4ELj1ELj16ENS_18Kernel_traits_baseILj256ES2_ffffjLj128EEEEELb0ELb0ELb1EEEvNS_9BwdParamsE,@"STO_CUDA_ENTRY STV_DEFAULT"
_ZN10layer_norm31ln_parallel_residual_bwd_kernelINS_13Kernel_traitsI6__halfffffjLj256ELj1ELj4ELj1ELj16ENS_18Kernel_traits_baseILj256ES2_ffffjLj128EEEEELb0ELb0ELb1EEEvNS_9BwdParamsE:
.text._ZN10layer_norm31ln_parallel_residual_bwd_kernelINS_13Kernel_traitsI6__halfffffjLj256ELj1ELj4ELj1ELj16ENS_18Kernel_traits_baseILj256ES2_ffffjLj128EEEEELb0ELb0ELb1EEEvNS_9BwdParamsE:
        /* <DEDUP_REMOVED lines=38> */
[----:B------:R-:W3:Y:S01]  /*0260*/  LDG.E.64 R90, desc[UR10][R4.64] ;  /* 0x0000000a045a7981 */ /* 0x000ee2000c1e1b00 */
[----:B--2---:R-:W-:-:S03]  /*0270*/  IMAD.WIDE.U32 R2, R0, 0x8, R2 ;  /* 0x0000000800027825 */ /* 0x004fc600078e0002 */
[----:B------:R-:W2:Y:S04]  /*0280*/  LDG.E.64 R6, desc[UR10][R4.64+0x100] ;  /* 0x0001000a04067981 */ /* 0x000ea8000c1e1b00 */
[----:B------:R-:W4:Y:S04]  /*0290*/  LDG.E.64 R8, desc[UR10][R2.64+0x100] ;  /* 0x0001000a02087981 */ /* 0x000f28000c1e1b00 */
[----:B------:R0:W5:Y:S01]  /*02a0*/  LDG.E.64 R10, desc[UR10][R2.64] ;  /* 0x0000000a020a7981 */ /* 0x000162000c1e1b00 */
[----:B-1----:R-:W-:Y:S01]  /*02b0*/  UISETP.NE.U32.AND UP0, UPT, UR4, URZ, UPT ;  /* 0x000000ff0400728c */ /* 0x002fe2000bf05070 */
[----:B------:R-:W1:Y:S03]  /*02c0*/  LDCU.U8 UR4, c[0x0][0x410] ;  /* 0x00008200ff0477ac */ /* 0x000e660008000000 */
[----:B------:R-:W-:Y:S01]  /*02d0*/  UISETP.NE.AND.EX UP0, UPT, UR5, URZ, UPT, UP0 ;  /* 0x000000ff0500728c */ /* 0x000fe2000bf05300 */
[----:B------:R-:W-:Y:S01]  /*02e0*/  HFMA2 R0, -RZ, RZ, 0, 0 ;  /* 0x00000000ff007431 */ /* 0x000fe200000001ff */
[----:B------:R-:W-:Y:S01]  /*02f0*/  BSSY B1, `(.L_x_2141) ;  /* 0x0000204000017945 */ /* 0x000fe20003800000 */
[----:B0-----:R-:W-:-:S02]  /*0300*/  CS2R R2, SRZ ;  /* 0x0000000000027805 */ /* 0x001fc4000001ff00 */
[----:B------:R-:W-:Y:S02]  /*0310*/  CS2R R4, SRZ ;  /* 0x0000000000047805 */ /* 0x000fe4000001ff00 */
[----:B------:R-:W-:Y:S02]  /*0320*/  CS2R R74, SRZ ;  /* 0x00000000004a7805 */ /* 0x000fe4000001ff00 */
[----:B------:R-:W-:Y:S02]  /*0330*/  CS2R R58, SRZ ;  /* 0x00000000003a7805 */ /* 0x000fe4000001ff00 */
[----:B------:R-:W-:Y:S02]  /*0340*/  CS2R R62, SRZ ;  /* 0x00000000003e7805 */ /* 0x000fe4000001ff00 */
[----:B------:R-:W-:Y:S01]  /*0350*/  CS2R R66, SRZ ;  /* 0x0000000000427805 */ /* 0x000fe2000001ff00 */
[----:B-1----:R-:W-:Y:S01]  /*0360*/  UISETP.NE.AND UP1, UPT, UR4, URZ, UPT ;  /* 0x000000ff0400728c */ /* 0x002fe2000bf25270 */
[----:B------:R-:W-:-:S02]  /*0370*/  CS2R R60, SRZ ;  /* 0x00000000003c7805 */ /* 0x000fc4000001ff00 */
[----:B------:R-:W-:Y:S02]  /*0380*/  CS2R R64, SRZ ;  /* 0x0000000000407805 */ /* 0x000fe4000001ff00 */
[----:B------:R-:W-:Y:S02]  /*0390*/  CS2R R68, SRZ ;  /* 0x0000000000447805 */ /* 0x000fe4000001ff00 */
[----:B------:R-:W-:Y:S02]  /*03a0*/  CS2R R12, SRZ ;  /* 0x00000000000c7805 */ /* 0x000fe4000001ff00 */
[----:B------:R-:W-:Y:S02]  /*03b0*/  CS2R R56, SRZ ;  /* 0x0000000000387805 */ /* 0x000fe4000001ff00 */
[----:B------:R-:W-:Y:S02]  /*03c0*/  CS2R R14, SRZ ;  /* 0x00000000000e7805 */ /* 0x000fe4000001ff00 */
[----:B------:R-:W-:-:S02]  /*03d0*/  MOV R71, RZ ;  /* 0x000000ff00477202 */ /* 0x000fc40000000f00 */
[----:B------:R-:W-:Y:S02]  /*03e0*/  PLOP3.LUT P2, PT, PT, PT, UP1, 0x80, 0x8 ;  /* 0x000000000008781c */ /* 0x000fe40003f4f018 */
[----:B------:R-:W-:Y:S01]  /*03f0*/  PLOP3.LUT P1, PT, PT, PT, UP0, 0x80, 0x8 ;  /* 0x000000000008781c */ /* 0x000fe20003f2f008 */
[----:B---3--:R-:W-:Y:S01]  /*0400*/  HADD2.F32 R92, -RZ, R90.H0_H0 ;  /* 0x2000005aff5c7230 */ /* 0x008fe20000004100 */
[--C-:B------:R-:W-:Y:S01]  /*0410*/  SHF.R.U64 R90, R90, 0x10, R91.reuse ;  /* 0x000000105a5a7819 */ /* 0x100fe2000000125b */
[----:B------:R-:W-:Y:S01]  /*0420*/  HADD2.F32 R88, -RZ, R91.H0_H0 ;  /* 0x2000005bff587230 */ /* 0x000fe20000004100 */
[----:B------:R-:W-:Y:S02]  /*0430*/  SHF.R.U32.HI R86, RZ, 0x10, R91 ;  /* 0x00000010ff567819 */ /* 0x000fe4000001165b */
[--C-:B--2---:R-:W-:Y:S02]  /*0440*/  SHF.R.U64 R81, R6, 0x10, R7.reuse ;  /* 0x0000001006517819 */ /* 0x104fe40000001207 */
[----:B------:R-:W-:-:S02]  /*0450*/  SHF.R.U32.HI R76, RZ, 0x10, R7 ;  /* 0x00000010ff4c7819 */ /* 0x000fc40000011607 */
[--C-:B----4-:R-:W-:Y:S02]  /*0460*/  SHF.R.U64 R83, R8, 0x10, R9.reuse ;  /* 0x0000001008537819 */ /* 0x110fe40000001209 */
[----:B------:R-:W-:Y:S02]  /*0470*/  SHF.R.U32.HI R77, RZ, 0x10, R9 ;  /* 0x00000010ff4d7819 */ /* 0x000fe40000011609 */
[--C-:B-----5:R-:W-:Y:S02]  /*0480*/  SHF.R.U64 R91, R10, 0x10, R11.reuse ;  /* 0x000000100a5b7819 */ /* 0x120fe4000000120b */
[----:B------:R-:W-:Y:S01]  /*0490*/  SHF.R.U32.HI R87, RZ, 0x10, R11 ;  /* 0x00000010ff577819 */ /* 0x000fe2000001160b */
[----:B------:R-:W-:Y:S02]  /*04a0*/  HADD2.F32 R84, -RZ, R6.H0_H0 ;  /* 0x20000006ff547230 */ /* 0x000fe40000004100 */
[----:B------:R-:W-:Y:S01]  /*04b0*/  HADD2.F32 R78, -RZ, R7.H0_H0 ;  /* 0x20000007ff4e7230 */ /* 0x000fe20000004100 */
[----:B------:R-:W-:Y:S01]  /*04c0*/  CS2R R6, SRZ ;  /* 0x0000000000067805 */ /* 0x000fe2000001ff00 */
[----:B------:R-:W-:-:S02]  /*04d0*/  HADD2.F32 R85, -RZ, R8.H0_H0 ;  /* 0x20000008ff557230 */ /* 0x000fc40000004100 */
[----:B------:R-:W-:Y:S01]  /*04e0*/  HADD2.F32 R79, -RZ, R9.H0_H0 ;  /* 0x20000009ff4f7230 */ /* 0x000fe20000004100 */
[----:B------:R-:W-:Y:S01]  /*04f0*/  CS2R R8, SRZ ;  /* 0x0000000000087805 */ /* 0x000fe2000001ff00 */
[----:B------:R-:W-:Y:S02]  /*0500*/  HADD2.F32 R93, -RZ, R10.H0_H0 ;  /* 0x2000000aff5d7230 */ /* 0x000fe40000004100 */
[----:B------:R-:W-:Y:S01]  /*0510*/  HADD2.F32 R89, -RZ, R11.H0_H0 ;  /* 0x2000000bff597230 */ /* 0x000fe20000004100 */
[----:B------:R-:W-:Y:S01]  /*0520*/  CS2R R10, SRZ ;  /* 0x00000000000a7805 */ /* 0x000fe2000001ff00 */
[----:B------:R-:W-:Y:S02]  /*0530*/  HADD2.F32 R81, -RZ, R81.H0_H0 ;  /* 0x20000051ff517230 */ /* 0x000fe40000004100 */
[----:B------:R-:W-:Y:S02]  /*0540*/  HADD2.F32 R76, -RZ, R76.H0_H0 ;  /* 0x2000004cff4c7230 */ /* 0x000fe40000004100 */
[----:B------:R-:W-:-:S02]  /*0550*/  HADD2.F32 R90, -RZ, R90.H0_H0 ;  /* 0x2000005aff5a7230 */ /* 0x000fc40000004100 */
[----:B------:R-:W-:Y:S02]  /*0560*/  HADD2.F32 R86, -RZ, R86.H0_H0 ;  /* 0x20000056ff567230 */ /* 0x000fe40000004100 */
[----:B------:R-:W-:Y:S02]  /*0570*/  HADD2.F32 R83, -RZ, R83.H0_H0 ;  /* 0x20000053ff537230 */ /* 0x000fe40000004100 */
[----:B------:R-:W-:Y:S02]  /*0580*/  HADD2.F32 R77, -RZ, R77.H0_H0 ;  /* 0x2000004dff4d7230 */ /* 0x000fe40000004100 */
[----:B------:R-:W-:Y:S02]  /*0590*/  HADD2.F32 R91, -RZ, R91.H0_H0 ;  /* 0x2000005bff5b7230 */ /* 0x000fe40000004100 */
[----:B------:R-:W-:-:S07]  /*05a0*/  HADD2.F32 R87, -RZ, R87.H0_H0 ;  /* 0x20000057ff577230 */ /* 0x000fce0000004100 */
.L_x_2159:
[----:B------:R-:W0:Y:S01]  /*05b0*/  S2R R36, SR_TID.X ;  /* 0x0000000000247919 */ /* 0x000e220000002100 */
[----:B------:R-:W1:Y:S01]  /*05c0*/  LDC.64 R32, c[0x0][0x3c0] ;  /* 0x0000f000ff207b82 */ /* 0x000e620000000a00 */
[----:B------:R-:W-:-:S05]  /*05d0*/  IMAD R34, R70, UR12, RZ ;  /* 0x0000000c46227c24 */ /* 0x000fca000f8e02ff */
[----:B------:R-:W-:Y:S02]  /*05e0*/  SHF.R.S32.HI R35, RZ, 0x1f, R34 ;  /* 0x0000001fff237819 */ /* 0x000fe40000011422 */
[----:B------:R-:W2:Y:S02]  /*05f0*/  LDC.64 R44, c[0x0][0x3a8] ;  /* 0x0000ea00ff2c7b82 */ /* 0x000ea40000000a00 */
[----:B------:R-:W-:-:S06]  /*0600*/  LEA.HI R35, R35, R34, RZ, 0x2 ;  /* 0x0000002223237211 */ /* 0x000fcc00078f10ff */
[----:B------:R-:W3:Y:S08]  /*0610*/  LDC.64 R38, c[0x0][0x3c8] ;  /* 0x0000f200ff267b82 */ /* 0x000ef00000000a00 */
[----:B------:R-:W4:Y:S01]  /*0620*/  LDC.64 R48, c[0x0][0x430] ;  /* 0x00010c00ff307b82 */ /* 0x000f220000000a00 */
[----:B-1----:R-:W-:-:S05]  /*0630*/  IMAD.WIDE R32, R70, 0x4, R32 ;  /* 0x0000000446207825 */ /* 0x002fca00078e0220 */
[----:B------:R2:W4:Y:S01]  /*0640*/  LDG.E R80, desc[UR10][R32.64] ;  /* 0x0000000a20507981 */ /* 0x000522000c1e1900 */
[----:B0-----:R-:W-:Y:S01]  /*0650*/  LOP3.LUT R36, R36, 0x1f, RZ, 0xc0, !PT ;  /* 0x0000001f24247812 */ /* 0x001fe200078ec0ff */
[----:B------:R-:W0:Y:S03]  /*0660*/  LDC.64 R52, c[0x0][0x428] ;  /* 0x00010a00ff347b82 */ /* 0x000e260000000a00 */
[----:B------:R-:W-:-:S05]  /*0670*/  LEA.HI.SX32 R73, R35, R36, 0x1e ;  /* 0x0000002423497211 */ /* 0x000fca00078ff2ff */
[----:B--2---:R-:W-:-:S04]  /*0680*/  IMAD.WIDE.U32 R32, R73, 0x10, R44 ;  /* 0x0000001049207825 */ /* 0x004fc800078e002c */
[----:B---3--:R-:W-:Y:S02]  /*0690*/  IMAD.WIDE R38, R70, 0x4, R38 ;  /* 0x0000000446267825 */ /* 0x008fe400078e0226 */
[----:B------:R-:W2:Y:S02]  /*06a0*/  LDG.E.128 R32, desc[UR10][R32.64] ;  /* 0x0000000a20207981 */ /* 0x000ea4000c1e1d00 */
[C---:B----4-:R-:W-:Y:S02]  /*06b0*/  IMAD.WIDE.U32 R36, R73.reuse, 0x10, R48 ;  /* 0x0000001049247825 */ /* 0x050fe400078e0030 */
[----:B------:R-:W3:Y:S02]  /*06c0*/  LDG.E R72, desc[UR10][R38.64] ;  /* 0x0000000a26487981 */ /* 0x000ee4000c1e1900 */
[----:B0-----:R-:W-:Y:S02]  /*06d0*/  IMAD.WIDE.U32 R40, R73, 0x10, R52 ;  /* 0x0000001049287825 */ /* 0x001fe400078e0034 */
[----:B------:R-:W4:Y:S04]  /*06e0*/  LDG.E.128 R36, desc[UR10][R36.64] ;  /* 0x0000000a24247981 */ /* 0x000f28000c1e1d00 */
[----:B------:R-:W4:Y:S01]  /*06f0*/  LDG.E.128 R40, desc[UR10][R40.64] ;  /* 0x0000000a28287981 */ /* 0x000f22000c1e1d00 */
[----:B------:R-:W-:-:S05]  /*0700*/  FSEL R80, R80, RZ, !P2 ;  /* 0x000000ff50507208 */ /* 0x000fca0005000000 */
[C---:B--2---:R-:W-:Y:S01]  /*0710*/  FADD.FTZ R47, -R80.reuse, R32 ;  /* 0x00000020502f7221 */ /* 0x044fe20000010100 */
[----:B------:R-:W-:-:S03]  /*0720*/  FADD.FTZ R33, -R80, R33 ;  /* 0x0000002150217221 */ /* 0x000fc60000010100 */
[C---:B---3--:R-:W-:Y:S01]  /*0730*/  FMUL.FTZ R32, R72.reuse, R47 ;  /* 0x0000002f48207220 */ /* 0x048fe20000410000 */
[----:B------:R-:W-:Y:S01]  /*0740*/  FMUL.FTZ R33, R72, R33 ;  /* 0x0000002148217220 */ /* 0x000fe20000410000 */
[----:B----4-:R-:W-:Y:S01]  /*0750*/  FMUL.FTZ R46, R92, R36 ;  /* 0x000000245c2e7220 */ /* 0x010fe20000410000 */
[C---:B------:R-:W-:Y:S01]  /*0760*/  FADD.FTZ R67, R36.reuse, R67 ;  /* 0x0000004324437221 */ /* 0x040fe20000010000 */
[----:B------:R-:W-:Y:S01]  /*0770*/  FFMA.FTZ R68, R36, R32, R68 ;  /* 0x0000002024447223 */ /* 0x000fe20000010044 */
[----:B------:R-:W-:Y:S01]  /*0780*/  FMUL.FTZ R36, R90, R37 ;  /* 0x000000255a247220 */ /* 0x000fe20000410000 */
[C---:B------:R-:W-:Y:S01]  /*0790*/  FADD.FTZ R65, R41.reuse, R65 ;  /* 0x0000004129417221 */ /* 0x040fe20000010000 */
[----:B------:R-:W-:Y:S02]  /*07a0*/  FFMA.FTZ R66, R41, R33, R66 ;  /* 0x0000002129427223 */ /* 0x000fe40000010042 */
[----:B------:R-:W-:Y:S01]  /*07b0*/  FFMA.FTZ R41, R91, R41, R36 ;  /* 0x000000295b297223 */ /* 0x000fe20000010024 */
[----:B------:R-:W-:Y:S01]  /*07c0*/  IADD3 R36, PT, PT, R73, 0x20, RZ ;  /* 0x0000002049247810 */ /* 0x000fe20007ffe0ff */
[----:B------:R-:W-:-:S04]  /*07d0*/  FADD.FTZ R69, R40, R69 ;  /* 0x0000004528457221 */ /* 0x000fc80000010000 */
[----:B------:R-:W-:-:S04]  /*07e0*/  IMAD.WIDE.U32 R44, R36, 0x10, R44 ;  /* 0x00000010242c7825 */ /* 0x000fc800078e002c */
[----:B------:R-:W-:Y:S01]  /*07f0*/  FFMA.FTZ R71, R40, R32, R71 ;  /* 0x0000002028477223 */ /* 0x000fe20000010047 */
[----:B------:R-:W-:Y:S01]  /*0800*/  FFMA.FTZ R40, R93, R40, R46 ;  /* 0x000000285d287223 */ /* 0x000fe2000001002e */
[C---:B------:R-:W-:Y:S01]  /*0810*/  IMAD.WIDE.U32 R48, R36.reuse, 0x10, R48 ;  /* 0x0000001024307825 */ /* 0x040fe200078e0030 */
[----:B------:R-:W2:Y:S03]  /*0820*/  LDG.E.128 R44, desc[UR10][R44.64] ;  /* 0x0000000a2c2c7981 */ /* 0x000ea6000c1e1d00 */
[----:B------:R-:W-:Y:S02]  /*0830*/  IMAD.WIDE.U32 R52, R36, 0x10, R52 ;  /* 0x0000001024347825 */ /* 0x000fe400078e0034 */
[----:B------:R-:W3:Y:S04]  /*0840*/  LDG.E.128 R48, desc[UR10][R48.64] ;  /* 0x0000000a30307981 */ /* 0x000ee8000c1e1d00 */
[----:B------:R-:W4:Y:S01]  /*0850*/  LDG.E.128 R52, desc[UR10][R52.64] ;  /* 0x0000000a34347981 */ /* 0x000f22000c1e1d00 */
[C---:B------:R-:W-:Y:S01]  /*0860*/  FADD.FTZ R63, R37.reuse, R63 ;  /* 0x0000003f253f7221 */ /* 0x040fe20000010000 */
[----:B------:R-:W-:Y:S01]  /*0870*/  FFMA.FTZ R64, R37, R33, R64 ;  /* 0x0000002125407223 */ /* 0x000fe20000010040 */
[----:B------:R-:W-:Y:S01]  /*0880*/  FADD.FTZ R37, -R80, R34 ;  /* 0x0000002250257221 */ /* 0x000fe20000010100 */
[----:B------:R-:W-:-:S03]  /*0890*/  FMUL.FTZ R34, R88, R38 ;  /* 0x0000002658227220 */ /* 0x000fc60000410000 */
[----:B------:R-:W-:Y:S01]  /*08a0*/  FMUL.FTZ R37, R72, R37 ;  /* 0x0000002548257220 */ /* 0x000fe20000410000 */
[----:B------:R-:W-:Y:S01]  /*08b0*/  FADD.FTZ R61, R42, R61 ;  /* 0x0000003d2a3d7221 */ /* 0x000fe20000010000 */
[----:B------:R-:W-:Y:S02]  /*08c0*/  FADD.FTZ R35, -R80, R35 ;  /* 0x0000002350237221 */ /* 0x000fe40000010100 */
[-C--:B------:R-:W-:Y:S01]  /*08d0*/  FFMA.FTZ R62, R42, R37.reuse, R62 ;  /* 0x000000252a3e7223 */ /* 0x080fe2000001003e */
[----:B------:R-:W-:Y:S01]  /*08e0*/  FFMA.FTZ R42, R89, R42, R34 ;  /* 0x0000002a592a7223 */ /* 0x000fe20000010022 */
[C---:B------:R-:W-:Y:S01]  /*08f0*/  FADD.FTZ R59, R38.reuse, R59 ;  /* 0x0000003b263b7221 */ /* 0x040fe20000010000 */
[----:B------:R-:W-:Y:S01]  /*0900*/  FFMA.FTZ R60, R38, R37, R60 ;  /* 0x00000025263c7223 */ /* 0x000fe2000001003c */
[----:B------:R-:W-:Y:S01]  /*0910*/  FMUL.FTZ R38, R72, R35 ;  /* 0x0000002348267220 */ /* 0x000fe20000410000 */
[----:B------:R-:W-:-:S04]  /*0920*/  UISETP.NE.U32.AND UP0, UPT, UR14, URZ, UPT ;  /* 0x000000ff0e00728c */ /* 0x000fc8000bf05070 */
[----:B------:R-:W-:Y:S01]  /*0930*/  UISETP.NE.AND.EX UP0, UPT, UR15, URZ, UPT, UP0 ;  /* 0x000000ff0f00728c */ /* 0x000fe2000bf05300 */
[----:B------:R-:W-:Y:S01]  /*0940*/  FMUL.FTZ R82, R86, R39 ;  /* 0x0000002756527220 */ /* 0x000fe20000410000 */
[C---:B------:R-:W-:Y:S01]  /*0950*/  FADD.FTZ R57, R43.reuse, R57 ;  /* 0x000000392b397221 */ /* 0x040fe20000010000 */
[-C--:B------:R-:W-:Y:S02]  /*0960*/  FFMA.FTZ R58, R43, R38.reuse, R58 ;  /* 0x000000262b3a7223 */ /* 0x080fe4000001003a */
[----:B------:R-:W-:Y:S01]  /*0970*/  FFMA.FTZ R82, R87, R43, R82 ;  /* 0x0000002b57527223 */ /* 0x000fe20000010052 */
[C---:B------:R-:W-:Y:S01]  /*0980*/  FADD.FTZ R75, R39.reuse, R75 ;  /* 0x0000004b274b7221 */ /* 0x040fe20000010000 */
[----:B------:R-:W-:Y:S01]  /*0990*/  FFMA.FTZ R74, R39, R38, R74 ;  /* 0x00000026274a7223 */ /* 0x000fe2000001004a */
[----:B------:R-:W-:Y:S01]  /*09a0*/  UMOV UR4, 0xffffffff ;  /* 0xffffffff00047882 */ /* 0x000fe20000000000 */
[----:B------:R-:W-:-:S04]  /*09b0*/  ISETP.NE.U32.AND P0, PT, RZ, UR14, PT ;  /* 0x0000000eff007c0c */ /* 0x000fc8000bf05070 */
[----:B------:R-:W-:Y:S01]  /*09c0*/  ISETP.NE.AND.EX P0, PT, RZ, UR15, PT, P0 ;  /* 0x0000000fff007c0c */ /* 0x000fe2000bf05300 */
[----:B--2---:R-:W-:-:S04]  /*09d0*/  FADD.FTZ R45, -R80, R45 ;  /* 0x0000002d502d7221 */ /* 0x004fc80000010100 */
[----:B------:R-:W-:Y:S01]  /*09e0*/  FMUL.FTZ R45, R72, R45 ;  /* 0x0000002d482d7220 */ /* 0x000fe20000410000 */
[----:B---3--:R-:W-:Y:S01]  /*09f0*/  FMUL.FTZ R34, R81, R49 ;  /* 0x0000003151227220 */ /* 0x008fe20000410000 */
[C---:B----4-:R-:W-:Y:S02]  /*0a00*/  FADD.FTZ R11, R53.reuse, R11 ;  /* 0x0000000b350b7221 */ /* 0x050fe40000010000 */
[----:B------:R-:W-:Y:S01]  /*0a10*/  FFMA.FTZ R15, R53, R45, R15 ;  /* 0x0000002d350f7223 */ /* 0x000fe2000001000f */
[----:B------:R-:W-:Y:S02]  /*0a20*/  FFMA.FTZ R53, R83, R53, R34 ;  /* 0x0000003553357223 */ /* 0x000fe40000010022 */
[----:B------:R-:W0:Y:S02]  /*0a30*/  @P1 LDC.64 R34, c[0x0][0x438] ;  /* 0x00010e00ff221b82 */ /* 0x000e240000000a00 */
[----:B0-----:R-:W-:-:S05]  /*0a40*/  @P1 IMAD.WIDE.U32 R34, R73, 0x10, R34 ;  /* 0x0000001049221825 */ /* 0x001fca00078e0022 */
[----:B-----5:R0:W5:Y:S01]  /*0a50*/  @P1 LDG.E.128 R16, desc[UR10][R34.64] ;  /* 0x0000000a22101981 */ /* 0x020162000c1e1d00 */
[----:B------:R-:W-:-:S13]  /*0a60*/  PLOP3.LUT P1, PT, PT, PT, UP0, 0x80, 0x8 ;  /* 0x000000000008781c */ /* 0x000fda0003f2f008 */
[----:B0-----:R-:W0:Y:S01]  /*0a70*/  @P1 LDC.64 R34, c[0x0][0x438] ;  /* 0x00010e00ff221b82 */ /* 0x001e220000000a00 */
[C---:B------:R-:W-:Y:S01]  /*0a80*/  FADD.FTZ R47, -R80.reuse, R47 ;  /* 0x0000002f502f7221 */ /* 0x040fe20000010100 */
[----:B------:R-:W-:-:S03]  /*0a90*/  FADD.FTZ R43, -R80, R44 ;  /* 0x0000002c502b7221 */ /* 0x000fc60000010100 */
[C---:B------:R-:W-:Y:S01]  /*0aa0*/  FMUL.FTZ R47, R72.reuse, R47 ;  /* 0x0000002f482f7220 */ /* 0x040fe20000410000 */
[----:B------:R-:W-:Y:S01]  /*0ab0*/  FMUL.FTZ R43, R72, R43 ;  /* 0x0000002b482b7220 */ /* 0x000fe20000410000 */
[C---:B------:R-:W-:Y:S01]  /*0ac0*/  FADD.FTZ R9, R55.reuse, R9 ;  /* 0x0000000937097221 */ /* 0x040fe20000010000 */
[----:B------:R-:W-:Y:S01]  /*0ad0*/  FMUL.FTZ R44, R84, R48 ;  /* 0x00000030542c7220 */ /* 0x000fe20000410000 */
[----:B------:R-:W-:Y:S01]  /*0ae0*/  FFMA.FTZ R13, R55, R47, R13 ;  /* 0x0000002f370d7223 */ /* 0x000fe2000001000d */
[C---:B------:R-:W-:Y:S01]  /*0af0*/  FFMA.FTZ R8, R48.reuse, R43, R8 ;  /* 0x0000002b30087223 */ /* 0x040fe20000010008 */
[----:B------:R-:W-:Y:S01]  /*0b00*/  FADD.FTZ R0, R48, R0 ;  /* 0x0000000030007221 */ /* 0x000fe20000010000 */
[----:B------:R-:W-:Y:S01]  /*0b10*/  FFMA.FTZ R48, R32, R40, RZ ;  /* 0x0000002820307223 */ /* 0x000fe200000100ff */
[----:B0-----:R-:W-:-:S05]  /*0b20*/  @P1 IMAD.WIDE.U32 R34, R36, 0x10, R34 ;  /* 0x0000001024221825 */ /* 0x001fca00078e0022 */
[----:B------:R0:W5:Y:S01]  /*0b30*/  @P1 LDG.E.128 R20, desc[UR10][R34.64] ;  /* 0x0000000a22141981 */ /* 0x000162000c1e1d00 */
[----:B------:R-:W-:Y:S01]  /*0b40*/  FFMA.FTZ R48, R33, R41, R48 ;  /* 0x0000002921307223 */ /* 0x000fe20000010030 */
[----:B0-----:R-:W-:-:S04]  /*0b50*/  FMUL.FTZ R34, R76, R51 ;  /* 0x000000334c227220 */ /* 0x001fc80000410000 */
[----:B------:R-:W-:Y:S01]  /*0b60*/  FFMA.FTZ R55, R77, R55, R34 ;  /* 0x000000374d377223 */ /* 0x000fe20000010022 */
[----:B------:R-:W-:Y:S01]  /*0b70*/  FADD.FTZ R34, RZ, R40 ;  /* 0x00000028ff227221 */ /* 0x000fe20000010000 */
[----:B------:R-:W-:-:S03]  /*0b80*/  FADD.FTZ R46, -R80, R46 ;  /* 0x0000002e502e7221 */ /* 0x000fc60000010100 */
[----:B------:R-:W-:Y:S01]  /*0b90*/  FADD.FTZ R35, R41, R34 ;  /* 0x0000002229237221 */ /* 0x000fe20000010000 */
[----:B------:R-:W-:-:S03]  /*0ba0*/  FFMA.FTZ R39, R37, R42, R48 ;  /* 0x0000002a25277223 */ /* 0x000fc60000010030 */
[----:B------:R-:W-:Y:S01]  /*0bb0*/  FADD.FTZ R35, R42, R35 ;  /* 0x000000232a237221 */ /* 0x000fe20000010000 */
[----:B------:R-:W-:Y:S01]  /*0bc0*/  FMUL.FTZ R46, R72, R46 ;  /* 0x0000002e482e7220 */ /* 0x000fe20000410000 */
[----:B------:R-:W-:Y:S01]  /*0bd0*/  FFMA.FTZ R44, R85, R52, R44 ;  /* 0x00000034552c7223 */ /* 0x000fe2000001002c */
[----:B------:R-:W-:Y:S01]  /*0be0*/  FFMA.FTZ R48, R38, R82, R39 ;  /* 0x0000005226307223 */ /* 0x000fe20000010027 */
[----:B------:R-:W-:Y:S01]  /*0bf0*/  FADD.FTZ R35, R82, R35 ;  /* 0x0000002352237221 */ /* 0x000fe20000010000 */
[C---:B------:R-:W-:Y:S01]  /*0c00*/  FADD.FTZ R3, R50.reuse, R3 ;  /* 0x0000000332037221 */ /* 0x040fe20000010000 */
[----:B------:R-:W-:Y:S01]  /*0c10*/  FFMA.FTZ R6, R50, R46, R6 ;  /* 0x0000002e32067223 */ /* 0x000fe20000010006 */
[----:B------:R-:W-:Y:S01]  /*0c20*/  FMUL.FTZ R50, R78, R50 ;  /* 0x000000324e327220 */ /* 0x000fe20000410000 */
[----:B------:R-:W-:Y:S01]  /*0c30*/  FADD.FTZ R34, R44, R35 ;  /* 0x000000232c227221 */ /* 0x000fe20000010000 */
[----:B------:R-:W-:Y:S01]  /*0c40*/  FFMA.FTZ R48, R43, R44, R48 ;  /* 0x0000002c2b307223 */ /* 0x000fe20000010030 */
[C---:B------:R-:W-:Y:S01]  /*0c50*/  FADD.FTZ R10, R54.reuse, R10 ;  /* 0x0000000a360a7221 */ /* 0x040fe20000010000 */
[----:B------:R-:W-:Y:S01]  /*0c60*/  FFMA.FTZ R14, R54, R46, R14 ;  /* 0x0000002e360e7223 */ /* 0x000fe2000001000e */
[----:B------:R-:W-:Y:S01]  /*0c70*/  UISETP.NE.AND UP0, UPT, UR24, URZ, UPT ;  /* 0x000000ff1800728c */ /* 0x000fe2000bf05270 */
[----:B------:R-:W-:Y:S01]  /*0c80*/  FFMA.FTZ R54, R79, R54, R50 ;  /* 0x000000364f367223 */ /* 0x000fe20000010032 */
[----:B------:R-:W-:Y:S01]  /*0c90*/  FADD.FTZ R35, R34, R53 ;  /* 0x0000003522237221 */ /* 0x000fe20000010000 */
[----:B------:R-:W-:Y:S01]  /*0ca0*/  FFMA.FTZ R39, R45, R53, R48 ;  /* 0x000000352d277223 */ /* 0x000fe20000010030 */
[C---:B------:R-:W-:Y:S01]  /*0cb0*/  FFMA.FTZ R56, R52.reuse, R43, R56 ;  /* 0x0000002b34387223 */ /* 0x040fe20000010038 */
[----:B------:R-:W-:Y:S01]  /*0cc0*/  FADD.FTZ R12, R52, R12 ;  /* 0x0000000c340c7221 */ /* 0x000fe20000010000 */
[----:B------:R-:W-:Y:S01]  /*0cd0*/  FADD.FTZ R52, R35, R54 ;  /* 0x0000003623347221 */ /* 0x000fe20000010000 */
[----:B------:R-:W-:Y:S01]  /*0ce0*/  FFMA.FTZ R34, R46, R54, R39 ;  /* 0x000000362e227223 */ /* 0x000fe20000010027 */
[----:B------:R-:W-:Y:S01]  /*0cf0*/  PLOP3.LUT P2, PT, PT, PT, UP0, 0x80, 0x8 ;  /* 0x000000000008781c */ /* 0x000fe20003f4f008 */
[C---:B------:R-:W-:Y:S01]  /*0d00*/  FADD.FTZ R2, R49.reuse, R2 ;  /* 0x0000000231027221 */ /* 0x040fe20000010000 */
[----:B------:R-:W-:Y:S01]  /*0d10*/  FFMA.FTZ R7, R49, R45, R7 ;  /* 0x0000002d31077223 */ /* 0x000fe20000010007 */
[C---:B------:R-:W-:Y:S01]  /*0d20*/  FADD.FTZ R4, R51.reuse, R4 ;  /* 0x0000000433047221 */ /* 0x040fe20000010000 */
        /* <DEDUP_REMOVED lines=22> */
.L_x_2171:
        /* <DEDUP_REMOVED lines=24> */
[C---:B------:R-:W-:Y:S01]  /*1010*/  FMUL.FTZ R34, R72.reuse, R37 ;  /* 0x0000002548227220 */ /* 0x040fe20000410000 */
[----:B------:R-:W-:Y:S01]  /*1020*/  FMUL.FTZ R35, R72, R39 ;  /* 0x0000002748237220 */ /* 0x000fe20000410000 */
[----:B------:R-:W-:Y:S06]  /*1030*/  BRA `(.L_x_2146) ;  /* 0x0000000800207947 */ /* 0x000fec0003800000 */
.L_x_2145:
        /* <DEDUP_REMOVED lines=10> */
[C---:B0-----:R-:W-:Y:S01]  /*10e0*/  FMUL.FTZ R34, R72.reuse, R37 ;  /* 0x0000002548227220 */ /* 0x041fe20000410000 */
[----:B------:R-:W-:-:S02]  /*10f0*/  FMUL.FTZ R35, R72, R27 ;  /* 0x0000001b48237220 */ /* 0x000fc40000410000 */
[----:B------:R-:W-:Y:S02]  /*1100*/  MOV R24, R32 ;  /* 0x0000002000187202 */ /* 0x000fe40000000f00 */
[----:B------:R-:W-:Y:S02]  /*1110*/  MOV R25, R33 ;  /* 0x0000002100197202 */ /* 0x000fe40000000f00 */
[----:B------:R-:W-:Y:S02]  /*1120*/  MOV R26, R34 ;  /* 0x00000022001a7202 */ /* 0x000fe40000000f00 */
[----:B------:R-:W-:Y:S01]  /*1130*/  MOV R27, R35 ;  /* 0x00000023001b7202 */ /* 0x000fe20000000f00 */
[----:B------:R-:W-:Y:S06]  /*1140*/  BRA `(.L_x_2146) ;  /* 0x0000000400dc7947 */ /* 0x000fec0003800000 */
.L_x_2144:
        /* <DEDUP_REMOVED lines=20> */
.L_x_2147:
        /* <DEDUP_REMOVED lines=21> */
.L_x_2143:
        /* <DEDUP_REMOVED lines=21> */
.L_x_2149:
        /* <DEDUP_REMOVED lines=10> */
[C---:B0-----:R-:W-:Y:S01]  /*15d0*/  FFMA.FTZ R34, R72.reuse, R37, R18 ;  /* 0x0000002548227223 */ /* 0x041fe20000010012 */
[----:B------:R-:W-:-:S02]  /*15e0*/  FFMA.FTZ R35, R72, R82, R19 ;  /* 0x0000005248237223 */ /* 0x000fc40000010013 */
[----:B------:R-:W-:Y:S02]  /*15f0*/  MOV R24, R32 ;  /* 0x0000002000187202 */ /* 0x000fe40000000f00 */
[----:B------:R-:W-:Y:S02]  /*1600*/  MOV R25, R33 ;  /* 0x0000002100197202 */ /* 0x000fe40000000f00 */
[----:B------:R-:W-:Y:S02]  /*1610*/  MOV R26, R34 ;  /* 0x00000022001a7202 */ /* 0x000fe40000000f00 */
[----:B------:R-:W-:Y:S01]  /*1620*/  MOV R27, R35 ;  /* 0x00000023001b7202 */ /* 0x000fe20000000f00 */
[----:B------:R-:W-:Y:S06]  /*1630*/  BRA `(.L_x_2146) ;  /* 0x0000000000a07947 */ /* 0x000fec0003800000 */
.L_x_2148:
        /* <DEDUP_REMOVED lines=20> */
.L_x_2150:
        /* <DEDUP_REMOVED lines=20> */
.L_x_2146:
[----:B------:R-:W-:Y:S01]  /*18c0*/  ISETP.NE.U32.AND P0, PT, RZ, UR4, PT ;  /* 0x00000004ff007c0c */ /* 0x000fe2000bf05070 */
[----:B------:R-:W0:Y:S01]  /*18d0*/  LDC.64 R50, c[0x0][0x468] ;  /* 0x00011a00ff327b82 */ /* 0x000e220000000a00 */
[----:B------:R-:W-:Y:S02]  /*18e0*/  ISETP.NE.U32.AND P3, PT, RZ, UR6, PT ;  /* 0x00000006ff007c0c */ /* 0x000fe4000bf65070 */
[----:B------:R-:W-:Y:S02]  /*18f0*/  ISETP.NE.AND.EX P0, PT, RZ, UR5, PT, P0 ;  /* 0x00000005ff007c0c */ /* 0x000fe4000bf05300 */
[----:B------:R-:W-:-:S11]  /*1900*/  ISETP.NE.AND.EX P3, PT, RZ, UR7, PT, P3 ;  /* 0x00000007ff007c0c */ /* 0x000fd6000bf65330 */
[----:B------:R-:W1:Y:S08]  /*1910*/  @P0 LDC.64 R40, c[0x0][0x478] ;  /* 0x00011e00ff280b82 */ /* 0x000e700000000a00 */
[----:B------:R-:W2:Y:S01]  /*1920*/  @P3 LDC.64 R38, c[0x0][0x470] ;  /* 0x00011c00ff263b82 */ /* 0x000ea20000000a00 */
[----:B-1----:R-:W-:-:S05]  /*1930*/  @P0 IMAD.WIDE.U32 R40, R73, 0x10, R40 ;  /* 0x0000001049280825 */ /* 0x002fca00078e0028 */
[----:B------:R0:W-:Y:S01]  /*1940*/  @P0 STG.E.128 desc[UR10][R40.64], R28 ;  /* 0x0000001c28000986 */ /* 0x0001e2000c101d0a */
[----:B--2---:R-:W-:-:S04]  /*1950*/  @P3 IMAD.WIDE.U32 R38, R73, 0x10, R38 ;  /* 0x0000001049263825 */ /* 0x004fc800078e0026 */
[----:B0-----:R-:W-:-:S05]  /*1960*/  IMAD.WIDE.U32 R40, R73, 0x10, R50 ;  /* 0x0000001049287825 */ /* 0x001fca00078e0032 */
[----:B------:R0:W-:Y:S04]  /*1970*/  STG.E.128 desc[UR10][R40.64], R32 ;  /* 0x0000002028007986 */ /* 0x0001e8000c101d0a */
[----:B------:R0:W-:Y:S01]  /*1980*/  @P3 STG.E.128 desc[UR10][R38.64], R24 ;  /* 0x0000001826003986 */ /* 0x0001e2000c101d0a */
[----:B------:R-:W-:Y:S05]  /*1990*/  @!P1 BRA `(.L_x_2151) ;  /* 0x00000004001c9947 */ /* 0x000fea0003800000 */
[----:B------:R-:W-:Y:S05]  /*19a0*/  @!P0 BRA `(.L_x_2152) ;  /* 0x00000000009c8947 */ /* 0x000fea0003800000 */
[----:B------:R-:W-:Y:S05]  /*19b0*/  @!P3 BRA `(.L_x_2153) ;  /* 0x000000000054b947 */ /* 0x000fea0003800000 */
        /* <DEDUP_REMOVED lines=21> */
.L_x_2153:
        /* <DEDUP_REMOVED lines=8> */
[C---:B0----5:R-:W-:Y:S01]  /*1b90*/  FFMA.FTZ R32, R72.reuse, R43, R20 ;  /* 0x0000002b48207223 */ /* 0x061fe20000010014 */
        /* <DEDUP_REMOVED lines=8> */
.L_x_2152:
        /* <DEDUP_REMOVED lines=18> */
.L_x_2155:
        /* <DEDUP_REMOVED lines=13> */
.L_x_2151:
        /* <DEDUP_REMOVED lines=23> */
.L_x_2157:
        /* <DEDUP_REMOVED lines=17> */
.L_x_2156:
        /* <DEDUP_REMOVED lines=18> */
.L_x_2158:
        /* <DEDUP_REMOVED lines=11> */
[----:B------:R-:W-:-:S07]  /*2260*/  FMUL.FTZ R35, R72, R55 ;  /* 0x0000003748237220 */ /* 0x000fce0000410000 */
.L_x_2154:
[----:B------:R-:W0:Y:S01]  /*2270*/  @P0 LDC.64 R42, c[0x0][0x478] ;  /* 0x00011e00ff2a0b82 */ /* 0x000e220000000a00 */
[----:B------:R-:W-:-:S07]  /*2280*/  IMAD.WIDE.U32 R44, R36, 0x10, R50 ;  /* 0x00000010242c7825 */ /* 0x000fce00078e0032 */
[----:B------:R-:W1:Y:S08]  /*2290*/  @P3 LDC.64 R38, c[0x0][0x470] ;  /* 0x00011c00ff263b82 */ /* 0x000e700000000a00 */
[----:B------:R-:W2:Y:S01]  /*22a0*/  LDC.64 R40, c[0x0][0x380] ;  /* 0x0000e000ff287b82 */ /* 0x000ea20000000a00 */
[----:B0-----:R-:W-:-:S05]  /*22b0*/  @P0 IMAD.WIDE.U32 R42, R36, 0x10, R42 ;  /* 0x00000010242a0825 */ /* 0x001fca00078e002a */
[----:B------:R0:W-:Y:S01]  /*22c0*/  @P0 STG.E.128 desc[UR10][R42.64], R28 ;  /* 0x0000001c2a000986 */ /* 0x0001e2000c101d0a */
[----:B-1----:R-:W-:-:S03]  /*22d0*/  @P3 IMAD.WIDE.U32 R38, R36, 0x10, R38 ;  /* 0x0000001024263825 */ /* 0x002fc600078e0026 */
[----:B------:R0:W-:Y:S04]  /*22e0*/  STG.E.128 desc[UR10][R44.64], R32 ;  /* 0x000000202c007986 */ /* 0x0001e8000c101d0a */
[----:B------:R0:W-:Y:S01]  /*22f0*/  @P3 STG.E.128 desc[UR10][R38.64], R24 ;  /* 0x0000001826003986 */ /* 0x0001e2000c101d0a */
[----:B--2---:R-:W-:-:S04]  /*2300*/  LEA R70, R40, R70, 0x2 ;  /* 0x0000004628467211 */ /* 0x004fc800078e10ff */
[----:B------:R-:W-:-:S13]  /*2310*/  ISETP.GE.AND P0, PT, R70, R41, PT ;  /* 0x000000294600720c */ /* 0x000fda0003f06270 */
[----:B0-----:R-:W-:Y:S05]  /*2320*/  @!P0 BRA `(.L_x_2159) ;  /* 0xffffffe000a08947 */ /* 0x001fea000383ffff */
[----:B------:R-:W-:Y:S05]  /*2330*/  BSYNC B1 ;  /* 0x0000000000017941 */ /* 0x000fea0003800000 */
.L_x_2141:
[----:B------:R-:W-:Y:S02]  /*2340*/  MOV R30, R59 ;  /* 0x0000003b001e7202 */ /* 0x000fe40000000f00 */
[----:B-----5:R-:W-:Y:S02]  /*2350*/  MOV R19, R58 ;  /* 0x0000003a00137202 */ /* 0x020fe40000000f00 */
        /* <DEDUP_REMOVED lines=29> */
.L_x_2140:
[----:B------:R-:W-:Y:S05]  /*2530*/  BSYNC B0 ;  /* 0x0000000000007941 */ /* 0x000fea0003800000 */
.L_x_2139:
[----:B------:R-:W0:Y:S01]  /*2540*/  S2R R0, SR_TID.X ;  /* 0x0000000000007919 */ /* 0x000e220000002100 */
[----:B------:R-:W-:Y:S01]  /*2550*/  MOV R4, 0x400 ;  /* 0x0000040000047802 */ /* 0x000fe20000000f00 */
[----:B------:R-:W-:Y:S05]  /*2560*/  WARPSYNC.ALL ;  /* 0x0000000000007948 */ /* 0x000fea0003800000 */
[----:B------:R-:W1:Y:S01]  /*2570*/  S2R R5, SR_CgaCtaId ;  /* 0x0000000000057919 */ /* 0x000e620000008800 */
[----:B------:R-:W2:Y:S01]  /*2580*/  S2UR UR4, SR_CTAID.X ;  /* 0x00000000000479c3 */ /* 0x000ea20000002500 */
[----:B------:R-:W3:Y:S01]  /*2590*/  LDCU.128 UR16, c[0x0][0x440] ;  /* 0x00008800ff1077ac */ /* 0x000ee20008000c00 */
[----:B------:R-:W4:Y:S01]  /*25a0*/  LDCU.128 UR20, c[0x0][0x450] ;  /* 0x00008a00ff1477ac */ /* 0x000f220008000c00 */
[----:B0-----:R-:W-:-:S02]  /*25b0*/  SHF.L.U32 R3, R0, 0x5, RZ ;  /* 0x0000000500037819 */ /* 0x001fc400000006ff */
[----:B------:R-:W-:Y:S02]  /*25c0*/  SHF.L.U32 R2, R0, 0x4, RZ ;  /* 0x0000000400027819 */ /* 0x000fe400000006ff */
[----:B------:R-:W-:Y:S02]  /*25d0*/  LOP3.LUT R3, R3, 0xc00, RZ, 0xc0, !PT ;  /* 0x00000c0003037812 */ /* 0x000fe400078ec0ff */
[----:B-1----:R-:W-:Y:S02]  /*25e0*/  LEA R5, R5, R4, 0x18 ;  /* 0x0000000405057211 */ /* 0x002fe400078ec0ff */
[----:B------:R-:W-:-:S04]  /*25f0*/  LOP3.LUT R2, R3, 0x1f0, R2, 0xf8, !PT ;  /* 0x000001f003027812 */ /* 0x000fc800078ef802 */
[-C--:B------:R-:W-:Y:S02]  /*2600*/  IADD3 R2, PT, PT, R2, R5.reuse, RZ ;  /* 0x0000000502027210 */ /* 0x080fe40007ffe0ff */
        /* <DEDUP_REMOVED lines=11> */
[----:B------:R-:W2:Y:S01]  /*26c0*/  LDS R13, [R5+0xe00] ;  /* 0x000e0000050d7984 */ /* 0x000ea20000000800 */
        /* <DEDUP_REMOVED lines=37> */
[----:B------:R-:W0:Y:S02]  /*2920*/  LDS R18, [R5+0x600] ;  /* 0x0006000005127984 */ /* 0x000e240000000800 */
[----:B------:R-:W-:Y:S02]  /*2930*/  IADD3 R0, P0, PT, R3, R0, RZ ;  /* 0x0000000003007210 */ /* 0x000fe40007f1e0ff */
[----:B------:R-:W4:Y:S02]  /*2940*/  LDS R45, [R5+0x800] ;  /* 0x00080000052d7984 */ /* 0x000f240000000800 */
[----:B------:R-:W-:Y:S02]  /*2950*/  IADD3.X R3, PT, PT, RZ, RZ, RZ, P0, !PT ;  /* 0x000000ffff037210 */ /* 0x000fe400007fe4ff */
[----:B------:R-:W5:Y:S01]  /*2960*/  LDS R20, [R5+0xa00] ;  /* 0x000a000005147984 */ /* 0x000f620000000800 */
[C---:B------:R-:W-:Y:S02]  /*2970*/  SHF.L.U32 R8, R0.reuse, 0x2, RZ ;  /* 0x0000000200087819 */ /* 0x040fe400000006ff */
[----:B------:R-:W-:Y:S01]  /*2980*/  SHF.L.U64.HI R0, R0, 0x2, R3 ;  /* 0x0000000200007819 */ /* 0x000fe20000010203 */
[----:B------:R-:W5:Y:S01]  /*2990*/  LDS R47, [R5+0xc00] ;  /* 0x000c0000052f7984 */ /* 0x000f620000000800 */
[----:B------:R-:W-:-:S02]  /*29a0*/  IADD3 R4, P1, PT, R8, UR16, RZ ;  /* 0x0000001008047c10 */ /* 0x000fc4000ff3e0ff */
[----:B------:R-:W-:Y:S01]  /*29b0*/  IADD3 R6, P2, PT, R8, UR22, RZ ;  /* 0x0000001608067c10 */ /* 0x000fe2000ff5e0ff */
[----:B------:R-:W5:Y:S01]  /*29c0*/  LDS R22, [R5+0xe00] ;  /* 0x000e000005167984 */ /* 0x000f620000000800 */
[----:B------:R-:W-:Y:S01]  /*29d0*/  BAR.SYNC.DEFER_BLOCKING 0x0 ;  /* 0x0000000000007b1d */ /* 0x000fe20000010000 */
[----:B-1----:R-:W-:-:S04]  /*29e0*/  FADD.FTZ R16, RZ, R16 ;  /* 0x00000010ff107221 */ /* 0x002fc80000010000 */
[----:B--2---:R-:W-:Y:S01]  /*29f0*/  FADD.FTZ R16, R16, R19 ;  /* 0x0000001310107221 */ /* 0x004fe20000010000 */
[----:B---3--:R-:W-:-:S04]  /*2a00*/  FADD.FTZ R17, RZ, R17 ;  /* 0x00000011ff117221 */ /* 0x008fc80000010000 */
[----:B0-----:R-:W-:Y:S01]  /*2a10*/  FADD.FTZ R17, R17, R18 ;  /* 0x0000001211117221 */ /* 0x001fe20000010000 */
[----:B------:R-:W-:Y:S01]  /*2a20*/  STS.128 [R2], R24 ;  /* 0x0000001802007388 */ /* 0x000fe20000000c00 */
[----:B----4-:R-:W-:-:S03]  /*2a30*/  FADD.FTZ R16, R16, R45 ;  /* 0x0000002d10107221 */ /* 0x010fc60000010000 */
[----:B------:R0:W-:Y:S01]  /*2a40*/  STS.128 [R2+0x200], R36 ;  /* 0x0002002402007388 */ /* 0x0001e20000000c00 */
[----:B-----5:R-:W-:Y:S01]  /*2a50*/  FADD.FTZ R17, R17, R20 ;  /* 0x0000001411117221 */ /* 0x020fe20000010000 */
[----:B------:R-:W-:Y:S01]  /*2a60*/  BAR.SYNC.DEFER_BLOCKING 0x0 ;  /* 0x0000000000007b1d */ /* 0x000fe20000010000 */
[----:B------:R-:W-:Y:S02]  /*2a70*/  FADD.FTZ R47, R16, R47 ;  /* 0x0000002f102f7221 */ /* 0x000fe40000010000 */
[----:B------:R-:W-:Y:S01]  /*2a80*/  FADD.FTZ R17, R17, R22 ;  /* 0x0000001611117221 */ /* 0x000fe20000010000 */
[C---:B0-----:R-:W-:Y:S02]  /*2a90*/  IADD3 R2, P0, PT, R8.reuse, UR18, RZ ;  /* 0x0000001208027c10 */ /* 0x041fe4000ff1e0ff */
[----:B------:R-:W-:Y:S02]  /*2aa0*/  IADD3 R8, P3, PT, R8, UR20, RZ ;  /* 0x0000001408087c10 */ /* 0x000fe4000ff7e0ff */
[----:B------:R-:W-:-:S02]  /*2ab0*/  IADD3.X R3, PT, PT, R0, UR19, RZ, P0, !PT ;  /* 0x0000001300037c10 */ /* 0x000fc400087fe4ff */
[C---:B------:R-:W-:Y:S01]  /*2ac0*/  IADD3.X R9, PT, PT, R0.reuse, UR21, RZ, P3, !PT ;  /* 0x0000001500097c10 */ /* 0x040fe20009ffe4ff */
[----:B------:R-:W0:Y:S04]  /*2ad0*/  LDS R28, [R5] ;  /* 0x00000000051c7984 */ /* 0x000e280000000800 */
[----:B------:R-:W1:Y:S04]  /*2ae0*/  LDS R29, [R5+0x400] ;  /* 0x00040000051d7984 */ /* 0x000e680000000800 */
[----:B------:R-:W2:Y:S04]  /*2af0*/  LDS R24, [R5+0x200] ;  /* 0x0002000005187984 */ /* 0x000ea80000000800 */
[----:B------:R-:W3:Y:S04]  /*2b00*/  LDS R31, [R5+0x800] ;  /* 0x00080000051f7984 */ /* 0x000ee80000000800 */
[----:B------:R-:W4:Y:S04]  /*2b10*/  LDS R7, [R5+0x600] ;  /* 0x0006000005077984 */ /* 0x000f280000000800 */
[----:B------:R-:W5:Y:S04]  /*2b20*/  LDS R41, [R5+0xc00] ;  /* 0x000c000005297984 */ /* 0x000f680000000800 */
[----:B------:R-:W5:Y:S04]  /*2b30*/  LDS R25, [R5+0xa00] ;  /* 0x000a000005197984 */ /* 0x000f680000000800 */
[----:B------:R0:W5:Y:S04]  /*2b40*/  LDS R15, [R5+0xe00] ;  /* 0x000e0000050f7984 */ /* 0x0001680000000800 */
[----:B------:R-:W-:Y:S01]  /*2b50*/  STG.E desc[UR10][R2.64], R33 ;  /* 0x0000002102007986 */ /* 0x000fe2000c10190a */
[----:B0-----:R-:W-:Y:S01]  /*2b60*/  IADD3.X R5, PT, PT, R0, UR17, RZ, P1, !PT ;  /* 0x0000001100057c10 */ /* 0x001fe20008ffe4ff */
[----:B------:R-:W-:-:S04]  /*2b70*/  FADD.FTZ R28, RZ, R28 ;  /* 0x0000001cff1c7221 */ /* 0x000fc80000010000 */
[----:B------:R-:W-:Y:S01]  /*2b80*/  STG.E desc[UR10][R4.64], R11 ;  /* 0x0000000b04007986 */ /* 0x000fe2000c10190a */
[----:B-1----:R-:W-:Y:S01]  /*2b90*/  FADD.FTZ R28, R28, R29 ;  /* 0x0000001d1c1c7221 */ /* 0x002fe20000010000 */
[----:B--2---:R-:W-:-:S03]  /*2ba0*/  FADD.FTZ R24, RZ, R24 ;  /* 0x00000018ff187221 */ /* 0x004fc60000010000 */
[----:B---3--:R-:W-:Y:S01]  /*2bb0*/  FADD.FTZ R28, R28, R31 ;  /* 0x0000001f1c1c7221 */ /* 0x008fe20000010000 */
[----:B----4-:R-:W-:Y:S01]  /*2bc0*/  FADD.FTZ R24, R24, R7 ;  /* 0x0000000718187221 */ /* 0x010fe20000010000 */
[----:B------:R-:W-:Y:S02]  /*2bd0*/  IADD3.X R7, PT, PT, R0, UR23, RZ, P2, !PT ;  /* 0x0000001700077c10 */ /* 0x000fe400097fe4ff */
[----:B-----5:R-:W-:Y:S01]  /*2be0*/  FADD.FTZ R41, R28, R41 ;  /* 0x000000291c297221 */ /* 0x020fe20000010000 */
[----:B------:R-:W-:-:S04]  /*2bf0*/  FADD.FTZ R24, R24, R25 ;  /* 0x0000001918187221 */ /* 0x000fc80000010000 */
        /* <DEDUP_REMOVED lines=8> */
.L_x_2142:
[----:B------:R-:W-:Y:S01]  /*2c80*/  HFMA2 R51, -RZ, RZ, 0, 5.9604644775390625e-08 ;  /* 0x00000001ff337431 */ /* 0x000fe200000001ff */
[----:B------:R-:W-:Y:S01]  /*2c90*/  BSSY B2, `(.L_x_2160) ;  /* 0x0000006000027945 */ /* 0x000fe20003800000 */
[----:B------:R-:W-:Y:S02]  /*2ca0*/  MOV R50, 0x1f ;  /* 0x0000001f00327802 */ /* 0x000fe40000000f00 */
[----:B------:R-:W-:-:S07]  /*2cb0*/  MOV R49, 0xffffffff ;  /* 0xffffffff00317802 */ /* 0x000fce0000000f00 */
[----:B-----5:R-:W-:Y:S05]  /*2cc0*/  WARPSYNC.COLLECTIVE R49, `(.L_x_2161) ;  /* 0x0000000031087348 */ /* 0x020fea0003c00000 */
[----:B------:R0:W1:Y:S02]  /*2cd0*/  SHFL.BFLY P3, R48, R52, R51, R50 ;  /* 0x0c00003334307389 */ /* 0x0000640000060032 */
[----:B01---5:R-:W-:Y:S05]  /*2ce0*/  ENDCOLLECTIVE ;  /* 0x000000000000791b */ /* 0x023fea0003800000 */
.L_x_2161:
[----:B------:R-:W-:Y:S05]  /*2cf0*/  BSYNC B2 ;  /* 0x0000000000027941 */ /* 0x000fea0003800000 */
.L_x_2160:
        /* <DEDUP_REMOVED lines=8> */
.L_x_2162:
[----:B------:R-:W-:Y:S01]  /*2d80*/  MOV R52, R35 ;  /* 0x0000002300347202 */ /* 0x000fe20000000f00 */
[----:B------:R-:W-:Y:S01]  /*2d90*/  HFMA2 R51, -RZ, RZ, 0, 1.1920928955078125e-07 ;  /* 0x00000002ff337431 */ /* 0x000fe200000001ff */
[----:B------:R-:W-:-:S07]  /*2da0*/  MOV R39, R48 ;  /* 0x0000003000277202 */ /* 0x000fce0000000f00 */
[----:B------:R-:W-:Y:S05]  /*2db0*/  WARPSYNC.COLLECTIVE R49, `(.L_x_2163) ;  /* 0x0000000031087348 */ /* 0x000fea0003c00000 */
[----:B------:R0:W1:Y:S02]  /*2dc0*/  SHFL.BFLY P3, R48, R52, R51, R50 ;  /* 0x0c00003334307389 */ /* 0x0000640000060032 */
[----:B01----:R-:W-:Y:S05]  /*2dd0*/  ENDCOLLECTIVE ;  /* 0x000000000000791b */ /* 0x003fea0003800000 */
.L_x_2163:
[----:B------:R-:W-:-:S05]  /*2de0*/  FADD.FTZ R39, R34, R39 ;  /* 0x0000002722277221 */ /* 0x000fca0000010000 */
[----:B------:R-:W-:Y:S01]  /*2df0*/  MOV R52, R39 ;  /* 0x0000002700347202 */ /* 0x000fe20000000f00 */
[----:B------:R-:W-:-:S07]  /*2e00*/  FADD.FTZ R80, R35, R48 ;  /* 0x0000003023507221 */ /* 0x000fce0000010000 */
[----:B------:R-:W-:Y:S05]  /*2e10*/  WARPSYNC.COLLECTIVE R49, `(.L_x_2164) ;  /* 0x0000000031087348 */ /* 0x000fea0003c00000 */
[----:B------:R0:W1:Y:S02]  /*2e20*/  SHFL.BFLY P3, R48, R52, R51, R50 ;  /* 0x0c00003334307389 */ /* 0x0000640000060032 */
[----:B01----:R-:W-:Y:S05]  /*2e30*/  ENDCOLLECTIVE ;  /* 0x000000000000791b */ /* 0x003fea0003800000 */
.L_x_2164:
[----:B------:R-:W-:Y:S01]  /*2e40*/  MOV R52, R80 ;  /* 0x0000005000347202 */ /* 0x000fe20000000f00 */
[----:B------:R-:W-:Y:S01]  /*2e50*/  HFMA2 R51, -RZ, RZ, 0, 2.384185791015625e-07 ;  /* 0x00000004ff337431 */ /* 0x000fe200000001ff */
[----:B------:R-:W-:-:S07]  /*2e60*/  MOV R34, R48 ;  /* 0x0000003000227202 */ /* 0x000fce0000000f00 */
[----:B------:R-:W-:Y:S05]  /*2e70*/  WARPSYNC.COLLECTIVE R49, `(.L_x_2165) ;  /* 0x0000000031087348 */ /* 0x000fea0003c00000 */
[----:B------:R0:W1:Y:S02]  /*2e80*/  SHFL.BFLY P3, R48, R52, R51, R50 ;  /* 0x0c00003334307389 */ /* 0x0000640000060032 */
[----:B01----:R-:W-:Y:S05]  /*2e90*/  ENDCOLLECTIVE ;  /* 0x000000000000791b */ /* 0x003fea0003800000 */
.L_x_2165:
[----:B------:R-:W-:-:S05]  /*2ea0*/  FADD.FTZ R39, R39, R34 ;  /* 0x0000002227277221 */ /* 0x000fca0000010000 */
[----:B------:R-:W-:Y:S01]  /*2eb0*/  MOV R52, R39 ;  /* 0x0000002700347202 */ /* 0x000fe20000000f00 */
[----:B------:R-:W-:-:S07]  /*2ec0*/  FADD.FTZ R80, R80, R48 ;  /* 0x0000003050507221 */ /* 0x000fce0000010000 */
[----:B------:R-:W-:Y:S05]  /*2ed0*/  WARPSYNC.COLLECTIVE R49, `(.L_x_2166) ;  /* 0x0000000031087348 */ /* 0x000fea0003c00000 */
[----:B------:R0:W1:Y:S02]  /*2ee0*/  SHFL.BFLY P3, R48, R52, R51, R50 ;  /* 0x0c00003334307389 */ /* 0x0000640000060032 */
[----:B01----:R-:W-:Y:S05]  /*2ef0*/  ENDCOLLECTIVE ;  /* 0x000000000000791b */ /* 0x003fea0003800000 */
.L_x_2166:
[----:B------:R-:W-:Y:S01]  /*2f00*/  MOV R52, R80 ;  /* 0x0000005000347202 */ /* 0x000fe20000000f00 */
[----:B------:R-:W-:Y:S01]  /*2f10*/  HFMA2 R51, -RZ, RZ, 0, 4.76837158203125e-07 ;  /* 0x00000008ff337431 */ /* 0x000fe200000001ff */
[----:B------:R-:W-:-:S07]  /*2f20*/  MOV R34, R48 ;  /* 0x0000003000227202 */ /* 0x000fce0000000f00 */
[----:B------:R-:W-:Y:S05]  /*2f30*/  WARPSYNC.COLLECTIVE R49, `(.L_x_2167) ;  /* 0x0000000031087348 */ /* 0x000fea0003c00000 */
[----:B------:R0:W1:Y:S02]  /*2f40*/  SHFL.BFLY P3, R48, R52, R51, R50 ;  /* 0x0c00003334307389 */ /* 0x0000640000060032 */
[----:B01----:R-:W-:Y:S05]  /*2f50*/  ENDCOLLECTIVE ;  /* 0x000000000000791b */ /* 0x003fea0003800000 */
.L_x_2167:
[----:B------:R-:W-:-:S05]  /*2f60*/  FADD.FTZ R35, R39, R34 ;  /* 0x0000002227237221 */ /* 0x000fca0000010000 */
[----:B------:R-:W-:Y:S01]  /*2f70*/  MOV R52, R35 ;  /* 0x0000002300347202 */ /* 0x000fe20000000f00 */
[----:B------:R-:W-:-:S07]  /*2f80*/  FADD.FTZ R34, R80, R48 ;  /* 0x0000003050227221 */ /* 0x000fce0000010000 */
[----:B------:R-:W-:Y:S05]  /*2f90*/  WARPSYNC.COLLECTIVE R49, `(.L_x_2168) ;  /* 0x0000000031087348 */ /* 0x000fea0003c00000 */
[----:B------:R0:W1:Y:S02]  /*2fa0*/  SHFL.BFLY P3, R48, R52, R51, R50 ;  /* 0x0c00003334307389 */ /* 0x0000640000060032 */
[----:B01----:R-:W-:Y:S05]  /*2fb0*/  ENDCOLLECTIVE ;  /* 0x000000000000791b */ /* 0x003fea0003800000 */
.L_x_2168:
[----:B------:R-:W-:Y:S01]  /*2fc0*/  MOV R52, R34 ;  /* 0x0000002200347202 */ /* 0x000fe20000000f00 */
[----:B------:R-:W-:Y:S01]  /*2fd0*/  HFMA2 R51, -RZ, RZ, 0, 9.5367431640625e-07 ;  /* 0x00000010ff337431 */ /* 0x000fe200000001ff */
[----:B------:R-:W-:-:S07]  /*2fe0*/  MOV R39, R48 ;  /* 0x0000003000277202 */ /* 0x000fce0000000f00 */
[----:B------:R-:W-:Y:S05]  /*2ff0*/  WARPSYNC.COLLECTIVE R49, `(.L_x_2169) ;  /* 0x0000000031087348 */ /* 0x000fea0003c00000 */
[----:B------:R0:W1:Y:S02]  /*3000*/  SHFL.BFLY P3, R48, R52, R51, R50 ;  /* 0x0c00003334307389 */ /* 0x0000640000060032 */
[----:B01----:R-:W-:Y:S05]  /*3010*/  ENDCOLLECTIVE ;  /* 0x000000000000791b */ /* 0x003fea0003800000 */
.L_x_2169:
[----:B------:R-:W-:-:S05]  /*3020*/  FADD.FTZ R35, R35, R39 ;  /* 0x0000002723237221 */ /* 0x000fca0000010000 */
[----:B------:R-:W-:Y:S02]  /*3030*/  MOV R52, R35 ;  /* 0x0000002300347202 */ /* 0x000fe40000000f00 */
[----:B------:R-:W-:-:S07]  /*3040*/  MOV R39, R48 ;  /* 0x0000003000277202 */ /* 0x000fce0000000f00 */
[----:B------:R-:W-:Y:S05]  /*3050*/  WARPSYNC.COLLECTIVE R49, `(.L_x_2170) ;  /* 0x0000000031087348 */ /* 0x000fea0003c00000 */
[----:B------:R0:W1:Y:S02]  /*3060*/  SHFL.BFLY P3, R48, R52, R51, R50 ;  /* 0x0c00003334307389 */ /* 0x0000640000060032 */
[----:B01----:R-:W-:Y:S05]  /*3070*/  ENDCOLLECTIVE ;  /* 0x000000000000791b */ /* 0x003fea0003800000 */
.L_x_2170:
[----:B------:R-:W-:Y:S05]  /*3080*/  BRA `(.L_x_2171) ;  /* 0xffffffdc00807947 */ /* 0x000fea000383ffff */
.L_x_2172:
        /* <DEDUP_REMOVED lines=15> */
.L_x_2897:


//--------------------- .text._ZN10layer_norm31ln_parallel_residual_bwd_kernelINS_13Kernel_traitsI6__halfffffjLj256ELj1ELj4ELj1ELj16ENS_18Kernel_traits_baseILj256ES2_ffffjLj128EEEEELb0ELb1ELb0EEEvNS_9BwdParamsE --------------------------
	.section	.text._ZN10layer_norm31ln_parallel_residual_bwd_kernelINS_13Kernel_traitsI6__halfffffjLj256ELj1ELj4ELj1ELj16ENS_18Kernel_traits_baseILj256ES2_ffffjLj128EEEEELb0ELb1ELb0EEEvNS_9BwdParamsE,"ax",@progbits
	.align	128
        .global         _ZN10layer_norm31ln_parallel_residual_bwd_kernelINS_13Kernel_traitsI6__halfffffjLj256ELj1ELj4ELj1ELj16ENS_18Kernel_traits_baseILj256ES2_ffffjLj128EEEEELb0ELb1ELb0EEEvNS_9BwdParamsE
        .type           _ZN10layer_norm31ln_parallel_residual_bwd_kernelINS_13Kernel_traitsI6__halfffffjLj256ELj1ELj4ELj1ELj16ENS_18Kernel_traits_baseILj256ES2_ffffjLj128EEEEELb0ELb1ELb0EEEvNS_9BwdParamsE,@function
        .size           _ZN10layer_norm31ln_parallel_residual_bwd_kernelINS_13Kernel_traitsI6__halfffffjLj256ELj1ELj4ELj1ELj16ENS_18Kernel_traits_baseILj256ES2_ffffjLj128EEEEELb0ELb1ELb0EEEvNS_9BwdParamsE,(.L_x_2898 - _ZN10layer_norm31ln_parallel_residual_bwd_kernelINS_13Kernel_traitsI6__halfffffjLj256ELj1ELj4ELj1ELj16ENS_18Kernel_traits_baseILj256ES2_ffffjLj128EEEEELb0ELb1ELb0EEEvNS_9BwdParamsE)
        .other          _ZN10layer_norm31ln_parallel_residual_bwd_kernelINS_13Kernel_traitsI6__halfffffjLj256ELj1ELj4ELj1ELj16ENS_18Kernel_traits_baseILj256ES2_ffffjLj128EEEEELb0ELb1ELb0EEEvNS_9BwdParamsE,@"STO_CUDA_ENTRY STV_DEFAULT"
_ZN10layer_norm31ln_parallel_residual_bwd_kernelINS_13Kernel_traitsI6__halfffffjLj256ELj1ELj4ELj1ELj16ENS_18Kernel_traits_baseILj256ES2_ffffjLj128EEEEELb0ELb1ELb0EEEvNS_9BwdParamsE:
.text._ZN10layer_norm31ln_parallel_residual_bwd_kernelINS_13Kernel_traitsI6__halfffffjLj256ELj1ELj4ELj1ELj16ENS_18Kernel_traits_baseILj256ES2_ffffjLj128EEEEELb0ELb1ELb0EEEvNS_9BwdParamsE:
        /* <DEDUP_REMOVED lines=14> */
[----:B------:R-:W1:Y:S01]  /*00e0*/  LDCU.64 UR20, c[0x0][0x438] ;  /* 0x00008700ff1477ac */ /* 0x000e620008000a00 */
[----:B0-----:R-:W-:-:S02]  /*00f0*/  LOP3.LUT R48, R12, 0x1f, RZ, 0xc, !PT ;  /* 0x0000001f0c307812 */ /* 0x001fc400078e0cff */
[----:B------:R-:W-:Y:S02]  /*0100*/  LOP3.LUT R9, R12, 0x1f, RZ, 0xc0, !PT ;  /* 0x0000001f0c097812 */ /* 0x000fe400078ec0ff */
[----:B------:R-:W-:Y:S02]  /*0110*/  LEA.HI.SX32 R48, R3, R48, 0x1e ;  /* 0x0000003003307211 */ /* 0x000fe400078ff2ff */
[----:B------:R-:W-:Y:S02]  /*0120*/  MOV R11, R9 ;  /* 0x00000009000b7202 */ /* 0x000fe40000000f00 */
[C---:B------:R-:W-:Y:S02]  /*0130*/  ISETP.GE.U32.AND P1, PT, R48.reuse, 0x40, PT ;  /* 0x000000403000780c */ /* 0x040fe40003f26070 */
[----:B------:R-:W-:-:S11]  /*0140*/  ISETP.GE.U32.AND P0, PT, R48, 0x20, PT ;  /* 0x000000203000780c */ /* 0x000fd60003f06070 */
[----:B------:R-:W0:Y:S02]  /*0150*/  @P1 LDC.64 R4, c[0x0][0x3d0] ;  /* 0x0000f400ff041b82 */ /* 0x000e240000000a00 */
[----:B------:R-:W-:-:S06]  /*0160*/  @P0 LOP3.LUT R11, R9, 0x20, RZ, 0xfc, !PT ;  /* 0x00000020090b0812 */ /* 0x000fcc00078efcff */
[----:B------:R-:W4:Y:S01]  /*0170*/  @P0 LDC.64 R2, c[0x0][0x3d0] ;  /* 0x0000f400ff020b82 */ /* 0x000f220000000a00 */
[----:B0-----:R-:W-:-:S05]  /*0180*/  @P1 IMAD.WIDE.U32 R4, R11, 0x8, R4 ;  /* 0x000000080b041825 */ /* 0x001fca00078e0004 */
[----:B--2---:R-:W5:Y:S01]  /*0190*/  @P1 LDG.E.64 R24, desc[UR10][R4.64] ;  /* 0x0000000a04181981 */ /* 0x004f62000c1e1b00 */
[----:B----4-:R-:W-:Y:S01]  /*01a0*/  @P0 IMAD.WIDE.U32 R2, R9, 0x8, R2 ;  /* 0x0000000809020825 */ /* 0x010fe200078e0002 */
[----:B---3--:R-:W-:-:S04]  /*01b0*/  USHF.L.U32 UR8, UR9, 0x2, URZ ;  /* 0x0000000209087899 */ /* 0x008fc800080006ff */
[----:B------:R0:W5:Y:S02]  /*01c0*/  @P0 LDG.E.64 R6, desc[UR10][R2.64] ;  /* 0x0000000a02060981 */ /* 0x000164000c1e1b00 */
[----:B0-----:R-:W-:-:S04]  /*01d0*/  SHF.R.U32.HI R3, RZ, 0x5, R12 ;  /* 0x00000005ff037819 */ /* 0x001fc8000001160c */
[----:B------:R-:W-:-:S04]  /*01e0*/  LOP3.LUT R3, R3, UR8, RZ, 0xfc, !PT ;  /* 0x0000000803037c12 */ /* 0x000fc8000f8efcff */
        /* <DEDUP_REMOVED lines=9> */
[----:B-1----:R-:W-:Y:S06]  /*0280*/  @P0 BRA `(.L_x_2174) ;  /* 0x0000002400540947 */ /* 0x002fec0003800000 */
[----:B------:R-:W0:Y:S01]  /*0290*/  LDCU.64 UR12, c[0x0][0x438] ;  /* 0x00008700ff0c77ac */ /* 0x000e220008000a00 */
[----:B------:R-:W1:Y:S01]  /*02a0*/  LDC.U8 R2, c[0x0][0x410] ;  /* 0x00010400ff027b82 */ /* 0x000e620000000000 */
[----:B-----5:R-:W-:Y:S02]  /*02b0*/  MOV R67, R24 ;  /* 0x0000001800437202 */ /* 0x020fe40000000f00 */
[----:B------:R-:W-:Y:S02]  /*02c0*/  CS2R R8, SRZ ;  /* 0x0000000000087805 */ /* 0x000fe4000001ff00 */
[----:B------:R-:W-:Y:S02]  /*02d0*/  SHF.R.U64 R0, R24, 0x10, R25 ;  /* 0x0000001018007819 */ /* 0x000fe40000001219 */
[----:B------:R-:W-:Y:S02]  /*02e0*/  CS2R R10, SRZ ;  /* 0x00000000000a7805 */ /* 0x000fe4000001ff00 */
[----:B------:R-:W-:-:S02]  /*02f0*/  MOV R70, R25 ;  /* 0x0000001900467202 */ /* 0x000fc40000000f00 */
[----:B------:R-:W-:Y:S02]  /*0300*/  CS2R R20, SRZ ;  /* 0x0000000000147805 */ /* 0x000fe4000001ff00 */
[----:B------:R-:W-:Y:S02]  /*0310*/  SHF.R.U32.HI R4, RZ, 0x10, R25 ;  /* 0x00000010ff047819 */ /* 0x000fe40000011619 */
[----:B------:R-:W-:Y:S02]  /*0320*/  CS2R R22, SRZ ;  /* 0x0000000000167805 */ /* 0x000fe4000001ff00 */
[----:B------:R-:W-:Y:S02]  /*0330*/  PRMT R67, R67, 0x5410, R0 ;  /* 0x0000541043437816 */ /* 0x000fe40000000000 */
[----:B------:R-:W-:Y:S02]  /*0340*/  CS2R R16, SRZ ;  /* 0x0000000000107805 */ /* 0x000fe4000001ff00 */
[----:B------:R-:W-:-:S02]  /*0350*/  PRMT R70, R70, 0x5410, R4 ;  /* 0x0000541046467816 */ /* 0x000fc40000000004 */
[----:B------:R-:W-:Y:S02]  /*0360*/  CS2R R18, SRZ ;  /* 0x0000000000127805 */ /* 0x000fe4000001ff00 */
[----:B------:R-:W-:Y:S02]  /*0370*/  CS2R R12, SRZ ;  /* 0x00000000000c7805 */ /* 0x000fe4000001ff00 */
[----:B------:R-:W-:Y:S01]  /*0380*/  CS2R R14, SRZ ;  /* 0x00000000000e7805 */ /* 0x000fe2000001ff00 */
[----:B0-----:R-:W-:-:S04]  /*0390*/  UISETP.NE.U32.AND UP0, UPT, UR12, URZ, UPT ;  /* 0x000000ff0c00728c */ /* 0x001fc8000bf05070 */
[----:B------:R-:W-:Y:S01]  /*03a0*/  UISETP.NE.AND.EX UP0, UPT, UR13, URZ, UPT, UP0 ;  /* 0x000000ff0d00728c */ /* 0x000fe2000bf05300 */
[----:B-1----:R-:W-:-:S05]  /*03b0*/  ISETP.NE.AND P2, PT, R2, RZ, PT ;  /* 0x000000ff0200720c */ /* 0x002fca0003f45270 */
[----:B------:R-:W-:-:S13]  /*03c0*/  PLOP3.LUT P1, PT, PT, PT, UP0, 0x80, 0x8 ;  /* 0x000000000008781c */ /* 0x000fda0003f2f008 */
.L_x_2203:
[----:B0-2---:R-:W0:Y:S08]  /*03d0*/  LDC.64 R40, c[0x0][0x3c0] ;  /* 0x0000f000ff287b82 */ /* 0x005e300000000a00 */
[----:B------:R-:W1:Y:S01]  /*03e0*/  LDC.64 R4, c[0x0][0x3c8] ;  /* 0x0000f200ff047b82 */ /* 0x000e620000000a00 */
[----:B0-----:R-:W-:-:S06]  /*03f0*/  IMAD.WIDE R40, R3, 0x4, R40 ;  /* 0x0000000403287825 */ /* 0x001fcc00078e0228 */
[----:B------:R0:W2:Y:S01]  /*0400*/  LDG.E R40, desc[UR10][R40.64] ;  /* 0x0000000a28287981 */ /* 0x0000a2000c1e1900 */
[----:B-1----:R-:W-:-:S05]  /*0410*/  IMAD.WIDE R42, R3, 0x4, R4 ;  /* 0x00000004032a7825 */ /* 0x002fca00078e0204 */
[----:B------:R1:W5:Y:S01]  /*0420*/  LDG.E R5, desc[UR10][R42.64] ;  /* 0x0000000a2a057981 */ /* 0x000362000c1e1900 */
[----:B------:R-:W-:Y:S01]  /*0430*/  MOV R0, UR15 ;  /* 0x0000000f00007c02 */ /* 0x000fe20008000f00 */
[----:B------:R-:W-:Y:S01]  /*0440*/  BSSY.RECONVERGENT B0, `(.L_x_2175) ;  /* 0x00000bf000007945 */ /* 0x000fe20003800200 */
[--C-:B------:R-:W-:Y:S01]  /*0450*/  SHF.R.U32.HI R71, RZ, 0x10, R7.reuse ;  /* 0x00000010ff477819 */ /* 0x100fe20000011607 */
[----:B------:R-:W3:Y:S01]  /*0460*/  S2R R44, SR_TID.X ;  /* 0x00000000002c7919 */ /* 0x000ee20000002100 */
[----:B0-----:R-:W-:Y:S01]  /*0470*/  SHF.R.U64 R41, R6, 0x10, R7 ;  /* 0x0000001006297819 */ /* 0x001fe20000001207 */
[----:B------:R-:W-:-:S03]  /*0480*/  IMAD R4, R3, R0, RZ ;  /* 0x0000000003047224 */ /* 0x000fc600078e02ff */
[----:B------:R-:W-:Y:S02]  /*0490*/  PRMT R71, R71, 0x5410, R41 ;  /* 0x0000541047477816 */ /* 0x000fe40000000029 */
[----:B------:R-:W-:-:S04]  /*04a0*/  SHF.R.S32.HI R45, RZ, 0x1f, R4 ;  /* 0x0000001fff2d7819 */ /* 0x000fc80000011404 */
[----:B------:R-:W-:Y:S02]  /*04b0*/  LEA.HI R4, R45, R4, RZ, 0x2 ;  /* 0x000000042d047211 */ /* 0x000fe400078f10ff */
[----:B---3--:R-:W-:-:S04]  /*04c0*/  LOP3.LUT R45, R44, 0x1f, RZ, 0xc0, !PT ;  /* 0x0000001f2c2d7812 */ /* 0x008fc800078ec0ff */
[----:B------:R-:W-:Y:S02]  /*04d0*/  LEA.HI.SX32 R4, R4, R45, 0x1e ;  /* 0x0000002d04047211 */ /* 0x000fe400078ff2ff */
[----:B--2---:R-:W-:Y:S01]  /*04e0*/  FSEL R63, R40, RZ, !P2 ;  /* 0x000000ff283f7208 */ /* 0x004fe20005000000 */
[----:B-1----:R-:W-:Y:S06]  /*04f0*/  @P1 BRA `(.L_x_2176) ;  /* 0x00000004005c1947 */ /* 0x002fec0003800000 */
[C---:B------:R-:W-:Y:S01]  /*0500*/  ISETP.GE.U32.AND P0, PT, R48.reuse, 0x20, PT ;  /* 0x000000203000780c */ /* 0x040fe20003f06070 */
[----:B------:R-:W-:Y:S01]  /*0510*/  BSSY.RECONVERGENT B2, `(.L_x_2177) ;  /* 0x000002d000027945 */ /* 0x000fe20003800200 */
[----:B------:R-:W-:Y:S01]  /*0520*/  HFMA2 R65, -RZ, RZ, 0, 0 ;  /* 0x00000000ff417431 */ /* 0x000fe200000001ff */
[----:B------:R-:W-:Y:S02]  /*0530*/  ISETP.GE.U32.AND P3, PT, R48, 0x40, PT ;  /* 0x000000403000780c */ /* 0x000fe40003f66070 */
[----:B------:R-:W-:Y:S02]  /*0540*/  MOV R68, RZ ;  /* 0x000000ff00447202 */ /* 0x000fe40000000f00 */
[----:B------:R-:W-:-:S06]  /*0550*/  MOV R44, R4 ;  /* 0x00000004002c7202 */ /* 0x000fcc0000000f00 */
[----:B------:R-:W-:Y:S05]  /*0560*/  @!P0 BRA `(.L_x_2178) ;  /* 0x00000000009c8947 */ /* 0x000fea0003800000 */
[----:B------:R-:W0:Y:S08]  /*0570*/  LDC.64 R40, c[0x0][0x3a8] ;  /* 0x0000ea00ff287b82 */ /* 0x000e300000000a00 */
[----:B------:R-:W1:Y:S01]  /*0580*/  LDC.64 R44, c[0x0][0x428] ;  /* 0x00010a00ff2c7b82 */ /* 0x000e620000000a00 */
[----:B0-----:R-:W-:-:S06]  /*0590*/  IMAD.WIDE.U32 R40, R4, 0x10, R40 ;  /* 0x0000001004287825 */ /* 0x001fcc00078e0028 */
[----:B------:R-:W2:Y:S01]  /*05a0*/  LDG.E.128 R40, desc[UR10][R40.64] ;  /* 0x0000000a28287981 */ /* 0x000ea2000c1e1d00 */
[----:B-1----:R-:W-:-:S06]  /*05b0*/  IMAD.WIDE.U32 R44, R4, 0x10, R44 ;  /* 0x00000010042c7825 */ /* 0x002fcc00078e002c */
[----:B------:R-:W3:Y:S01]  /*05c0*/  LDG.E.128 R44, desc[UR10][R44.64] ;  /* 0x0000000a2c2c7981 */ /* 0x000ee2000c1e1d00 */
[--C-:B------:R-:W-:Y:S02]  /*05d0*/  HADD2.F32 R52, -RZ, R71.reuse.H1_H1 ;  /* 0x30000047ff347230 */ /* 0x100fe40000004100 */
[----:B------:R-:W-:Y:S02]  /*05e0*/  HADD2.F32 R64, -RZ, R71.H0_H0 ;  /* 0x20000047ff407230 */ /* 0x000fe40000004100 */
[C---:B--2---:R-:W-:Y:S01]  /*05f0*/  FADD.FTZ R50, -R63.reuse, R41 ;  /* 0x000000293f327221 */ /* 0x044fe20000010100 */
[----:B------:R-:W-:Y:S02]  /*0600*/  HADD2.F32 R41, -RZ, R6.H0_H0 ;  /* 0x20000006ff297230 */ /* 0x000fe40000004100 */
[C---:B------:R-:W-:Y:S01]  /*0610*/  FADD.FTZ R40, -R63.reuse, R40 ;  /* 0x000000283f287221 */ /* 0x040fe20000010100 */
[----:B------:R-:W-:Y:S01]  /*0620*/  FADD.FTZ R42, -R63, R42 ;  /* 0x0000002a3f2a7221 */ /* 0x000fe20000010100 */
[----:B-----5:R-:W-:-:S02]  /*0630*/  FMUL.FTZ R50, R5, R50 ;  /* 0x0000003205327220 */ /* 0x020fc40000410000 */
[C---:B------:R-:W-:Y:S01]  /*0640*/  FMUL.FTZ R61, R5.reuse, R40 ;  /* 0x00000028053d7220 */ /* 0x040fe20000410000 */
[----:B------:R-:W-:Y:S01]  /*0650*/  FMUL.FTZ R59, R5, R42 ;  /* 0x0000002a053b7220 */ /* 0x000fe20000410000 */
[----:B---3--:R-:W-:Y:S01]  /*0660*/  FMUL.FTZ R49, R45, R52 ;  /* 0x000000342d317220 */ /* 0x008fe20000410000 */
[----:B------:R-:W-:Y:S01]  /*0670*/  FMUL.FTZ R66, R44, R41 ;  /* 0x000000292c427220 */ /* 0x000fe20000410000 */
[----:B------:R-:W-:Y:S01]  /*0680*/  FADD.FTZ R52, -R63, R43 ;  /* 0x0000002b3f347221 */ /* 0x000fe20000010100 */
[----:B------:R-:W-:Y:S02]  /*0690*/  HADD2.F32 R43, -RZ, R7.H0_H0 ;  /* 0x20000007ff2b7230 */ /* 0x000fe40000004100 */
[----:B------:R-:W-:Y:S01]  /*06a0*/  FMUL.FTZ R53, R47, R64 ;  /* 0x000000402f357220 */ /* 0x000fe20000410000 */
[----:B------:R-:W-:Y:S01]  /*06b0*/  FADD.FTZ R40, RZ, R66 ;  /* 0x00000042ff287221 */ /* 0x000fe20000010000 */
[----:B------:R-:W-:Y:S01]  /*06c0*/  FFMA.FTZ R41, R61, R66, RZ ;  /* 0x000000423d297223 */ /* 0x000fe200000100ff */
        /* <DEDUP_REMOVED lines=16> */
[----:B------:R-:W-:-:S07]  /*07d0*/  IADD3 R44, PT, PT, R4, 0x20, RZ ;  /* 0x00000020042c7810 */ /* 0x000fce0007ffe0ff */
.L_x_2178:
[----:B------:R-:W-:Y:S05]  /*07e0*/  BSYNC.RECONVERGENT B2 ;  /* 0x0000000000027941 */ /* 0x000fea0003800200 */
.L_x_2177:
[----:B------:R-:W-:Y:S05]  /*07f0*/  @!P3 BRA `(.L_x_2179) ;  /* 0x00000008000cb947 */ /* 0x000fea0003800000 */
[----:B------:R-:W0:Y:S08]  /*0800*/  LDC.64 R40, c[0x0][0x3a8] ;  /* 0x0000ea00ff287b82 */ /* 0x000e300000000a00 */
[----:B------:R-:W1:Y:S01]  /*0810*/  LDC.64 R46, c[0x0][0x428] ;  /* 0x00010a00ff2e7b82 */ /* 0x000e620000000a00 */
[----:B0-----:R-:W-:-:S06]  /*0820*/  IMAD.WIDE.U32 R40, R44, 0x10, R40 ;  /* 0x000000102c287825 */ /* 0x001fcc00078e0028 */
[----:B------:R-:W2:Y:S01]  /*0830*/  LDG.E.128 R40, desc[UR10][R40.64] ;  /* 0x0000000a28287981 */ /* 0x000ea2000c1e1d00 */
[----:B-1----:R-:W-:-:S06]  /*0840*/  IMAD.WIDE.U32 R46, R44, 0x10, R46 ;  /* 0x000000102c2e7825 */ /* 0x002fcc00078e002e */
[----:B------:R-:W3:Y:S01]  /*0850*/  LDG.E.128 R44, desc[UR10][R46.64] ;  /* 0x0000000a2e2c7981 */ /* 0x000ee2000c1e1d00 */
[C---:B--2---:R-:W-:Y:S01]  /*0860*/  FADD.FTZ R60, -R63.reuse, R43 ;  /* 0x0000002b3f3c7221 */ /* 0x044fe20000010100 */
[--C-:B------:R-:W-:Y:S02]  /*0870*/  HADD2.F32 R43, -RZ, R67.reuse.H0_H0 ;  /* 0x20000043ff2b7230 */ /* 0x100fe40000004100 */
[C---:B------:R-:W-:Y:S01]  /*0880*/  FADD.FTZ R54, -R63.reuse, R40 ;  /* 0x000000283f367221 */ /* 0x040fe20000010100 */
[C---:B------:R-:W-:Y:S01]  /*0890*/  FADD.FTZ R58, -R63.reuse, R41 ;  /* 0x000000293f3a7221 */ /* 0x040fe20000010100 */
[----:B------:R-:W-:Y:S02]  /*08a0*/  HADD2.F32 R40, -RZ, R67.H1_H1 ;  /* 0x30000043ff287230 */ /* 0x000fe40000004100 */
[----:B------:R-:W-:Y:S01]  /*08b0*/  FADD.FTZ R42, -R63, R42 ;  /* 0x0000002a3f2a7221 */ /* 0x000fe20000010100 */
[--C-:B------:R-:W-:Y:S02]  /*08c0*/  HADD2.F32 R41, -RZ, R70.reuse.H0_H0 ;  /* 0x20000046ff297230 */ /* 0x100fe40000004100 */
[----:B-----5:R-:W-:Y:S01]  /*08d0*/  FMUL.FTZ R51, R5, R54 ;  /* 0x0000003605337220 */ /* 0x020fe20000410000 */
[----:B---3--:R-:W-:Y:S01]  /*08e0*/  FMUL.FTZ R56, R44, R43 ;  /* 0x0000002b2c387220 */ /* 0x008fe20000410000 */
[----:B------:R-:W-:Y:S01]  /*08f0*/  FMUL.FTZ R57, R45, R40 ;  /* 0x000000282d397220 */ /* 0x000fe20000410000 */
[----:B------:R-:W-:Y:S01]  /*0900*/  FMUL.FTZ R54, R5, R58 ;  /* 0x0000003a05367220 */ /* 0x000fe20000410000 */
[----:B------:R-:W-:Y:S01]  /*0910*/  FMUL.FTZ R62, R46, R41 ;  /* 0x000000292e3e7220 */ /* 0x000fe20000410000 */
[----:B------:R-:W-:Y:S01]  /*0920*/  FADD.FTZ R40, R65, R56 ;  /* 0x0000003841287221 */ /* 0x000fe20000010000 */
[----:B------:R-:W-:Y:S01]  /*0930*/  FFMA.FTZ R41, R51, R56, R68 ;  /* 0x0000003833297223 */ /* 0x000fe20000010044 */
[----:B------:R-:W-:-:S02]  /*0940*/  HADD2.F32 R58, -RZ, R70.H1_H1 ;  /* 0x30000046ff3a7230 */ /* 0x000fc40000004100 */
[C---:B------:R-:W-:Y:S01]  /*0950*/  FMUL.FTZ R55, R5.reuse, R42 ;  /* 0x0000002a05377220 */ /* 0x040fe20000410000 */
        /* <DEDUP_REMOVED lines=16> */
[----:B------:R-:W-:Y:S06]  /*0a60*/  BRA `(.L_x_2179) ;  /* 0x0000000400707947 */ /* 0x000fec0003800000 */
.L_x_2176:
        /* <DEDUP_REMOVED lines=8> */
[----:B------:R-:W1:Y:S08]  /*0af0*/  LDC.64 R44, c[0x0][0x428] ;  /* 0x00010a00ff2c7b82 */ /* 0x000e700000000a00 */
[----:B------:R-:W2:Y:S01]  /*0b00*/  LDC.64 R24, c[0x0][0x438] ;  /* 0x00010e00ff187b82 */ /* 0x000ea20000000a00 */
[----:B0-----:R-:W-:-:S06]  /*0b10*/  IMAD.WIDE.U32 R40, R4, 0x10, R40 ;  /* 0x0000001004287825 */ /* 0x001fcc00078e0028 */
[----:B------:R-:W3:Y:S01]  /*0b20*/  LDG.E.128 R40, desc[UR10][R40.64] ;  /* 0x0000000a28287981 */ /* 0x000ee2000c1e1d00 */
[----:B-1----:R-:W-:-:S06]  /*0b30*/  IMAD.WIDE.U32 R44, R4, 0x10, R44 ;  /* 0x00000010042c7825 */ /* 0x002fcc00078e002c */
[----:B------:R-:W4:Y:S01]  /*0b40*/  LDG.E.128 R44, desc[UR10][R44.64] ;  /* 0x0000000a2c2c7981 */ /* 0x000f22000c1e1d00 */
[----:B--2---:R-:W-:-:S06]  /*0b50*/  IMAD.WIDE.U32 R24, R4, 0x10, R24 ;  /* 0x0000001004187825 */ /* 0x004fcc00078e0018 */
[----:B------:R-:W5:Y:S01]  /*0b60*/  LDG.E.128 R24, desc[UR10][R24.64] ;  /* 0x0000000a18187981 */ /* 0x000f62000c1e1d00 */
[--C-:B------:R-:W-:Y:S01]  /*0b70*/  HADD2.F32 R52, -RZ, R71.reuse.H1_H1 ;  /* 0x30000047ff347230 */ /* 0x100fe20000004100 */
[----:B------:R-:W-:Y:S01]  /*0b80*/  IADD3 R69, PT, PT, R4, 0x20, RZ ;  /* 0x0000002004457810 */ /* 0x000fe20007ffe0ff */
[----:B------:R-:W-:Y:S02]  /*0b90*/  HADD2.F32 R64, -RZ, R71.H0_H0 ;  /* 0x20000047ff407230 */ /* 0x000fe40000004100 */
[C---:B---3--:R-:W-:Y:S01]  /*0ba0*/  FADD.FTZ R50, -R63.reuse, R41 ;  /* 0x000000293f327221 */ /* 0x048fe20000010100 */
[----:B------:R-:W-:Y:S02]  /*0bb0*/  HADD2.F32 R41, -RZ, R6.H0_H0 ;  /* 0x20000006ff297230 */ /* 0x000fe40000004100 */
[C---:B------:R-:W-:Y:S01]  /*0bc0*/  FADD.FTZ R40, -R63.reuse, R40 ;  /* 0x000000283f287221 */ /* 0x040fe20000010100 */
[----:B------:R-:W-:Y:S01]  /*0bd0*/  FADD.FTZ R42, -R63, R42 ;  /* 0x0000002a3f2a7221 */ /* 0x000fe20000010100 */
[----:B-----5:R-:W-:-:S02]  /*0be0*/  FMUL.FTZ R50, R5, R50 ;  /* 0x0000003205327220 */ /* 0x020fc40000410000 */
[C---:B------:R-:W-:Y:S01]  /*0bf0*/  FMUL.FTZ R61, R5.reuse, R40 ;  /* 0x00000028053d7220 */ /* 0x040fe20000410000 */
[----:B------:R-:W-:Y:S01]  /*0c00*/  FMUL.FTZ R59, R5, R42 ;  /* 0x0000002a053b7220 */ /* 0x000fe20000410000 */
[----:B----4-:R-:W-:Y:S01]  /*0c10*/  FMUL.FTZ R49, R45, R52 ;  /* 0x000000342d317220 */ /* 0x010fe20000410000 */
        /* <DEDUP_REMOVED lines=22> */
.L_x_2181:
[----:B------:R-:W-:Y:S05]  /*0d80*/  BSYNC.RECONVERGENT B2 ;  /* 0x0000000000027941 */ /* 0x000fea0003800200 */
.L_x_2180:
[----:B------:R-:W-:Y:S05]  /*0d90*/  @!P3 BRA `(.L_x_2179) ;  /* 0x0000000000a4b947 */ /* 0x000fea0003800000 */
[----:B------:R-:W0:Y:S08]  /*0da0*/  LDC.64 R30, c[0x0][0x3a8] ;  /* 0x0000ea00ff1e7b82 */ /* 0x000e300000000a00 */
[----:B------:R-:W1:Y:S01]  /*0db0*/  LDC.64 R28, c[0x0][0x428] ;  /* 0x00010a00ff1c7b82 */ /* 0x000e620000000a00 */
[----:B0-----:R-:W-:-:S06]  /*0dc0*/  IMAD.WIDE.U32 R40, R69, 0x10, R30 ;  /* 0x0000001045287825 */ /* 0x001fcc00078e001e */
[----:B------:R-:W2:Y:S01]  /*0dd0*/  LDG.E.128 R40, desc[UR10][R40.64] ;  /* 0x0000000a28287981 */ /* 0x000ea2000c1e1d00 */
[C---:B-1----:R-:W-:Y:S02]  /*0de0*/  IMAD.WIDE.U32 R44, R69.reuse, 0x10, R28 ;  /* 0x00000010452c7825 */ /* 0x042fe400078e001c */
[----:B------:R-:W0:Y:S04]  /*0df0*/  LDC.64 R28, c[0x0][0x438] ;  /* 0x00010e00ff1c7b82 */ /* 0x000e280000000a00 */
[----:B------:R-:W3:Y:S01]  /*0e00*/  LDG.E.128 R44, desc[UR10][R44.64] ;  /* 0x0000000a2c2c7981 */ /* 0x000ee2000c1e1d00 */
[----:B0-----:R-:W-:-:S06]  /*0e10*/  IMAD.WIDE.U32 R28, R69, 0x10, R28 ;  /* 0x00000010451c7825 */ /* 0x001fcc00078e001c */
[----:B------:R-:W5:Y:S01]  /*0e20*/  LDG.E.128 R28, desc[UR10][R28.64] ;  /* 0x0000000a1c1c7981 */ /* 0x000f62000c1e1d00 */
[C---:B--2---:R-:W-:Y:S01]  /*0e30*/  FADD.FTZ R58, -R63.reuse, R41 ;  /* 0x000000293f3a7221 */ /* 0x044fe20000010100 */
[--C-:B------:R-:W-:Y:S02]  /*0e40*/  HADD2.F32 R41, -RZ, R67.reuse.H0_H0 ;  /* 0x20000043ff297230 */ /* 0x100fe40000004100 */
[C---:B------:R-:W-:Y:S01]  /*0e50*/  FADD.FTZ R54, -R63.reuse, R40 ;  /* 0x000000283f367221 */ /* 0x040fe20000010100 */
[----:B------:R-:W-:Y:S02]  /*0e60*/  HADD2.F32 R40, -RZ, R67.H1_H1 ;  /* 0x30000043ff287230 */ /* 0x000fe40000004100 */
[C---:B------:R-:W-:Y:S01]  /*0e70*/  FADD.FTZ R42, -R63.reuse, R42 ;  /* 0x0000002a3f2a7221 */ /* 0x040fe20000010100 */
[----:B------:R-:W-:Y:S01]  /*0e80*/  FADD.FTZ R60, -R63, R43 ;  /* 0x0000002b3f3c7221 */ /* 0x000fe20000010100 */
[C---:B-----5:R-:W-:Y:S01]  /*0e90*/  FMUL.FTZ R51, R5.reuse, R54 ;  /* 0x0000003605337220 */ /* 0x060fe20000410000 */
[----:B------:R-:W-:Y:S01]  /*0ea0*/  FMUL.FTZ R54, R5, R58 ;  /* 0x0000003a05367220 */ /* 0x000fe20000410000 */
[----:B---3--:R-:W-:Y:S01]  /*0eb0*/  FMUL.FTZ R56, R41, R44 ;  /* 0x0000002c29387220 */ /* 0x008fe20000410000 */
[----:B------:R-:W-:-:S02]  /*0ec0*/  HADD2.F32 R41, -RZ, R70.H0_H0 ;  /* 0x20000046ff297230 */ /* 0x000fc40000004100 */
[----:B------:R-:W-:Y:S01]  /*0ed0*/  FMUL.FTZ R57, R40, R45 ;  /* 0x0000002d28397220 */ /* 0x000fe20000410000 */
[----:B------:R-:W-:Y:S02]  /*0ee0*/  HADD2.F32 R58, -RZ, R70.H1_H1 ;  /* 0x30000046ff3a7230 */ /* 0x000fe40000004100 */
[----:B------:R-:W-:Y:S01]  /*0ef0*/  FADD.FTZ R40, R65, R56 ;  /* 0x0000003841287221 */ /* 0x000fe20000010000 */
[----:B------:R-:W-:Y:S01]  /*0f00*/  FMUL.FTZ R55, R5, R42 ;  /* 0x0000002a05377220 */ /* 0x000fe20000410000 */
[----:B------:R-:W-:Y:S01]  /*0f10*/  FMUL.FTZ R62, R41, R46 ;  /* 0x0000002e293e7220 */ /* 0x000fe20000410000 */
[----:B------:R-:W-:Y:S01]  /*0f20*/  FFMA.FTZ R41, R51, R56, R68 ;  /* 0x0000003833297223 */ /* 0x000fe20000010044 */
[----:B------:R-:W-:Y:S01]  /*0f30*/  FADD.FTZ R43, R40, R57 ;  /* 0x00000039282b7221 */ /* 0x000fe20000010000 */
[----:B------:R-:W-:Y:S01]  /*0f40*/  FMUL.FTZ R58, R58, R47 ;  /* 0x0000002f3a3a7220 */ /* 0x000fe20000410000 */
[----:B------:R-:W-:Y:S01]  /*0f50*/  FMUL.FTZ R60, R5, R60 ;  /* 0x0000003c053c7220 */ /* 0x000fe20000410000 */
[----:B------:R-:W-:Y:S01]  /*0f60*/  FFMA.FTZ R40, R54, R57, R41 ;  /* 0x0000003936287223 */ /* 0x000fe20000010029 */
[----:B------:R-:W-:Y:S01]  /*0f70*/  FADD.FTZ R43, R43, R62 ;  /* 0x0000003e2b2b7221 */ /* 0x000fe20000010000 */
        /* <DEDUP_REMOVED lines=11> */
.L_x_2179:
[----:B------:R-:W-:Y:S05]  /*1030*/  BSYNC.RECONVERGENT B0 ;  /* 0x0000000000007941 */ /* 0x000fea0003800200 */
.L_x_2175:
[----:B------:R-:W-:Y:S01]  /*1040*/  UMOV UR8, 0xffffffff ;  /* 0xffffffff00087882 */ /* 0x000fe20000000000 */
[----:B------:R-:W-:Y:S02]  /*1050*/  ISETP.NE.AND P2, PT, R2, RZ, PT ;  /* 0x000000ff0200720c */ /* 0x000fe40003f45270 */
        /* <DEDUP_REMOVED lines=19> */
.L_x_2215:
[----:B-1----:R-:W-:Y:S01]  /*1190*/  FADD.FTZ R45, R68, R45 ;  /* 0x0000002d442d7221 */ /* 0x002fe20000010000 */
[----:B--2---:R-:W-:Y:S01]  /*11a0*/  FADD.FTZ R43, R44, R43 ;  /* 0x0000002b2c2b7221 */ /* 0x004fe20000010000 */
[----:B------:R-:W-:Y:S02]  /*11b0*/  BSSY.RECONVERGENT B0, `(.L_x_2183) ;  /* 0x00000b0000007945 */ /* 0x000fe40003800200 */
[----:B0-----:R-:W-:Y:S01]  /*11c0*/  FMUL.FTZ R44, R45, UR14 ;  /* 0x0000000e2d2c7c20 */ /* 0x001fe20008410000 */
[----:B------:R-:W-:-:S04]  /*11d0*/  FMUL.FTZ R45, R43, UR14 ;  /* 0x0000000e2b2d7c20 */ /* 0x000fc80008410000 */
[----:B------:R-:W-:Y:S01]  /*11e0*/  FSEL R44, R44, RZ, !P2 ;  /* 0x000000ff2c2c7208 */ /* 0x000fe20005000000 */
[----:B------:R-:W-:Y:S06]  /*11f0*/  @!P0 BRA `(.L_x_2184) ;  /* 0x0000000800ac8947 */ /* 0x000fec0003800000 */
[----:B------:R-:W-:-:S04]  /*1200*/  UISETP.NE.U32.AND UP0, UPT, UR20, URZ, UPT ;  /* 0x000000ff1400728c */ /* 0x000fc8000bf05070 */
[----:B------:R-:W-:-:S06]  /*1210*/  UISETP.NE.AND.EX UP0, UPT, UR21, URZ, UPT, UP0 ;  /* 0x000000ff1500728c */ /* 0x000fcc000bf05300 */
[----:B------:R-:W-:-:S13]  /*1220*/  PLOP3.LUT P1, PT, PT, PT, UP0, 0x80, 0x8 ;  /* 0x000000000008781c */ /* 0x000fda0003f2f008 */
[----:B------:R-:W-:Y:S05]  /*1230*/  @P1 BRA `(.L_x_2185) ;  /* 0x0000000400341947 */ /* 0x000fea0003800000 */
        /* <DEDUP_REMOVED lines=19> */
.L_x_2187:
        /* <DEDUP_REMOVED lines=17> */
.L_x_2186:
        /* <DEDUP_REMOVED lines=20> */
.L_x_2189:
        /* <DEDUP_REMOVED lines=21> */
.L_x_2185:
        /* <DEDUP_REMOVED lines=19> */
.L_x_2191:
        /* <DEDUP_REMOVED lines=17> */
.L_x_2190:
        /* <DEDUP_REMOVED lines=20> */
.L_x_2192:
        /* <DEDUP_REMOVED lines=20> */
.L_x_2188:
        /* <DEDUP_REMOVED lines=11> */
[C---:B0-----:R-:W-:Y:S01]  /*1c80*/  @P0 IMAD.WIDE.U32 R46, R4.reuse, 0x10, R46 ;  /* 0x00000010042e0825 */ /* 0x041fe200078e002e */
[----:B------:R-:W-:-:S04]  /*1c90*/  IADD3 R4, PT, PT, R4, 0x20, RZ ;  /* 0x0000002004047810 */ /* 0x000fc80007ffe0ff */
[----:B------:R0:W-:Y:S03]  /*1ca0*/  @P0 STG.E.128 desc[UR10][R46.64], R32 ;  /* 0x000000202e000986 */ /* 0x0001e6000c101d0a */
.L_x_2184:
[----:B------:R-:W-:Y:S05]  /*1cb0*/  BSYNC.RECONVERGENT B0 ;  /* 0x0000000000007941 */ /* 0x000fea0003800200 */
.L_x_2183:
        /* <DEDUP_REMOVED lines=34> */
.L_x_2197:
        /* <DEDUP_REMOVED lines=17> */
.L_x_2196:
[----:B------:R-:W1:Y:S02]  /*1ff0*/  LDC.64 R40, c[0x0][0x470] ;  /* 0x00011c00ff287b82 */ /* 0x000e640000000a00 */
[----:B-1----:R-:W-:-:S04]  /*2000*/  ISETP.NE.U32.AND P3, PT, R40, RZ, PT ;  /* 0x000000ff2800720c */ /* 0x002fc80003f65070 */
[----:B------:R-:W-:-:S13]  /*2010*/  ISETP.NE.AND.EX P3, PT, R41, RZ, PT, P3 ;  /* 0x000000ff2900720c */ /* 0x000fda0003f65330 */
        /* <DEDUP_REMOVED lines=18> */
.L_x_2199:
        /* <DEDUP_REMOVED lines=13> */
.L_x_2195:
[----:B------:R-:W1:Y:S02]  /*2210*/  LDC.64 R40, c[0x0][0x478] ;  /* 0x00011e00ff287b82 */ /* 0x000e640000000a00 */
[----:B-1----:R-:W-:-:S04]  /*2220*/  ISETP.NE.U32.AND P0, PT, R40, RZ, PT ;  /* 0x000000ff2800720c */ /* 0x002fc80003f05070 */
[----:B------:R-:W-:-:S13]  /*2230*/  ISETP.NE.AND.EX P0, PT, R41, RZ, PT, P0 ;  /* 0x000000ff2900720c */ /* 0x000fda0003f05300 */
[----:B------:R-:W-:Y:S05]  /*2240*/  @!P0 BRA `(.L_x_2200) ;  /* 0x0000000000a88947 */ /* 0x000fea0003800000 */
        /* <DEDUP_REMOVED lines=25> */
.L_x_2201:
        /* <DEDUP_REMOVED lines=17> */
.L_x_2200:
        /* <DEDUP_REMOVED lines=21> */
.L_x_2202:
[-CC-:B------:R-:W-:Y:S01]  /*2640*/  FFMA.FTZ R41, R51, R45.reuse, R44.reuse ;  /* 0x0000002d33297223 */ /* 0x180fe2000001002c */
[-CC-:B------:R-:W-:Y:S01]  /*2650*/  FFMA.FTZ R42, R54, R45.reuse, R44.reuse ;  /* 0x0000002d362a7223 */ /* 0x180fe2000001002c */
[-CC-:B------:R-:W-:Y:S01]  /*2660*/  FFMA.FTZ R43, R55, R45.reuse, R44.reuse ;  /* 0x0000002d372b7223 */ /* 0x180fe2000001002c */
[----:B------:R-:W-:Y:S01]  /*2670*/  FFMA.FTZ R45, R60, R45, R44 ;  /* 0x0000002d3c2d7223 */ /* 0x000fe2000001002c */
[----:B------:R-:W-:Y:S01]  /*2680*/  FADD.FTZ R40, R56, -R41 ;  /* 0x8000002938287221 */ /* 0x000fe20000010000 */
[----:B------:R-:W-:Y:S01]  /*2690*/  FADD.FTZ R42, R57, -R42 ;  /* 0x8000002a392a7221 */ /* 0x000fe20000010000 */
[----:B------:R-:W-:Y:S01]  /*26a0*/  FADD.FTZ R44, R62, -R43 ;  /* 0x8000002b3e2c7221 */ /* 0x000fe20000010000 */
[----:B0-----:R-:W-:Y:S01]  /*26b0*/  FADD.FTZ R46, R58, -R45 ;  /* 0x8000002d3a2e7221 */ /* 0x001fe20000010000 */
[C---:B-----5:R-:W-:Y:S01]  /*26c0*/  FMUL.FTZ R40, R5.reuse, R40 ;  /* 0x0000002805287220 */ /* 0x060fe20000410000 */
[C---:B------:R-:W-:Y:S01]  /*26d0*/  FMUL.FTZ R41, R5.reuse, R42 ;  /* 0x0000002a05297220 */ /* 0x040fe20000410000 */
[C---:B------:R-:W-:Y:S01]  /*26e0*/  FMUL.FTZ R42, R5.reuse, R44 ;  /* 0x0000002c052a7220 */ /* 0x040fe20000410000 */
[----:B------:R-:W-:-:S07]  /*26f0*/  FMUL.FTZ R43, R5, R46 ;  /* 0x0000002e052b7220 */ /* 0x000fce0000410000 */
.L_x_2198:
[----:B------:R-:W1:Y:S08]  /*2700*/  @P0 LDC.64 R44, c[0x0][0x478] ;  /* 0x00011e00ff2c0b82 */ /* 0x000e700000000a00 */
[----:B0-----:R-:W0:Y:S01]  /*2710*/  LDC.64 R46, c[0x0][0x468] ;  /* 0x00011a00ff2e7b82 */ /* 0x001e220000000a00 */
[----:B-1----:R-:W-:-:S07]  /*2720*/  @P0 IMAD.WIDE.U32 R68, R4, 0x10, R44 ;  /* 0x0000001004440825 */ /* 0x002fce00078e002c */
[----:B------:R-:W1:Y:S01]  /*2730*/  @P3 LDC.64 R44, c[0x0][0x470] ;  /* 0x00011c00ff2c3b82 */ /* 0x000e620000000a00 */
[----:B------:R2:W-:Y:S01]  /*2740*/  @P0 STG.E.128 desc[UR10][R68.64], R36 ;  /* 0x0000002444000986 */ /* 0x0005e2000c101d0a */
[----:B0-----:R-:W-:-:S05]  /*2750*/  IMAD.WIDE.U32 R46, R4, 0x10, R46 ;  /* 0x00000010042e7825 */ /* 0x001fca00078e002e */
[----:B------:R2:W-:Y:S01]  /*2760*/  STG.E.128 desc[UR10][R46.64], R40 ;  /* 0x000000282e007986 */ /* 0x0005e2000c101d0a */
[----:B-1----:R-:W-:-:S05]  /*2770*/  @P3 IMAD.WIDE.U32 R44, R4, 0x10, R44 ;  /* 0x00000010042c3825 */ /* 0x002fca00078e002c */
[----:B------:R2:W-:Y:S02]  /*2780*/  @P3 STG.E.128 desc[UR10][R44.64], R32 ;  /* 0x000000202c003986 */ /* 0x0005e4000c101d0a */
.L_x_2194:
[----:B------:R-:W-:Y:S05]  /*2790*/  BSYNC.RECONVERGENT B0 ;  /* 0x0000000000007941 */ /* 0x000fea0003800200 */
.L_x_2193:
[----:B-----5:R-:W1:Y:S02]  /*27a0*/  LDC.64 R4, c[0x0][0x380] ;  /* 0x0000e000ff047b82 */ /* 0x020e640000000a00 */
[----:B-1----:R-:W-:-:S04]  /*27b0*/  LEA R3, R4, R3, 0x2 ;  /* 0x0000000304037211 */ /* 0x002fc800078e10ff */
[----:B------:R-:W-:-:S13]  /*27c0*/  ISETP.GE.AND P0, PT, R3, R5, PT ;  /* 0x000000050300720c */ /* 0x000fda0003f06270 */
[----:B------:R-:W-:Y:S05]  /*27d0*/  @!P0 BRA `(.L_x_2203) ;  /* 0xffffffd800fc8947 */ /* 0x000fea000383ffff */
.L_x_2174:
[----:B------:R-:W-:Y:S05]  /*27e0*/  BSYNC B1 ;  /* 0x0000000000017941 */ /* 0x000fea0003800000 */
.L_x_2173:
[----:B------:R-:W1:Y:S01]  /*27f0*/  S2R R31, SR_TID.X ;  /* 0x00000000001f7919 */ /* 0x000e620000002100 */
[----:B------:R-:W-:Y:S01]  /*2800*/  MOV R2, 0x400 ;  /* 0x0000040000027802 */ /* 0x000fe20000000f00 */
[----:B------:R-:W-:Y:S05]  /*2810*/  WARPSYNC.ALL ;  /* 0x0000000000007948 */ /* 0x000fea0003800000 */
[----:B------:R-:W3:Y:S01]  /*2820*/  S2R R3, SR_CgaCtaId ;  /* 0x0000000000037919 */ /* 0x000ee20000008800 */
[----:B------:R-:W4:Y:S01]  /*2830*/  LDCU.128 UR16, c[0x0][0x440] ;  /* 0x00008800ff1077ac */ /* 0x000f220008000c00 */
[----:B-1----:R-:W-:Y:S02]  /*2840*/  LOP3.LUT R4, R31, 0x1f, RZ, 0xc0, !PT ;  /* 0x0000001f1f047812 */ /* 0x002fe400078ec0ff */
[----:B------:R-:W-:-:S02]  /*2850*/  SHF.R.U32.HI R5, RZ, 0x5, R31 ;  /* 0x00000005ff057819 */ /* 0x000fc4000001161f */
[----:B---3--:R-:W-:Y:S02]  /*2860*/  LEA R2, R3, R2, 0x18 ;  /* 0x0000000203027211 */ /* 0x008fe400078ec0ff */
[----:B------:R-:W-:-:S04]  /*2870*/  LEA R3, R5, R4, 0x6 ;  /* 0x0000000405037211 */ /* 0x000fc800078e30ff */
[-C--:B------:R-:W-:Y:S02]  /*2880*/  LEA R3, R3, R2.reuse, 0x4 ;  /* 0x0000000203037211 */ /* 0x080fe400078e20ff */
[----:B------:R-:W-:-:S03]  /*2890*/  LEA R2, R31, R2, 0x2 ;  /* 0x000000021f027211 */ /* 0x000fc600078e10ff */
[----:B------:R-:W-:Y:S04]  /*28a0*/  STS.128 [R3], R16 ;  /* 0x0000001003007388 */ /* 0x000fe80000000c00 */
[----:B------:R-:W-:Y:S01]  /*28b0*/  STS.128 [R3+0x200], R12 ;  /* 0x0002000c03007388 */ /* 0x000fe20000000c00 */
[----:B------:R-:W-:Y:S06]  /*28c0*/  BAR.SYNC.DEFER_BLOCKING 0x0 ;  /* 0x0000000000007b1d */ /* 0x000fec0000010000 */
[----:B------:R-:W1:Y:S04]  /*28d0*/  LDS R4, [R2] ;  /* 0x0000000002047984 */ /* 0x000e680000000800 */
[----:B-----5:R-:W3:Y:S04]  /*28e0*/  LDS R7, [R2+0x400] ;  /* 0x0004000002077984 */ /* 0x020ee80000000800 */
[----:B------:R-:W0:Y:S04]  /*28f0*/  LDS R5, [R2+0x200] ;  /* 0x0002000002057984 */ /* 0x000e280000000800 */
[----:B------:R-:W2:Y:S04]  /*2900*/  LDS R6, [R2+0x600] ;  /* 0x0006000002067984 */ /* 0x000ea80000000800 */
[----:B------:R-:W4:Y:S04]  /*2910*/  LDS R25, [R2+0x800] ;  /* 0x0008000002197984 */ /* 0x000f280000000800 */
[----:B------:R-:W4:Y:S04]  /*2920*/  LDS R24, [R2+0xa00] ;  /* 0x000a000002187984 */ /* 0x000f280000000800 */
[----:B------:R-:W4:Y:S04]  /*2930*/  LDS R27, [R2+0xc00] ;  /* 0x000c0000021b7984 */ /* 0x000f280000000800 */
[----:B------:R-:W4:Y:S01]  /*2940*/  LDS R17, [R2+0xe00] ;  /* 0x000e000002117984 */ /* 0x000f220000000800 */
[----:B------:R-:W-:Y:S01]  /*2950*/  BAR.SYNC.DEFER_BLOCKING 0x0 ;  /* 0x0000000000007b1d */ /* 0x000fe20000010000 */
[----:B-1----:R-:W-:-:S04]  /*2960*/  FADD.FTZ R4, RZ, R4 ;  /* 0x00000004ff047221 */ /* 0x002fc80000010000 */
[----:B---3--:R-:W-:Y:S01]  /*2970*/  FADD.FTZ R4, R4, R7 ;  /* 0x0000000704047221 */ /* 0x008fe20000010000 */
[----:B0-----:R-:W-:-:S04]  /*2980*/  FADD.FTZ R5, RZ, R5 ;  /* 0x00000005ff057221 */ /* 0x001fc80000010000 */
        /* <DEDUP_REMOVED lines=14> */
[----:B------:R-:W-:Y:S01]  /*2a70*/  SHF.L.U32 R0, R9, 0x2, RZ ;  /* 0x0000000209007819 */ /* 0x000fe200000006ff */
[----:B------:R-:W0:Y:S01]  /*2a80*/  LDS R12, [R2] ;  /* 0x00000000020c7984 */ /* 0x000e220000000800 */
[----:B------:R-:W-:-:S02]  /*2a90*/  ISETP.GE.U32.AND P0, PT, R3, 0x100, PT ;  /* 0x000001000300780c */ /* 0x000fc40003f06070 */
        /* <DEDUP_REMOVED lines=11> */
[-C--:B------:R-:W-:Y:S02]  /*2b50*/  @P1 MOV R5, R7.reuse ;  /* 0x0000000700051202 */ /* 0x080fe40000000f00 */
[----:B------:R-:W-:Y:S01]  /*2b60*/  @P1 IADD3 R0, P3, PT, R0, 0x200, RZ ;  /* 0x0000020000001810 */ /* 0x000fe20007f7e0ff */
[----:B------:R-:W4:Y:S03]  /*2b70*/  LDS R14, [R2+0x600] ;  /* 0x00060000020e7984 */ /* 0x000f260000000800 */
[----:B------:R-:W-:Y:S01]  /*2b80*/  @P1 IADD3.X R7, PT, PT, RZ, R7, RZ, P3, !PT ;  /* 0x00000007ff071210 */ /* 0x000fe20001ffe4ff */
[----:B------:R-:W4:Y:S04]  /*2b90*/  LDS R16, [R2+0xa00] ;  /* 0x000a000002107984 */ /* 0x000f280000000800 */
[----:B------:R0:W4:Y:S02]  /*2ba0*/  LDS R8, [R2+0xe00] ;  /* 0x000e000002087984 */ /* 0x0001240000000800 */
[----:B0-----:R-:W-:-:S02]  /*2bb0*/  @P1 MOV R2, R9 ;  /* 0x0000000900021202 */ /* 0x001fc40000000f00 */
[----:B------:R-:W-:Y:S01]  /*2bc0*/  @P1 IADD3 R9, P2, PT, R9, 0x200, RZ ;  /* 0x0000020009091810 */ /* 0x000fe20007f5e0ff */
[----:B------:R-:W-:-:S03]  /*2bd0*/  FADD.FTZ R12, RZ, R12 ;  /* 0x0000000cff0c7221 */ /* 0x000fc60000010000 */
[----:B------:R-:W-:Y:S01]  /*2be0*/  @P1 IADD3.X R10, PT, PT, RZ, R10, RZ, P2, !PT ;  /* 0x0000000aff0a1210 */ /* 0x000fe200017fe4ff */
        /* <DEDUP_REMOVED lines=17> */
.L_x_2182:
[----:B------:R-:W-:Y:S01]  /*2d00*/  HFMA2 R42, -RZ, RZ, 0, 5.9604644775390625e-08 ;  /* 0x00000001ff2a7431 */ /* 0x000fe200000001ff */
[----:B------:R-:W-:Y:S01]  /*2d10*/  BSSY B0, `(.L_x_2204) ;  /* 0x0000006000007945 */ /* 0x000fe20003800000 */
[----:B------:R-:W-:Y:S02]  /*2d20*/  MOV R41, 0x1f ;  /* 0x0000001f00297802 */ /* 0x000fe40000000f00 */
[----:B------:R-:W-:-:S07]  /*2d30*/  MOV R40, 0xffffffff ;  /* 0xffffffff00287802 */ /* 0x000fce0000000f00 */
[----:B-----5:R-:W-:Y:S05]  /*2d40*/  WARPSYNC.COLLECTIVE R40, `(.L_x_2205) ;  /* 0x0000000028087348 */ /* 0x020fea0003c00000 */
[----:B------:R0:W1:Y:S02]  /*2d50*/  SHFL.BFLY P4, R43, R65, R42, R41 ;  /* 0x0c00002a412b7389 */ /* 0x0000640000080029 */
[----:B01---5:R-:W-:Y:S05]  /*2d60*/  ENDCOLLECTIVE ;  /* 0x000000000000791b */ /* 0x023fea0003800000 */
.L_x_2205:
[----:B------:R-:W-:Y:S05]  /*2d70*/  BSYNC B0 ;  /* 0x0000000000007941 */ /* 0x000fea0003800000 */
.L_x_2204:
        /* <DEDUP_REMOVED lines=8> */
.L_x_2206:
[----:B------:R-:W-:Y:S01]  /*2e00*/  MOV R65, R44 ;  /* 0x0000002c00417202 */ /* 0x000fe20000000f00 */
[----:B------:R-:W-:Y:S01]  /*2e10*/  HFMA2 R42, -RZ, RZ, 0, 1.1920928955078125e-07 ;  /* 0x00000002ff2a7431 */ /* 0x000fe200000001ff */
[----:B------:R-:W-:-:S07]  /*2e20*/  MOV R45, R43 ;  /* 0x0000002b002d7202 */ /* 0x000fce0000000f00 */
[----:B------:R-:W-:Y:S05]  /*2e30*/  WARPSYNC.COLLECTIVE R40, `(.L_x_2207) ;  /* 0x0000000028087348 */ /* 0x000fea0003c00000 */
[----:B------:R0:W1:Y:S02]  /*2e40*/  SHFL.BFLY P4, R43, R65, R42, R41 ;  /* 0x0c00002a412b7389 */ /* 0x0000640000080029 */
[----:B01----:R-:W-:Y:S05]  /*2e50*/  ENDCOLLECTIVE ;  /* 0x000000000000791b */ /* 0x003fea0003800000 */
.L_x_2207:
[----:B------:R-:W-:-:S05]  /*2e60*/  FADD.FTZ R45, R45, R68 ;  /* 0x000000442d2d7221 */ /* 0x000fca0000010000 */
[----:B------:R-:W-:Y:S01]  /*2e70*/  MOV R65, R45 ;  /* 0x0000002d00417202 */ /* 0x000fe20000000f00 */
[----:B------:R-:W-:-:S07]  /*2e80*/  FADD.FTZ R46, R44, R43 ;  /* 0x0000002b2c2e7221 */ /* 0x000fce0000010000 */
[----:B------:R-:W-:Y:S05]  /*2e90*/  WARPSYNC.COLLECTIVE R40, `(.L_x_2208) ;  /* 0x0000000028087348 */ /* 0x000fea0003c00000 */
[----:B------:R0:W1:Y:S02]  /*2ea0*/  SHFL.BFLY P4, R43, R65, R42, R41 ;  /* 0x0c00002a412b7389 */ /* 0x0000640000080029 */
[----:B01----:R-:W-:Y:S05]  /*2eb0*/  ENDCOLLECTIVE ;  /* 0x000000000000791b */ /* 0x003fea0003800000 */
.L_x_2208:
[----:B------:R-:W-:Y:S01]  /*2ec0*/  MOV R65, R46 ;  /* 0x0000002e00417202 */ /* 0x000fe20000000f00 */
[----:B------:R-:W-:Y:S01]  /*2ed0*/  HFMA2 R42, -RZ, RZ, 0, 2.384185791015625e-07 ;  /* 0x00000004ff2a7431 */ /* 0x000fe200000001ff */
[----:B------:R-:W-:-:S07]  /*2ee0*/  MOV R72, R43 ;  /* 0x0000002b00487202 */ /* 0x000fce0000000f00 */
[----:B------:R-:W-:Y:S05]  /*2ef0*/  WARPSYNC.COLLECTIVE R40, `(.L_x_2209) ;  /* 0x0000000028087348 */ /* 0x000fea0003c00000 */
[----:B------:R0:W1:Y:S02]  /*2f00*/  SHFL.BFLY P4, R43, R65, R42, R41 ;  /* 0x0c00002a412b7389 */ /* 0x0000640000080029 */
[----:B01----:R-:W-:Y:S05]  /*2f10*/  ENDCOLLECTIVE ;  /* 0x000000000000791b */ /* 0x003fea0003800000 */
.L_x_2209:
[----:B------:R-:W-:-:S05]  /*2f20*/  FADD.FTZ R47, R45, R72 ;  /* 0x000000482d2f7221 */ /* 0x000fca0000010000 */
[----:B------:R-:W-:Y:S01]  /*2f30*/  MOV R65, R47 ;  /* 0x0000002f00417202 */ /* 0x000fe20000000f00 */
[----:B------:R-:W-:-:S07]  /*2f40*/  FADD.FTZ R63, R46, R43 ;  /* 0x0000002b2e3f7221 */ /* 0x000fce0000010000 */
[----:B------:R-:W-:Y:S05]  /*2f50*/  WARPSYNC.COLLECTIVE R40, `(.L_x_2210) ;  /* 0x0000000028087348 */ /* 0x000fea0003c00000 */
[----:B------:R0:W1:Y:S02]  /*2f60*/  SHFL.BFLY P4, R43, R65, R42, R41 ;  /* 0x0c00002a412b7389 */ /* 0x0000640000080029 */
[----:B01----:R-:W-:Y:S05]  /*2f70*/  ENDCOLLECTIVE ;  /* 0x000000000000791b */ /* 0x003fea0003800000 */
.L_x_2210:
[----:B------:R-:W-:Y:S01]  /*2f80*/  MOV R65, R63 ;  /* 0x0000003f00417202 */ /* 0x000fe20000000f00 */
[----:B------:R-:W-:Y:S01]  /*2f90*/  HFMA2 R42, -RZ, RZ, 0, 4.76837158203125e-07 ;  /* 0x00000008ff2a7431 */ /* 0x000fe200000001ff */
[----:B------:R-:W-:-:S07]  /*2fa0*/  MOV R72, R43 ;  /* 0x0000002b00487202 */ /* 0x000fce0000000f00 */
[----:B------:R-:W-:Y:S05]  /*2fb0*/  WARPSYNC.COLLECTIVE R40, `(.L_x_2211) ;  /* 0x0000000028087348 */ /* 0x000fea0003c00000 */
[----:B------:R0:W1:Y:S02]  /*2fc0*/  SHFL.BFLY P4, R43, R65, R42, R41 ;  /* 0x0c00002a412b7389 */ /* 0x0000640000080029 */
[----:B01----:R-:W-:Y:S05]  /*2fd0*/  ENDCOLLECTIVE ;  /* 0x000000000000791b */ /* 0x003fea0003800000 */
.L_x_2211:
[----:B------:R-:W-:-:S05]  /*2fe0*/  FADD.FTZ R69, R47, R72 ;  /* 0x000000482f457221 */ /* 0x000fca0000010000 */
[----:B------:R-:W-:Y:S01]  /*2ff0*/  MOV R65, R69 ;  /* 0x0000004500417202 */ /* 0x000fe20000000f00 */
[----:B------:R-:W-:-:S07]  /*3000*/  FADD.FTZ R68, R63, R43 ;  /* 0x0000002b3f447221 */ /* 0x000fce0000010000 */
[----:B------:R-:W-:Y:S05]  /*3010*/  WARPSYNC.COLLECTIVE R40, `(.L_x_2212) ;  /* 0x0000000028087348 */ /* 0x000fea0003c00000 */
[----:B------:R0:W1:Y:S02]  /*3020*/  SHFL.BFLY P4, R43, R65, R42, R41 ;  /* 0x0c00002a412b7389 */ /* 0x0000640000080029 */
[----:B01----:R-:W-:Y:S05]  /*3030*/  ENDCOLLECTIVE ;  /* 0x000000000000791b */ /* 0x003fea0003800000 */
.L_x_2212:
[----:B------:R-:W-:Y:S01]  /*3040*/  MOV R65, R68 ;  /* 0x0000004400417202 */ /* 0x000fe20000000f00 */
[----:B------:R-:W-:Y:S01]  /*3050*/  HFMA2 R42, -RZ, RZ, 0, 9.5367431640625e-07 ;  /* 0x00000010ff2a7431 */ /* 0x000fe200000001ff */
[----:B------:R-:W-:-:S07]  /*3060*/  MOV R72, R43 ;  /* 0x0000002b00487202 */ /* 0x000fce0000000f00 */
[----:B------:R-:W-:Y:S05]  /*3070*/  WARPSYNC.COLLECTIVE R40, `(.L_x_2213) ;  /* 0x0000000028087348 */ /* 0x000fea0003c00000 */
[----:B------:R0:W1:Y:S02]  /*3080*/  SHFL.BFLY P4, R43, R65, R42, R41 ;  /* 0x0c00002a412b7389 */ /* 0x0000640000080029 */
[----:B01----:R-:W-:Y:S05]  /*3090*/  ENDCOLLECTIVE ;  /* 0x000000000000791b */ /* 0x003fea0003800000 */
.L_x_2213:
[----:B------:R-:W-:-:S05]  /*30a0*/  FADD.FTZ R44, R69, R72 ;  /* 0x00000048452c7221 */ /* 0x000fca0000010000 */
[----:B------:R-:W-:Y:S02]  /*30b0*/  MOV R65, R44 ;  /* 0x0000002c00417202 */ /* 0x000fe40000000f00 */
[----:B------:R-:W-:-:S07]  /*30c0*/  MOV R45, R43 ;  /* 0x0000002b002d7202 */ /* 0x000fce0000000f00 */
[----:B------:R-:W-:Y:S05]  /*30d0*/  WARPSYNC.COLLECTIVE R40, `(.L_x_2214) ;  /* 0x0000000028087348 */ /* 0x000fea0003c00000 */
[----:B------:R0:W1:Y:S02]  /*30e0*/  SHFL.BFLY P4, R43, R65, R42, R41 ;  /* 0x0c00002a412b7389 */ /* 0x0000640000080029 */
[----:B01----:R-:W-:Y:S05]  /*30f0*/  ENDCOLLECTIVE ;  /* 0x000000000000791b */ /* 0x003fea0003800000 */
.L_x_2214:
[----:B------:R-:W-:Y:S05]  /*3100*/  BRA `(.L_x_2215) ;  /* 0xffffffe000207947 */ /* 0x000fea000383ffff */
.L_x_2216:
        /* <DEDUP_REMOVED lines=15> */
.L_x_2898:


//--------------------- .text._ZN10layer_norm31ln_parallel_residual_bwd_kernelINS_13Kernel_traitsI6__halfffffjLj256ELj1ELj4ELj1ELj16ENS_18Kernel_traits_baseILj256ES2_ffffjLj128EEEEELb0ELb1ELb1EEEvNS_9BwdParamsE --------------------------
	.section	.text._ZN10layer_norm31ln_parallel_residual_bwd_kernelINS_13Kernel_traitsI6__halfffffjLj256ELj1ELj4ELj1ELj16ENS_18Kernel_traits_baseILj256ES2_ffffjLj128EEEEELb0ELb1ELb1EEEvNS_9BwdParamsE,"ax",@progbits
	.align	128
        .global         _ZN10layer_norm31ln_parallel_residual_bwd_kernelINS_13Kernel_traitsI6__halfffffjLj256ELj1ELj4ELj1ELj16ENS_18Kernel_traits_baseILj256ES2_ffffjLj128EEEEELb0ELb1ELb1EEEvNS_9BwdParamsE
        .type           _ZN10layer_norm31ln_parallel_residual_bwd_kernelINS_13Kernel_traitsI6__halfffffjLj256ELj1ELj4ELj1ELj16ENS_18Kernel_traits_baseILj256ES2_ffffjLj128EEEEELb0ELb1ELb1EEEvNS_9BwdParamsE,@function
        .size           _ZN10layer_norm31ln_parallel_residual_bwd_kernelINS_13Kernel_traitsI6__halfffffjLj256ELj1ELj4ELj1ELj16ENS_18Kernel_traits_baseILj256ES2_ffffjLj128EEEEELb0ELb1ELb1EEEvNS_9BwdParamsE,(.L_x_2899 - _ZN10layer_norm31ln_parallel_residual_bwd_kernelINS_13Kernel_traitsI6__halfffffjLj256ELj1ELj4ELj1ELj16ENS_18Kernel_traits_baseILj256ES2_ffffjLj128EEEEELb0ELb1ELb1EEEvNS_9BwdParamsE)
        .other          _ZN10layer_norm31ln_parallel_residual_bwd_kernelINS_13Kernel_traitsI6__halfffffjLj256ELj1ELj4ELj1ELj16ENS_18Kernel_traits_baseILj256ES2_ffffjLj128EEEEELb0ELb1ELb1EEEvNS_9BwdParamsE,@"STO_CUDA_ENTRY STV_DEFAULT"
_ZN10layer_norm31ln_parallel_residual_bwd_kernelINS_13Kernel_traitsI6__halfffffjLj256ELj1ELj4ELj1ELj16ENS_18Kernel_traits_baseILj256ES2_ffffjLj128EEEEELb0ELb1ELb1EEEvNS_9BwdParamsE:
.text._ZN10layer_norm31ln_parallel_residual_bwd_kernelINS_13Kernel_traitsI6__halfffffjLj256ELj1ELj4ELj1ELj16ENS_18Kernel_traits_baseILj256ES2_ffffjLj128EEEEELb0ELb1ELb1EEEvNS_9BwdParamsE:
        /* <DEDUP_REMOVED lines=19> */
[----:B0-----:R-:W-:-:S05]  /*0130*/  SHF.R.U32.HI R0, RZ, 0x5, R58 ;  /* 0x00000005ff007819 */ /* 0x001fca000001163a */
[----:B------:R-:W-:-:S04]  /*0140*/  LOP3.LUT R56, R0, UR8, RZ, 0xfc, !PT ;  /* 0x0000000800387c12 */ /* 0x000fc8000f8efcff */
[----:B--2---:R-:W-:-:S13]  /*0150*/  ISETP.GE.AND P0, PT, R56, UR12, PT ;  /* 0x0000000c38007c0c */ /* 0x004fda000bf06270 */
[----:B---34-:R-:W-:Y:S05]  /*0160*/  @P0 BRA `(.L_x_2218) ;  /* 0x0000002000d40947 */ /* 0x018fea0003800000 */
[----:B------:R-:W0:Y:S01]  /*0170*/  LDC.64 R2, c[0x0][0x3d0] ;  /* 0x0000f400ff027b82 */ /* 0x000e220000000a00 */
[----:B------:R-:W-:Y:S01]  /*0180*/  LOP3.LUT R58, R58, 0x1f, RZ, 0xc0, !PT ;  /* 0x0000001f3a3a7812 */ /* 0x000fe200078ec0ff */
[----:B------:R-:W1:Y:S06]  /*0190*/  LDCU.64 UR12, c[0x0][0x438] ;  /* 0x00008700ff0c77ac */ /* 0x000e6c0008000a00 */
[----:B------:R-:W2:Y:S01]  /*01a0*/  LDC.U8 R57, c[0x0][0x410] ;  /* 0x00010400ff397b82 */ /* 0x000ea20000000000 */
[----:B0-----:R-:W-:-:S05]  /*01b0*/  IMAD.WIDE.U32 R2, R58, 0x8, R2 ;  /* 0x000000083a027825 */ /* 0x001fca00078e0002 */
[----:B------:R-:W3:Y:S04]  /*01c0*/  LDG.E.64 R38, desc[UR10][R2.64+0x100] ;  /* 0x0001000a02267981 */ /* 0x000ee8000c1e1b00 */
[----:B------:R-:W4:Y:S01]  /*01d0*/  LDG.E.64 R36, desc[UR10][R2.64] ;  /* 0x0000000a02247981 */ /* 0x000f22000c1e1b00 */
[----:B-1----:R-:W-:Y:S01]  /*01e0*/  UISETP.NE.U32.AND UP0, UPT, UR12, URZ, UPT ;  /* 0x000000ff0c00728c */ /* 0x002fe2000bf05070 */
[----:B------:R-:W-:Y:S01]  /*01f0*/  HFMA2 R40, -RZ, RZ, 0, 0 ;  /* 0x00000000ff287431 */ /* 0x000fe200000001ff */
[----:B------:R-:W-:Y:S01]  /*0200*/  BSSY B0, `(.L_x_2219) ;  /* 0x000021d000007945 */ /* 0x000fe20003800000 */
[----:B------:R-:W-:Y:S01]  /*0210*/  CS2R R54, SRZ ;  /* 0x0000000000367805 */ /* 0x000fe2000001ff00 */
[----:B------:R-:W-:Y:S01]  /*0220*/  UISETP.NE.AND.EX UP0, UPT, UR13, URZ, UPT, UP0 ;  /* 0x000000ff0d00728c */ /* 0x000fe2000bf05300 */
[----:B------:R-:W-:-:S02]  /*0230*/  CS2R R52, SRZ ;  /* 0x0000000000347805 */ /* 0x000fc4000001ff00 */
[----:B------:R-:W-:Y:S02]  /*0240*/  CS2R R50, SRZ ;  /* 0x0000000000327805 */ /* 0x000fe4000001ff00 */
[----:B------:R-:W-:Y:S02]  /*0250*/  CS2R R48, SRZ ;  /* 0x0000000000307805 */ /* 0x000fe4000001ff00 */
[----:B------:R-:W-:Y:S02]  /*0260*/  CS2R R46, SRZ ;  /* 0x00000000002e7805 */ /* 0x000fe4000001ff00 */
[----:B--2---:R-:W-:Y:S02]  /*0270*/  ISETP.NE.AND P4, PT, R57, RZ, PT ;  /* 0x000000ff3900720c */ /* 0x004fe40003f85270 */
[----:B------:R-:W-:Y:S02]  /*0280*/  CS2R R44, SRZ ;  /* 0x00000000002c7805 */ /* 0x000fe4000001ff00 */
[----:B------:R-:W-:-:S02]  /*0290*/  PLOP3.LUT P0, PT, PT, PT, UP0, 0x80, 0x8 ;  /* 0x000000000008781c */ /* 0x000fc40003f0f008 */
[----:B------:R-:W-:Y:S02]  /*02a0*/  CS2R R42, SRZ ;  /* 0x00000000002a7805 */ /* 0x000fe4000001ff00 */
[--C-:B---3--:R-:W-:Y:S02]  /*02b0*/  SHF.R.U64 R61, R38, 0x10, R39.reuse ;  /* 0x00000010263d7819 */ /* 0x108fe40000001227 */
[----:B------:R-:W-:Y:S02]  /*02c0*/  SHF.R.U32.HI R4, RZ, 0x10, R39 ;  /* 0x00000010ff047819 */ /* 0x000fe40000011627 */
[--C-:B----4-:R-:W-:Y:S02]  /*02d0*/  SHF.R.U64 R60, R36, 0x10, R37.reuse ;  /* 0x00000010243c7819 */ /* 0x110fe40000001225 */
[----:B------:R-:W-:Y:S02]  /*02e0*/  SHF.R.U32.HI R0, RZ, 0x10, R37 ;  /* 0x00000010ff007819 */ /* 0x000fe40000011625 */
[----:B------:R-:W-:-:S02]  /*02f0*/  PRMT R61, R61, 0x5410, R61 ;  /* 0x000054103d3d7816 */ /* 0x000fc4000000003d */
[----:B------:R-:W-:Y:S02]  /*0300*/  PRMT R60, R0, 0x5410, R60 ;  /* 0x00005410003c7816 */ /* 0x000fe4000000003c */
[----:B------:R-:W-:Y:S02]  /*0310*/  PRMT R61, R4, 0x7610, R61 ;  /* 0x00007610043d7816 */ /* 0x000fe4000000003d */
[----:B------:R-:W-:-:S07]  /*0320*/  MOV R0, RZ ;  /* 0x000000ff00007202 */ /* 0x000fce0000000f00 */
.L_x_2240:
[----:B------:R-:W0:Y:S08]  /*0330*/  LDC.64 R20, c[0x0][0x3c0] ;  /* 0x0000f000ff147b82 */ /* 0x000e300000000a00 */
[----:B------:R-:W1:Y:S01]  /*0340*/  LDC.64 R22, c[0x0][0x3c8] ;  /* 0x0000f200ff167b82 */ /* 0x000e620000000a00 */
[----:B0-----:R-:W-:-:S05]  /*0350*/  IMAD.WIDE R20, R56, 0x4, R20 ;  /* 0x0000000438147825 */ /* 0x001fca00078e0214 */
[----:B------:R-:W2:Y:S01]  /*0360*/  LDG.E R2, desc[UR10][R20.64] ;  /* 0x0000000a14027981 */ /* 0x000ea2000c1e1900 */
[----:B-1----:R-:W-:-:S05]  /*0370*/  IMAD.WIDE R22, R56, 0x4, R22 ;  /* 0x0000000438167825 */ /* 0x002fca00078e0216 */
[----:B------:R0:W5:Y:S01]  /*0380*/  LDG.E R59, desc[UR10][R22.64] ;  /* 0x0000000a163b7981 */ /* 0x000162000c1e1900 */
[----:B------:R-:W-:Y:S01]  /*0390*/  IMAD R3, R56, UR14, RZ ;  /* 0x0000000e38037c24 */ /* 0x000fe2000f8e02ff */
[----:B------:R-:W-:Y:S04]  /*03a0*/  BSSY.RECONVERGENT B2, `(.L_x_2220) ;  /* 0x0000092000027945 */ /* 0x000fe80003800200 */
[----:B------:R-:W-:-:S04]  /*03b0*/  SHF.R.S32.HI R24, RZ, 0x1f, R3 ;  /* 0x0000001fff187819 */ /* 0x000fc80000011403 */
[----:B------:R-:W-:-:S04]  /*03c0*/  LEA.HI R63, R24, R3, RZ, 0x2 ;  /* 0x00000003183f7211 */ /* 0x000fc800078f10ff */
[----:B------:R-:W-:Y:S02]  /*03d0*/  LEA.HI.SX32 R63, R63, R58, 0x1e ;  /* 0x0000003a3f3f7211 */ /* 0x000fe400078ff2ff */
[----:B--2---:R-:W-:Y:S01]  /*03e0*/  FSEL R2, R2, RZ, !P4 ;  /* 0x000000ff02027208 */ /* 0x004fe20006000000 */
[----:B0-----:R-:W-:Y:S06]  /*03f0*/  @P0 BRA `(.L_x_2221) ;  /* 0x0000000400100947 */ /* 0x001fec0003800000 */
[----:B------:R-:W0:Y:S01]  /*0400*/  LDC.64 R32, c[0x0][0x3a8] ;  /* 0x0000ea00ff207b82 */ /* 0x000e220000000a00 */
[----:B------:R-:W-:-:S07]  /*0410*/  IADD3 R41, PT, PT, R63, 0x20, RZ ;  /* 0x000000203f297810 */ /* 0x000fce0007ffe0ff */
[----:B------:R-:W1:Y:S01]  /*0420*/  LDC.64 R24, c[0x0][0x428] ;  /* 0x00010a00ff187b82 */ /* 0x000e620000000a00 */
[----:B0-----:R-:W-:-:S04]  /*0430*/  IMAD.WIDE.U32 R28, R63, 0x10, R32 ;  /* 0x000000103f1c7825 */ /* 0x001fc800078e0020 */
[----:B------:R-:W-:Y:S02]  /*0440*/  IMAD.WIDE.U32 R32, R41, 0x10, R32 ;  /* 0x0000001029207825 */ /* 0x000fe400078e0020 */
[----:B------:R-:W2:Y:S02]  /*0450*/  LDG.E.128 R28, desc[UR10][R28.64] ;  /* 0x0000000a1c1c7981 */ /* 0x000ea4000c1e1d00 */
[--C-:B-1----:R-:W-:Y:S02]  /*0460*/  IMAD.WIDE.U32 R20, R63, 0x10, R24.reuse ;  /* 0x000000103f147825 */ /* 0x102fe400078e0018 */
[----:B------:R-:W3:Y:S02]  /*0470*/  LDG.E.128 R32, desc[UR10][R32.64] ;  /* 0x0000000a20207981 */ /* 0x000ee4000c1e1d00 */
[----:B------:R-:W-:Y:S02]  /*0480*/  IMAD.WIDE.U32 R24, R41, 0x10, R24 ;  /* 0x0000001029187825 */ /* 0x000fe400078e0018 */
[----:B------:R-:W4:Y:S04]  /*0490*/  LDG.E.128 R20, desc[UR10][R20.64] ;  /* 0x0000000a14147981 */ /* 0x000f28000c1e1d00 */
[----:B------:R-:W4:Y:S01]  /*04a0*/  LDG.E.128 R24, desc[UR10][R24.64] ;  /* 0x0000000a18187981 */ /* 0x000f22000c1e1d00 */
[----:B------:R-:W-:-:S02]  /*04b0*/  HADD2.F32 R3, -RZ, R36.H0_H0 ;  /* 0x20000024ff037230 */ /* 0x000fc40000004100 */
[C---:B--2---:R-:W-:Y:S01]  /*04c0*/  FADD.FTZ R70, -R2.reuse, R28 ;  /* 0x0000001c02467221 */ /* 0x044fe20000010100 */
[C---:B------:R-:W-:Y:S01]  /*04d0*/  FADD.FTZ R72, -R2.reuse, R29 ;  /* 0x0000001d02487221 */ /* 0x040fe20000010100 */
[C---:B------:R-:W-:Y:S01]  /*04e0*/  FADD.FTZ R74, -R2.reuse, R30 ;  /* 0x0000001e024a7221 */ /* 0x040fe20000010100 */
[C---:B------:R-:W-:Y:S01]  /*04f0*/  FADD.FTZ R76, -R2.reuse, R31 ;  /* 0x0000001f024c7221 */ /* 0x040fe20000010100 */
[C---:B---3--:R-:W-:Y:S01]  /*0500*/  FADD.FTZ R78, -R2.reuse, R32 ;  /* 0x00000020024e7221 */ /* 0x048fe20000010100 */
[C---:B------:R-:W-:Y:S01]  /*0510*/  FADD.FTZ R80, -R2.reuse, R33 ;  /* 0x0000002102507221 */ /* 0x040fe20000010100 */
[C---:B------:R-:W-:Y:S01]  /*0520*/  FADD.FTZ R32, -R2.reuse, R34 ;  /* 0x0000002202207221 */ /* 0x040fe20000010100 */
[----:B------:R-:W-:Y:S01]  /*0530*/  FADD.FTZ R82, -R2, R35 ;  /* 0x0000002302527221 */ /* 0x000fe20000010100 */
[--C-:B------:R-:W-:Y:S02]  /*0540*/  HADD2.F32 R28, -RZ, R60.reuse.H0_H0 ;  /* 0x2000003cff1c7230 */ /* 0x100fe40000004100 */
[----:B----4-:R-:W-:Y:S01]  /*0550*/  FMUL.FTZ R68, R20, R3 ;  /* 0x0000000314447220 */ /* 0x010fe20000410000 */
[----:B------:R-:W-:-:S02]  /*0560*/  HADD2.F32 R2, -RZ, R60.H1_H1 ;  /* 0x3000003cff027230 */ /* 0x000fc40000004100 */
[----:B-----5:R-:W-:Y:S01]  /*0570*/  FMUL.FTZ R3, R59, R70 ;  /* 0x000000463b037220 */ /* 0x020fe20000410000 */
[----:B------:R-:W-:Y:S02]  /*0580*/  HADD2.F32 R29, -RZ, R37.H0_H0 ;  /* 0x20000025ff1d7230 */ /* 0x000fe40000004100 */
[----:B------:R-:W-:Y:S01]  /*0590*/  FMUL.FTZ R69, R23, R28 ;  /* 0x0000001c17457220 */ /* 0x000fe20000410000 */
[----:B------:R-:W-:Y:S02]  /*05a0*/  HADD2.F32 R30, -RZ, R61.H1_H1 ;  /* 0x3000003dff1e7230 */ /* 0x000fe40000004100 */
[----:B------:R-:W-:Y:S01]  /*05b0*/  FMUL.FTZ R71, R21, R2 ;  /* 0x0000000215477220 */ /* 0x000fe20000410000 */
[----:B------:R-:W-:Y:S02]  /*05c0*/  HADD2.F32 R33, -RZ, R39.H0_H0 ;  /* 0x20000027ff217230 */ /* 0x000fe40000004100 */
[----:B------:R-:W-:Y:S01]  /*05d0*/  FMUL.FTZ R66, R22, R29 ;  /* 0x0000001d16427220 */ /* 0x000fe20000410000 */
[----:B------:R-:W-:-:S02]  /*05e0*/  HADD2.F32 R31, -RZ, R38.H0_H0 ;  /* 0x20000026ff1f7230 */ /* 0x000fc40000004100 */
[----:B------:R-:W-:Y:S01]  /*05f0*/  FMUL.FTZ R67, R25, R30 ;  /* 0x0000001e19437220 */ /* 0x000fe20000410000 */
[----:B------:R-:W-:Y:S01]  /*0600*/  FADD.FTZ R28, RZ, R68 ;  /* 0x00000044ff1c7221 */ /* 0x000fe20000010000 */
[----:B------:R-:W-:Y:S01]  /*0610*/  FMUL.FTZ R30, R59, R72 ;  /* 0x000000483b1e7220 */ /* 0x000fe20000410000 */
[----:B------:R-:W-:Y:S01]  /*0620*/  FFMA.FTZ R29, R3, R68, RZ ;  /* 0x00000044031d7223 */ /* 0x000fe200000100ff */
[----:B------:R-:W-:Y:S01]  /*0630*/  FMUL.FTZ R62, R26, R33 ;  /* 0x000000211a3e7220 */ /* 0x000fe20000410000 */
[----:B------:R-:W-:Y:S01]  /*0640*/  FMUL.FTZ R64, R24, R31 ;  /* 0x0000001f18407220 */ /* 0x000fe20000410000 */
[----:B------:R-:W-:Y:S01]  /*0650*/  FADD.FTZ R33, R28, R71 ;  /* 0x000000471c217221 */ /* 0x000fe20000010000 */
[C---:B------:R-:W-:Y:S01]  /*0660*/  FMUL.FTZ R31, R59.reuse, R74 ;  /* 0x0000004a3b1f7220 */ /* 0x040fe20000410000 */
[----:B------:R-:W-:Y:S01]  /*0670*/  FFMA.FTZ R28, R30, R71, R29 ;  /* 0x000000471e1c7223 */ /* 0x000fe2000001001d */
[----:B------:R-:W-:Y:S01]  /*0680*/  FMUL.FTZ R2, R59, R76 ;  /* 0x0000004c3b027220 */ /* 0x000fe20000410000 */
[----:B------:R-:W-:Y:S01]  /*0690*/  FADD.FTZ R70, R33, R66 ;  /* 0x0000004221467221 */ /* 0x000fe20000010000 */
[----:B------:R-:W-:-:S02]  /*06a0*/  HADD2.F32 R34, -RZ, R61.H0_H0 ;  /* 0x2000003dff227230 */ /* 0x000fc40000004100 */
[----:B------:R-:W-:Y:S01]  /*06b0*/  FFMA.FTZ R29, R31, R66, R28 ;  /* 0x000000421f1d7223 */ /* 0x000fe2000001001c */
[C---:B------:R-:W-:Y:S01]  /*06c0*/  FMUL.FTZ R35, R59.reuse, R78 ;  /* 0x0000004e3b237220 */ /* 0x040fe20000410000 */
        /* <DEDUP_REMOVED lines=17> */
[----:B------:R-:W-:Y:S01]  /*07e0*/  FMUL.FTZ R78, R25, R34 ;  /* 0x00000022194e7220 */ /* 0x000fe20000410000 */
[----:B------:R-:W-:Y:S01]  /*07f0*/  FMUL.FTZ R74, R26, R33 ;  /* 0x000000211a4a7220 */ /* 0x000fe20000410000 */
[----:B------:R-:W-:Y:S01]  /*0800*/  FMUL.FTZ R73, R27, R32 ;  /* 0x000000201b497220 */ /* 0x000fe20000410000 */
[----:B------:R-:W-:Y:S01]  /*0810*/  FADD.FTZ R70, R70, R65 ;  /* 0x0000004146467221 */ /* 0x000fe20000010000 */
[----:B------:R-:W-:Y:S01]  /*0820*/  FFMA.FTZ R72, R32, R65, R29 ;  /* 0x0000004120487223 */ /* 0x000fe2000001001d */
[----:B------:R-:W-:Y:S06]  /*0830*/  BRA `(.L_x_2222) ;  /* 0x0000000400207947 */ /* 0x000fec0003800000 */
.L_x_2221:
[----:B------:R-:W0:Y:S01]  /*0840*/  LDC.64 R6, c[0x0][0x3a8] ;  /* 0x0000ea00ff067b82 */ /* 0x000e220000000a00 */
[----:B------:R-:W-:-:S07]  /*0850*/  IADD3 R41, PT, PT, R63, 0x20, RZ ;  /* 0x000000203f297810 */ /* 0x000fce0007ffe0ff */
[----:B------:R-:W1:Y:S08]  /*0860*/  LDC.64 R4, c[0x0][0x428] ;  /* 0x00010a00ff047b82 */ /* 0x000e700000000a00 */
[----:B------:R-:W2:Y:S01]  /*0870*/  LDC.64 R8, c[0x0][0x438] ;  /* 0x00010e00ff087b82 */ /* 0x000ea20000000a00 */
[----:B0-----:R-:W-:-:S04]  /*0880*/  IMAD.WIDE.U32 R28, R63, 0x10, R6 ;  /* 0x000000103f1c7825 */ /* 0x001fc800078e0006 */
[----:B------:R-:W-:Y:S02]  /*0890*/  IMAD.WIDE.U32 R32, R41, 0x10, R6 ;  /* 0x0000001029207825 */ /* 0x000fe400078e0006 */
[----:B------:R-:W3:Y:S02]  /*08a0*/  LDG.E.128 R28, desc[UR10][R28.64] ;  /* 0x0000000a1c1c7981 */ /* 0x000ee4000c1e1d00 */
[--C-:B-1----:R-:W-:Y:S02]  /*08b0*/  IMAD.WIDE.U32 R20, R63, 0x10, R4.reuse ;  /* 0x000000103f147825 */ /* 0x102fe400078e0004 */
[----:B------:R-:W4:Y:S02]  /*08c0*/  LDG.E.128 R32, desc[UR10][R32.64] ;  /* 0x0000000a20207981 */ /* 0x000f24000c1e1d00 */
[----:B------:R-:W-:Y:S02]  /*08d0*/  IMAD.WIDE.U32 R24, R41, 0x10, R4 ;  /* 0x0000001029187825 */ /* 0x000fe400078e0004 */
[----:B------:R-:W4:Y:S04]  /*08e0*/  LDG.E.128 R20, desc[UR10][R20.64] ;  /* 0x0000000a14147981 */ /* 0x000f28000c1e1d00 */
[----:B------:R-:W4:Y:S01]  /*08f0*/  LDG.E.128 R24, desc[UR10][R24.64] ;  /* 0x0000000a18187981 */ /* 0x000f22000c1e1d00 */
[----:B--2---:R-:W-:-:S04]  /*0900*/  IMAD.WIDE.U32 R4, R63, 0x10, R8 ;  /* 0x000000103f047825 */ /* 0x004fc800078e0008 */
[----:B------:R-:W-:Y:S02]  /*0910*/  IMAD.WIDE.U32 R8, R41, 0x10, R8 ;  /* 0x0000001029087825 */ /* 0x000fe400078e0008 */
[----:B------:R-:W5:Y:S04]  /*0920*/  LDG.E.128 R4, desc[UR10][R4.64] ;  /* 0x0000000a04047981 */ /* 0x000f68000c1e1d00 */
[----:B------:R-:W5:Y:S01]  /*0930*/  LDG.E.128 R8, desc[UR10][R8.64] ;  /* 0x0000000a08087981 */ /* 0x000f62000c1e1d00 */
[----:B------:R-:W-:Y:S02]  /*0940*/  HADD2.F32 R3, -RZ, R36.H0_H0 ;  /* 0x20000024ff037230 */ /* 0x000fe40000004100 */
[----:B------:R-:W-:Y:S02]  /*0950*/  HADD2.F32 R82, -RZ, R61.H0_H0 ;  /* 0x2000003dff527230 */ /* 0x000fe40000004100 */
[C---:B---3--:R-:W-:Y:S01]  /*0960*/  FADD.FTZ R28, -R2.reuse, R28 ;  /* 0x0000001c021c7221 */ /* 0x048fe20000010100 */
[C---:B------:R-:W-:Y:S01]  /*0970*/  FADD.FTZ R70, -R2.reuse, R29 ;  /* 0x0000001d02467221 */ /* 0x040fe20000010100 */
[C---:B------:R-:W-:Y:S01]  /*0980*/  FADD.FTZ R72, -R2.reuse, R30 ;  /* 0x0000001e02487221 */ /* 0x040fe20000010100 */
[C---:B------:R-:W-:Y:S01]  /*0990*/  FADD.FTZ R74, -R2.reuse, R31 ;  /* 0x0000001f024a7221 */ /* 0x040fe20000010100 */
[C---:B----4-:R-:W-:Y:S01]  /*09a0*/  FADD.FTZ R32, -R2.reuse, R32 ;  /* 0x0000002002207221 */ /* 0x050fe20000010100 */
[C---:B------:R-:W-:Y:S01]  /*09b0*/  FADD.FTZ R76, -R2.reuse, R33 ;  /* 0x00000021024c7221 */ /* 0x040fe20000010100 */
[C---:B------:R-:W-:Y:S01]  /*09c0*/  FADD.FTZ R78, -R2.reuse, R34 ;  /* 0x00000022024e7221 */ /* 0x040fe20000010100 */
[----:B------:R-:W-:Y:S01]  /*09d0*/  FADD.FTZ R80, -R2, R35 ;  /* 0x0000002302507221 */ /* 0x000fe20000010100 */
[----:B------:R-:W-:-:S02]  /*09e0*/  HADD2.F32 R2, -RZ, R60.H1_H1 ;  /* 0x3000003cff027230 */ /* 0x000fc40000004100 */
[----:B------:R-:W-:Y:S01]  /*09f0*/  FMUL.FTZ R68, R20, R3 ;  /* 0x0000000314447220 */ /* 0x000fe20000410000 */
[----:B------:R-:W-:Y:S02]  /*0a00*/  HADD2.F32 R29, -RZ, R37.H0_H0 ;  /* 0x20000025ff1d7230 */ /* 0x000fe40000004100 */
[----:B-----5:R-:W-:Y:S01]  /*0a10*/  FMUL.FTZ R3, R59, R28 ;  /* 0x0000001c3b037220 */ /* 0x020fe20000410000 */
[----:B------:R-:W-:Y:S02]  /*0a20*/  HADD2.F32 R30, -RZ, R60.H0_H0 ;  /* 0x2000003cff1e7230 */ /* 0x000fe40000004100 */
        /* <DEDUP_REMOVED lines=15> */
[----:B------:R-:W-:-:S02]  /*0b20*/  HADD2.F32 R34, -RZ, R61.H1_H1 ;  /* 0x3000003dff227230 */ /* 0x000fc40000004100 */
        /* <DEDUP_REMOVED lines=22> */
[----:B------:R-:W-:Y:S01]  /*0c90*/  FMUL.FTZ R73, R27, R32 ;  /* 0x000000201b497220 */ /* 0x000fe20000410000 */
[----:B------:R-:W-:Y:S01]  /*0ca0*/  FADD.FTZ R70, R70, R65 ;  /* 0x0000004146467221 */ /* 0x000fe20000010000 */
[----:B------:R-:W-:-:S07]  /*0cb0*/  FFMA.FTZ R72, R32, R65, R29 ;  /* 0x0000004120487223 */ /* 0x000fce000001001d */
.L_x_2222:
[----:B------:R-:W-:Y:S05]  /*0cc0*/  BSYNC.RECONVERGENT B2 ;  /* 0x0000000000027941 */ /* 0x000fea0003800200 */
.L_x_2220:
[----:B------:R-:W0:Y:S01]  /*0cd0*/  LDC.64 R28, c[0x0][0x438] ;  /* 0x00010e00ff1c7b82 */ /* 0x000e220000000a00 */
[----:B------:R-:W-:Y:S01]  /*0ce0*/  UMOV UR8, 0xffffffff ;  /* 0xffffffff00087882 */ /* 0x000fe20000000000 */
[----:B------:R-:W-:Y:S01]  /*0cf0*/  FADD.FTZ R0, R77, R0 ;  /* 0x000000004d007221 */ /* 0x000fe20000010000 */
        /* <DEDUP_REMOVED lines=9> */
[----:B------:R-:W-:Y:S01]  /*0d90*/  ISETP.NE.AND P4, PT, R57, RZ, PT ;  /* 0x000000ff3900720c */ /* 0x000fe20003f85270 */
[----:B------:R-:W-:Y:S01]  /*0da0*/  FADD.FTZ R50, R23, R50 ;  /* 0x0000003217327221 */ /* 0x000fe20000010000 */
[----:B------:R-:W-:Y:S01]  /*0db0*/  FADD.FTZ R51, R22, R51 ;  /* 0x0000003316337221 */ /* 0x000fe20000010000 */
[----:B------:R-:W-:Y:S01]  /*0dc0*/  FADD.FTZ R52, R21, R52 ;  /* 0x0000003415347221 */ /* 0x000fe20000010000 */
[----:B------:R-:W-:Y:S01]  /*0dd0*/  FADD.FTZ R53, R20, R53 ;  /* 0x0000003514357221 */ /* 0x000fe20000010000 */
[----:B------:R-:W-:Y:S01]  /*0de0*/  FADD.FTZ R54, R73, R54 ;  /* 0x0000003649367221 */ /* 0x000fe20000010000 */
[----:B------:R-:W-:Y:S01]  /*0df0*/  FADD.FTZ R55, R74, R55 ;  /* 0x000000374a377221 */ /* 0x000fe20000010000 */
[----:B0-----:R-:W-:-:S04]  /*0e00*/  ISETP.NE.U32.AND P0, PT, R28, RZ, PT ;  /* 0x000000ff1c00720c */ /* 0x001fc80003f05070 */
[----:B------:R-:W-:Y:S01]  /*0e10*/  ISETP.NE.AND.EX P0, PT, R29, RZ, PT, P0 ;  /* 0x000000ff1d00720c */ /* 0x000fe20003f05300 */
[----:B------:R-:W-:-:S12]  /*0e20*/  BRA.DIV UR8, `(.L_x_2223) ;  /* 0x0000001a08b07947 */ /* 0x000fd8000b800000 */
        /* <DEDUP_REMOVED lines=18> */
.L_x_2252:
[----:B-1----:R-:W-:Y:S01]  /*0f50*/  FADD.FTZ R21, R24, R21 ;  /* 0x0000001518157221 */ /* 0x002fe20000010000 */
[----:B--2---:R-:W-:-:S03]  /*0f60*/  FADD.FTZ R23, R26, R23 ;  /* 0x000000171a177221 */ /* 0x004fc60000010000 */
        /* <DEDUP_REMOVED lines=10> */
[C-C-:B------:R-:W-:Y:S01]  /*1010*/  FFMA.FTZ R3, R70.reuse, R3, R73.reuse ;  /* 0x0000000346037223 */ /* 0x140fe20000010049 */
[C-C-:B------:R-:W-:Y:S01]  /*1020*/  FFMA.FTZ R30, R70.reuse, R30, R73.reuse ;  /* 0x0000001e461e7223 */ /* 0x140fe20000010049 */
[C-C-:B------:R-:W-:Y:S01]  /*1030*/  FFMA.FTZ R31, R70.reuse, R31, R73.reuse ;  /* 0x0000001f461f7223 */ /* 0x140fe20000010049 */
[----:B------:R-:W-:Y:S01]  /*1040*/  FFMA.FTZ R2, R70, R2, R73 ;  /* 0x0000000246027223 */ /* 0x000fe20000010049 */
[----:B------:R-:W-:Y:S01]  /*1050*/  FADD.FTZ R20, -R3, R68 ;  /* 0x0000004403147221 */ /* 0x000fe20000010100 */
[----:B------:R-:W-:Y:S01]  /*1060*/  FADD.FTZ R30, -R30, R71 ;  /* 0x000000471e1e7221 */ /* 0x000fe20000010100 */
[----:B------:R-:W-:Y:S01]  /*1070*/  FADD.FTZ R22, -R31, R66 ;  /* 0x000000421f167221 */ /* 0x000fe20000010100 */
[----:B------:R-:W-:Y:S01]  /*1080*/  FADD.FTZ R2, -R2, R69 ;  /* 0x0000004502027221 */ /* 0x000fe20000010100 */
[C---:B------:R-:W-:Y:S01]  /*1090*/  FMUL.FTZ R20, R59.reuse, R20 ;  /* 0x000000143b147220 */ /* 0x040fe20000410000 */
[C---:B------:R-:W-:Y:S01]  /*10a0*/  FMUL.FTZ R21, R59.reuse, R30 ;  /* 0x0000001e3b157220 */ /* 0x040fe20000410000 */
[C---:B------:R-:W-:Y:S01]  /*10b0*/  FMUL.FTZ R22, R59.reuse, R22 ;  /* 0x000000163b167220 */ /* 0x040fe20000410000 */
[----:B------:R-:W-:Y:S01]  /*10c0*/  FMUL.FTZ R23, R59, R2 ;  /* 0x000000023b177220 */ /* 0x000fe20000410000 */
[----:B------:R-:W-:Y:S06]  /*10d0*/  BRA `(.L_x_2227) ;  /* 0x0000000800187947 */ /* 0x000fec0003800000 */
.L_x_2226:
        /* <DEDUP_REMOVED lines=17> */
.L_x_2225:
        /* <DEDUP_REMOVED lines=20> */
.L_x_2228:
        /* <DEDUP_REMOVED lines=21> */
.L_x_2224:
        /* <DEDUP_REMOVED lines=14> */
[C---:B------:R-:W-:Y:S01]  /*1560*/  FFMA.FTZ R20, R59.reuse, R3, R4 ;  /* 0x000000033b147223 */ /* 0x040fe20000010004 */
[C---:B------:R-:W-:Y:S01]  /*1570*/  FFMA.FTZ R21, R59.reuse, R30, R5 ;  /* 0x0000001e3b157223 */ /* 0x040fe20000010005 */
[C---:B------:R-:W-:Y:S01]  /*1580*/  FFMA.FTZ R22, R59.reuse, R31, R6 ;  /* 0x0000001f3b167223 */ /* 0x040fe20000010006 */
[----:B------:R-:W-:Y:S01]  /*1590*/  FFMA.FTZ R23, R59, R2, R7 ;  /* 0x000000023b177223 */ /* 0x000fe20000010007 */
[----:B------:R-:W-:Y:S06]  /*15a0*/  BRA `(.L_x_2227) ;  /* 0x0000000000e47947 */ /* 0x000fec0003800000 */
.L_x_2230:
        /* <DEDUP_REMOVED lines=17> */
.L_x_2229:
        /* <DEDUP_REMOVED lines=20> */
.L_x_2231:
        /* <DEDUP_REMOVED lines=20> */
.L_x_2227:
[----:B------:R-:W-:Y:S01]  /*1940*/  ISETP.NE.U32.AND P1, PT, RZ, UR4, PT ;  /* 0x00000004ff007c0c */ /* 0x000fe2000bf25070 */
[----:B------:R-:W1:Y:S01]  /*1950*/  LDC.64 R2, c[0x0][0x468] ;  /* 0x00011a00ff027b82 */ /* 0x000e620000000a00 */
[----:B------:R-:W-:Y:S02]  /*1960*/  ISETP.NE.U32.AND P2, PT, RZ, UR6, PT ;  /* 0x00000006ff007c0c */ /* 0x000fe4000bf45070 */
[----:B------:R-:W-:Y:S02]  /*1970*/  ISETP.NE.AND.EX P1, PT, RZ, UR5, PT, P1 ;  /* 0x00000005ff007c0c */ /* 0x000fe4000bf25310 */
[----:B------:R-:W-:Y:S02]  /*1980*/  ISETP.NE.AND.EX P2, PT, RZ, UR7, PT, P2 ;  /* 0x00000007ff007c0c */ /* 0x000fe4000bf45320 */
[----:B------:R-:W-:-:S04]  /*1990*/  ISETP.NE.U32.AND P3, PT, R28, RZ, PT ;  /* 0x000000ff1c00720c */ /* 0x000fc80003f65070 */
[----:B------:R-:W-:-:S05]  /*19a0*/  ISETP.NE.AND.EX P3, PT, R29, RZ, PT, P3 ;  /* 0x000000ff1d00720c */ /* 0x000fca0003f65330 */
[----:B0-----:R-:W0:Y:S08]  /*19b0*/  @P1 LDC.64 R26, c[0x0][0x478] ;  /* 0x00011e00ff1a1b82 */ /* 0x001e300000000a00 */
[----:B------:R-:W2:Y:S01]  /*19c0*/  @P2 LDC.64 R24, c[0x0][0x470] ;  /* 0x00011c00ff182b82 */ /* 0x000ea20000000a00 */
[----:B-1----:R-:W-:-:S04]  /*19d0*/  IMAD.WIDE.U32 R30, R63, 0x10, R2 ;  /* 0x000000103f1e7825 */ /* 0x002fc800078e0002 */
[----:B0-----:R-:W-:-:S05]  /*19e0*/  @P1 IMAD.WIDE.U32 R26, R63, 0x10, R26 ;  /* 0x000000103f1a1825 */ /* 0x001fca00078e001a */
[----:B------:R0:W-:Y:S01]  /*19f0*/  @P1 STG.E.128 desc[UR10][R26.64], R16 ;  /* 0x000000101a001986 */ /* 0x0001e2000c101d0a */
[----:B--2---:R-:W-:-:S03]  /*1a00*/  @P2 IMAD.WIDE.U32 R24, R63, 0x10, R24 ;  /* 0x000000103f182825 */ /* 0x004fc600078e0018 */
[----:B------:R0:W-:Y:S04]  /*1a10*/  STG.E.128 desc[UR10][R30.64], R20 ;  /* 0x000000141e007986 */ /* 0x0001e8000c101d0a */
[----:B------:R0:W-:Y:S01]  /*1a20*/  @P2 STG.E.128 desc[UR10][R24.64], R12 ;  /* 0x0000000c18002986 */ /* 0x0001e2000c101d0a */
[----:B------:R-:W-:Y:S05]  /*1a30*/  @!P3 BRA `(.L_x_2232) ;  /* 0x00000004001cb947 */ /* 0x000fea0003800000 */
[----:B------:R-:W-:Y:S05]  /*1a40*/  @!P1 BRA `(.L_x_2233) ;  /* 0x00000000009c9947 */ /* 0x000fea0003800000 */
[----:B------:R-:W-:Y:S05]  /*1a50*/  @!P2 BRA `(.L_x_2234) ;  /* 0x000000000054a947 */ /* 0x000fea0003800000 */
        /* <DEDUP_REMOVED lines=8> */
[C---:B0-----:R-:W-:Y:S01]  /*1ae0*/  FFMA.FTZ R20, R59.reuse, R35, R8 ;  /* 0x000000233b147223 */ /* 0x041fe20000010008 */
        /* <DEDUP_REMOVED lines=12> */
.L_x_2234:
        /* <DEDUP_REMOVED lines=17> */
.L_x_2233:
        /* <DEDUP_REMOVED lines=18> */
.L_x_2236:
        /* <DEDUP_REMOVED lines=11> */
[----:B------:R-:W-:Y:S01]  /*1e90*/  FFMA.FTZ R23, R59, R32, R11 ;  /* 0x000000203b177223 */ /* 0x000fe2000001000b */
[----:B------:R-:W-:Y:S06]  /*1ea0*/  BRA `(.L_x_2235) ;  /* 0x0000000400187947 */ /* 0x000fec0003800000 */
.L_x_2232:
[----:B------:R-:W-:Y:S05]  /*1eb0*/  @!P1 BRA `(.L_x_2237) ;  /* 0x00000000009c9947 */ /* 0x000fea0003800000 */
[----:B------:R-:W-:Y:S05]  /*1ec0*/  @!P2 BRA `(.L_x_2238) ;  /* 0x000000000054a947 */ /* 0x000fea0003800000 */
[C-C-:B------:R-:W-:Y:S01]  /*1ed0*/  FFMA.FTZ R35, R70.reuse, R35, R73.reuse ;  /* 0x0000002346237223 */ /* 0x140fe20000010049 */
[C-C-:B------:R-:W-:Y:S01]  /*1ee0*/  FFMA.FTZ R34, R70.reuse, R34, R73.reuse ;  /* 0x0000002246227223 */ /* 0x140fe20000010049 */
[C-C-:B------:R-:W-:Y:S01]  /*1ef0*/  FFMA.FTZ R33, R70.reuse, R33, R73.reuse ;  /* 0x0000002146217223 */ /* 0x140fe20000010049 */
[----:B------:R-:W-:Y:S01]  /*1f00*/  FFMA.FTZ R32, R70, R32, R73 ;  /* 0x0000002046207223 */ /* 0x000fe20000010049 */
[----:B0-----:R-:W-:Y:S01]  /*1f10*/  FADD.FTZ R20, -R35, R64 ;  /* 0x0000004023147221 */ /* 0x001fe20000010100 */
        /* <DEDUP_REMOVED lines=16> */
.L_x_2238:
        /* <DEDUP_REMOVED lines=17> */
.L_x_2237:
        /* <DEDUP_REMOVED lines=18> */
.L_x_2239:
        /* <DEDUP_REMOVED lines=11> */
[----:B------:R-:W-:-:S07]  /*2300*/  FMUL.FTZ R23, R59, R32 ;  /* 0x000000203b177220 */ /* 0x000fce0000410000 */
.L_x_2235:
        /* <DEDUP_REMOVED lines=13> */
.L_x_2219:
        /* <DEDUP_REMOVED lines=14> */
.L_x_2218:
[----:B------:R-:W-:Y:S05]  /*24c0*/  BSYNC B1 ;  /* 0x0000000000017941 */ /* 0x000fea0003800000 */
.L_x_2217:
[----:B------:R-:W0:Y:S01]  /*24d0*/  S2R R18, SR_TID.X ;  /* 0x0000000000127919 */ /* 0x000e220000002100 */
[----:B------:R-:W-:Y:S01]  /*24e0*/  MOV R2, 0x400 ;  /* 0x0000040000027802 */ /* 0x000fe20000000f00 */
[----:B------:R-:W-:Y:S05]  /*24f0*/  WARPSYNC.ALL ;  /* 0x0000000000007948 */ /* 0x000fea0003800000 */
[----:B------:R-:W1:Y:S01]  /*2500*/  S2R R3, SR_CgaCtaId ;  /* 0x0000000000037919 */ /* 0x000e620000008800 */
[----:B------:R-:W2:Y:S01]  /*2510*/  LDCU.128 UR16, c[0x0][0x440] ;  /* 0x00008800ff1077ac */ /* 0x000ea20008000c00 */
[----:B0-----:R-:W-:Y:S02]  /*2520*/  SHF.L.U32 R0, R18, 0x4, RZ ;  /* 0x0000000412007819 */ /* 0x001fe400000006ff */
[----:B------:R-:W-:-:S02]  /*2530*/  SHF.R.U32.HI R17, RZ, 0x5, R18 ;  /* 0x00000005ff117819 */ /* 0x000fc40000011612 */
[----:B------:R-:W-:Y:S02]  /*2540*/  LOP3.LUT R0, R0, 0x1f0, RZ, 0xc0, !PT ;  /* 0x000001f000007812 */ /* 0x000fe400078ec0ff */
[----:B-1----:R-:W-:Y:S02]  /*2550*/  LEA R3, R3, R2, 0x18 ;  /* 0x0000000203037211 */ /* 0x002fe400078ec0ff */
[----:B------:R-:W-:-:S04]  /*2560*/  LEA R0, R17, R0, 0xa ;  /* 0x0000000011007211 */ /* 0x000fc800078e50ff */
[-C--:B------:R-:W-:Y:S02]  /*2570*/  IADD3 R0, PT, PT, R0, R3.reuse, RZ ;  /* 0x0000000300007210 */ /* 0x080fe40007ffe0ff */
        /* <DEDUP_REMOVED lines=55> */
.L_x_2223:
[----:B------:R-:W-:Y:S01]  /*28f0*/  HFMA2 R75, -RZ, RZ, 0, 5.9604644775390625e-08 ;  /* 0x00000001ff4b7431 */ /* 0x000fe200000001ff */
[----:B------:R-:W-:Y:S01]  /*2900*/  BSSY B2, `(.L_x_2241) ;  /* 0x0000007000027945 */ /* 0x000fe20003800000 */
[----:B------:R-:W-:Y:S02]  /*2910*/  MOV R76, R70 ;  /* 0x00000046004c7202 */ /* 0x000fe40000000f00 */
[----:B------:R-:W-:Y:S02]  /*2920*/  MOV R78, 0x1f ;  /* 0x0000001f004e7802 */ /* 0x000fe40000000f00 */
[----:B------:R-:W-:-:S07]  /*2930*/  MOV R73, 0xffffffff ;  /* 0xffffffff00497802 */ /* 0x000fce0000000f00 */
[----:B------:R-:W-:Y:S05]  /*2940*/  WARPSYNC.COLLECTIVE R73, `(.L_x_2242) ;  /* 0x0000000049087348 */ /* 0x000fea0003c00000 */
[----:B------:R0:W1:Y:S02]  /*2950*/  SHFL.BFLY P1, R74, R76, R75, R78 ;  /* 0x0c00004b4c4a7389 */ /* 0x000064000002004e */
[----:B01----:R-:W-:Y:S05]  /*2960*/  ENDCOLLECTIVE ;  /* 0x000000000000791b */ /* 0x003fea0003800000 */
.L_x_2242:
[----:B------:R-:W-:Y:S05]  /*2970*/  BSYNC B2 ;  /* 0x0000000000027941 */ /* 0x000fea0003800000 */
.L_x_2241:
        /* <DEDUP_REMOVED lines=8> */
.L_x_2243:
[----:B------:R-:W-:-:S05]  /*2a00*/  FADD.FTZ R21, R21, R70 ;  /* 0x0000004615157221 */ /* 0x000fca0000010000 */
[----:B------:R-:W-:Y:S01]  /*2a10*/  MOV R76, R21 ;  /* 0x00000015004c7202 */ /* 0x000fe20000000f00 */
[----:B------:R-:W-:Y:S01]  /*2a20*/  HFMA2 R75, -RZ, RZ, 0, 1.1920928955078125e-07 ;  /* 0x00000002ff4b7431 */ /* 0x000fe200000001ff */
[----:B------:R-:W-:-:S07]  /*2a30*/  MOV R23, R74 ;  /* 0x0000004a00177202 */ /* 0x000fce0000000f00 */
[----:B------:R-:W-:Y:S05]  /*2a40*/  WARPSYNC.COLLECTIVE R73, `(.L_x_2244) ;  /* 0x0000000049087348 */ /* 0x000fea0003c00000 */
[----:B------:R0:W1:Y:S02]  /*2a50*/  SHFL.BFLY P1, R74, R76, R75, R78 ;  /* 0x0c00004b4c4a7389 */ /* 0x000064000002004e */
[----:B01----:R-:W-:Y:S05]  /*2a60*/  ENDCOLLECTIVE ;  /* 0x000000000000791b */ /* 0x003fea0003800000 */
.L_x_2244:
[----:B------:R-:W-:-:S05]  /*2a70*/  FADD.FTZ R23, R23, R72 ;  /* 0x0000004817177221 */ /* 0x000fca0000010000 */
[----:B------:R-:W-:Y:S02]  /*2a80*/  MOV R76, R23 ;  /* 0x00000017004c7202 */ /* 0x000fe40000000f00 */
[----:B------:R-:W-:-:S07]  /*2a90*/  MOV R20, R74 ;  /* 0x0000004a00147202 */ /* 0x000fce0000000f00 */
[----:B------:R-:W-:Y:S05]  /*2aa0*/  WARPSYNC.COLLECTIVE R73, `(.L_x_2245) ;  /* 0x0000000049087348 */ /* 0x000fea0003c00000 */
[----:B------:R0:W1:Y:S02]  /*2ab0*/  SHFL.BFLY P1, R74, R76, R75, R78 ;  /* 0x0c00004b4c4a7389 */ /* 0x000064000002004e */
[----:B01----:R-:W-:Y:S05]  /*2ac0*/  ENDCOLLECTIVE ;  /* 0x000000000000791b */ /* 0x003fea0003800000 */
.L_x_2245:
[----:B------:R-:W-:-:S05]  /*2ad0*/  FADD.FTZ R20, R21, R20 ;  /* 0x0000001415147221 */ /* 0x000fca0000010000 */
[----:B------:R-:W-:Y:S01]  /*2ae0*/  MOV R76, R20 ;  /* 0x00000014004c7202 */ /* 0x000fe20000000f00 */
[----:B------:R-:W-:Y:S01]  /*2af0*/  HFMA2 R75, -RZ, RZ, 0, 2.384185791015625e-07 ;  /* 0x00000004ff4b7431 */ /* 0x000fe200000001ff */
[----:B------:R-:W-:-:S07]  /*2b00*/  MOV R22, R74 ;  /* 0x0000004a00167202 */ /* 0x000fce0000000f00 */
[----:B------:R-:W-:Y:S05]  /*2b10*/  WARPSYNC.COLLECTIVE R73, `(.L_x_2246) ;  /* 0x0000000049087348 */ /* 0x000fea0003c00000 */
[----:B------:R0:W1:Y:S02]  /*2b20*/  SHFL.BFLY P1, R74, R76, R75, R78 ;  /* 0x0c00004b4c4a7389 */ /* 0x000064000002004e */
[----:B01----:R-:W-:Y:S05]  /*2b30*/  ENDCOLLECTIVE ;  /* 0x000000000000791b */ /* 0x003fea0003800000 */
.L_x_2246:
[----:B------:R-:W-:-:S05]  /*2b40*/  FADD.FTZ R22, R23, R22 ;  /* 0x0000001617167221 */ /* 0x000fca0000010000 */
[----:B------:R-:W-:Y:S02]  /*2b50*/  MOV R76, R22 ;  /* 0x00000016004c7202 */ /* 0x000fe40000000f00 */
[----:B------:R-:W-:-:S07]  /*2b60*/  MOV R25, R74 ;  /* 0x0000004a00197202 */ /* 0x000fce0000000f00 */
[----:B------:R-:W-:Y:S05]  /*2b70*/  WARPSYNC.COLLECTIVE R73, `(.L_x_2247) ;  /* 0x0000000049087348 */ /* 0x000fea0003c00000 */
[----:B------:R0:W1:Y:S02]  /*2b80*/  SHFL.BFLY P1, R74, R76, R75, R78 ;  /* 0x0c00004b4c4a7389 */ /* 0x000064000002004e */
[----:B01----:R-:W-:Y:S05]  /*2b90*/  ENDCOLLECTIVE ;  /* 0x000000000000791b */ /* 0x003fea0003800000 */
.L_x_2247:
[----:B------:R-:W-:-:S05]  /*2ba0*/  FADD.FTZ R25, R20, R25 ;  /* 0x0000001914197221 */ /* 0x000fca0000010000 */
[----:B------:R-:W-:Y:S01]  /*2bb0*/  MOV R76, R25 ;  /* 0x00000019004c7202 */ /* 0x000fe20000000f00 */
[----:B------:R-:W-:Y:S01]  /*2bc0*/  HFMA2 R75, -RZ, RZ, 0, 4.76837158203125e-07 ;  /* 0x00000008ff4b7431 */ /* 0x000fe200000001ff */
[----:B------:R-:W-:-:S07]  /*2bd0*/  MOV R27, R74 ;  /* 0x0000004a001b7202 */ /* 0x000fce0000000f00 */
[----:B------:R-:W-:Y:S05]  /*2be0*/  WARPSYNC.COLLECTIVE R73, `(.L_x_2248) ;  /* 0x0000000049087348 */ /* 0x000fea0003c00000 */
[----:B------:R0:W1:Y:S02]  /*2bf0*/  SHFL.BFLY P1, R74, R76, R75, R78 ;  /* 0x0c00004b4c4a7389 */ /* 0x000064000002004e */
[----:B01----:R-:W-:Y:S05]  /*2c00*/  ENDCOLLECTIVE ;  /* 0x000000000000791b */ /* 0x003fea0003800000 */
.L_x_2248:
[----:B------:R-:W-:-:S05]  /*2c10*/  FADD.FTZ R27, R22, R27 ;  /* 0x0000001b161b7221 */ /* 0x000fca0000010000 */
[----:B------:R-:W-:Y:S02]  /*2c20*/  MOV R76, R27 ;  /* 0x0000001b004c7202 */ /* 0x000fe40000000f00 */
[----:B------:R-:W-:-:S07]  /*2c30*/  MOV R24, R74 ;  /* 0x0000004a00187202 */ /* 0x000fce0000000f00 */
[----:B------:R-:W-:Y:S05]  /*2c40*/  WARPSYNC.COLLECTIVE R73, `(.L_x_2249) ;  /* 0x0000000049087348 */ /* 0x000fea0003c00000 */
[----:B------:R0:W1:Y:S02]  /*2c50*/  SHFL.BFLY P1, R74, R76, R75, R78 ;  /* 0x0c00004b4c4a7389 */ /* 0x000064000002004e */
[----:B01----:R-:W-:Y:S05]  /*2c60*/  ENDCOLLECTIVE ;  /* 0x000000000000791b */ /* 0x003fea0003800000 */
.L_x_2249:
[----:B------:R-:W-:-:S05]  /*2c70*/  FADD.FTZ R24, R25, R24 ;  /* 0x0000001819187221 */ /* 0x000fca0000010000 */
[----:B------:R-:W-:Y:S01]  /*2c80*/  MOV R76, R24 ;  /* 0x00000018004c7202 */ /* 0x000fe20000000f00 */
[----:B------:R-:W-:Y:S01]  /*2c90*/  HFMA2 R75, -RZ, RZ, 0, 9.5367431640625e-07 ;  /* 0x00000010ff4b7431 */ /* 0x000fe200000001ff */
[----:B------:R-:W-:-:S07]  /*2ca0*/  MOV R26, R74 ;  /* 0x0000004a001a7202 */ /* 0x000fce0000000f00 */
[----:B------:R-:W-:Y:S05]  /*2cb0*/  WARPSYNC.COLLECTIVE R73, `(.L_x_2250) ;  /* 0x0000000049087348 */ /* 0x000fea0003c00000 */
[----:B------:R0:W1:Y:S02]  /*2cc0*/  SHFL.BFLY P1, R74, R76, R75, R78 ;  /* 0x0c00004b4c4a7389 */ /* 0x000064000002004e */
[----:B01----:R-:W-:Y:S05]  /*2cd0*/  ENDCOLLECTIVE ;  /* 0x000000000000791b */ /* 0x003fea0003800000 */
.L_x_2250:
[----:B------:R-:W-:-:S05]  /*2ce0*/  FADD.FTZ R26, R27, R26 ;  /* 0x0000001a1b1a7221 */ /* 0x000fca0000010000 */
[----:B------:R-:W-:Y:S02]  /*2cf0*/  MOV R76, R26 ;  /* 0x0000001a004c7202 */ /* 0x000fe40000000f00 */
[----:B------:R-:W-:-:S07]  /*2d00*/  MOV R21, R74 ;  /* 0x0000004a00157202 */ /* 0x000fce0000000f00 */
[----:B------:R-:W-:Y:S05]  /*2d10*/  WARPSYNC.COLLECTIVE R73, `(.L_x_2251) ;  /* 0x0000000049087348 */ /* 0x000fea0003c00000 */
[----:B------:R0:W1:Y:S02]  /*2d20*/  SHFL.BFLY P1, R74, R76, R75, R78 ;  /* 0x0c00004b4c4a7389 */ /* 0x000064000002004e */
[----:B01----:R-:W-:Y:S05]  /*2d30*/  ENDCOLLECTIVE ;  /* 0x000000000000791b */ /* 0x003fea0003800000 */
.L_x_2251:
[----:B------:R-:W-:Y:S01]  /*2d40*/  MOV R23, R74 ;  /* 0x0000004a00177202 */ /* 0x000fe20000000f00 */
[----:B------:R-:W-:Y:S06]  /*2d50*/  BRA `(.L_x_2252) ;  /* 0xffffffe0007c7947 */ /* 0x000fec000383ffff */
.L_x_2253:
        /* <DEDUP_REMOVED lines=10> */
.L_x_2899:


//--------------------- .text._ZN10layer_norm31ln_parallel_residual_bwd_kernelINS_13Kernel_traitsI6__halfffffjLj256ELj1ELj4ELj1ELj16ENS_18Kernel_traits_baseILj256ES2_ffffjLj128EEEEELb1ELb0ELb0EEEvNS_9BwdParamsE --------------------------
	.section	.text._ZN10layer_norm31ln_parallel_residual_bwd_kernelINS_13Kernel_traitsI6__halfffffjLj256ELj1ELj4ELj1ELj16ENS_18Kernel_traits_baseILj256ES2_ffffjLj128EEEEELb1ELb0ELb0EEEvNS_9BwdParamsE,"ax",@progbits
	.align	128
        .global         _ZN10layer_norm31ln_parallel_residual_bwd_kernelINS_13Kernel_traitsI6__halfffffjLj256ELj1ELj4ELj1ELj16ENS_18Kernel_traits_baseILj256ES2_ffffjLj128EEEEELb1ELb0ELb0EEEvNS_9BwdParamsE
        .type           _ZN10layer_norm31ln_parallel_residual_bwd_kernelINS_13Kernel_traitsI6__halfffffjLj256ELj1ELj4ELj1ELj16ENS_18Kernel_traits_baseILj256ES2_ffffjLj128EEEEELb1ELb0ELb0EEEvNS_9BwdParamsE,@function
        .size           _ZN10layer_norm31ln_parallel_residual_bwd_kernelINS_13Kernel_traitsI6__halfffffjLj256ELj1ELj4ELj1ELj16ENS_18Kernel_traits_baseILj256ES2_ffffjLj128EEEEELb1ELb0ELb0EEEvNS_9BwdParamsE,(.L_x_2900 - _ZN10layer_norm31ln_parallel_residual_bwd_kernelINS_13Kernel_traitsI6__halfffffjLj256ELj1ELj4ELj1ELj16ENS_18Kernel_traits_baseILj256ES2_ffffjLj128EEEEELb1ELb0ELb0EEEvNS_9BwdParamsE)
        .other          _ZN10layer_norm31ln_parallel_residual_bwd_kernelINS_13Kernel_traitsI6__halfffffjLj256ELj1ELj4ELj1ELj16ENS_18Kernel_traits_baseILj256ES2_ffffjLj128EEEEELb1ELb0ELb0EEEvNS_9BwdParamsE,@"STO_CUDA_ENTRY STV_DEFAULT"
_ZN10layer_norm31ln_parallel_residual_bwd_kernelINS_13Kernel_traitsI6__halfffffjLj256ELj1ELj4ELj1ELj16ENS_18Kernel_traits_baseILj256ES2_ffffjLj128EEEEELb1ELb0ELb0EEEvNS_9BwdParamsE:
.text._ZN10layer_norm31ln_parallel_residual_bwd_kernelINS_13Kernel_traitsI6__halfffffjLj256ELj1ELj4ELj1ELj16ENS_18Kernel_traits_baseILj256ES2_ffffjLj128EEEEELb1ELb0ELb0EEEvNS_9BwdParamsE:
        /* <DEDUP_REMOVED lines=13> */
[----:B------:R-:W1:Y:S03]  /*00d0*/  LDCU.U8 UR15, c[0x0][0x410] ;  /* 0x00008200ff0f77ac */ /* 0x000e660008000000 */
[----:B------:R-:W-:Y:S01]  /*00e0*/  LEA.HI R3, R3, R74, RZ, 0x2 ;  /* 0x0000004a03037211 */ /* 0x000fe200078f10ff */
[----:B------:R-:W1:Y:S01]  /*00f0*/  LDCU UR11, c[0x0][0x400] ;  /* 0x00008000ff0b77ac */ /* 0x000e620008000800 */
[C---:B0-----:R-:W-:Y:S02]  /*0100*/  LOP3.LUT R0, R71.reuse, 0x1f, RZ, 0xc, !PT ;  /* 0x0000001f47007812 */ /* 0x041fe400078e0cff */
[----:B------:R-:W-:Y:S01]  /*0110*/  LOP3.LUT R72, R71, 0x1f, RZ, 0xc0, !PT ;  /* 0x0000001f47487812 */ /* 0x000fe200078ec0ff */
[----:B---3--:R-:W-:Y:S01]  /*0120*/  USHF.L.U32 UR6, UR7, 0x2, URZ ;  /* 0x0000000207067899 */ /* 0x008fe200080006ff */
[----:B------:R-:W-:Y:S01]  /*0130*/  LEA.HI.SX32 R73, R3, R0, 0x1e ;  /* 0x0000000003497211 */ /* 0x000fe200078ff2ff */
[----:B------:R-:W0:Y:S01]  /*0140*/  LDCU.64 UR4, c[0x0][0x478] ;  /* 0x00008f00ff0477ac */ /* 0x000e220008000a00 */
[----:B------:R-:W3:Y:S01]  /*0150*/  LDC.64 R2, c[0x0][0x3d0] ;  /* 0x0000f400ff027b82 */ /* 0x000ee20000000a00 */
[----:B------:R-:W-:-:S02]  /*0160*/  MOV R11, R72 ;  /* 0x00000048000b7202 */ /* 0x000fc40000000f00 */
[C---:B------:R-:W-:Y:S01]  /*0170*/  ISETP.GE.U32.AND P3, PT, R73.reuse, 0x20, PT ;  /* 0x000000204900780c */ /* 0x040fe20003f66070 */
[----:B------:R-:W0:Y:S01]  /*0180*/  LDCU.64 UR24, c[0x0][0x438] ;  /* 0x00008700ff1877ac */ /* 0x000e220008000a00 */
[----:B------:R-:W-:Y:S02]  /*0190*/  ISETP.GE.U32.AND P0, PT, R73, 0x40, PT ;  /* 0x000000404900780c */ /* 0x000fe40003f06070 */
[----:B------:R-:W-:Y:S01]  /*01a0*/  SHF.R.U32.HI R71, RZ, 0x5, R71 ;  /* 0x00000005ff477819 */ /* 0x000fe20000011647 */
[----:B------:R-:W0:Y:S08]  /*01b0*/  LDCU.64 UR12, c[0x0][0x470] ;  /* 0x00008e00ff0c77ac */ /* 0x000e300008000a00 */
[C---:B------:R-:W-:Y:S01]  /*01c0*/  @P3 LOP3.LUT R11, R72.reuse, 0x20, RZ, 0xfc, !PT ;  /* 0x00000020480b3812 */ /* 0x040fe200078efcff */
[----:B-1----:R-:W-:-:S04]  /*01d0*/  @P3 IMAD.WIDE.U32 R6, R72, 0x8, R6 ;  /* 0x0000000848063825 */ /* 0x002fc800078e0006 */
[----:B---3--:R-:W-:Y:S01]  /*01e0*/  @P3 IMAD.WIDE.U32 R2, R72, 0x8, R2 ;  /* 0x0000000848023825 */ /* 0x008fe200078e0002 */
[----:B------:R-:W-:Y:S01]  /*01f0*/  LOP3.LUT R71, R71, UR6, RZ, 0xfc, !PT ;  /* 0x0000000647477c12 */ /* 0x000fe2000f8efcff */
[----:B------:R-:W-:Y:S01]  /*0200*/  BSSY B0, `(.L_x_2254) ;  /* 0x000031a000007945 */ /* 0x000fe20003800000 */
[----:B------:R1:W5:Y:S01]  /*0210*/  @P3 LDG.E.64 R64, desc[UR8][R6.64] ;  /* 0x0000000806403981 */ /* 0x000362000c1e1b00 */
[----:B--2---:R-:W-:-:S03]  /*0220*/  @P0 IMAD.WIDE.U32 R4, R11, 0x8, R4 ;  /* 0x000000080b040825 */ /* 0x004fc600078e0004 */
[----:B------:R-:W5:Y:S01]  /*0230*/  @P3 LDG.E.64 R66, desc[UR8][R2.64] ;  /* 0x0000000802423981 */ /* 0x000f62000c1e1b00 */
[----:B----4-:R-:W-:-:S03]  /*0240*/  @P0 IMAD.WIDE.U32 R8, R11, 0x8, R8 ;  /* 0x000000080b080825 */ /* 0x010fc600078e0008 */
[----:B------:R2:W5:Y:S04]  /*0250*/  @P0 LDG.E.64 R36, desc[UR8][R4.64] ;  /* 0x0000000804240981 */ /* 0x000568000c1e1b00 */
[----:B------:R3:W5:Y:S01]  /*0260*/  @P0 LDG.E.64 R38, desc[UR8][R8.64] ;  /* 0x0000000808260981 */ /* 0x000762000c1e1b00 */
[----:B------:R-:W-:Y:S02]  /*0270*/  ISETP.GE.AND P0, PT, R71, UR10, PT ;  /* 0x0000000a47007c0c */ /* 0x000fe4000bf06270 */
[----:B-1----:R-:W-:Y:S02]  /*0280*/  CS2R R6, SRZ ;  /* 0x0000000000067805 */ /* 0x002fe4000001ff00 */
[----:B------:R-:W-:Y:S02]  /*0290*/  CS2R R10, SRZ ;  /* 0x00000000000a7805 */ /* 0x000fe4000001ff00 */
[----:B------:R-:W-:-:S02]  /*02a0*/  CS2R R12, SRZ ;  /* 0x00000000000c7805 */ /* 0x000fc4000001ff00 */
[----:B------:R-:W-:Y:S02]  /*02b0*/  CS2R R14, SRZ ;  /* 0x00000000000e7805 */ /* 0x000fe4000001ff00 */
[----:B--2---:R-:W-:Y:S02]  /*02c0*/  CS2R R4, SRZ ;  /* 0x0000000000047805 */ /* 0x004fe4000001ff00 */
[----:B------:R-:W-:Y:S02]  /*02d0*/  CS2R R16, SRZ ;  /* 0x0000000000107805 */ /* 0x000fe4000001ff00 */
[----:B------:R-:W-:Y:S02]  /*02e0*/  CS2R R18, SRZ ;  /* 0x0000000000127805 */ /* 0x000fe4000001ff00 */
[----:B------:R-:W-:Y:S02]  /*02f0*/  CS2R R20, SRZ ;  /* 0x0000000000147805 */ /* 0x000fe4000001ff00 */
[----:B---3--:R-:W-:-:S02]  /*0300*/  CS2R R8, SRZ ;  /* 0x0000000000087805 */ /* 0x008fc4000001ff00 */
[----:B------:R-:W-:Y:S02]  /*0310*/  CS2R R22, SRZ ;  /* 0x0000000000167805 */ /* 0x000fe4000001ff00 */
[----:B------:R-:W-:Y:S02]  /*0320*/  CS2R R24, SRZ ;  /* 0x0000000000187805 */ /* 0x000fe4000001ff00 */
[----:B------:R-:W-:Y:S02]  /*0330*/  CS2R R26, SRZ ;  /* 0x00000000001a7805 */ /* 0x000fe4000001ff00 */
[----:B------:R-:W-:Y:S02]  /*0340*/  CS2R R28, SRZ ;  /* 0x00000000001c7805 */ /* 0x000fe4000001ff00 */
[----:B------:R-:W-:Y:S02]  /*0350*/  CS2R R30, SRZ ;  /* 0x00000000001e7805 */ /* 0x000fe4000001ff00 */
[----:B------:R-:W-:-:S02]  /*0360*/  CS2R R32, SRZ ;  /* 0x0000000000207805 */ /* 0x000fc4000001ff00 */
[----:B------:R-:W-:Y:S01]  /*0370*/  CS2R R34, SRZ ;  /* 0x0000000000227805 */ /* 0x000fe2000001ff00 */
[----:B0-----:R-:W-:Y:S06]  /*0380*/  @P0 BRA `(.L_x_2255) ;  /* 0x0000003000040947 */ /* 0x001fec0003800000 */
[----:B------:R-:W0:Y:S01]  /*0390*/  LDCU.U8 UR6, c[0x0][0x410] ;  /* 0x00008200ff0677ac */ /* 0x000e220008000000 */
[----:B-----5:R-:W-:Y:S02]  /*03a0*/  MOV R85, R36 ;  /* 0x0000002400557202 */ /* 0x020fe40000000f00 */
[----:B------:R-:W-:Y:S02]  /*03b0*/  CS2R R6, SRZ ;  /* 0x0000000000067805 */ /* 0x000fe4000001ff00 */
[----:B------:R-:W-:Y:S02]  /*03c0*/  SHF.R.U64 R0, R36, 0x10, R37 ;  /* 0x0000001024007819 */ /* 0x000fe40000001225 */
[----:B------:R-:W-:Y:S02]  /*03d0*/  CS2R R8, SRZ ;  /* 0x0000000000087805 */ /* 0x000fe4000001ff00 */
[----:B------:R-:W-:Y:S02]  /*03e0*/  MOV R83, R38 ;  /* 0x0000002600537202 */ /* 0x000fe40000000f00 */
[----:B------:R-:W-:-:S02]  /*03f0*/  CS2R R10, SRZ ;  /* 0x00000000000a7805 */ /* 0x000fc4000001ff00 */
[--C-:B------:R-:W-:Y:S02]  /*0400*/  SHF.R.U64 R2, R38, 0x10, R39.reuse ;  /* 0x0000001026027819 */ /* 0x100fe40000001227 */
[----:B------:R-:W-:Y:S02]  /*0410*/  CS2R R12, SRZ ;  /* 0x00000000000c7805 */ /* 0x000fe4000001ff00 */
[----:B------:R-:W-:Y:S02]  /*0420*/  MOV R93, R39 ;  /* 0x00000027005d7202 */ /* 0x000fe40000000f00 */
[----:B------:R-:W-:Y:S02]  /*0430*/  CS2R R14, SRZ ;  /* 0x00000000000e7805 */ /* 0x000fe4000001ff00 */
[----:B------:R-:W-:Y:S02]  /*0440*/  SHF.R.U32.HI R4, RZ, 0x10, R39 ;  /* 0x00000010ff047819 */ /* 0x000fe40000011627 */
[----:B------:R-:W-:-:S02]  /*0450*/  CS2R R16, SRZ ;  /* 0x0000000000107805 */ /* 0x000fc4000001ff00 */
[----:B------:R-:W-:Y:S02]  /*0460*/  PRMT R85, R0, 0x5410, R85 ;  /* 0x0000541000557816 */ /* 0x000fe40000000055 */
[----:B------:R-:W-:Y:S02]  /*0470*/  CS2R R18, SRZ ;  /* 0x0000000000127805 */ /* 0x000fe4000001ff00 */
[----:B------:R-:W-:Y:S02]  /*0480*/  PRMT R83, R2, 0x5410, R83 ;  /* 0x0000541002537816 */ /* 0x000fe40000000053 */
[----:B------:R-:W-:Y:S02]  /*0490*/  CS2R R20, SRZ ;  /* 0x0000000000147805 */ /* 0x000fe4000001ff00 */
[----:B------:R-:W-:Y:S01]  /*04a0*/  MOV R84, R37 ;  /* 0x0000002500547202 */ /* 0x000fe20000000f00 */
[----:B0-----:R-:W-:Y:S01]  /*04b0*/  UISETP.NE.AND UP0, UPT, UR6, URZ, UPT ;  /* 0x000000ff0600728c */ /* 0x001fe2000bf05270 */
[----:B------:R-:W-:-:S02]  /*04c0*/  SHF.R.U32.HI R3, RZ, 0x10, R37 ;  /* 0x00000010ff037819 */ /* 0x000fc40000011625 */
[----:B------:R-:W-:Y:S02]  /*04d0*/  CS2R R22, SRZ ;  /* 0x0000000000167805 */ /* 0x000fe4000001ff00 */
[----:B------:R-:W-:Y:S02]  /*04e0*/  SHF.R.U64 R94, R66, 0x10, R67 ;  /* 0x00000010425e7819 */ /* 0x000fe40000001243 */
[----:B------:R-:W-:Y:S02]  /*04f0*/  CS2R R24, SRZ ;  /* 0x0000000000187805 */ /* 0x000fe4000001ff00 */
[----:B------:R-:W-:Y:S02]  /*0500*/  SHF.R.U64 R0, R64, 0x10, R65 ;  /* 0x0000001040007819 */ /* 0x000fe40000001241 */
[----:B------:R-:W-:Y:S02]  /*0510*/  CS2R R26, SRZ ;  /* 0x00000000001a7805 */ /* 0x000fe4000001ff00 */
[----:B------:R-:W-:-:S02]  /*0520*/  SHF.R.U32.HI R99, RZ, 0x10, R67 ;  /* 0x00000010ff637819 */ /* 0x000fc40000011643 */
[----:B------:R-:W-:Y:S02]  /*0530*/  CS2R R28, SRZ ;  /* 0x00000000001c7805 */ /* 0x000fe4000001ff00 */
[----:B------:R-:W-:Y:S02]  /*0540*/  SHF.R.U32.HI R2, RZ, 0x10, R65 ;  /* 0x00000010ff027819 */ /* 0x000fe40000011641 */
[----:B------:R-:W-:Y:S02]  /*0550*/  CS2R R30, SRZ ;  /* 0x00000000001e7805 */ /* 0x000fe4000001ff00 */
[----:B------:R-:W-:Y:S02]  /*0560*/  PRMT R93, R93, 0x5410, R4 ;  /* 0x000054105d5d7816 */ /* 0x000fe40000000004 */
[----:B------:R-:W-:Y:S02]  /*0570*/  CS2R R4, SRZ ;  /* 0x0000000000047805 */ /* 0x000fe4000001ff00 */
[----:B------:R-:W-:-:S02]  /*0580*/  PRMT R84, R3, 0x5410, R84 ;  /* 0x0000541003547816 */ /* 0x000fc40000000054 */
[----:B------:R-:W-:Y:S02]  /*0590*/  CS2R R32, SRZ ;  /* 0x0000000000207805 */ /* 0x000fe4000001ff00 */
[----:B------:R-:W-:Y:S02]  /*05a0*/  PRMT R94, R94, 0x5410, R0 ;  /* 0x000054105e5e7816 */ /* 0x000fe40000000000 */
[----:B------:R-:W-:Y:S02]  /*05b0*/  CS2R R34, SRZ ;  /* 0x0000000000227805 */ /* 0x000fe4000001ff00 */
[----:B------:R-:W-:Y:S02]  /*05c0*/  PRMT R99, R99, 0x5410, R2 ;  /* 0x0000541063637816 */ /* 0x000fe40000000002 */
[----:B------:R-:W-:-:S13]  /*05d0*/  PLOP3.LUT P4, PT, PT, PT, UP0, 0x80, 0x8 ;  /* 0x000000000008781c */ /* 0x000fda0003f8f008 */
.L_x_2281:
[----:B0-----:R-:W0:Y:S08]  /*05e0*/  LDC.64 R54, c[0x0][0x3c0] ;  /* 0x0000f000ff367b82 */ /* 0x001e300000000a00 */
[----:B------:R-:W1:Y:S01]  /*05f0*/  LDC.64 R52, c[0x0][0x3c8] ;  /* 0x0000f200ff347b82 */ /* 0x000e620000000a00 */
[----:B0-----:R-:W-:-:S06]  /*0600*/  IMAD.WIDE R54, R71, 0x4, R54 ;  /* 0x0000000447367825 */ /* 0x001fcc00078e0236 */
[----:B------:R-:W2:Y:S01]  /*0610*/  LDG.E R54, desc[UR8][R54.64] ;  /* 0x0000000836367981 */ /* 0x000ea2000c1e1900 */
[----:B-1----:R-:W-:-:S05]  /*0620*/  IMAD.WIDE R52, R71, 0x4, R52 ;  /* 0x0000000447347825 */ /* 0x002fca00078e0234 */
        /* <DEDUP_REMOVED lines=11> */
[----:B--2---:R-:W-:Y:S01]  /*06e0*/  FSEL R98, R54, RZ, !P4 ;  /* 0x000000ff36627208 */ /* 0x004fe20006000000 */
[----:B0-----:R-:W-:Y:S06]  /*06f0*/  @!P3 BRA `(.L_x_2257) ;  /* 0x00000004001cb947 */ /* 0x001fec0003800000 */
[----:B------:R-:W0:Y:S08]  /*0700*/  LDC.64 R52, c[0x0][0x430] ;  /* 0x00010c00ff347b82 */ /* 0x000e300000000a00 */
[----:B------:R-:W1:Y:S08]  /*0710*/  LDC.64 R56, c[0x0][0x428] ;  /* 0x00010a00ff387b82 */ /* 0x000e700000000a00 */
[----:B------:R-:W2:Y:S01]  /*0720*/  LDC.64 R2, c[0x0][0x3a8] ;  /* 0x0000ea00ff027b82 */ /* 0x000ea20000000a00 */
[----:B------:R-:W-:-:S02]  /*0730*/  ISETP.NE.U32.AND P1, PT, RZ, UR12, PT ;  /* 0x0000000cff007c0c */ /* 0x000fc4000bf25070 */
[----:B------:R-:W-:Y:S01]  /*0740*/  ISETP.NE.U32.AND P0, PT, RZ, UR24, PT ;  /* 0x00000018ff007c0c */ /* 0x000fe2000bf05070 */
[----:B0-----:R-:W-:Y:S01]  /*0750*/  IMAD.WIDE.U32 R52, R70, 0x10, R52 ;  /* 0x0000001046347825 */ /* 0x001fe200078e0034 */
[----:B------:R-:W-:-:S03]  /*0760*/  ISETP.NE.AND.EX P1, PT, RZ, UR13, PT, P1 ;  /* 0x0000000dff007c0c */ /* 0x000fc6000bf25310 */
[----:B------:R-:W0:Y:S01]  /*0770*/  LDC.64 R102, c[0x0][0x3b0] ;  /* 0x0000ec00ff667b82 */ /* 0x000e220000000a00 */
[----:B------:R-:W-:Y:S01]  /*0780*/  ISETP.NE.AND.EX P0, PT, RZ, UR25, PT, P0 ;  /* 0x00000019ff007c0c */ /* 0x000fe2000bf05300 */
[----:B------:R-:W3:Y:S01]  /*0790*/  LDG.E.128 R52, desc[UR8][R52.64] ;  /* 0x0000000834347981 */ /* 0x000ee2000c1e1d00 */
[----:B-1----:R-:W-:-:S06]  /*07a0*/  IMAD.WIDE.U32 R56, R70, 0x10, R56 ;  /* 0x0000001046387825 */ /* 0x002fcc00078e0038 */
[----:B------:R-:W4:Y:S01]  /*07b0*/  LDG.E.128 R56, desc[UR8][R56.64] ;  /* 0x0000000838387981 */ /* 0x000f22000c1e1d00 */
[----:B------:R-:W1:Y:S01]  /*07c0*/  @P1 LDC.64 R100, c[0x0][0x3b8] ;  /* 0x0000ee00ff641b82 */ /* 0x000e620000000a00 */
[----:B--2---:R-:W-:-:S05]  /*07d0*/  IMAD.WIDE.U32 R2, R70, 0x10, R2 ;  /* 0x0000001046027825 */ /* 0x004fca00078e0002 */
[----:B------:R2:W4:Y:S02]  /*07e0*/  LDG.E.128 R60, desc[UR8][R2.64] ;  /* 0x00000008023c7981 */ /* 0x000524000c1e1d00 */
[----:B------:R-:W2:Y:S01]  /*07f0*/  @P0 LDC.64 R96, c[0x0][0x438] ;  /* 0x00010e00ff600b82 */ /* 0x000ea20000000a00 */
[----:B-1----:R-:W-:-:S05]  /*0800*/  @P1 IMAD.WIDE.U32 R100, R70, 0x4, R100 ;  /* 0x0000000446641825 */ /* 0x002fca00078e0064 */
[----:B------:R-:W5:Y:S01]  /*0810*/  @P1 LDG.E R69, desc[UR8][R100.64] ;  /* 0x0000000864451981 */ /* 0x000f62000c1e1900 */
[----:B--2---:R-:W-:-:S05]  /*0820*/  @P0 IMAD.WIDE.U32 R96, R70, 0x10, R96 ;  /* 0x0000001046600825 */ /* 0x004fca00078e0060 */
[----:B------:R-:W5:Y:S01]  /*0830*/  @P0 LDG.E.128 R36, desc[UR8][R96.64] ;  /* 0x0000000860240981 */ /* 0x000f62000c1e1d00 */
[----:B------:R-:W-:Y:S02]  /*0840*/  HADD2.F32 R81, -RZ, R64.H0_H0 ;  /* 0x20000040ff517230 */ /* 0x000fe40000004100 */
[----:B------:R-:W-:Y:S02]  /*0850*/  HADD2.F32 R3, -RZ, R66.H0_H0 ;  /* 0x20000042ff037230 */ /* 0x000fe40000004100 */
[--C-:B------:R-:W-:Y:S02]  /*0860*/  HADD2.F32 R82, -RZ, R94.reuse.H1_H1 ;  /* 0x3000005eff527230 */ /* 0x100fe40000004100 */
[--C-:B------:R-:W-:Y:S02]  /*0870*/  HADD2.F32 R90, -RZ, R99.reuse.H1_H1 ;  /* 0x30000063ff5a7230 */ /* 0x100fe40000004100 */
[----:B------:R-:W-:Y:S02]  /*0880*/  HADD2.F32 R0, -RZ, R94.H0_H0 ;  /* 0x2000005eff007230 */ /* 0x000fe40000004100 */
[----:B------:R-:W-:-:S02]  /*0890*/  HADD2.F32 R86, -RZ, R99.H0_H0 ;  /* 0x20000063ff567230 */ /* 0x000fc40000004100 */
[----:B0-----:R-:W-:-:S05]  /*08a0*/  IMAD.WIDE.U32 R102, R70, 0x4, R102 ;  /* 0x0000000446667825 */ /* 0x001fca00078e0066 */
[----:B------:R0:W5:Y:S02]  /*08b0*/  LDG.E R68, desc[UR8][R102.64] ;  /* 0x0000000866447981 */ /* 0x000164000c1e1900 */
[----:B0-----:R-:W-:Y:S01]  /*08c0*/  IADD3 R103, PT, PT, R70, 0x20, RZ ;  /* 0x0000002046677810 */ /* 0x001fe20007ffe0ff */
[----:B---3--:R-:W-:Y:S01]  /*08d0*/  FMUL.FTZ R81, R52, R81 ;  /* 0x0000005134517220 */ /* 0x008fe20000410000 */
[----:B------:R-:W-:-:S03]  /*08e0*/  FMUL.FTZ R82, R53, R82 ;  /* 0x0000005235527220 */ /* 0x000fc60000410000 */
[----:B----4-:R-:W-:Y:S01]  /*08f0*/  FFMA.FTZ R2, R56, R3, R81 ;  /* 0x0000000338027223 */ /* 0x010fe20000010051 */
[----:B------:R-:W-:Y:S02]  /*0900*/  HADD2.F32 R81, -RZ, R65.H0_H0 ;  /* 0x20000041ff517230 */ /* 0x000fe40000004100 */
[----:B------:R-:W-:Y:S02]  /*0910*/  HADD2.F32 R3, -RZ, R67.H0_H0 ;  /* 0x20000043ff037230 */ /* 0x000fe40000004100 */
[----:B------:R-:W-:Y:S01]  /*0920*/  FMUL.FTZ R90, R55, R90 ;  /* 0x0000005a375a7220 */ /* 0x000fe20000410000 */
[----:B------:R-:W-:Y:S01]  /*0930*/  FMUL.FTZ R81, R54, R81 ;  /* 0x0000005136517220 */ /* 0x000fe20000410000 */
[----:B------:R-:W-:-:S03]  /*0940*/  FFMA.FTZ R0, R57, R0, R82 ;  /* 0x0000000039007223 */ /* 0x000fc60000010052 */
[----:B------:R-:W-:Y:S01]  /*0950*/  FFMA.FTZ R82, R58, R3, R81 ;  /* 0x000000033a527223 */ /* 0x000fe20000010051 */
[----:B------:R-:W-:Y:S01]  /*0960*/  FFMA.FTZ R81, R59, R86, R90 ;  /* 0x000000563b517223 */ /* 0x000fe2000001005a */
[C---:B------:R-:W-:Y:S01]  /*0970*/  FADD.FTZ R86, -R98.reuse, R61 ;  /* 0x0000003d62567221 */ /* 0x040fe20000010100 */
[----:B------:R-:W-:-:S03]  /*0980*/  FADD.FTZ R60, -R98, R60 ;  /* 0x0000003c623c7221 */ /* 0x000fc60000010100 */
[C---:B-----5:R-:W-:Y:S01]  /*0990*/  FMUL.FTZ R86, R95.reuse, R86 ;  /* 0x000000565f567220 */ /* 0x060fe20000410000 */
[----:B------:R-:W-:Y:S01]  /*09a0*/  FMUL.FTZ R3, R95, R60 ;  /* 0x0000003c5f037220 */ /* 0x000fe20000410000 */
[----:B------:R-:W-:Y:S01]  /*09b0*/  FADD.FTZ R29, R29, R53 ;  /* 0x000000351d1d7221 */ /* 0x000fe20000010000 */
[----:B------:R-:W-:Y:S01]  /*09c0*/  FADD.FTZ R13, R13, R57 ;  /* 0x000000390d0d7221 */ /* 0x000fe20000010000 */
[-C--:B------:R-:W-:Y:S01]  /*09d0*/  FFMA.FTZ R21, R53, R86.reuse, R21 ;  /* 0x0000005635157223 */ /* 0x080fe20000010015 */
[----:B------:R-:W-:Y:S01]  /*09e0*/  FFMA.FTZ R5, R57, R86, R5 ;  /* 0x0000005639057223 */ /* 0x000fe20000010005 */
[----:B------:R-:W-:Y:S01]  /*09f0*/  FADD.FTZ R53, RZ, R2 ;  /* 0x00000002ff357221 */ /* 0x000fe20000010000 */
[----:B------:R-:W-:Y:S01]  /*0a00*/  FADD.FTZ R62, -R98, R62 ;  /* 0x0000003e623e7221 */ /* 0x000fe20000010100 */
[----:B------:R-:W-:Y:S01]  /*0a10*/  FFMA.FTZ R57, R3, R2, RZ ;  /* 0x0000000203397223 */ /* 0x000fe200000100ff */
[----:B------:R-:W-:Y:S01]  /*0a20*/  FADD.FTZ R28, R28, R52 ;  /* 0x000000341c1c7221 */ /* 0x000fe20000010000 */
[----:B------:R-:W-:Y:S01]  /*0a30*/  FFMA.FTZ R20, R52, R3, R20 ;  /* 0x0000000334147223 */ /* 0x000fe20000010014 */
[----:B------:R-:W-:Y:S01]  /*0a40*/  FADD.FTZ R53, R53, R0 ;  /* 0x0000000035357221 */ /* 0x000fe20000010000 */
[----:B------:R-:W-:Y:S01]  /*0a50*/  FADD.FTZ R90, -R98, R63 ;  /* 0x0000003f625a7221 */ /* 0x000fe20000010100 */
[----:B------:R-:W-:Y:S01]  /*0a60*/  FMUL.FTZ R89, R95, R62 ;  /* 0x0000003e5f597220 */ /* 0x000fe20000410000 */
[----:B------:R-:W-:Y:S01]  /*0a70*/  FFMA.FTZ R52, R86, R0, R57 ;  /* 0x0000000056347223 */ /* 0x000fe20000010039 */
[----:B------:R-:W-:Y:S01]  /*0a80*/  FADD.FTZ R102, R53, R82 ;  /* 0x0000005235667221 */ /* 0x000fe20000010000 */
[----:B------:R-:W-:-:S02]  /*0a90*/  FMUL.FTZ R90, R95, R90 ;  /* 0x0000005a5f5a7220 */ /* 0x000fc40000410000 */
[----:B------:R-:W-:Y:S01]  /*0aa0*/  FFMA.FTZ R53, R89, R82, R52 ;  /* 0x0000005259357223 */ /* 0x000fe20000010034 */
[----:B------:R-:W-:Y:S01]  /*0ab0*/  FADD.FTZ R12, R12, R56 ;  /* 0x000000380c0c7221 */ /* 0x000fe20000010000 */
[----:B------:R-:W-:Y:S01]  /*0ac0*/  FFMA.FTZ R4, R56, R3, R4 ;  /* 0x0000000338047223 */ /* 0x000fe20000010004 */
[----:B------:R-:W-:Y:S01]  /*0ad0*/  FADD.FTZ R14, R14, R58 ;  /* 0x0000003a0e0e7221 */ /* 0x000fe20000010000 */
[-C--:B------:R-:W-:Y:S01]  /*0ae0*/  FFMA.FTZ R6, R58, R89.reuse, R6 ;  /* 0x000000593a067223 */ /* 0x080fe20000010006 */
[----:B------:R-:W-:Y:S01]  /*0af0*/  FADD.FTZ R30, R30, R54 ;  /* 0x000000361e1e7221 */ /* 0x000fe20000010000 */
[----:B------:R-:W-:Y:S01]  /*0b00*/  FFMA.FTZ R22, R54, R89, R22 ;  /* 0x0000005936167223 */ /* 0x000fe20000010016 */
[----:B------:R-:W-:Y:S01]  /*0b10*/  FADD.FTZ R15, R15, R59 ;  /* 0x0000003b0f0f7221 */ /* 0x000fe20000010000 */
[-C--:B------:R-:W-:Y:S01]  /*0b20*/  FFMA.FTZ R7, R59, R90.reuse, R7 ;  /* 0x0000005a3b077223 */ /* 0x080fe20000010007 */
[----:B------:R-:W-:Y:S01]  /*0b30*/  FADD.FTZ R31, R31, R55 ;  /* 0x000000371f1f7221 */ /* 0x000fe20000010000 */
[----:B------:R-:W-:Y:S01]  /*0b40*/  FFMA.FTZ R23, R55, R90, R23 ;  /* 0x0000005a37177223 */ /* 0x000fe20000010017 */
[----:B------:R-:W-:Y:S01]  /*0b50*/  FADD.FTZ R102, R102, R81 ;  /* 0x0000005166667221 */ /* 0x000fe20000010000 */
[----:B------:R-:W-:-:S07]  /*0b60*/  FFMA.FTZ R104, R90, R81, R53 ;  /* 0x000000515a687223 */ /* 0x000fce0000010035 */
.L_x_2257:
[----:B------:R-:W-:Y:S05]  /*0b70*/  BSYNC.RECONVERGENT B1 ;  /* 0x0000000000017941 */ /* 0x000fea0003800200 */
.L_x_2256:
[----:B------:R-:W-:Y:S04]  /*0b80*/  BSSY.RECONVERGENT B1, `(.L_x_2258) ;  /* 0x0000048000017945 */ /* 0x000fe80003800200 */
[----:B------:R-:W-:Y:S05]  /*0b90*/  @!P2 BRA `(.L_x_2259) ;  /* 0x000000040018a947 */ /* 0x000fea0003800000 */
[----:B------:R-:W0:Y:S08]  /*0ba0*/  LDC.64 R52, c[0x0][0x430] ;  /* 0x00010c00ff347b82 */ /* 0x000e300000000a00 */
[----:B------:R-:W1:Y:S08]  /*0bb0*/  LDC.64 R56, c[0x0][0x428] ;  /* 0x00010a00ff387b82 */ /* 0x000e700000000a00 */
[----:B------:R-:W2:Y:S01]  /*0bc0*/  LDC.64 R60, c[0x0][0x3a8] ;  /* 0x0000ea00ff3c7b82 */ /* 0x000ea20000000a00 */
[----:B------:R-:W-:-:S04]  /*0bd0*/  ISETP.NE.U32.AND P0, PT, RZ, UR24, PT ;  /* 0x00000018ff007c0c */ /* 0x000fc8000bf05070 */
[----:B------:R-:W-:Y:S01]  /*0be0*/  ISETP.NE.AND.EX P0, PT, RZ, UR25, PT, P0 ;  /* 0x00000019ff007c0c */ /* 0x000fe2000bf05300 */
[C---:B0-----:R-:W-:Y:S02]  /*0bf0*/  IMAD.WIDE.U32 R52, R103.reuse, 0x10, R52 ;  /* 0x0000001067347825 */ /* 0x041fe400078e0034 */
[----:B------:R-:W0:Y:S04]  /*0c00*/  LDC.64 R100, c[0x0][0x3b0] ;  /* 0x0000ec00ff647b82 */ /* 0x000e280000000a00 */
[----:B------:R-:W3:Y:S01]  /*0c10*/  LDG.E.128 R52, desc[UR8][R52.64] ;  /* 0x0000000834347981 */ /* 0x000ee2000c1e1d00 */
[----:B-1----:R-:W-:-:S05]  /*0c20*/  IMAD.WIDE.U32 R56, R103, 0x10, R56 ;  /* 0x0000001067387825 */ /* 0x002fca00078e0038 */
[----:B------:R-:W1:Y:S01]  /*0c30*/  @P0 LDC.64 R96, c[0x0][0x438] ;  /* 0x00010e00ff600b82 */ /* 0x000e620000000a00 */
[----:B------:R-:W4:Y:S01]  /*0c40*/  LDG.E.128 R56, desc[UR8][R56.64] ;  /* 0x0000000838387981 */ /* 0x000f22000c1e1d00 */
[----:B--2---:R-:W-:-:S06]  /*0c50*/  IMAD.WIDE.U32 R60, R103, 0x10, R60 ;  /* 0x00000010673c7825 */ /* 0x004fcc00078e003c */
[----:B------:R-:W2:Y:S01]  /*0c60*/  LDG.E.128 R60, desc[UR8][R60.64] ;  /* 0x000000083c3c7981 */ /* 0x000ea2000c1e1d00 */
[----:B0-----:R-:W-:-:S05]  /*0c70*/  IMAD.WIDE.U32 R100, R103, 0x4, R100 ;  /* 0x0000000467647825 */ /* 0x001fca00078e0064 */
[----:B------:R-:W5:Y:S01]  /*0c80*/  LDG.E R75, desc[UR8][R100.64] ;  /* 0x00000008644b7981 */ /* 0x000f62000c1e1900 */
[----:B-1----:R-:W-:-:S05]  /*0c90*/  @P0 IMAD.WIDE.U32 R96, R103, 0x10, R96 ;  /* 0x0000001067600825 */ /* 0x002fca00078e0060 */
[----:B------:R-:W5:Y:S01]  /*0ca0*/  @P0 LDG.E.128 R40, desc[UR8][R96.64] ;  /* 0x0000000860280981 */ /* 0x000f62000c1e1d00 */
[----:B------:R-:W-:-:S04]  /*0cb0*/  ISETP.NE.U32.AND P1, PT, RZ, UR12, PT ;  /* 0x0000000cff007c0c */ /* 0x000fc8000bf25070 */
[----:B------:R-:W-:-:S13]  /*0cc0*/  ISETP.NE.AND.EX P1, PT, RZ, UR13, PT, P1 ;  /* 0x0000000dff007c0c */ /* 0x000fda000bf25310 */
[----:B------:R-:W0:Y:S01]  /*0cd0*/  @P1 LDC.64 R78, c[0x0][0x3b8] ;  /* 0x0000ee00ff4e1b82 */ /* 0x000e220000000a00 */
[--C-:B------:R-:W-:Y:S02]  /*0ce0*/  HADD2.F32 R88, -RZ, R83.reuse.H0_H0 ;  /* 0x20000053ff587230 */ /* 0x100fe40000004100 */
[----:B------:R-:W-:Y:S02]  /*0cf0*/  HADD2.F32 R87, -RZ, R83.H1_H1 ;  /* 0x30000053ff577230 */ /* 0x000fe40000004100 */
[----:B------:R-:W-:Y:S02]  /*0d00*/  HADD2.F32 R92, -RZ, R93.H1_H1 ;  /* 0x3000005dff5c7230 */ /* 0x000fe40000004100 */
[----:B------:R-:W-:Y:S02]  /*0d10*/  HADD2.F32 R77, -RZ, R85.H1_H1 ;  /* 0x30000055ff4d7230 */ /* 0x000fe40000004100 */
[----:B------:R-:W-:Y:S02]  /*0d20*/  HADD2.F32 R91, -RZ, R93.H0_H0 ;  /* 0x2000005dff5b7230 */ /* 0x000fe40000004100 */
[----:B------:R-:W-:-:S02]  /*0d30*/  HADD2.F32 R80, -RZ, R85.H0_H0 ;  /* 0x20000055ff507230 */ /* 0x000fc40000004100 */
[----:B0-----:R-:W-:-:S05]  /*0d40*/  @P1 IMAD.WIDE.U32 R78, R103, 0x4, R78 ;  /* 0x00000004674e1825 */ /* 0x001fca00078e004e */
[----:B------:R3:W5:Y:S02]  /*0d50*/  @P1 LDG.E R76, desc[UR8][R78.64] ;  /* 0x000000084e4c1981 */ /* 0x000764000c1e1900 */
[----:B---3--:R-:W-:Y:S01]  /*0d60*/  FMUL.FTZ R78, R53, R88 ;  /* 0x00000058354e7220 */ /* 0x008fe20000410000 */
[--C-:B------:R-:W-:Y:S02]  /*0d70*/  HADD2.F32 R88, -RZ, R84.reuse.H0_H0 ;  /* 0x20000054ff587230 */ /* 0x100fe40000004100 */
[----:B------:R-:W-:Y:S01]  /*0d80*/  FMUL.FTZ R87, R52, R87 ;  /* 0x0000005734577220 */ /* 0x000fe20000410000 */
[----:B------:R-:W-:Y:S01]  /*0d90*/  FMUL.FTZ R92, R55, R92 ;  /* 0x0000005c375c7220 */ /* 0x000fe20000410000 */
[----:B------:R-:W-:Y:S02]  /*0da0*/  FMUL.FTZ R91, R54, R91 ;  /* 0x0000005b365b7220 */ /* 0x000fe40000410000 */
[----:B----4-:R-:W-:Y:S01]  /*0db0*/  FFMA.FTZ R77, R56, R77, R87 ;  /* 0x0000004d384d7223 */ /* 0x010fe20000010057 */
[----:B------:R-:W-:Y:S01]  /*0dc0*/  FFMA.FTZ R79, R59, R88, R92 ;  /* 0x000000583b4f7223 */ /* 0x000fe2000001005c */
[----:B------:R-:W-:-:S02]  /*0dd0*/  HADD2.F32 R87, -RZ, R84.H1_H1 ;  /* 0x30000054ff577230 */ /* 0x000fc40000004100 */
[----:B------:R-:W-:Y:S01]  /*0de0*/  FFMA.FTZ R78, R57, R80, R78 ;  /* 0x00000050394e7223 */ /* 0x000fe2000001004e */
[C---:B--2---:R-:W-:Y:S01]  /*0df0*/  FADD.FTZ R88, -R98.reuse, R61 ;  /* 0x0000003d62587221 */ /* 0x044fe20000010100 */
[----:B------:R-:W-:Y:S01]  /*0e00*/  FADD.FTZ R60, -R98, R60 ;  /* 0x0000003c623c7221 */ /* 0x000fe20000010100 */
[----:B------:R-:W-:Y:S02]  /*0e10*/  FFMA.FTZ R80, R58, R87, R91 ;  /* 0x000000573a507223 */ /* 0x000fe4000001005b */
[C---:B-----5:R-:W-:Y:S01]  /*0e20*/  FMUL.FTZ R88, R95.reuse, R88 ;  /* 0x000000585f587220 */ /* 0x060fe20000410000 */
[----:B------:R-:W-:Y:S01]  /*0e30*/  FMUL.FTZ R87, R95, R60 ;  /* 0x0000003c5f577220 */ /* 0x000fe20000410000 */
[----:B------:R-:W-:Y:S01]  /*0e40*/  FADD.FTZ R33, R33, R53 ;  /* 0x0000003521217221 */ /* 0x000fe20000010000 */
[----:B------:R-:W-:Y:S01]  /*0e50*/  FADD.FTZ R17, R17, R57 ;  /* 0x0000003911117221 */ /* 0x000fe20000010000 */
[-C--:B------:R-:W-:Y:S01]  /*0e60*/  FFMA.FTZ R25, R53, R88.reuse, R25 ;  /* 0x0000005835197223 */ /* 0x080fe20000010019 */
[----:B------:R-:W-:Y:S01]  /*0e70*/  FFMA.FTZ R9, R57, R88, R9 ;  /* 0x0000005839097223 */ /* 0x000fe20000010009 */
[----:B------:R-:W-:Y:S01]  /*0e80*/  FADD.FTZ R53, R102, R77 ;  /* 0x0000004d66357221 */ /* 0x000fe20000010000 */
[----:B------:R-:W-:Y:S01]  /*0e90*/  FADD.FTZ R62, -R98, R62 ;  /* 0x0000003e623e7221 */ /* 0x000fe20000010100 */
[----:B------:R-:W-:Y:S01]  /*0ea0*/  FFMA.FTZ R57, R87, R77, R104 ;  /* 0x0000004d57397223 */ /* 0x000fe20000010068 */
        /* <DEDUP_REMOVED lines=21> */
.L_x_2259:
[----:B------:R-:W-:Y:S05]  /*1000*/  BSYNC.RECONVERGENT B1 ;  /* 0x0000000000017941 */ /* 0x000fea0003800200 */
.L_x_2258:
[----:B------:R-:W-:Y:S01]  /*1010*/  UISETP.NE.AND UP0, UPT, UR15, URZ, UPT ;  /* 0x000000ff0f00728c */ /* 0x000fe2000bf05270 */
[----:B------:R-:W-:Y:S01]  /*1020*/  ISETP.GE.U32.AND P3, PT, R73, 0x20, PT ;  /* 0x000000204900780c */ /* 0x000fe20003f66070 */
[----:B------:R-:W-:-:S04]  /*1030*/  UMOV UR6, 0xffffffff ;  /* 0xffffffff00067882 */ /* 0x000fc80000000000 */
[----:B------:R-:W-:Y:S01]  /*1040*/  PLOP3.LUT P4, PT, PT, PT, UP0, 0x80, 0x8 ;  /* 0x000000000008781c */ /* 0x000fe20003f8f008 */
        /* <DEDUP_REMOVED lines=19> */
.L_x_2295:
[----:B-1----:R-:W-:Y:S01]  /*1180*/  FADD.FTZ R53, R56, R53 ;  /* 0x0000003538357221 */ /* 0x002fe20000010000 */
[----:B--2---:R-:W-:Y:S01]  /*1190*/  FADD.FTZ R55, R58, R55 ;  /* 0x000000373a377221 */ /* 0x004fe20000010000 */
        /* <DEDUP_REMOVED lines=22> */
[C---:B-----5:R-:W-:Y:S01]  /*1300*/  FMUL.FTZ R54, R95.reuse, R54 ;  /* 0x000000365f367220 */ /* 0x060fe20000410000 */
[C---:B------:R-:W-:Y:S01]  /*1310*/  FMUL.FTZ R52, R95.reuse, R52 ;  /* 0x000000345f347220 */ /* 0x040fe20000410000 */
[C---:B------:R-:W-:Y:S01]  /*1320*/  FMUL.FTZ R56, R95.reuse, R56 ;  /* 0x000000385f387220 */ /* 0x040fe20000410000 */
[----:B------:R-:W-:Y:S01]  /*1330*/  FMUL.FTZ R58, R95, R58 ;  /* 0x0000003a5f3a7220 */ /* 0x000fe20000410000 */
[----:B------:R-:W-:Y:S01]  /*1340*/  FMUL.FTZ R54, R54, UR14 ;  /* 0x0000000e36367c20 */ /* 0x000fe20008410000 */
[----:B------:R-:W-:Y:S01]  /*1350*/  LOP3.LUT P1, RZ, R68, 0xff00, RZ, 0xc0, !PT ;  /* 0x0000ff0044ff7812 */ /* 0x000fe2000782c0ff */
[----:B------:R-:W-:Y:S01]  /*1360*/  FMUL.FTZ R52, R52, UR14 ;  /* 0x0000000e34347c20 */ /* 0x000fe20008410000 */
[----:B------:R-:W-:Y:S01]  /*1370*/  FMUL.FTZ R56, R56, UR14 ;  /* 0x0000000e38387c20 */ /* 0x000fe20008410000 */
[----:B------:R-:W-:Y:S01]  /*1380*/  FMUL.FTZ R58, R58, UR14 ;  /* 0x0000000e3a3a7c20 */ /* 0x000fe20008410000 */
[----:B------:R-:W-:-:S02]  /*1390*/  LOP3.LUT P0, RZ, R68, 0xff, RZ, 0xc0, !PT ;  /* 0x000000ff44ff7812 */ /* 0x000fc4000780c0ff */
[C---:B------:R-:W-:Y:S02]  /*13a0*/  LOP3.LUT P5, RZ, R68.reuse, 0xff0000, RZ, 0xc0, !PT ;  /* 0x00ff000044ff7812 */ /* 0x040fe400078ac0ff */
[----:B------:R-:W-:Y:S02]  /*13b0*/  ISETP.GE.U32.AND P6, PT, R68, 0x1000000, PT ;  /* 0x010000004400780c */ /* 0x000fe40003fc6070 */
[----:B------:R-:W-:Y:S02]  /*13c0*/  SEL R53, R54, RZ, P1 ;  /* 0x000000ff36357207 */ /* 0x000fe40000800000 */
[----:B------:R-:W-:Y:S02]  /*13d0*/  SEL R52, R52, RZ, P0 ;  /* 0x000000ff34347207 */ /* 0x000fe40000000000 */
[----:B------:R-:W-:Y:S02]  /*13e0*/  SEL R54, R56, RZ, P5 ;  /* 0x000000ff38367207 */ /* 0x000fe40002800000 */
[----:B------:R-:W-:Y:S01]  /*13f0*/  SEL R55, R58, RZ, P6 ;  /* 0x000000ff3a377207 */ /* 0x000fe20003000000 */
[----:B------:R-:W-:Y:S06]  /*1400*/  BRA `(.L_x_2266) ;  /* 0x0000000c00687947 */ /* 0x000fec0003800000 */
.L_x_2265:
        /* <DEDUP_REMOVED lines=13> */
[----:B------:R-:W-:Y:S01]  /*14e0*/  FMUL.FTZ R52, R44, UR14 ;  /* 0x0000000e2c347c20 */ /* 0x000fe20008410000 */
[----:B------:R-:W-:Y:S01]  /*14f0*/  FMUL.FTZ R54, R46, UR14 ;  /* 0x0000000e2e367c20 */ /* 0x000fe20008410000 */
[----:B------:R-:W-:Y:S01]  /*1500*/  FMUL.FTZ R55, R47, UR14 ;  /* 0x0000000e2f377c20 */ /* 0x000fe20008410000 */
[----:B------:R-:W-:-:S02]  /*1510*/  LOP3.LUT P0, RZ, R68, 0xff, RZ, 0xc0, !PT ;  /* 0x000000ff44ff7812 */ /* 0x000fc4000780c0ff */
[C---:B------:R-:W-:Y:S02]  /*1520*/  LOP3.LUT P1, RZ, R68.reuse, 0xff00, RZ, 0xc0, !PT ;  /* 0x0000ff0044ff7812 */ /* 0x040fe4000782c0ff */
[C---:B------:R-:W-:Y:S02]  /*1530*/  LOP3.LUT P5, RZ, R68.reuse, 0xff0000, RZ, 0xc0, !PT ;  /* 0x00ff000044ff7812 */ /* 0x040fe400078ac0ff */
[----:B------:R-:W-:Y:S02]  /*1540*/  ISETP.GE.U32.AND P6, PT, R68, 0x1000000, PT ;  /* 0x010000004400780c */ /* 0x000fe40003fc6070 */
[----:B------:R-:W-:Y:S02]  /*1550*/  SEL R52, R52, RZ, P0 ;  /* 0x000000ff34347207 */ /* 0x000fe40000000000 */
[----:B------:R-:W-:Y:S02]  /*1560*/  SEL R53, R53, RZ, P1 ;  /* 0x000000ff35357207 */ /* 0x000fe40000800000 */
[----:B------:R-:W-:-:S02]  /*1570*/  SEL R54, R54, RZ, P5 ;  /* 0x000000ff36367207 */ /* 0x000fc40002800000 */
[----:B------:R-:W-:Y:S01]  /*1580*/  SEL R55, R55, RZ, P6 ;  /* 0x000000ff37377207 */ /* 0x000fe20003000000 */
[----:B------:R-:W-:Y:S06]  /*1590*/  BRA `(.L_x_2266) ;  /* 0x0000000c00047947 */ /* 0x000fec0003800000 */
.L_x_2264:
        /* <DEDUP_REMOVED lines=28> */
.L_x_2267:
        /* <DEDUP_REMOVED lines=25> */
.L_x_2263:
[----:B------:R-:W-:-:S04]  /*18f0*/  UISETP.NE.U32.AND UP0, UPT, UR24, URZ, UPT ;  /* 0x000000ff1800728c */ /* 0x000fc8000bf05070 */
[----:B------:R-:W-:-:S09]  /*1900*/  UISETP.NE.AND.EX UP0, UPT, UR25, URZ, UPT, UP0 ;  /* 0x000000ff1900728c */ /* 0x000fd2000bf05300 */
[----:B------:R-:W-:Y:S05]  /*1910*/  BRA.U UP0, `(.L_x_2268) ;  /* 0x0000000500147547 */ /* 0x000fea000b800000 */
[----:B------:R-:W-:-:S04]  /*1920*/  UISETP.NE.U32.AND UP0, UPT, UR4, URZ, UPT ;  /* 0x000000ff0400728c */ /* 0x000fc8000bf05070 */
[----:B------:R-:W-:-:S09]  /*1930*/  UISETP.NE.AND.EX UP0, UPT, UR5, URZ, UPT, UP0 ;  /* 0x000000ff0500728c */ /* 0x000fd2000bf05300 */
[----:B------:R-:W-:Y:S05]  /*1940*/  BRA.U UP0, `(.L_x_2269) ;  /* 0x0000000100847547 */ /* 0x000fea000b800000 */
[-CC-:B------:R-:W-:Y:S01]  /*1950*/  FFMA.FTZ R49, R3, R62.reuse, R63.reuse ;  /* 0x0000003e03317223 */ /* 0x180fe2000001003f */
[-C--:B0-----:R-:W-:Y:S01]  /*1960*/  FFMA.FTZ R56, R90, R62.reuse, R63 ;  /* 0x0000003e5a387223 */ /* 0x081fe2000001003f */
[----:B------:R-:W-:Y:S02]  /*1970*/  LOP3.LUT P0, RZ, R68, 0xff, RZ, 0xc0, !PT ;  /* 0x000000ff44ff7812 */ /* 0x000fe4000780c0ff */
[----:B------:R-:W-:Y:S01]  /*1980*/  FADD.FTZ R48, R2, -R49 ;  /* 0x8000003102307221 */ /* 0x000fe20000010000 */
[----:B------:R-:W-:Y:S01]  /*1990*/  FFMA.FTZ R49, R86, R62, R63 ;  /* 0x0000003e56317223 */ /* 0x000fe2000001003f */
[----:B------:R-:W-:Y:S01]  /*19a0*/  FADD.FTZ R56, R81, -R56 ;  /* 0x8000003851387221 */ /* 0x000fe20000010000 */
[----:B------:R-:W-:Y:S01]  /*19b0*/  LOP3.LUT P1, RZ, R69, 0xff, RZ, 0xc0, !PT ;  /* 0x000000ff45ff7812 */ /* 0x000fe2000782c0ff */
[----:B-----5:R-:W-:Y:S01]  /*19c0*/  FMUL.FTZ R48, R95, R48 ;  /* 0x000000305f307220 */ /* 0x020fe20000410000 */
[----:B------:R-:W-:Y:S01]  /*19d0*/  FADD.FTZ R50, R0, -R49 ;  /* 0x8000003100327221 */ /* 0x000fe20000010000 */
[----:B------:R-:W-:Y:S01]  /*19e0*/  FFMA.FTZ R49, R89, R62, R63 ;  /* 0x0000003e59317223 */ /* 0x000fe2000001003f */
[----:B------:R-:W-:Y:S01]  /*19f0*/  LOP3.LUT P6, RZ, R68, 0xff00, RZ, 0xc0, !PT ;  /* 0x0000ff0044ff7812 */ /* 0x000fe200078cc0ff */
[----:B------:R-:W-:Y:S01]  /*1a00*/  FMUL.FTZ R48, R48, UR14 ;  /* 0x0000000e30307c20 */ /* 0x000fe20008410000 */
[----:B------:R-:W-:Y:S01]  /*1a10*/  FMUL.FTZ R50, R95, R50 ;  /* 0x000000325f327220 */ /* 0x000fe20000410000 */
[----:B------:R-:W-:Y:S01]  /*1a20*/  FADD.FTZ R54, R82, -R49 ;  /* 0x8000003152367221 */ /* 0x000fe20000010000 */
[----:B------:R-:W-:Y:S01]  /*1a30*/  LOP3.LUT P5, RZ, R69, 0xff00, RZ, 0xc0, !PT ;  /* 0x0000ff0045ff7812 */ /* 0x000fe200078ac0ff */
[C---:B------:R-:W-:Y:S01]  /*1a40*/  FMUL.FTZ R56, R95.reuse, R56 ;  /* 0x000000385f387220 */ /* 0x040fe20000410000 */
[----:B------:R-:W-:Y:S01]  /*1a50*/  FMUL.FTZ R50, R50, UR14 ;  /* 0x0000000e32327c20 */ /* 0x000fe20008410000 */
[----:B------:R-:W-:Y:S01]  /*1a60*/  FMUL.FTZ R54, R95, R54 ;  /* 0x000000365f367220 */ /* 0x000fe20000410000 */
[----:B------:R-:W-:Y:S01]  /*1a70*/  SEL R52, R48, RZ, P0 ;  /* 0x000000ff30347207 */ /* 0x000fe20000000000 */
[----:B------:R-:W-:Y:S01]  /*1a80*/  FMUL.FTZ R56, R56, UR14 ;  /* 0x0000000e38387c20 */ /* 0x000fe20008410000 */
[----:B------:R-:W-:Y:S01]  /*1a90*/  SEL R48, R48, RZ, P1 ;  /* 0x000000ff30307207 */ /* 0x000fe20000800000 */
[----:B------:R-:W-:Y:S01]  /*1aa0*/  FMUL.FTZ R51, R54, UR14 ;  /* 0x0000000e36337c20 */ /* 0x000fe20008410000 */
[----:B------:R-:W-:-:S02]  /*1ab0*/  LOP3.LUT P0, RZ, R68, 0xff0000, RZ, 0xc0, !PT ;  /* 0x00ff000044ff7812 */ /* 0x000fc4000780c0ff */
[C---:B------:R-:W-:Y:S02]  /*1ac0*/  LOP3.LUT P1, RZ, R69.reuse, 0xff0000, RZ, 0xc0, !PT ;  /* 0x00ff000045ff7812 */ /* 0x040fe4000782c0ff */
[C---:B------:R-:W-:Y:S02]  /*1ad0*/  SEL R53, R50.reuse, RZ, P6 ;  /* 0x000000ff32357207 */ /* 0x040fe40003000000 */
[----:B------:R-:W-:Y:S02]  /*1ae0*/  SEL R49, R50, RZ, P5 ;  /* 0x000000ff32317207 */ /* 0x000fe40002800000 */
[----:B------:R-:W-:Y:S02]  /*1af0*/  ISETP.GE.U32.AND P6, PT, R68, 0x1000000, PT ;  /* 0x010000004400780c */ /* 0x000fe40003fc6070 */
[----:B------:R-:W-:Y:S02]  /*1b00*/  ISETP.GE.U32.AND P5, PT, R69, 0x1000000, PT ;  /* 0x010000004500780c */ /* 0x000fe40003fa6070 */
[----:B------:R-:W-:-:S02]  /*1b10*/  SEL R54, R51, RZ, P0 ;  /* 0x000000ff33367207 */ /* 0x000fc40000000000 */
[----:B------:R-:W-:Y:S02]  /*1b20*/  SEL R50, R51, RZ, P1 ;  /* 0x000000ff33327207 */ /* 0x000fe40000800000 */
[C---:B------:R-:W-:Y:S02]  /*1b30*/  SEL R55, R56.reuse, RZ, P6 ;  /* 0x000000ff38377207 */ /* 0x040fe40003000000 */
[----:B------:R-:W-:Y:S01]  /*1b40*/  SEL R51, R56, RZ, P5 ;  /* 0x000000ff38337207 */ /* 0x000fe20002800000 */
[----:B------:R-:W-:Y:S06]  /*1b50*/  BRA `(.L_x_2266) ;  /* 0x0000000400947947 */ /* 0x000fec0003800000 */
.L_x_2269:
[-CC-:B------:R-:W-:Y:S01]  /*1b60*/  FFMA.FTZ R45, R3, R62.reuse, R63.reuse ;  /* 0x0000003e032d7223 */ /* 0x180fe2000001003f */
[-CC-:B------:R-:W-:Y:S01]  /*1b70*/  FFMA.FTZ R47, R89, R62.reuse, R63.reuse ;  /* 0x0000003e592f7223 */ /* 0x180fe2000001003f */
[-C--:B------:R-:W-:Y:S01]  /*1b80*/  FFMA.FTZ R50, R90, R62.reuse, R63 ;  /* 0x0000003e5a327223 */ /* 0x080fe2000001003f */
[----:B------:R-:W-:Y:S01]  /*1b90*/  LOP3.LUT P5, RZ, R68, 0xff, RZ, 0xc0, !PT ;  /* 0x000000ff44ff7812 */ /* 0x000fe200078ac0ff */
[----:B------:R-:W-:Y:S01]  /*1ba0*/  FADD.FTZ R44, R2, -R45 ;  /* 0x8000002d022c7221 */ /* 0x000fe20000010000 */
[----:B------:R-:W-:Y:S01]  /*1bb0*/  FFMA.FTZ R45, R86, R62, R63 ;  /* 0x0000003e562d7223 */ /* 0x000fe2000001003f */
[----:B------:R-:W-:Y:S01]  /*1bc0*/  FADD.FTZ R50, R81, -R50 ;  /* 0x8000003251327221 */ /* 0x000fe20000010000 */
[----:B------:R-:W-:Y:S01]  /*1bd0*/  LOP3.LUT P0, RZ, R68, 0xff00, RZ, 0xc0, !PT ;  /* 0x0000ff0044ff7812 */ /* 0x000fe2000780c0ff */
[----:B-----5:R-:W-:Y:S01]  /*1be0*/  FMUL.FTZ R44, R95, R44 ;  /* 0x0000002c5f2c7220 */ /* 0x020fe20000410000 */
[----:B------:R-:W-:Y:S01]  /*1bf0*/  FADD.FTZ R46, R0, -R45 ;  /* 0x8000002d002e7221 */ /* 0x000fe20000010000 */
[----:B------:R-:W-:-:S02]  /*1c00*/  LOP3.LUT P6, RZ, R69, 0xff, RZ, 0xc0, !PT ;  /* 0x000000ff45ff7812 */ /* 0x000fc400078cc0ff */
[----:B------:R-:W-:Y:S01]  /*1c10*/  FMUL.FTZ R48, R44, UR14 ;  /* 0x0000000e2c307c20 */ /* 0x000fe20008410000 */
[C---:B------:R-:W-:Y:S01]  /*1c20*/  FMUL.FTZ R45, R95.reuse, R46 ;  /* 0x0000002e5f2d7220 */ /* 0x040fe20000410000 */
[----:B------:R-:W-:Y:S01]  /*1c30*/  FADD.FTZ R46, R82, -R47 ;  /* 0x8000002f522e7221 */ /* 0x000fe20000010000 */
[----:B------:R-:W-:Y:S01]  /*1c40*/  FMUL.FTZ R47, R95, R50 ;  /* 0x000000325f2f7220 */ /* 0x000fe20000410000 */
[----:B------:R-:W-:Y:S01]  /*1c50*/  LOP3.LUT P1, RZ, R69, 0xff00, RZ, 0xc0, !PT ;  /* 0x0000ff0045ff7812 */ /* 0x000fe2000782c0ff */
[----:B------:R-:W-:Y:S01]  /*1c60*/  FMUL.FTZ R49, R45, UR14 ;  /* 0x0000000e2d317c20 */ /* 0x000fe20008410000 */
[----:B------:R-:W-:Y:S01]  /*1c70*/  FMUL.FTZ R46, R95, R46 ;  /* 0x0000002e5f2e7220 */ /* 0x000fe20000410000 */
[----:B------:R-:W-:Y:S01]  /*1c80*/  SEL R52, R48, RZ, P5 ;  /* 0x000000ff30347207 */ /* 0x000fe20002800000 */
[----:B------:R-:W-:Y:S01]  /*1c90*/  FMUL.FTZ R51, R47, UR14 ;  /* 0x0000000e2f337c20 */ /* 0x000fe20008410000 */
[----:B------:R-:W-:Y:S01]  /*1ca0*/  LOP3.LUT P5, RZ, R68, 0xff0000, RZ, 0xc0, !PT ;  /* 0x00ff000044ff7812 */ /* 0x000fe200078ac0ff */
[----:B------:R-:W-:Y:S01]  /*1cb0*/  FMUL.FTZ R50, R46, UR14 ;  /* 0x0000000e2e327c20 */ /* 0x000fe20008410000 */
[----:B------:R-:W-:-:S02]  /*1cc0*/  SEL R53, R49, RZ, P0 ;  /* 0x000000ff31357207 */ /* 0x000fc40000000000 */
[----:B------:R-:W-:Y:S02]  /*1cd0*/  SEL R48, R48, RZ, P6 ;  /* 0x000000ff30307207 */ /* 0x000fe40003000000 */
[----:B------:R-:W-:Y:S02]  /*1ce0*/  ISETP.GE.U32.AND P0, PT, R68, 0x1000000, PT ;  /* 0x010000004400780c */ /* 0x000fe40003f06070 */
[----:B------:R-:W-:Y:S02]  /*1cf0*/  SEL R49, R49, RZ, P1 ;  /* 0x000000ff31317207 */ /* 0x000fe40000800000 */
[C---:B------:R-:W-:Y:S02]  /*1d00*/  LOP3.LUT P6, RZ, R69.reuse, 0xff0000, RZ, 0xc0, !PT ;  /* 0x00ff000045ff7812 */ /* 0x040fe400078cc0ff */
[----:B------:R-:W-:Y:S02]  /*1d10*/  ISETP.GE.U32.AND P1, PT, R69, 0x1000000, PT ;  /* 0x010000004500780c */ /* 0x000fe40003f26070 */
[----:B------:R-:W-:-:S02]  /*1d20*/  SEL R54, R50, RZ, P5 ;  /* 0x000000ff32367207 */ /* 0x000fc40002800000 */
[C---:B------:R-:W-:Y:S02]  /*1d30*/  SEL R55, R51.reuse, RZ, P0 ;  /* 0x000000ff33377207 */ /* 0x040fe40000000000 */
[----:B------:R-:W-:Y:S02]  /*1d40*/  SEL R50, R50, RZ, P6 ;  /* 0x000000ff32327207 */ /* 0x000fe40003000000 */
[----:B------:R-:W-:Y:S01]  /*1d50*/  SEL R51, R51, RZ, P1 ;  /* 0x000000ff33337207 */ /* 0x000fe20000800000 */
[----:B------:R-:W-:Y:S06]  /*1d60*/  BRA `(.L_x_2266) ;  /* 0x0000000400107947 */ /* 0x000fec0003800000 */
.L_x_2268:
        /* <DEDUP_REMOVED lines=15> */
[----:B------:R-:W-:Y:S01]  /*1e60*/  FMUL.FTZ R49, R49, UR14 ;  /* 0x0000000e31317c20 */ /* 0x000fe20008410000 */
[----:B------:R-:W-:Y:S01]  /*1e70*/  FMUL.FTZ R50, R48, UR14 ;  /* 0x0000000e30327c20 */ /* 0x000fe20008410000 */
[C---:B------:R-:W-:Y:S01]  /*1e80*/  FFMA.FTZ R51, R95.reuse, R51, R38 ;  /* 0x000000335f337223 */ /* 0x040fe20000010026 */
[----:B------:R-:W-:Y:S01]  /*1e90*/  LOP3.LUT P0, RZ, R68, 0xff00, RZ, 0xc0, !PT ;  /* 0x0000ff0044ff7812 */ /* 0x000fe2000780c0ff */
[----:B------:R-:W-:Y:S01]  /*1ea0*/  FFMA.FTZ R54, R95, R54, R39 ;  /* 0x000000365f367223 */ /* 0x000fe20000010027 */
[----:B------:R-:W-:Y:S01]  /*1eb0*/  LOP3.LUT P1, RZ, R69, 0xff00, RZ, 0xc0, !PT ;  /* 0x0000ff0045ff7812 */ /* 0x000fe2000782c0ff */
[----:B------:R-:W-:Y:S01]  /*1ec0*/  FMUL.FTZ R51, R51, UR14 ;  /* 0x0000000e33337c20 */ /* 0x000fe20008410000 */
[C---:B------:R-:W-:Y:S01]  /*1ed0*/  SEL R52, R49.reuse, RZ, P5 ;  /* 0x000000ff31347207 */ /* 0x040fe20002800000 */
[----:B0-----:R-:W-:Y:S01]  /*1ee0*/  FMUL.FTZ R56, R54, UR14 ;  /* 0x0000000e36387c20 */ /* 0x001fe20008410000 */
[----:B------:R-:W-:-:S02]  /*1ef0*/  SEL R48, R49, RZ, P6 ;  /* 0x000000ff31307207 */ /* 0x000fc40003000000 */
[----:B------:R-:W-:Y:S02]  /*1f00*/  LOP3.LUT P5, RZ, R68, 0xff0000, RZ, 0xc0, !PT ;  /* 0x00ff000044ff7812 */ /* 0x000fe400078ac0ff */
[C---:B------:R-:W-:Y:S02]  /*1f10*/  LOP3.LUT P6, RZ, R69.reuse, 0xff0000, RZ, 0xc0, !PT ;  /* 0x00ff000045ff7812 */ /* 0x040fe400078cc0ff */
[C---:B------:R-:W-:Y:S02]  /*1f20*/  SEL R53, R50.reuse, RZ, P0 ;  /* 0x000000ff32357207 */ /* 0x040fe40000000000 */
[----:B------:R-:W-:Y:S02]  /*1f30*/  SEL R49, R50, RZ, P1 ;  /* 0x000000ff32317207 */ /* 0x000fe40000800000 */
[----:B------:R-:W-:Y:S02]  /*1f40*/  ISETP.GE.U32.AND P0, PT, R68, 0x1000000, PT ;  /* 0x010000004400780c */ /* 0x000fe40003f06070 */
[----:B------:R-:W-:-:S02]  /*1f50*/  ISETP.GE.U32.AND P1, PT, R69, 0x1000000, PT ;  /* 0x010000004500780c */ /* 0x000fc40003f26070 */
[C---:B------:R-:W-:Y:S02]  /*1f60*/  SEL R54, R51.reuse, RZ, P5 ;  /* 0x000000ff33367207 */ /* 0x040fe40002800000 */
[----:B------:R-:W-:Y:S02]  /*1f70*/  SEL R50, R51, RZ, P6 ;  /* 0x000000ff33327207 */ /* 0x000fe40003000000 */
[C---:B------:R-:W-:Y:S02]  /*1f80*/  SEL R55, R56.reuse, RZ, P0 ;  /* 0x000000ff38377207 */ /* 0x040fe40000000000 */
[----:B------:R-:W-:Y:S01]  /*1f90*/  SEL R51, R56, RZ, P1 ;  /* 0x000000ff38337207 */ /* 0x000fe20000800000 */
[----:B------:R-:W-:Y:S06]  /*1fa0*/  BRA `(.L_x_2266) ;  /* 0x0000000000807947 */ /* 0x000fec0003800000 */
.L_x_2270:
[-CC-:B------:R-:W-:Y:S01]  /*1fb0*/  FFMA.FTZ R45, R3, R62.reuse, R63.reuse ;  /* 0x0000003e032d7223 */ /* 0x180fe2000001003f */
[-C--:B------:R-:W-:Y:S01]  /*1fc0*/  FFMA.FTZ R47, R86, R62.reuse, R63 ;  /* 0x0000003e562f7223 */ /* 0x080fe2000001003f */
[----:B------:R-:W-:Y:S02]  /*1fd0*/  LOP3.LUT P5, RZ, R68, 0xff, RZ, 0xc0, !PT ;  /* 0x000000ff44ff7812 */ /* 0x000fe400078ac0ff */
[----:B------:R-:W-:Y:S01]  /*1fe0*/  FADD.FTZ R45, R2, -R45 ;  /* 0x8000002d022d7221 */ /* 0x000fe20000010000 */
[----:B------:R-:W-:Y:S01]  /*1ff0*/  FADD.FTZ R46, R0, -R47 ;  /* 0x8000002f002e7221 */ /* 0x000fe20000010000 */
[----:B------:R-:W-:Y:S01]  /*2000*/  FFMA.FTZ R47, R89, R62, R63 ;  /* 0x0000003e592f7223 */ /* 0x000fe2000001003f */
[----:B------:R-:W-:Y:S01]  /*2010*/  LOP3.LUT P0, RZ, R68, 0xff00, RZ, 0xc0, !PT ;  /* 0x0000ff0044ff7812 */ /* 0x000fe2000780c0ff */
[C---:B-----5:R-:W-:Y:S01]  /*2020*/  FFMA.FTZ R44, R95.reuse, R45, R36 ;  /* 0x0000002d5f2c7223 */ /* 0x060fe20000010024 */
[----:B------:R-:W-:Y:S01]  /*2030*/  FFMA.FTZ R45, R95, R46, R37 ;  /* 0x0000002e5f2d7223 */ /* 0x000fe20000010025 */
[----:B------:R-:W-:Y:S01]  /*2040*/  FFMA.FTZ R46, R90, R62, R63 ;  /* 0x0000003e5a2e7223 */ /* 0x000fe2000001003f */
[----:B------:R-:W-:Y:S01]  /*2050*/  FADD.FTZ R47, R82, -R47 ;  /* 0x8000002f522f7221 */ /* 0x000fe20000010000 */
[----:B------:R-:W-:Y:S01]  /*2060*/  FMUL.FTZ R48, R44, UR14 ;  /* 0x0000000e2c307c20 */ /* 0x000fe20008410000 */
[----:B------:R-:W-:Y:S01]  /*2070*/  FMUL.FTZ R49, R45, UR14 ;  /* 0x0000000e2d317c20 */ /* 0x000fe20008410000 */
[----:B------:R-:W-:Y:S01]  /*2080*/  FADD.FTZ R50, R81, -R46 ;  /* 0x8000002e51327221 */ /* 0x000fe20000010000 */
[----:B------:R-:W-:Y:S01]  /*2090*/  FFMA.FTZ R46, R95, R47, R38 ;  /* 0x0000002f5f2e7223 */ /* 0x000fe20000010026 */
[----:B------:R-:W-:-:S02]  /*20a0*/  LOP3.LUT P6, RZ, R69, 0xff, RZ, 0xc0, !PT ;  /* 0x000000ff45ff7812 */ /* 0x000fc400078cc0ff */
[----:B------:R-:W-:Y:S01]  /*20b0*/  FFMA.FTZ R47, R95, R50, R39 ;  /* 0x000000325f2f7223 */ /* 0x000fe20000010027 */
[----:B------:R-:W-:Y:S01]  /*20c0*/  LOP3.LUT P1, RZ, R69, 0xff00, RZ, 0xc0, !PT ;  /* 0x0000ff0045ff7812 */ /* 0x000fe2000782c0ff */
[----:B------:R-:W-:Y:S01]  /*20d0*/  FMUL.FTZ R50, R46, UR14 ;  /* 0x0000000e2e327c20 */ /* 0x000fe20008410000 */
[----:B------:R-:W-:Y:S01]  /*20e0*/  SEL R52, R48, RZ, P5 ;  /* 0x000000ff30347207 */ /* 0x000fe20002800000 */
[----:B------:R-:W-:Y:S01]  /*20f0*/  FMUL.FTZ R51, R47, UR14 ;  /* 0x0000000e2f337c20 */ /* 0x000fe20008410000 */
[----:B------:R-:W-:Y:S02]  /*2100*/  SEL R53, R49, RZ, P0 ;  /* 0x000000ff31357207 */ /* 0x000fe40000000000 */
[----:B------:R-:W-:Y:S02]  /*2110*/  LOP3.LUT P5, RZ, R68, 0xff0000, RZ, 0xc0, !PT ;  /* 0x00ff000044ff7812 */ /* 0x000fe400078ac0ff */
[----:B------:R-:W-:Y:S02]  /*2120*/  SEL R48, R48, RZ, P6 ;  /* 0x000000ff30307207 */ /* 0x000fe40003000000 */
[----:B------:R-:W-:-:S02]  /*2130*/  ISETP.GE.U32.AND P0, PT, R68, 0x1000000, PT ;  /* 0x010000004400780c */ /* 0x000fc40003f06070 */
[----:B------:R-:W-:Y:S02]  /*2140*/  SEL R49, R49, RZ, P1 ;  /* 0x000000ff31317207 */ /* 0x000fe40000800000 */
[C---:B------:R-:W-:Y:S02]  /*2150*/  LOP3.LUT P6, RZ, R69.reuse, 0xff0000, RZ, 0xc0, !PT ;  /* 0x00ff000045ff7812 */ /* 0x040fe400078cc0ff */
[----:B------:R-:W-:Y:S02]  /*2160*/  ISETP.GE.U32.AND P1, PT, R69, 0x1000000, PT ;  /* 0x010000004500780c */ /* 0x000fe40003f26070 */
[C---:B------:R-:W-:Y:S02]  /*2170*/  SEL R54, R50.reuse, RZ, P5 ;  /* 0x000000ff32367207 */ /* 0x040fe40002800000 */
[----:B------:R-:W-:Y:S02]  /*2180*/  SEL R55, R51, RZ, P0 ;  /* 0x000000ff33377207 */ /* 0x000fe40000000000 */
[----:B------:R-:W-:-:S02]  /*2190*/  SEL R50, R50, RZ, P6 ;  /* 0x000000ff32327207 */ /* 0x000fc40003000000 */
[----:B------:R-:W-:-:S07]  /*21a0*/  SEL R51, R51, RZ, P1 ;  /* 0x000000ff33337207 */ /* 0x000fce0000800000 */
.L_x_2266:
        /* <DEDUP_REMOVED lines=11> */
[----:B------:R1:W-:Y:S01]  /*2260*/  STG.E.128 desc[UR8][R60.64], R52 ;  /* 0x000000343c007986 */ /* 0x0003e2000c101d08 */
[----:B------:R-:W-:-:S03]  /*2270*/  IADD3 R70, PT, PT, R70, 0x20, RZ ;  /* 0x0000002046467810 */ /* 0x000fc60007ffe0ff */
[----:B------:R1:W-:Y:S04]  /*2280*/  @P1 STG.E.128 desc[UR8][R56.64], R48 ;  /* 0x0000003038001986 */ /* 0x0003e8000c101d08 */
.L_x_2262:
[----:B------:R-:W-:Y:S05]  /*2290*/  BSYNC.RECONVERGENT B1 ;  /* 0x0000000000017941 */ /* 0x000fea0003800200 */
.L_x_2261:
[----:B------:R-:W-:Y:S04]  /*22a0*/  BSSY.RECONVERGENT B1, `(.L_x_2271) ;  /* 0x000010b000017945 */ /* 0x000fe80003800200 */
[----:B------:R-:W-:Y:S05]  /*22b0*/  @!P2 BRA `(.L_x_2272) ;  /* 0x000000100024a947 */ /* 0x000fea0003800000 */
[----:B------:R-:W-:-:S04]  /*22c0*/  ISETP.NE.U32.AND P0, PT, RZ, UR12, PT ;  /* 0x0000000cff007c0c */ /* 0x000fc8000bf05070 */
[----:B------:R-:W-:-:S13]  /*22d0*/  ISETP.NE.AND.EX P0, PT, RZ, UR13, PT, P0 ;  /* 0x0000000dff007c0c */ /* 0x000fda000bf05300 */
        /* <DEDUP_REMOVED lines=17> */
[----:B------:R-:W-:Y:S01]  /*23f0*/  FFMA.FTZ R45, R95, R46, R41 ;  /* 0x0000002e5f2d7223 */ /* 0x000fe20000010029 */
[----:B------:R-:W-:Y:S01]  /*2400*/  FADD.FTZ R62, R79, -R62 ;  /* 0x8000003e4f3e7221 */ /* 0x000fe20000010000 */
[----:B------:R-:W-:Y:S01]  /*2410*/  FFMA.FTZ R46, R95, R47, R42 ;  /* 0x0000002f5f2e7223 */ /* 0x000fe2000001002a */
[----:B------:R-:W-:Y:S01]  /*2420*/  FMUL.FTZ R48, R44, UR14 ;  /* 0x0000000e2c307c20 */ /* 0x000fe20008410000 */
[----:B------:R-:W-:Y:S01]  /*2430*/  LOP3.LUT P2, RZ, R76, 0xff, RZ, 0xc0, !PT ;  /* 0x000000ff4cff7812 */ /* 0x000fe2000784c0ff */
[----:B------:R-:W-:Y:S01]  /*2440*/  FMUL.FTZ R49, R45, UR14 ;  /* 0x0000000e2d317c20 */ /* 0x000fe20008410000 */
[----:B------:R-:W-:Y:S01]  /*2450*/  LOP3.LUT P6, RZ, R75, 0xff00, RZ, 0xc0, !PT ;  /* 0x0000ff004bff7812 */ /* 0x000fe200078cc0ff */
[----:B------:R-:W-:Y:S01]  /*2460*/  FFMA.FTZ R47, R95, R62, R43 ;  /* 0x0000003e5f2f7223 */ /* 0x000fe2000001002b */
[----:B------:R-:W-:Y:S01]  /*2470*/  SEL R52, R48, RZ, P5 ;  /* 0x000000ff30347207 */ /* 0x000fe20002800000 */
[----:B------:R-:W-:Y:S01]  /*2480*/  FMUL.FTZ R50, R46, UR14 ;  /* 0x0000000e2e327c20 */ /* 0x000fe20008410000 */
[----:B------:R-:W-:Y:S01]  /*2490*/  LOP3.LUT P5, RZ, R76, 0xff00, RZ, 0xc0, !PT ;  /* 0x0000ff004cff7812 */ /* 0x000fe200078ac0ff */
[----:B------:R-:W-:Y:S01]  /*24a0*/  FMUL.FTZ R51, R47, UR14 ;  /* 0x0000000e2f337c20 */ /* 0x000fe20008410000 */
[----:B------:R-:W-:-:S02]  /*24b0*/  SEL R48, R48, RZ, P2 ;  /* 0x000000ff30307207 */ /* 0x000fc40001000000 */
[----:B------:R-:W-:Y:S02]  /*24c0*/  LOP3.LUT P2, RZ, R75, 0xff0000, RZ, 0xc0, !PT ;  /* 0x00ff00004bff7812 */ /* 0x000fe4000784c0ff */
[C---:B------:R-:W-:Y:S02]  /*24d0*/  SEL R53, R49.reuse, RZ, P6 ;  /* 0x000000ff31357207 */ /* 0x040fe40003000000 */
[----:B------:R-:W-:Y:S02]  /*24e0*/  SEL R49, R49, RZ, P5 ;  /* 0x000000ff31317207 */ /* 0x000fe40002800000 */
[----:B------:R-:W-:Y:S02]  /*24f0*/  ISETP.GE.U32.AND P5, PT, R75, 0x1000000, PT ;  /* 0x010000004b00780c */ /* 0x000fe40003fa6070 */
[----:B------:R-:W-:Y:S02]  /*2500*/  SEL R54, R50, RZ, P2 ;  /* 0x000000ff32367207 */ /* 0x000fe40001000000 */
[----:B------:R-:W-:-:S02]  /*2510*/  LOP3.LUT P6, RZ, R76, 0xff0000, RZ, 0xc0, !PT ;  /* 0x00ff00004cff7812 */ /* 0x000fc400078cc0ff */
[----:B------:R-:W-:Y:S02]  /*2520*/  ISETP.GE.U32.AND P2, PT, R76, 0x1000000, PT ;  /* 0x010000004c00780c */ /* 0x000fe40003f46070 */
[C---:B------:R-:W-:Y:S02]  /*2530*/  SEL R55, R51.reuse, RZ, P5 ;  /* 0x000000ff33377207 */ /* 0x040fe40002800000 */
[----:B------:R-:W-:Y:S02]  /*2540*/  SEL R50, R50, RZ, P6 ;  /* 0x000000ff32327207 */ /* 0x000fe40003000000 */
[----:B------:R-:W-:Y:S01]  /*2550*/  SEL R51, R51, RZ, P2 ;  /* 0x000000ff33337207 */ /* 0x000fe20001000000 */
[----:B------:R-:W-:Y:S06]  /*2560*/  BRA `(.L_x_2276) ;  /* 0x0000000c00547947 */ /* 0x000fec0003800000 */
.L_x_2275:
        /* <DEDUP_REMOVED lines=10> */
[----:B------:R-:W-:Y:S01]  /*2610*/  FFMA.FTZ R51, R95, R51, R42 ;  /* 0x000000335f337223 */ /* 0x000fe2000001002a */
[----:B------:R-:W-:Y:S01]  /*2620*/  LOP3.LUT P2, RZ, R76, 0xff, RZ, 0xc0, !PT ;  /* 0x000000ff4cff7812 */ /* 0x000fe2000784c0ff */
[----:B------:R-:W-:Y:S01]  /*2630*/  FMUL.FTZ R48, R48, UR14 ;  /* 0x0000000e30307c20 */ /* 0x000fe20008410000 */
[----:B------:R-:W-:Y:S01]  /*2640*/  FADD.FTZ R62, R79, -R62 ;  /* 0x8000003e4f3e7221 */ /* 0x000fe20000010000 */
[----:B------:R-:W-:Y:S01]  /*2650*/  FMUL.FTZ R50, R50, UR14 ;  /* 0x0000000e32327c20 */ /* 0x000fe20008410000 */
[----:B------:R-:W-:Y:S01]  /*2660*/  LOP3.LUT P6, RZ, R75, 0xff00, RZ, 0xc0, !PT ;  /* 0x0000ff004bff7812 */ /* 0x000fe200078cc0ff */
[----:B------:R-:W-:Y:S01]  /*2670*/  FMUL.FTZ R51, R51, UR14 ;  /* 0x0000000e33337c20 */ /* 0x000fe20008410000 */
[C---:B------:R-:W-:Y:S01]  /*2680*/  SEL R52, R48.reuse, RZ, P5 ;  /* 0x000000ff30347207 */ /* 0x040fe20002800000 */
[----:B------:R-:W-:Y:S01]  /*2690*/  FFMA.FTZ R62, R95, R62, R43 ;  /* 0x0000003e5f3e7223 */ /* 0x000fe2000001002b */
[----:B------:R-:W-:-:S02]  /*26a0*/  SEL R48, R48, RZ, P2 ;  /* 0x000000ff30307207 */ /* 0x000fc40001000000 */
[----:B------:R-:W-:Y:S01]  /*26b0*/  LOP3.LUT P5, RZ, R76, 0xff00, RZ, 0xc0, !PT ;  /* 0x0000ff004cff7812 */ /* 0x000fe200078ac0ff */
[----:B------:R-:W-:Y:S01]  /*26c0*/  FMUL.FTZ R62, R62, UR14 ;  /* 0x0000000e3e3e7c20 */ /* 0x000fe20008410000 */
[----:B------:R-:W-:Y:S02]  /*26d0*/  LOP3.LUT P2, RZ, R75, 0xff0000, RZ, 0xc0, !PT ;  /* 0x00ff00004bff7812 */ /* 0x000fe4000784c0ff */
[----:B------:R-:W-:Y:S02]  /*26e0*/  SEL R53, R50, RZ, P6 ;  /* 0x000000ff32357207 */ /* 0x000fe40003000000 */
[----:B------:R-:W-:Y:S02]  /*26f0*/  LOP3.LUT P6, RZ, R76, 0xff0000, RZ, 0xc0, !PT ;  /* 0x00ff00004cff7812 */ /* 0x000fe400078cc0ff */
[----:B------:R-:W-:Y:S02]  /*2700*/  SEL R49, R50, RZ, P5 ;  /* 0x000000ff32317207 */ /* 0x000fe40002800000 */
[----:B------:R-:W-:-:S02]  /*2710*/  SEL R54, R51, RZ, P2 ;  /* 0x000000ff33367207 */ /* 0x000fc40001000000 */
[----:B------:R-:W-:Y:S02]  /*2720*/  ISETP.GE.U32.AND P5, PT, R75, 0x1000000, PT ;  /* 0x010000004b00780c */ /* 0x000fe40003fa6070 */
[----:B------:R-:W-:Y:S02]  /*2730*/  ISETP.GE.U32.AND P2, PT, R76, 0x1000000, PT ;  /* 0x010000004c00780c */ /* 0x000fe40003f46070 */
[----:B------:R-:W-:Y:S02]  /*2740*/  SEL R50, R51, RZ, P6 ;  /* 0x000000ff33327207 */ /* 0x000fe40003000000 */
[C---:B------:R-:W-:Y:S02]  /*2750*/  SEL R55, R62.reuse, RZ, P5 ;  /* 0x000000ff3e377207 */ /* 0x040fe40002800000 */
[----:B------:R-:W-:Y:S01]  /*2760*/  SEL R51, R62, RZ, P2 ;  /* 0x000000ff3e337207 */ /* 0x000fe20001000000 */
[----:B------:R-:W-:Y:S06]  /*2770*/  BRA `(.L_x_2276) ;  /* 0x0000000800d07947 */ /* 0x000fec0003800000 */
.L_x_2274:
[----:B-1----:R-:W1:Y:S02]  /*2780*/  LDC.64 R48, c[0x0][0x478] ;  /* 0x00011e00ff307b82 */ /* 0x002e640000000a00 */
[----:B-1----:R-:W-:-:S04]  /*2790*/  ISETP.NE.U32.AND P1, PT, R48, RZ, PT ;  /* 0x000000ff3000720c */ /* 0x002fc80003f25070 */
        /* <DEDUP_REMOVED lines=10> */
[C---:B-----5:R-:W-:Y:S01]  /*2840*/  FMUL.FTZ R44, R95.reuse, R44 ;  /* 0x0000002c5f2c7220 */ /* 0x060fe20000410000 */
[C---:B------:R-:W-:Y:S01]  /*2850*/  FMUL.FTZ R45, R95.reuse, R46 ;  /* 0x0000002e5f2d7220 */ /* 0x040fe20000410000 */
[----:B------:R-:W-:Y:S01]  /*2860*/  FMUL.FTZ R46, R95, R48 ;  /* 0x000000305f2e7220 */ /* 0x000fe20000410000 */
[----:B------:R-:W-:Y:S01]  /*2870*/  FADD.FTZ R62, R79, -R62 ;  /* 0x8000003e4f3e7221 */ /* 0x000fe20000010000 */
[----:B------:R-:W-:Y:S01]  /*2880*/  FMUL.FTZ R48, R44, UR14 ;  /* 0x0000000e2c307c20 */ /* 0x000fe20008410000 */
[----:B------:R-:W-:Y:S01]  /*2890*/  LOP3.LUT P2, RZ, R76, 0xff, RZ, 0xc0, !PT ;  /* 0x000000ff4cff7812 */ /* 0x000fe2000784c0ff */
[----:B------:R-:W-:Y:S01]  /*28a0*/  FMUL.FTZ R49, R45, UR14 ;  /* 0x0000000e2d317c20 */ /* 0x000fe20008410000 */
[----:B------:R-:W-:Y:S01]  /*28b0*/  LOP3.LUT P6, RZ, R75, 0xff00, RZ, 0xc0, !PT ;  /* 0x0000ff004bff7812 */ /* 0x000fe200078cc0ff */
[----:B------:R-:W-:Y:S01]  /*28c0*/  FMUL.FTZ R47, R95, R62 ;  /* 0x0000003e5f2f7220 */ /* 0x000fe20000410000 */
        /* <DEDUP_REMOVED lines=16> */
.L_x_2277:
        /* <DEDUP_REMOVED lines=11> */
[----:B------:R-:W-:Y:S01]  /*2a80*/  LOP3.LUT P2, RZ, R76, 0xff, RZ, 0xc0, !PT ;  /* 0x000000ff4cff7812 */ /* 0x000fe2000784c0ff */
[----:B------:R-:W-:Y:S01]  /*2a90*/  FMUL.FTZ R48, R48, UR14 ;  /* 0x0000000e30307c20 */ /* 0x000fe20008410000 */
[----:B------:R-:W-:Y:S01]  /*2aa0*/  FADD.FTZ R62, R79, -R62 ;  /* 0x8000003e4f3e7221 */ /* 0x000fe20000010000 */
[----:B------:R-:W-:Y:S01]  /*2ab0*/  FMUL.FTZ R50, R50, UR14 ;  /* 0x0000000e32327c20 */ /* 0x000fe20008410000 */
[----:B------:R-:W-:Y:S01]  /*2ac0*/  LOP3.LUT P6, RZ, R75, 0xff00, RZ, 0xc0, !PT ;  /* 0x0000ff004bff7812 */ /* 0x000fe200078cc0ff */
[----:B------:R-:W-:Y:S01]  /*2ad0*/  FMUL.FTZ R51, R49, UR14 ;  /* 0x0000000e31337c20 */ /* 0x000fe20008410000 */
[C---:B------:R-:W-:Y:S01]  /*2ae0*/  SEL R52, R48.reuse, RZ, P5 ;  /* 0x000000ff30347207 */ /* 0x040fe20002800000 */
[----:B------:R-:W-:Y:S01]  /*2af0*/  FMUL.FTZ R62, R95, R62 ;  /* 0x0000003e5f3e7220 */ /* 0x000fe20000410000 */
        /* <DEDUP_REMOVED lines=14> */
.L_x_2273:
[----:B------:R-:W-:-:S04]  /*2be0*/  UISETP.NE.U32.AND UP0, UPT, UR24, URZ, UPT ;  /* 0x000000ff1800728c */ /* 0x000fc8000bf05070 */
[----:B------:R-:W-:-:S09]  /*2bf0*/  UISETP.NE.AND.EX UP0, UPT, UR25, URZ, UPT, UP0 ;  /* 0x000000ff1900728c */ /* 0x000fd2000bf05300 */
[----:B------:R-:W-:Y:S05]  /*2c00*/  BRA.U !UP0, `(.L_x_2278) ;  /* 0x0000000108d87547 */ /* 0x000fea000b800000 */
        /* <DEDUP_REMOVED lines=14> */
[----:B------:R-:W-:Y:S01]  /*2cf0*/  FFMA.FTZ R46, R95, R47, R42 ;  /* 0x0000002f5f2e7223 */ /* 0x000fe2000001002a */
[----:B------:R-:W-:Y:S01]  /*2d00*/  LOP3.LUT P6, RZ, R75, 0xff, RZ, 0xc0, !PT ;  /* 0x000000ff4bff7812 */ /* 0x000fe200078cc0ff */
[----:B------:R-:W-:Y:S01]  /*2d10*/  FMUL.FTZ R52, R44, UR14 ;  /* 0x0000000e2c347c20 */ /* 0x000fe20008410000 */
[----:B------:R-:W-:Y:S01]  /*2d20*/  FFMA.FTZ R47, R95, R62, R43 ;  /* 0x0000003e5f2f7223 */ /* 0x000fe2000001002b */
[----:B------:R-:W-:Y:S01]  /*2d30*/  FMUL.FTZ R53, R45, UR14 ;  /* 0x0000000e2d357c20 */ /* 0x000fe20008410000 */
[----:B------:R-:W-:Y:S01]  /*2d40*/  FMUL.FTZ R54, R46, UR14 ;  /* 0x0000000e2e367c20 */ /* 0x000fe20008410000 */
[----:B------:R-:W-:Y:S01]  /*2d50*/  LOP3.LUT P5, RZ, R75, 0xff00, RZ, 0xc0, !PT ;  /* 0x0000ff004bff7812 */ /* 0x000fe200078ac0ff */
[----:B------:R-:W-:Y:S01]  /*2d60*/  FMUL.FTZ R55, R47, UR14 ;  /* 0x0000000e2f377c20 */ /* 0x000fe20008410000 */
[----:B------:R-:W-:-:S02]  /*2d70*/  SEL R52, R52, RZ, P6 ;  /* 0x000000ff34347207 */ /* 0x000fc40003000000 */
[C---:B------:R-:W-:Y:S02]  /*2d80*/  LOP3.LUT P2, RZ, R75.reuse, 0xff0000, RZ, 0xc0, !PT ;  /* 0x00ff00004bff7812 */ /* 0x040fe4000784c0ff */
[----:B------:R-:W-:Y:S02]  /*2d90*/  ISETP.GE.U32.AND P6, PT, R75, 0x1000000, PT ;  /* 0x010000004b00780c */ /* 0x000fe40003fc6070 */
[----:B------:R-:W-:Y:S02]  /*2da0*/  SEL R53, R53, RZ, P5 ;  /* 0x000000ff35357207 */ /* 0x000fe40002800000 */
[----:B------:R-:W-:Y:S02]  /*2db0*/  SEL R54, R54, RZ, P2 ;  /* 0x000000ff36367207 */ /* 0x000fe40001000000 */
[----:B------:R-:W-:Y:S01]  /*2dc0*/  SEL R55, R55, RZ, P6 ;  /* 0x000000ff37377207 */ /* 0x000fe20003000000 */
[----:B------:R-:W-:Y:S06]  /*2dd0*/  BRA `(.L_x_2276) ;  /* 0x0000000400387947 */ /* 0x000fec0003800000 */
.L_x_2279:
        /* <DEDUP_REMOVED lines=15> */
[----:B------:R-:W-:Y:S01]  /*2ed0*/  LOP3.LUT P5, RZ, R75, 0xff00, RZ, 0xc0, !PT ;  /* 0x0000ff004bff7812 */ /* 0x000fe200078ac0ff */
[----:B------:R-:W-:Y:S01]  /*2ee0*/  FMUL.FTZ R55, R55, UR14 ;  /* 0x0000000e37377c20 */ /* 0x000fe20008410000 */
[----:B------:R-:W-:Y:S01]  /*2ef0*/  LOP3.LUT P2, RZ, R75, 0xff0000, RZ, 0xc0, !PT ;  /* 0x00ff00004bff7812 */ /* 0x000fe2000784c0ff */
[----:B------:R-:W-:Y:S01]  /*2f00*/  FMUL.FTZ R62, R62, UR14 ;  /* 0x0000000e3e3e7c20 */ /* 0x000fe20008410000 */
[----:B------:R-:W-:-:S02]  /*2f10*/  SEL R52, R52, RZ, P6 ;  /* 0x000000ff34347207 */ /* 0x000fc40003000000 */
[----:B------:R-:W-:Y:S02]  /*2f20*/  ISETP.GE.U32.AND P6, PT, R75, 0x1000000, PT ;  /* 0x010000004b00780c */ /* 0x000fe40003fc6070 */
[----:B------:R-:W-:Y:S02]  /*2f30*/  SEL R53, R54, RZ, P5 ;  /* 0x000000ff36357207 */ /* 0x000fe40002800000 */
[----:B------:R-:W-:Y:S02]  /*2f40*/  SEL R54, R55, RZ, P2 ;  /* 0x000000ff37367207 */ /* 0x000fe40001000000 */
[----:B------:R-:W-:Y:S01]  /*2f50*/  SEL R55, R62, RZ, P6 ;  /* 0x000000ff3e377207 */ /* 0x000fe20003000000 */
[----:B------:R-:W-:Y:S06]  /*2f60*/  BRA `(.L_x_2276) ;  /* 0x0000000000d47947 */ /* 0x000fec0003800000 */
.L_x_2278:
        /* <DEDUP_REMOVED lines=13> */
[----:B------:R-:W-:Y:S01]  /*3040*/  FMUL.FTZ R45, R95, R46 ;  /* 0x0000002e5f2d7220 */ /* 0x000fe20000410000 */
[----:B------:R-:W-:Y:S01]  /*3050*/  LOP3.LUT P6, RZ, R75, 0xff, RZ, 0xc0, !PT ;  /* 0x000000ff4bff7812 */ /* 0x000fe200078cc0ff */
[C---:B------:R-:W-:Y:S01]  /*3060*/  FMUL.FTZ R46, R95.reuse, R54 ;  /* 0x000000365f2e7220 */ /* 0x040fe20000410000 */
[----:B------:R-:W-:Y:S01]  /*3070*/  FMUL.FTZ R52, R44, UR14 ;  /* 0x0000000e2c347c20 */ /* 0x000fe20008410000 */
[----:B------:R-:W-:Y:S01]  /*3080*/  FMUL.FTZ R47, R95, R62 ;  /* 0x0000003e5f2f7220 */ /* 0x000fe20000410000 */
        /* <DEDUP_REMOVED lines=11> */
.L_x_2280:
[-CC-:B------:R-:W-:Y:S01]  /*3140*/  FFMA.FTZ R52, R87, R62.reuse, R63.reuse ;  /* 0x0000003e57347223 */ /* 0x180fe2000001003f */
[-CC-:B------:R-:W-:Y:S01]  /*3150*/  FFMA.FTZ R53, R88, R62.reuse, R63.reuse ;  /* 0x0000003e58357223 */ /* 0x180fe2000001003f */
[-CC-:B------:R-:W-:Y:S01]  /*3160*/  FFMA.FTZ R55, R91, R62.reuse, R63.reuse ;  /* 0x0000003e5b377223 */ /* 0x180fe2000001003f */
[----:B------:R-:W-:Y:S01]  /*3170*/  FFMA.FTZ R62, R92, R62, R63 ;  /* 0x0000003e5c3e7223 */ /* 0x000fe2000001003f */
[----:B------:R-:W-:Y:S01]  /*3180*/  FADD.FTZ R52, R77, -R52 ;  /* 0x800000344d347221 */ /* 0x000fe20000010000 */
[----:B------:R-:W-:Y:S01]  /*3190*/  FADD.FTZ R54, R78, -R53 ;  /* 0x800000354e367221 */ /* 0x000fe20000010000 */
[----:B0-----:R-:W-:Y:S01]  /*31a0*/  FADD.FTZ R56, R80, -R55 ;  /* 0x8000003750387221 */ /* 0x001fe20000010000 */
        /* <DEDUP_REMOVED lines=8> */
[C---:B------:R-:W-:Y:S01]  /*3230*/  LOP3.LUT P5, RZ, R75.reuse, 0xff00, RZ, 0xc0, !PT ;  /* 0x0000ff004bff7812 */ /* 0x040fe200078ac0ff */
[----:B------:R-:W-:Y:S01]  /*3240*/  FMUL.FTZ R56, R56, UR14 ;  /* 0x0000000e38387c20 */ /* 0x000fe20008410000 */
[----:B------:R-:W-:Y:S01]  /*3250*/  SEL R52, R52, RZ, P6 ;  /* 0x000000ff34347207 */ /* 0x000fe20003000000 */
[----:B------:R-:W-:Y:S01]  /*3260*/  FMUL.FTZ R62, R62, UR14 ;  /* 0x0000000e3e3e7c20 */ /* 0x000fe20008410000 */
[----:B------:R-:W-:-:S02]  /*3270*/  LOP3.LUT P2, RZ, R75, 0xff0000, RZ, 0xc0, !PT ;  /* 0x00ff00004bff7812 */ /* 0x000fc4000784c0ff */
[----:B------:R-:W-:Y:S02]  /*3280*/  ISETP.GE.U32.AND P6, PT, R75, 0x1000000, PT ;  /* 0x010000004b00780c */ /* 0x000fe40003fc6070 */
[----:B------:R-:W-:Y:S02]  /*3290*/  SEL R53, R54, RZ, P5 ;  /* 0x000000ff36357207 */ /* 0x000fe40002800000 */
[----:B------:R-:W-:Y:S02]  /*32a0*/  SEL R54, R56, RZ, P2 ;  /* 0x000000ff38367207 */ /* 0x000fe40001000000 */
[----:B------:R-:W-:-:S07]  /*32b0*/  SEL R55, R62, RZ, P6 ;  /* 0x000000ff3e377207 */ /* 0x000fce0003000000 */
.L_x_2276:
[----:B------:R-:W1:Y:S08]  /*32c0*/  @P1 LDC.64 R60, c[0x0][0x478] ;  /* 0x00011e00ff3c1b82 */ /* 0x000e700000000a00 */
[----:B0-----:R-:W0:Y:S08]  /*32d0*/  LDC.64 R56, c[0x0][0x468] ;  /* 0x00011a00ff387b82 */ /* 0x001e300000000a00 */
[----:B------:R-:W2:Y:S01]  /*32e0*/  @P0 LDC.64 R58, c[0x0][0x470] ;  /* 0x00011c00ff3a0b82 */ /* 0x000ea20000000a00 */
[----:B-1----:R-:W-:-:S05]  /*32f0*/  @P1 IMAD.WIDE.U32 R60, R70, 0x10, R60 ;  /* 0x00000010463c1825 */ /* 0x002fca00078e003c */
[----:B------:R3:W-:Y:S01]  /*3300*/  @P1 STG.E.128 desc[UR8][R60.64], R44 ;  /* 0x0000002c3c001986 */ /* 0x0007e2000c101d08 */
[----:B0-----:R-:W-:-:S05]  /*3310*/  IMAD.WIDE.U32 R56, R70, 0x10, R56 ;  /* 0x0000001046387825 */ /* 0x001fca00078e0038 */
[----:B------:R3:W-:Y:S01]  /*3320*/  STG.E.128 desc[UR8][R56.64], R52 ;  /* 0x0000003438007986 */ /* 0x0007e2000c101d08 */
[----:B--2---:R-:W-:-:S05]  /*3330*/  @P0 IMAD.WIDE.U32 R58, R70, 0x10, R58 ;  /* 0x00000010463a0825 */ /* 0x004fca00078e003a */
[----:B------:R3:W-:Y:S02]  /*3340*/  @P0 STG.E.128 desc[UR8][R58.64], R48 ;  /* 0x000000303a000986 */ /* 0x0007e4000c101d08 */
.L_x_2272:
[----:B------:R-:W-:Y:S05]  /*3350*/  BSYNC.RECONVERGENT B1 ;  /* 0x0000000000017941 */ /* 0x000fea0003800200 */
.L_x_2271:
[----:B-1-3--:R-:W1:Y:S02]  /*3360*/  LDC.64 R52, c[0x0][0x380] ;  /* 0x0000e000ff347b82 */ /* 0x00ae640000000a00 */
[----:B-1----:R-:W-:-:S04]  /*3370*/  LEA R71, R52, R71, 0x2 ;  /* 0x0000004734477211 */ /* 0x002fc800078e10ff */
[----:B------:R-:W-:-:S13]  /*3380*/  ISETP.GE.AND P0, PT, R71, R53, PT ;  /* 0x000000354700720c */ /* 0x000fda0003f06270 */
[----:B------:R-:W-:Y:S05]  /*3390*/  @!P0 BRA `(.L_x_2281) ;  /* 0xffffffd000908947 */ /* 0x000fea000383ffff */
.L_x_2255:
[----:B------:R-:W-:Y:S05]  /*33a0*/  BSYNC B0 ;  /* 0x0000000000007941 */ /* 0x000fea0003800000 */
.L_x_2254:
[----:B------:R-:W1:Y:S01]  /*33b0*/  S2R R51, SR_TID.X ;  /* 0x0000000000337919 */ /* 0x000e620000002100 */
[----:B------:R-:W-:Y:S01]  /*33c0*/  MOV R2, 0x400 ;  /* 0x0000040000027802 */ /* 0x000fe20000000f00 */
[----:B------:R-:W-:Y:S05]  /*33d0*/  WARPSYNC.ALL ;  /* 0x0000000000007948 */ /* 0x000fea0003800000 */
[----:B-----5:R-:W2:Y:S01]  /*33e0*/  S2R R37, SR_CgaCtaId ;  /* 0x0000000000257919 */ /* 0x020ea20000008800 */
[----:B------:R-:W-:Y:S01]  /*33f0*/  IMAD R38, R74, UR7, RZ ;  /* 0x000000074a267c24 */ /* 0x000fe2000f8e02ff */
[----:B------:R-:W3:Y:S01]  /*3400*/  LDCU.128 UR16, c[0x0][0x440] ;  /* 0x00008800ff1077ac */ /* 0x000ee20008000c00 */
[----:B------:R-:W-:Y:S01]  /*3410*/  BSSY.RECONVERGENT B0, `(.L_x_2282) ;  /* 0x000007b000007945 */ /* 0x000fe20003800200 */
[----:B------:R-:W4:Y:S01]  /*3420*/  LDCU.128 UR20, c[0x0][0x450] ;  /* 0x00008a00ff1477ac */ /* 0x000f220008000c00 */
[----:B-1----:R-:W-:-:S02]  /*3430*/  SHF.L.U32 R0, R51, 0x5, RZ ;  /* 0x0000000533007819 */ /* 0x002fc400000006ff */
[----:B------:R-:W-:Y:S02]  /*3440*/  IADD3 R38, P0, PT, R38, R51, RZ ;  /* 0x0000003326267210 */ /* 0x000fe40007f1e0ff */
[----:B------:R-:W-:Y:S02]  /*3450*/  LOP3.LUT R3, R0, 0xc00, RZ, 0xc0, !PT ;  /* 0x00000c0000037812 */ /* 0x000fe400078ec0ff */
[----:B--2---:R-:W-:Y:S02]  /*3460*/  LEA R2, R37, R2, 0x18 ;  /* 0x0000000225027211 */ /* 0x004fe400078ec0ff */
[----:B------:R-:W-:-:S04]  /*3470*/  LEA R3, R72, R3, 0x4 ;  /* 0x0000000348037211 */ /* 0x000fc800078e20ff */
[-C--:B------:R-:W-:Y:S02]  /*3480*/  IADD3 R3, PT, PT, R3, R2.reuse, RZ ;  /* 0x0000000203037210 */ /* 0x080fe40007ffe0ff */
[----:B------:R-:W-:-:S03]  /*3490*/  LEA R2, R51, R2, 0x2 ;  /* 0x0000000233027211 */ /* 0x000fc600078e10ff */
[----:B------:R-:W-:Y:S04]  /*34a0*/  STS.128 [R3], R12 ;  /* 0x0000000c03007388 */ /* 0x000fe80000000c00 */
[----:B------:R-:W-:Y:S01]  /*34b0*/  STS.128 [R3+0x200], R16 ;  /* 0x0002001003007388 */ /* 0x000fe20000000c00 */
[----:B------:R-:W-:Y:S06]  /*34c0*/  BAR.SYNC.DEFER_BLOCKING 0x0 ;  /* 0x0000000000007b1d */ /* 0x000fec0000010000 */
[----:B------:R-:W1:Y:S04]  /*34d0*/  LDS R0, [R2] ;  /* 0x0000000002007984 */ /* 0x000e680000000800 */
[----:B------:R-:W2:Y:S04]  /*34e0*/  LDS R37, [R2+0x400] ;  /* 0x0004000002257984 */ /* 0x000ea80000000800 */
[----:B------:R-:W0:Y:S04]  /*34f0*/  LDS R36, [R2+0x200] ;  /* 0x0002000002247984 */ /* 0x000e280000000800 */
[----:B------:R-:W3:Y:S04]  /*3500*/  LDS R39, [R2+0x600] ;  /* 0x0006000002277984 */ /* 0x000ee80000000800 */
[----:B------:R-:W4:Y:S04]  /*3510*/  LDS R41, [R2+0x800] ;  /* 0x0008000002297984 */ /* 0x000f280000000800 */
[----:B------:R-:W4:Y:S04]  /*3520*/  LDS R13, [R2+0xa00] ;  /* 0x000a0000020d7984 */ /* 0x000f280000000800 */
[----:B------:R-:W4:Y:S04]  /*3530*/  LDS R15, [R2+0xc00] ;  /* 0x000c0000020f7984 */ /* 0x000f280000000800 */
[----:B------:R-:W4:Y:S01]  /*3540*/  LDS R12, [R2+0xe00] ;  /* 0x000e0000020c7984 */ /* 0x000f220000000800 */
[----:B------:R-:W-:Y:S01]  /*3550*/  BAR.SYNC.DEFER_BLOCKING 0x0 ;  /* 0x0000000000007b1d */ /* 0x000fe20000010000 */
[----:B-1----:R-:W-:-:S04]  /*3560*/  FADD.FTZ R0, RZ, R0 ;  /* 0x00000000ff007221 */ /* 0x002fc80000010000 */
[----:B--2---:R-:W-:Y:S01]  /*3570*/  FADD.FTZ R0, R0, R37 ;  /* 0x0000002500007221 */ /* 0x004fe20000010000 */
[----:B0-----:R-:W-:-:S04]  /*3580*/  FADD.FTZ R36, RZ, R36 ;  /* 0x00000024ff247221 */ /* 0x001fc80000010000 */
        /* <DEDUP_REMOVED lines=29> */
[----:B------:R-:W-:Y:S02]  /*3760*/  SHF.L.U32 R31, R38, 0x2, RZ ;  /* 0x00000002261f7819 */ /* 0x000fe400000006ff */
[----:B------:R-:W-:-:S02]  /*3770*/  IADD3 R74, PT, PT, R29, R74, RZ ;  /* 0x0000004a1d4a7210 */ /* 0x000fc40007ffe0ff */
[----:B-1----:R-:W-:Y:S02]  /*3780*/  IADD3.X R33, PT, PT, RZ, RZ, RZ, P0, !PT ;  /* 0x000000ffff217210 */ /* 0x002fe400007fe4ff */
        /* <DEDUP_REMOVED lines=67> */
.L_x_2283:
[----:B------:R-:W-:Y:S05]  /*3bc0*/  BSYNC.RECONVERGENT B0 ;  /* 0x0000000000007941 */ /* 0x000fea0003800200 */
.L_x_2282:
        /* <DEDUP_REMOVED lines=15> */
.L_x_2260:
        /* <DEDUP_REMOVED lines=8> */
.L_x_2285:
[----:B------:R-:W-:Y:S05]  /*3d40*/  BSYNC B1 ;  /* 0x0000000000017941 */ /* 0x000fea0003800000 */
.L_x_2284:
        /* <DEDUP_REMOVED lines=8> */
.L_x_2286:
[----:B------:R-:W-:-:S05]  /*3dd0*/  FADD.FTZ R53, R53, R102 ;  /* 0x0000006635357221 */ /* 0x000fca0000010000 */
[----:B------:R-:W-:Y:S01]  /*3de0*/  MOV R63, R53 ;  /* 0x00000035003f7202 */ /* 0x000fe20000000f00 */
[----:B------:R-:W-:Y:S01]  /*3df0*/  HFMA2 R62, -RZ, RZ, 0, 1.1920928955078125e-07 ;  /* 0x00000002ff3e7431 */ /* 0x000fe200000001ff */
[----:B------:R-:W-:-:S07]  /*3e00*/  MOV R55, R61 ;  /* 0x0000003d00377202 */ /* 0x000fce0000000f00 */
[----:B------:R-:W-:Y:S05]  /*3e10*/  WARPSYNC.COLLECTIVE R60, `(.L_x_2287) ;  /* 0x000000003c087348 */ /* 0x000fea0003c00000 */
[----:B------:R0:W1:Y:S02]  /*3e20*/  SHFL.BFLY P0, R61, R63, R62, R97 ;  /* 0x0c00003e3f3d7389 */ /* 0x0000640000000061 */
[----:B01----:R-:W-:Y:S05]  /*3e30*/  ENDCOLLECTIVE ;  /* 0x000000000000791b */ /* 0x003fea0003800000 */
.L_x_2287:
[----:B------:R-:W-:-:S05]  /*3e40*/  FADD.FTZ R55, R55, R104 ;  /* 0x0000006837377221 */ /* 0x000fca0000010000 */
[----:B------:R-:W-:Y:S02]  /*3e50*/  MOV R63, R55 ;  /* 0x00000037003f7202 */ /* 0x000fe40000000f00 */
[----:B------:R-:W-:-:S07]  /*3e60*/  MOV R52, R61 ;  /* 0x0000003d00347202 */ /* 0x000fce0000000f00 */
[----:B------:R-:W-:Y:S05]  /*3e70*/  WARPSYNC.COLLECTIVE R60, `(.L_x_2288) ;  /* 0x000000003c087348 */ /* 0x000fea0003c00000 */
[----:B------:R0:W1:Y:S02]  /*3e80*/  SHFL.BFLY P0, R61, R63, R62, R97 ;  /* 0x0c00003e3f3d7389 */ /* 0x0000640000000061 */
[----:B01----:R-:W-:Y:S05]  /*3e90*/  ENDCOLLECTIVE ;  /* 0x000000000000791b */ /* 0x003fea0003800000 */
.L_x_2288:
[----:B------:R-:W-:-:S05]  /*3ea0*/  FADD.FTZ R52, R53, R52 ;  /* 0x0000003435347221 */ /* 0x000fca0000010000 */
[----:B------:R-:W-:Y:S01]  /*3eb0*/  MOV R63, R52 ;  /* 0x00000034003f7202 */ /* 0x000fe20000000f00 */
[----:B------:R-:W-:Y:S01]  /*3ec0*/  HFMA2 R62, -RZ, RZ, 0, 2.384185791015625e-07 ;  /* 0x00000004ff3e7431 */ /* 0x000fe200000001ff */
[----:B------:R-:W-:-:S07]  /*3ed0*/  MOV R54, R61 ;  /* 0x0000003d00367202 */ /* 0x000fce0000000f00 */
[----:B------:R-:W-:Y:S05]  /*3ee0*/  WARPSYNC.COLLECTIVE R60, `(.L_x_2289) ;  /* 0x000000003c087348 */ /* 0x000fea0003c00000 */
[----:B------:R0:W1:Y:S02]  /*3ef0*/  SHFL.BFLY P0, R61, R63, R62, R97 ;  /* 0x0c00003e3f3d7389 */ /* 0x0000640000000061 */
[----:B01----:R-:W-:Y:S05]  /*3f00*/  ENDCOLLECTIVE ;  /* 0x000000000000791b */ /* 0x003fea0003800000 */
.L_x_2289:
[----:B------:R-:W-:-:S05]  /*3f10*/  FADD.FTZ R54, R55, R54 ;  /* 0x0000003637367221 */ /* 0x000fca0000010000 */
[----:B------:R-:W-:Y:S02]  /*3f20*/  MOV R63, R54 ;  /* 0x00000036003f7202 */ /* 0x000fe40000000f00 */
[----:B------:R-:W-:-:S07]  /*3f30*/  MOV R57, R61 ;  /* 0x0000003d00397202 */ /* 0x000fce0000000f00 */
[----:B------:R-:W-:Y:S05]  /*3f40*/  WARPSYNC.COLLECTIVE R60, `(.L_x_2290) ;  /* 0x000000003c087348 */ /* 0x000fea0003c00000 */
[----:B------:R0:W1:Y:S02]  /*3f50*/  SHFL.BFLY P0, R61, R63, R62, R97 ;  /* 0x0c00003e3f3d7389 */ /* 0x0000640000000061 */
[----:B01----:R-:W-:Y:S05]  /*3f60*/  ENDCOLLECTIVE ;  /* 0x000000000000791b */ /* 0x003fea0003800000 */
.L_x_2290:
[----:B------:R-:W-:-:S05]  /*3f70*/  FADD.FTZ R57, R52, R57 ;  /* 0x0000003934397221 */ /* 0x000fca0000010000 */
[----:B------:R-:W-:Y:S01]  /*3f80*/  MOV R63, R57 ;  /* 0x00000039003f7202 */ /* 0x000fe20000000f00 */
[----:B------:R-:W-:Y:S01]  /*3f90*/  HFMA2 R62, -RZ, RZ, 0, 4.76837158203125e-07 ;  /* 0x00000008ff3e7431 */ /* 0x000fe200000001ff */
[----:B------:R-:W-:-:S07]  /*3fa0*/  MOV R59, R61 ;  /* 0x0000003d003b7202 */ /* 0x000fce0000000f00 */
[----:B------:R-:W-:Y:S05]  /*3fb0*/  WARPSYNC.COLLECTIVE R60, `(.L_x_2291) ;  /* 0x000000003c087348 */ /* 0x000fea0003c00000 */
[----:B------:R0:W1:Y:S02]  /*3fc0*/  SHFL.BFLY P0, R61, R63, R62, R97 ;  /* 0x0c00003e3f3d7389 */ /* 0x0000640000000061 */
[----:B01----:R-:W-:Y:S05]  /*3fd0*/  ENDCOLLECTIVE ;  /* 0x000000000000791b */ /* 0x003fea0003800000 */
.L_x_2291:
[----:B------:R-:W-:-:S05]  /*3fe0*/  FADD.FTZ R59, R54, R59 ;  /* 0x0000003b363b7221 */ /* 0x000fca0000010000 */
[----:B------:R-:W-:Y:S02]  /*3ff0*/  MOV R63, R59 ;  /* 0x0000003b003f7202 */ /* 0x000fe40000000f00 */
[----:B------:R-:W-:-:S07]  /*4000*/  MOV R56, R61 ;  /* 0x0000003d00387202 */ /* 0x000fce0000000f00 */
[----:B------:R-:W-:Y:S05]  /*4010*/  WARPSYNC.COLLECTIVE R60, `(.L_x_2292) ;  /* 0x000000003c087348 */ /* 0x000fea0003c00000 */
[----:B------:R0:W1:Y:S02]  /*4020*/  SHFL.BFLY P0, R61, R63, R62, R97 ;  /* 0x0c00003e3f3d7389 */ /* 0x0000640000000061 */
[----:B01----:R-:W-:Y:S05]  /*4030*/  ENDCOLLECTIVE ;  /* 0x000000000000791b */ /* 0x003fea0003800000 */
.L_x_2292:
[----:B------:R-:W-:-:S05]  /*4040*/  FADD.FTZ R56, R57, R56 ;  /* 0x0000003839387221 */ /* 0x000fca0000010000 */
[----:B------:R-:W-:Y:S01]  /*4050*/  MOV R63, R56 ;  /* 0x00000038003f7202 */ /* 0x000fe20000000f00 */
[----:B------:R-:W-:Y:S01]  /*4060*/  HFMA2 R62, -RZ, RZ, 0, 9.5367431640625e-07 ;  /* 0x00000010ff3e7431 */ /* 0x000fe200000001ff */
[----:B------:R-:W-:-:S07]  /*4070*/  MOV R58, R61 ;  /* 0x0000003d003a7202 */ /* 0x000fce0000000f00 */
[----:B------:R-:W-:Y:S05]  /*4080*/  WARPSYNC.COLLECTIVE R60, `(.L_x_2293) ;  /* 0x000000003c087348 */ /* 0x000fea0003c00000 */
[----:B------:R0:W1:Y:S02]  /*4090*/  SHFL.BFLY P0, R61, R63, R62, R97 ;  /* 0x0c00003e3f3d7389 */ /* 0x0000640000000061 */
[----:B01----:R-:W-:Y:S05]  /*40a0*/  ENDCOLLECTIVE ;  /* 0x000000000000791b */ /* 0x003fea0003800000 */
.L_x_2293:
[----:B------:R-:W-:-:S05]  /*40b0*/  FADD.FTZ R58, R59, R58 ;  /* 0x0000003a3b3a7221 */ /* 0x000fca0000010000 */
[----:B------:R-:W-:Y:S02]  /*40c0*/  MOV R63, R58 ;  /* 0x0000003a003f7202 */ /* 0x000fe40000000f00 */
[----:B------:R-:W-:-:S07]  /*40d0*/  MOV R53, R61 ;  /* 0x0000003d00357202 */ /* 0x000fce0000000f00 */
[----:B------:R-:W-:Y:S05]  /*40e0*/  WARPSYNC.COLLECTIVE R60, `(.L_x_2294) ;  /* 0x000000003c087348 */ /* 0x000fea0003c00000 */
[----:B------:R0:W1:Y:S02]  /*40f0*/  SHFL.BFLY P0, R61, R63, R62, R97 ;  /* 0x0c00003e3f3d7389 */ /* 0x0000640000000061 */
[----:B01----:R-:W-:Y:S05]  /*4100*/  ENDCOLLECTIVE ;  /* 0x000000000000791b */ /* 0x003fea0003800000 */
.L_x_2294:
[----:B------:R-:W-:Y:S01]  /*4110*/  MOV R55, R61 ;  /* 0x0000003d00377202 */ /* 0x000fe20000000f00 */
[----:B------:R-:W-:Y:S06]  /*4120*/  BRA `(.L_x_2295) ;  /* 0xffffffd000147947 */ /* 0x000fec000383ffff */
.L_x_2296:
        /* <DEDUP_REMOVED lines=13> */
.L_x_2900:


//--------------------- .text._ZN10layer_norm31ln_parallel_residual_bwd_kernelINS_13Kernel_traitsI6__halfffffjLj256ELj1ELj4ELj1ELj16ENS_18Kernel_traits_baseILj256ES2_ffffjLj128EEEEELb1ELb0ELb1EEEvNS_9BwdParamsE --------------------------
	.section	.text._ZN10layer_norm31ln_parallel_residual_bwd_kernelINS_13Kernel_traitsI6__halfffffjLj256ELj1ELj4ELj1ELj16ENS_18Kernel_traits_baseILj256ES2_ffffjLj128EEEEELb1ELb0ELb1EEEvNS_9BwdParamsE,"ax",@progbits
	.align	128
        .global         _ZN10layer_norm31ln_parallel_residual_bwd_kernelINS_13Kernel_traitsI6__halfffffjLj256ELj1ELj4ELj1ELj16ENS_18Kernel_traits_baseILj256ES2_ffffjLj128EEEEELb1ELb0ELb1EEEvNS_9BwdParamsE
        .type           _ZN10layer_norm31ln_parallel_residual_bwd_kernelINS_13Kernel_traitsI6__halfffffjLj256ELj1ELj4ELj1ELj16ENS_18Kernel_traits_baseILj256ES2_ffffjLj128EEEEELb1ELb0ELb1EEEvNS_9BwdParamsE,@function
        .size           _ZN10layer_norm31ln_parallel_residual_bwd_kernelINS_13Kernel_traitsI6__halfffffjLj256ELj1ELj4ELj1ELj16ENS_18Kernel_traits_baseILj256ES2_ffffjLj128EEEEELb1ELb0ELb1EEEvNS_9BwdParamsE,(.L_x_2901 - _ZN10layer_norm31ln_parallel_residual_bwd_kernelINS_13Kernel_traitsI6__halfffffjLj256ELj1ELj4ELj1ELj16ENS_18Kernel_traits_baseILj256ES2_ffffjLj128EEEEELb1ELb0ELb1EEEvNS_9BwdParamsE)
        .other          _ZN10layer_norm31ln_parallel_residual_bwd_kernelINS_13Kernel_traitsI6__halfffffjLj256ELj1ELj4ELj1ELj16ENS_18Kernel_traits_baseILj256ES2_ffffjLj128EEEEELb1ELb0ELb1EEEvNS_9BwdParamsE,@"STO_CUDA_ENTRY STV_DEFAULT"
_ZN10layer_norm31ln_parallel_residual_bwd_kernelINS_13Kernel_traitsI6__halfffffjLj256ELj1ELj4ELj1ELj16ENS_18Kernel_traits_baseILj256ES2_ffffjLj128EEEEELb1ELb0ELb1EEEvNS_9BwdParamsE:
.text._ZN10layer_norm31ln_parallel_residual_bwd_kernelINS_13Kernel_traitsI6__halfffffjLj256ELj1ELj4ELj1ELj16ENS_18Kernel_traits_baseILj256ES2_ffffjLj128EEEEELb1ELb0ELb1EEEvNS_9BwdParamsE:
        /* <DEDUP_REMOVED lines=38> */
[----:B0-----:R-:W-:-:S05]  /*0260*/  IMAD.WIDE.U32 R4, R74, 0x8, R4 ;  /* 0x000000084a047825 */ /* 0x001fca00078e0004 */
[----:B------:R-:W4:Y:S01]  /*0270*/  LDG.E.64 R92, desc[UR12][R4.64+0x100] ;  /* 0x0001000c045c7981 */ /* 0x000f22000c1e1b00 */
[----:B--2---:R-:W-:-:S03]  /*0280*/  IMAD.WIDE.U32 R2, R74, 0x8, R2 ;  /* 0x000000084a027825 */ /* 0x004fc600078e0002 */
[----:B------:R0:W2:Y:S04]  /*0290*/  LDG.E.64 R96, desc[UR12][R4.64] ;  /* 0x0000000c04607981 */ /* 0x0000a8000c1e1b00 */
[----:B------:R-:W5:Y:S04]  /*02a0*/  LDG.E.64 R100, desc[UR12][R2.64+0x100] ;  /* 0x0001000c02647981 */ /* 0x000f68000c1e1b00 */
[----:B------:R3:W5:Y:S01]  /*02b0*/  LDG.E.64 R104, desc[UR12][R2.64] ;  /* 0x0000000c02687981 */ /* 0x000762000c1e1b00 */
[----:B-1----:R-:W-:Y:S01]  /*02c0*/  UISETP.NE.U32.AND UP0, UPT, UR14, URZ, UPT ;  /* 0x000000ff0e00728c */ /* 0x002fe2000bf05070 */
[----:B------:R-:W-:Y:S01]  /*02d0*/  HFMA2 R0, -RZ, RZ, 0, 0 ;  /* 0x00000000ff007431 */ /* 0x000fe200000001ff */
[----:B------:R-:W-:Y:S01]  /*02e0*/  BSSY B1, `(.L_x_2299) ;  /* 0x00002cf000017945 */ /* 0x000fe20003800000 */
[----:B0-----:R-:W-:Y:S01]  /*02f0*/  CS2R R4, SRZ ;  /* 0x0000000000047805 */ /* 0x001fe2000001ff00 */
[----:B------:R-:W-:Y:S01]  /*0300*/  UISETP.NE.AND.EX UP0, UPT, UR15, URZ, UPT, UP0 ;  /* 0x000000ff0f00728c */ /* 0x000fe2000bf05300 */
[----:B------:R-:W-:-:S02]  /*0310*/  CS2R R16, SRZ ;  /* 0x0000000000107805 */ /* 0x000fc4000001ff00 */
[----:B------:R-:W-:Y:S02]  /*0320*/  CS2R R18, SRZ ;  /* 0x0000000000127805 */ /* 0x000fe4000001ff00 */
[----:B------:R-:W-:Y:S02]  /*0330*/  CS2R R64, SRZ ;  /* 0x0000000000407805 */ /* 0x000fe4000001ff00 */
[----:B------:R-:W-:Y:S02]  /*0340*/  CS2R R66, SRZ ;  /* 0x0000000000427805 */ /* 0x000fe4000001ff00 */
[----:B---3--:R-:W-:Y:S02]  /*0350*/  CS2R R2, SRZ ;  /* 0x0000000000027805 */ /* 0x008fe4000001ff00 */
        /* <DEDUP_REMOVED lines=9> */
[----:B------:R-:W-:Y:S02]  /*03f0*/  ISETP.NE.AND P2, PT, R90, RZ, PT ;  /* 0x000000ff5a00720c */ /* 0x000fe40003f45270 */
[----:B------:R-:W-:Y:S01]  /*0400*/  PLOP3.LUT P3, PT, PT, PT, UP0, 0x80, 0x8 ;  /* 0x000000000008781c */ /* 0x000fe20003f6f008 */
[----:B----4-:R-:W-:Y:S01]  /*0410*/  HADD2.F32 R75, -RZ, R92.H0_H0 ;  /* 0x2000005cff4b7230 */ /* 0x010fe20000004100 */
[--C-:B------:R-:W-:Y:S01]  /*0420*/  SHF.R.U64 R92, R92, 0x10, R93.reuse ;  /* 0x000000105c5c7819 */ /* 0x100fe2000000125d */
[----:B------:R-:W-:Y:S01]  /*0430*/  HADD2.F32 R77, -RZ, R93.H0_H0 ;  /* 0x2000005dff4d7230 */ /* 0x000fe20000004100 */
[----:B------:R-:W-:Y:S01]  /*0440*/  SHF.R.U32.HI R94, RZ, 0x10, R93 ;  /* 0x00000010ff5e7819 */ /* 0x000fe2000001165d */
[----:B--2---:R-:W-:Y:S01]  /*0450*/  HADD2.F32 R91, -RZ, R96.H0_H0 ;  /* 0x20000060ff5b7230 */ /* 0x004fe20000004100 */
[--C-:B------:R-:W-:Y:S01]  /*0460*/  SHF.R.U64 R96, R96, 0x10, R97.reuse ;  /* 0x0000001060607819 */ /* 0x100fe20000001261 */
[----:B------:R-:W-:Y:S01]  /*0470*/  HADD2.F32 R93, -RZ, R97.H0_H0 ;  /* 0x20000061ff5d7230 */ /* 0x000fe20000004100 */
[----:B------:R-:W-:Y:S01]  /*0480*/  SHF.R.U32.HI R98, RZ, 0x10, R97 ;  /* 0x00000010ff627819 */ /* 0x000fe20000011661 */
[----:B-----5:R-:W-:Y:S01]  /*0490*/  HADD2.F32 R95, -RZ, R100.H0_H0 ;  /* 0x20000064ff5f7230 */ /* 0x020fe20000004100 */
[--C-:B------:R-:W-:Y:S01]  /*04a0*/  SHF.R.U64 R100, R100, 0x10, R101.reuse ;  /* 0x0000001064647819 */ /* 0x100fe20000001265 */
[----:B------:R-:W-:Y:S01]  /*04b0*/  HADD2.F32 R97, -RZ, R101.H0_H0 ;  /* 0x20000065ff617230 */ /* 0x000fe20000004100 */
[----:B------:R-:W-:Y:S01]  /*04c0*/  SHF.R.U32.HI R102, RZ, 0x10, R101 ;  /* 0x00000010ff667819 */ /* 0x000fe20000011665 */
[----:B------:R-:W-:Y:S01]  /*04d0*/  HADD2.F32 R99, -RZ, R104.H0_H0 ;  /* 0x20000068ff637230 */ /* 0x000fe20000004100 */
[--C-:B------:R-:W-:Y:S01]  /*04e0*/  SHF.R.U64 R104, R104, 0x10, R105.reuse ;  /* 0x0000001068687819 */ /* 0x100fe20000001269 */
[----:B------:R-:W-:Y:S01]  /*04f0*/  HADD2.F32 R101, -RZ, R105.H0_H0 ;  /* 0x20000069ff657230 */ /* 0x000fe20000004100 */
[----:B------:R-:W-:Y:S01]  /*0500*/  SHF.R.U32.HI R106, RZ, 0x10, R105 ;  /* 0x00000010ff6a7819 */ /* 0x000fe20000011669 */
[----:B------:R-:W-:Y:S01]  /*0510*/  HADD2.F32 R92, -RZ, R92.H0_H0 ;  /* 0x2000005cff5c7230 */ /* 0x000fe20000004100 */
[----:B------:R-:W-:Y:S01]  /*0520*/  MOV R105, RZ ;  /* 0x000000ff00697202 */ /* 0x000fe20000000f00 */
[----:B------:R-:W-:-:S02]  /*0530*/  HADD2.F32 R94, -RZ, R94.H0_H0 ;  /* 0x2000005eff5e7230 */ /* 0x000fc40000004100 */
[----:B------:R-:W-:Y:S02]  /*0540*/  HADD2.F32 R96, -RZ, R96.H0_H0 ;  /* 0x20000060ff607230 */ /* 0x000fe40000004100 */
[----:B------:R-:W-:Y:S02]  /*0550*/  HADD2.F32 R98, -RZ, R98.H0_H0 ;  /* 0x20000062ff627230 */ /* 0x000fe40000004100 */
[----:B------:R-:W-:Y:S02]  /*0560*/  HADD2.F32 R100, -RZ, R100.H0_H0 ;  /* 0x20000064ff647230 */ /* 0x000fe40000004100 */
[----:B------:R-:W-:Y:S02]  /*0570*/  HADD2.F32 R102, -RZ, R102.H0_H0 ;  /* 0x20000066ff667230 */ /* 0x000fe40000004100 */
[----:B------:R-:W-:Y:S02]  /*0580*/  HADD2.F32 R104, -RZ, R104.H0_H0 ;  /* 0x20000068ff687230 */ /* 0x000fe40000004100 */
[----:B------:R-:W-:-:S07]  /*0590*/  HADD2.F32 R106, -RZ, R106.H0_H0 ;  /* 0x2000006aff6a7230 */ /* 0x000fce0000004100 */
.L_x_2317:
[----:B------:R-:W0:Y:S01]  /*05a0*/  LDC.64 R54, c[0x0][0x3c0] ;  /* 0x0000f000ff367b82 */ /* 0x000e220000000a00 */
        /* <DEDUP_REMOVED lines=10> */
[C---:B-1----:R-:W-:Y:S01]  /*0650*/  IMAD.WIDE.U32 R40, R109.reuse, 0x10, R52 ;  /* 0x000000106d287825 */ /* 0x042fe200078e0034 */
[----:B------:R-:W-:-:S05]  /*0660*/  IADD3 R103, PT, PT, R109, 0x20, RZ ;  /* 0x000000206d677810 */ /* 0x000fca0007ffe0ff */
[----:B------:R-:W4:Y:S01]  /*0670*/  LDG.E.128 R40, desc[UR12][R40.64] ;  /* 0x0000000c28287981 */ /* 0x000f22000c1e1d00 */
[C---:B--2---:R-:W-:Y:S01]  /*0680*/  IMAD.WIDE.U32 R48, R109.reuse, 0x10, R56 ;  /* 0x000000106d307825 */ /* 0x044fe200078e0038 */
[----:B------:R-:W1:Y:S05]  /*0690*/  @P3 LDC.64 R84, c[0x0][0x438] ;  /* 0x00010e00ff543b82 */ /* 0x000e6a0000000a00 */
[----:B------:R-:W2:Y:S01]  /*06a0*/  LDG.E.128 R48, desc[UR12][R48.64] ;  /* 0x0000000c30307981 */ /* 0x000ea2000c1e1d00 */
[----:B---3--:R-:W-:Y:S02]  /*06b0*/  IMAD.WIDE R78, R76, 0x4, R78 ;  /* 0x000000044c4e7825 */ /* 0x008fe400078e024e */
[----:B------:R-:W3:Y:S03]  /*06c0*/  @P3 LDC.64 R86, c[0x0][0x438] ;  /* 0x00010e00ff563b82 */ /* 0x000ee60000000a00 */
[----:B------:R0:W2:Y:S02]  /*06d0*/  LDG.E R107, desc[UR12][R78.64] ;  /* 0x0000000c4e6b7981 */ /* 0x0000a4000c1e1900 */
[----:B0-----:R-:W-:-:S04]  /*06e0*/  IMAD.WIDE.U32 R44, R109, 0x10, R60 ;  /* 0x000000106d2c7825 */ /* 0x001fc800078e003c */
[C---:B------:R-:W-:Y:S02]  /*06f0*/  IMAD.WIDE.U32 R52, R103.reuse, 0x10, R52 ;  /* 0x0000001067347825 */ /* 0x040fe400078e0034 */
[----:B------:R-:W2:Y:S01]  /*0700*/  LDG.E.128 R44, desc[UR12][R44.64] ;  /* 0x0000000c2c2c7981 */ /* 0x000ea2000c1e1d00 */
[----:B------:R-:W-:Y:S01]  /*0710*/  ISETP.NE.U32.AND P0, PT, RZ, UR18, PT ;  /* 0x00000012ff007c0c */ /* 0x000fe2000bf05070 */
[C---:B------:R-:W-:Y:S01]  /*0720*/  IMAD.WIDE.U32 R56, R103.reuse, 0x10, R56 ;  /* 0x0000001067387825 */ /* 0x040fe200078e0038 */
[----:B------:R-:W0:Y:S01]  /*0730*/  LDC.64 R78, c[0x0][0x3b0] ;  /* 0x0000ec00ff4e7b82 */ /* 0x000e220000000a00 */
[----:B------:R-:W2:Y:S02]  /*0740*/  LDG.E.128 R52, desc[UR12][R52.64] ;  /* 0x0000000c34347981 */ /* 0x000ea4000c1e1d00 */
[----:B------:R-:W-:Y:S02]  /*0750*/  IMAD.WIDE.U32 R60, R103, 0x10, R60 ;  /* 0x00000010673c7825 */ /* 0x000fe400078e003c */
[----:B------:R-:W2:Y:S04]  /*0760*/  LDG.E.128 R56, desc[UR12][R56.64] ;  /* 0x0000000c38387981 */ /* 0x000ea8000c1e1d00 */
[----:B------:R-:W2:Y:S01]  /*0770*/  LDG.E.128 R60, desc[UR12][R60.64] ;  /* 0x0000000c3c3c7981 */ /* 0x000ea2000c1e1d00 */
[----:B-1----:R-:W-:-:S04]  /*0780*/  @P3 IMAD.WIDE.U32 R84, R109, 0x10, R84 ;  /* 0x000000106d543825 */ /* 0x002fc800078e0054 */
[----:B---3--:R-:W-:Y:S01]  /*0790*/  @P3 IMAD.WIDE.U32 R86, R103, 0x10, R86 ;  /* 0x0000001067563825 */ /* 0x008fe200078e0056 */
[----:B------:R-:W5:Y:S04]  /*07a0*/  @P3 LDG.E.128 R24, desc[UR12][R84.64] ;  /* 0x0000000c54183981 */ /* 0x000f68000c1e1d00 */
[----:B------:R-:W5:Y:S01]  /*07b0*/  @P3 LDG.E.128 R28, desc[UR12][R86.64] ;  /* 0x0000000c561c3981 */ /* 0x000f62000c1e1d00 */
[----:B------:R-:W-:Y:S01]  /*07c0*/  ISETP.NE.AND.EX P0, PT, RZ, UR19, PT, P0 ;  /* 0x00000013ff007c0c */ /* 0x000fe2000bf05300 */
[----:B0-----:R-:W-:-:S06]  /*07d0*/  IMAD.WIDE.U32 R88, R109, 0x4, R78 ;  /* 0x000000046d587825 */ /* 0x001fcc00078e004e */
[----:B------:R4:W5:Y:S06]  /*07e0*/  LDG.E R88, desc[UR12][R88.64] ;  /* 0x0000000c58587981 */ /* 0x00096c000c1e1900 */
[----:B------:R-:W0:Y:S08]  /*07f0*/  @P0 LDC.64 R82, c[0x0][0x3b8] ;  /* 0x0000ee00ff520b82 */ /* 0x000e300000000a00 */
[----:B------:R-:W1:Y:S01]  /*0800*/  @P0 LDC.64 R80, c[0x0][0x3b8] ;  /* 0x0000ee00ff500b82 */ /* 0x000e620000000a00 */
[----:B------:R-:W-:-:S06]  /*0810*/  IMAD.WIDE.U32 R78, R103, 0x4, R78 ;  /* 0x00000004674e7825 */ /* 0x000fcc00078e004e */
[----:B------:R3:W5:Y:S01]  /*0820*/  LDG.E R78, desc[UR12][R78.64] ;  /* 0x0000000c4e4e7981 */ /* 0x000762000c1e1900 */
[----:B0-----:R-:W-:-:S05]  /*0830*/  @P0 IMAD.WIDE.U32 R82, R103, 0x4, R82 ;  /* 0x0000000467520825 */ /* 0x001fca00078e0052 */
[----:B------:R0:W5:Y:S01]  /*0840*/  @P0 LDG.E R72, desc[UR12][R82.64] ;  /* 0x0000000c52480981 */ /* 0x000162000c1e1900 */
[----:B-1----:R-:W-:-:S05]  /*0850*/  @P0 IMAD.WIDE.U32 R80, R109, 0x4, R80 ;  /* 0x000000046d500825 */ /* 0x002fca00078e0050 */
[----:B------:R1:W5:Y:S01]  /*0860*/  @P0 LDG.E R73, desc[UR12][R80.64] ;  /* 0x0000000c50490981 */ /* 0x000362000c1e1900 */
[----:B------:R-:W-:Y:S01]  /*0870*/  UMOV UR7, 0xffffffff ;  /* 0xffffffff00077882 */ /* 0x000fe20000000000 */
[----:B------:R-:W-:-:S04]  /*0880*/  ISETP.NE.U32.AND P1, PT, RZ, UR18, PT ;  /* 0x00000012ff007c0c */ /* 0x000fc8000bf25070 */
[----:B------:R-:W-:Y:S02]  /*0890*/  ISETP.NE.AND.EX P1, PT, RZ, UR19, PT, P1 ;  /* 0x00000013ff007c0c */ /* 0x000fe4000bf25310 */
[----:B----4-:R-:W-:-:S05]  /*08a0*/  FSEL R89, R108, RZ, !P2 ;  /* 0x000000ff6c597208 */ /* 0x010fca0005000000 */
[C---:B------:R-:W-:Y:S01]  /*08b0*/  FADD.FTZ R40, -R89.reuse, R40 ;  /* 0x0000002859287221 */ /* 0x040fe20000010100 */
[C---:B------:R-:W-:Y:S01]  /*08c0*/  FADD.FTZ R110, -R89.reuse, R42 ;  /* 0x0000002a596e7221 */ /* 0x040fe20000010100 */
[C---:B------:R-:W-:Y:S01]  /*08d0*/  FADD.FTZ R108, -R89.reuse, R41 ;  /* 0x00000029596c7221 */ /* 0x040fe20000010100 */
[----:B------:R-:W-:Y:S01]  /*08e0*/  FADD.FTZ R112, -R89, R43 ;  /* 0x0000002b59707221 */ /* 0x000fe20000010100 */
[----:B--2---:R-:W-:Y:S01]  /*08f0*/  FMUL.FTZ R42, R91, R48 ;  /* 0x000000305b2a7220 */ /* 0x004fe20000410000 */
[----:B---3--:R-:W-:Y:S01]  /*0900*/  FMUL.FTZ R79, R96, R49 ;  /* 0x00000031604f7220 */ /* 0x008fe20000410000 */
[----:B0-----:R-:W-:Y:S01]  /*0910*/  FMUL.FTZ R82, R93, R50 ;  /* 0x000000325d527220 */ /* 0x001fe20000410000 */
[C---:B------:R-:W-:Y:S01]  /*0920*/  FMUL.FTZ R40, R107.reuse, R40 ;  /* 0x000000286b287220 */ /* 0x040fe20000410000 */
[----:B------:R-:W-:Y:S01]  /*0930*/  FMUL.FTZ R41, R107, R108 ;  /* 0x0000006c6b297220 */ /* 0x000fe20000410000 */
[----:B------:R-:W-:Y:S01]  /*0940*/  FADD.FTZ R19, R50, R19 ;  /* 0x0000001332137221 */ /* 0x000fe20000010000 */
[C---:B------:R-:W-:Y:S01]  /*0950*/  FADD.FTZ R71, R44.reuse, R71 ;  /* 0x000000472c477221 */ /* 0x040fe20000010000 */
[----:B------:R-:W-:Y:S01]  /*0960*/  FFMA.FTZ R105, R44, R40, R105 ;  /* 0x000000282c697223 */ /* 0x000fe20000010069 */
[----:B------:R-:W-:Y:S01]  /*0970*/  FFMA.FTZ R43, R99, R44, R42 ;  /* 0x0000002c632b7223 */ /* 0x000fe2000001002a */
[----:B------:R-:W-:Y:S01]  /*0980*/  FMUL.FTZ R44, R107, R110 ;  /* 0x0000006e6b2c7220 */ /* 0x000fe20000410000 */
[C---:B------:R-:W-:Y:S01]  /*0990*/  FADD.FTZ R68, R45.reuse, R68 ;  /* 0x000000442d447221 */ /* 0x040fe20000010000 */
[----:B------:R-:W-:Y:S01]  /*09a0*/  FFMA.FTZ R70, R45, R41, R70 ;  /* 0x000000292d467223 */ /* 0x000fe20000010046 */
[----:B-1----:R-:W-:Y:S01]  /*09b0*/  FFMA.FTZ R80, R104, R45, R79 ;  /* 0x0000002d68507223 */ /* 0x002fe2000001004f */
[C---:B------:R-:W-:Y:S01]  /*09c0*/  FADD.FTZ R23, R46.reuse, R23 ;  /* 0x000000172e177221 */ /* 0x040fe20000010000 */
[----:B------:R-:W-:Y:S01]  /*09d0*/  FFMA.FTZ R65, R46, R44, R65 ;  /* 0x0000002c2e417223 */ /* 0x000fe20000010041 */
[----:B------:R-:W-:Y:S01]  /*09e0*/  FFMA.FTZ R45, R101, R46, R82 ;  /* 0x0000002e652d7223 */ /* 0x000fe20000010052 */
[----:B------:R-:W-:Y:S01]  /*09f0*/  FFMA.FTZ R21, R50, R44, R21 ;  /* 0x0000002c32157223 */ /* 0x000fe20000010015 */
[----:B------:R-:W-:Y:S01]  /*0a00*/  FADD.FTZ R50, -R89, R54 ;  /* 0x0000003659327221 */ /* 0x000fe20000010100 */
[----:B------:R-:W-:Y:S01]  /*0a10*/  FMUL.FTZ R46, R75, R56 ;  /* 0x000000384b2e7220 */ /* 0x000fe20000410000 */
[C---:B------:R-:W-:Y:S01]  /*0a20*/  FADD.FTZ R67, R48.reuse, R67 ;  /* 0x0000004330437221 */ /* 0x040fe20000010000 */
[----:B------:R-:W-:Y:S01]  /*0a30*/  FFMA.FTZ R69, R48, R40, R69 ;  /* 0x0000002830457223 */ /* 0x000fe20000010045 */
[C---:B------:R-:W-:Y:S01]  /*0a40*/  FADD.FTZ R48, -R89.reuse, R53 ;  /* 0x0000003559307221 */ /* 0x040fe20000010100 */
[----:B------:R-:W-:Y:S01]  /*0a50*/  FADD.FTZ R82, -R89, R55 ;  /* 0x0000003759527221 */ /* 0x000fe20000010100 */
[----:B------:R-:W-:Y:S01]  /*0a60*/  FFMA.FTZ R55, R95, R60, R46 ;  /* 0x0000003c5f377223 */ /* 0x000fe2000001002e */
[----:B------:R-:W-:Y:S01]  /*0a70*/  FMUL.FTZ R53, R107, R50 ;  /* 0x000000326b357220 */ /* 0x000fe20000410000 */
[----:B------:R-:W-:Y:S01]  /*0a80*/  FMUL.FTZ R46, R77, R58 ;  /* 0x0000003a4d2e7220 */ /* 0x000fe20000410000 */
[----:B------:R-:W-:Y:S01]  /*0a90*/  FMUL.FTZ R42, R107, R112 ;  /* 0x000000706b2a7220 */ /* 0x000fe20000410000 */
[C---:B------:R-:W-:Y:S01]  /*0aa0*/  FADD.FTZ R64, R49.reuse, R64 ;  /* 0x0000004031407221 */ /* 0x040fe20000010000 */
[----:B------:R-:W-:Y:S01]  /*0ab0*/  FFMA.FTZ R66, R49, R41, R66 ;  /* 0x0000002931427223 */ /* 0x000fe20000010042 */
[----:B------:R-:W-:Y:S01]  /*0ac0*/  FMUL.FTZ R54, R107, R48 ;  /* 0x000000306b367220 */ /* 0x000fe20000410000 */
[C---:B------:R-:W-:Y:S01]  /*0ad0*/  FADD.FTZ R11, R62.reuse, R11 ;  /* 0x0000000b3e0b7221 */ /* 0x040fe20000010000 */
[----:B------:R-:W-:Y:S01]  /*0ae0*/  FFMA.FTZ R15, R62, R53, R15 ;  /* 0x000000353e0f7223 */ /* 0x000fe2000001000f */
[----:B------:R-:W-:Y:S01]  /*0af0*/  FMUL.FTZ R49, R92, R57 ;  /* 0x000000395c317220 */ /* 0x000fe20000410000 */
[----:B------:R-:W-:Y:S01]  /*0b00*/  FFMA.FTZ R62, R97, R62, R46 ;  /* 0x0000003e613e7223 */ /* 0x000fe2000001002e */
[----:B------:R-:W-:Y:S01]  /*0b10*/  FMUL.FTZ R79, R98, R51 ;  /* 0x00000033624f7220 */ /* 0x000fe20000410000 */
[C---:B------:R-:W-:Y:S01]  /*0b20*/  FADD.FTZ R16, R51.reuse, R16 ;  /* 0x0000001033107221 */ /* 0x040fe20000010000 */
[----:B------:R-:W-:Y:S01]  /*0b30*/  FFMA.FTZ R18, R51, R42, R18 ;  /* 0x0000002a33127223 */ /* 0x000fe20000010012 */
[----:B------:R-:W-:Y:S01]  /*0b40*/  FFMA.FTZ R46, R40, R43, RZ ;  /* 0x0000002b282e7223 */ /* 0x000fe200000100ff */
[----:B------:R-:W-:Y:S01]  /*0b50*/  FADD.FTZ R51, RZ, R43 ;  /* 0x0000002bff337221 */ /* 0x000fe20000010000 */
[C---:B------:R-:W-:Y:S01]  /*0b60*/  FADD.FTZ R10, R61.reuse, R10 ;  /* 0x0000000a3d0a7221 */ /* 0x040fe20000010000 */
[----:B------:R-:W-:Y:S01]  /*0b70*/  FFMA.FTZ R14, R61, R54, R14 ;  /* 0x000000363d0e7223 */ /* 0x000fe2000001000e */
[----:B------:R-:W-:Y:S01]  /*0b80*/  FFMA.FTZ R61, R100, R61, R49 ;  /* 0x0000003d643d7223 */ /* 0x000fe20000010031 */
[----:B------:R-:W-:Y:S01]  /*0b90*/  FFMA.FTZ R49, R41, R80, R46 ;  /* 0x0000005029317223 */ /* 0x000fe2000001002e */
[----:B------:R-:W-:Y:S01]  /*0ba0*/  FADD.FTZ R46, R80, R51 ;  /* 0x00000033502e7221 */ /* 0x000fe20000010000 */
[C---:B------:R-:W-:Y:S01]  /*0bb0*/  FADD.FTZ R20, R47.reuse, R20 ;  /* 0x000000142f147221 */ /* 0x040fe20000010000 */
[----:B------:R-:W-:Y:S01]  /*0bc0*/  FFMA.FTZ R22, R47, R42, R22 ;  /* 0x0000002a2f167223 */ /* 0x000fe20000010016 */
[----:B------:R-:W-:Y:S01]  /*0bd0*/  FFMA.FTZ R47, R106, R47, R79 ;  /* 0x0000002f6a2f7223 */ /* 0x000fe2000001004f */
[----:B------:R-:W-:Y:S01]  /*0be0*/  FADD.FTZ R52, -R89, R52 ;  /* 0x0000003459347221 */ /* 0x000fe20000010100 */
[----:B------:R-:W-:Y:S01]  /*0bf0*/  FFMA.FTZ R49, R44, R45, R49 ;  /* 0x0000002d2c317223 */ /* 0x000fe20000010031 */
[----:B------:R-:W-:-:S02]  /*0c00*/  FADD.FTZ R46, R45, R46 ;  /* 0x0000002e2d2e7221 */ /* 0x000fc40000010000 */
[----:B------:R-:W-:Y:S01]  /*0c10*/  FMUL.FTZ R52, R107, R52 ;  /* 0x000000346b347220 */ /* 0x000fe20000410000 */
[----:B------:R-:W-:Y:S01]  /*0c20*/  FFMA.FTZ R49, R42, R47, R49 ;  /* 0x0000002f2a317223 */ /* 0x000fe20000010031 */
[----:B------:R-:W-:-:S03]  /*0c30*/  FADD.FTZ R46, R47, R46 ;  /* 0x0000002e2f2e7221 */ /* 0x000fc60000010000 */
[----:B------:R-:W-:Y:S01]  /*0c40*/  FFMA.FTZ R49, R52, R55, R49 ;  /* 0x0000003734317223 */ /* 0x000fe20000010031 */
[----:B------:R-:W-:Y:S01]  /*0c50*/  FADD.FTZ R46, R55, R46 ;  /* 0x0000002e372e7221 */ /* 0x000fe20000010000 */
[C---:B------:R-:W-:Y:S01]  /*0c60*/  FADD.FTZ R13, R60.reuse, R13 ;  /* 0x0000000d3c0d7221 */ /* 0x040fe20000010000 */
[----:B------:R-:W-:Y:S01]  /*0c70*/  FFMA.FTZ R17, R60, R52, R17 ;  /* 0x000000343c117223 */ /* 0x000fe20000010011 */
[----:B------:R-:W-:Y:S01]  /*0c80*/  FMUL.FTZ R60, R107, R82 ;  /* 0x000000526b3c7220 */ /* 0x000fe20000410000 */
[----:B------:R-:W-:Y:S01]  /*0c90*/  FFMA.FTZ R48, R54, R61, R49 ;  /* 0x0000003d36307223 */ /* 0x000fe20000010031 */
[----:B------:R-:W-:Y:S01]  /*0ca0*/  FMUL.FTZ R79, R94, R59 ;  /* 0x0000003b5e4f7220 */ /* 0x000fe20000410000 */
[----:B------:R-:W-:Y:S01]  /*0cb0*/  FADD.FTZ R49, R46, R61 ;  /* 0x0000003d2e317221 */ /* 0x000fe20000010000 */
[C---:B------:R-:W-:Y:S01]  /*0cc0*/  FADD.FTZ R8, R63.reuse, R8 ;  /* 0x000000083f087221 */ /* 0x040fe20000010000 */
[----:B------:R-:W-:Y:S01]  /*0cd0*/  FFMA.FTZ R12, R63, R60, R12 ;  /* 0x0000003c3f0c7223 */ /* 0x000fe2000001000c */
[----:B------:R-:W-:Y:S01]  /*0ce0*/  FFMA.FTZ R63, R102, R63, R79 ;  /* 0x0000003f663f7223 */ /* 0x000fe2000001004f */
[----:B------:R-:W-:Y:S01]  /*0cf0*/  FFMA.FTZ R51, R53, R62, R48 ;  /* 0x0000003e35337223 */ /* 0x000fe20000010030 */
[----:B------:R-:W-:Y:S01]  /*0d00*/  FADD.FTZ R46, R49, R62 ;  /* 0x0000003e312e7221 */ /* 0x000fe20000010000 */
[C---:B------:R-:W-:Y:S01]  /*0d10*/  FADD.FTZ R5, R56.reuse, R5 ;  /* 0x0000000538057221 */ /* 0x040fe20000010000 */
[----:B------:R-:W-:Y:S01]  /*0d20*/  FFMA.FTZ R9, R56, R52, R9 ;  /* 0x0000003438097223 */ /* 0x000fe20000010009 */
[C---:B------:R-:W-:Y:S01]  /*0d30*/  FADD.FTZ R2, R57.reuse, R2 ;  /* 0x0000000239027221 */ /* 0x040fe20000010000 */
[----:B------:R-:W-:Y:S01]  /*0d40*/  FFMA.FTZ R6, R57, R54, R6 ;  /* 0x0000003639067223 */ /* 0x000fe20000010006 */
[C---:B------:R-:W-:Y:S01]  /*0d50*/  FADD.FTZ R3, R58.reuse, R3 ;  /* 0x000000033a037221 */ /* 0x040fe20000010000 */
[----:B------:R-:W-:Y:S01]  /*0d60*/  FFMA.FTZ R7, R58, R53, R7 ;  /* 0x000000353a077223 */ /* 0x000fe20000010007 */
[----:B------:R-:W-:Y:S01]  /*0d70*/  ISETP.NE.AND P2, PT, R90, RZ, PT ;  /* 0x000000ff5a00720c */ /* 0x000fe20003f45270 */
[C---:B------:R-:W-:Y:S01]  /*0d80*/  FADD.FTZ R0, R59.reuse, R0 ;  /* 0x000000003b007221 */ /* 0x040fe20000010000 */
[----:B------:R-:W-:Y:S01]  /*0d90*/  FFMA.FTZ R4, R59, R60, R4 ;  /* 0x0000003c3b047223 */ /* 0x000fe20000010004 */
[----:B------:R-:W-:Y:S01]  /*0da0*/  FFMA.FTZ R51, R60, R63, R51 ;  /* 0x0000003f3c337223 */ /* 0x000fe20000010033 */
[----:B------:R-:W-:Y:S01]  /*0db0*/  FADD.FTZ R46, R46, R63 ;  /* 0x0000003f2e2e7221 */ /* 0x000fe20000010000 */
[----:B------:R-:W-:Y:S08]  /*0dc0*/  BRA.DIV UR7, `(.L_x_2300) ;  /* 0x0000002a07d47947 */ /* 0x000ff0000b800000 */
        /* <DEDUP_REMOVED lines=18> */
.L_x_2329:
        /* <DEDUP_REMOVED lines=30> */
[----:B-----5:R-:W-:-:S02]  /*10d0*/  LOP3.LUT P1, RZ, R88, 0xff, RZ, 0xc0, !PT ;  /* 0x000000ff58ff7812 */ /* 0x020fc4000782c0ff */
        /* <DEDUP_REMOVED lines=8> */
.L_x_2303:
        /* <DEDUP_REMOVED lines=25> */
.L_x_2302:
        /* <DEDUP_REMOVED lines=28> */
.L_x_2305:
        /* <DEDUP_REMOVED lines=25> */
.L_x_2301:
        /* <DEDUP_REMOVED lines=18> */
[----:B-----5:R-:W-:Y:S01]  /*1760*/  LOP3.LUT P5, RZ, R88, 0xff, RZ, 0xc0, !PT ;  /* 0x000000ff58ff7812 */ /* 0x020fe200078ac0ff */
[C---:B------:R-:W-:Y:S01]  /*1770*/  FMUL.FTZ R42, R107.reuse, R42 ;  /* 0x0000002a6b2a7220 */ /* 0x040fe20000410000 */
[----:B------:R-:W-:Y:S01]  /*1780*/  FMUL.FTZ R36, R40, UR6 ;  /* 0x0000000628247c20 */ /* 0x000fe20008410000 */
[----:B------:R-:W-:Y:S01]  /*1790*/  FMUL.FTZ R80, R80, UR6 ;  /* 0x0000000650507c20 */ /* 0x000fe20008410000 */
[----:B------:R-:W-:Y:S01]  /*17a0*/  LOP3.LUT P3, RZ, R88, 0xff00, RZ, 0xc0, !PT ;  /* 0x0000ff0058ff7812 */ /* 0x000fe2000786c0ff */
[----:B------:R-:W-:Y:S01]  /*17b0*/  FMUL.FTZ R44, R107, R44 ;  /* 0x0000002c6b2c7220 */ /* 0x000fe20000410000 */
[----:B------:R-:W-:Y:S01]  /*17c0*/  LOP3.LUT P6, RZ, R73, 0xff, RZ, 0xc0, !PT ;  /* 0x000000ff49ff7812 */ /* 0x000fe200078cc0ff */
[----:B------:R-:W-:Y:S01]  /*17d0*/  FMUL.FTZ R39, R42, UR6 ;  /* 0x000000062a277c20 */ /* 0x000fe20008410000 */
[----:B------:R-:W-:Y:S01]  /*17e0*/  SEL R40, R36, RZ, P5 ;  /* 0x000000ff24287207 */ /* 0x000fe20002800000 */
[----:B------:R-:W-:Y:S01]  /*17f0*/  FMUL.FTZ R44, R44, UR6 ;  /* 0x000000062c2c7c20 */ /* 0x000fe20008410000 */
[----:B------:R-:W-:-:S02]  /*1800*/  ISETP.GE.U32.AND P1, PT, R88, 0x1000000, PT ;  /* 0x010000005800780c */ /* 0x000fc40003f26070 */
[----:B------:R-:W-:Y:S02]  /*1810*/  SEL R36, R36, RZ, P6 ;  /* 0x000000ff24247207 */ /* 0x000fe40003000000 */
[----:B------:R-:W-:Y:S02]  /*1820*/  SEL R41, R80, RZ, P3 ;  /* 0x000000ff50297207 */ /* 0x000fe40001800000 */
[----:B------:R-:W-:Y:S02]  /*1830*/  LOP3.LUT P4, RZ, R88, 0xff0000, RZ, 0xc0, !PT ;  /* 0x00ff000058ff7812 */ /* 0x000fe4000788c0ff */
[C---:B------:R-:W-:Y:S02]  /*1840*/  LOP3.LUT P5, RZ, R73.reuse, 0xff00, RZ, 0xc0, !PT ;  /* 0x0000ff0049ff7812 */ /* 0x040fe400078ac0ff */
[C---:B------:R-:W-:Y:S02]  /*1850*/  LOP3.LUT P6, RZ, R73.reuse, 0xff0000, RZ, 0xc0, !PT ;  /* 0x00ff000049ff7812 */ /* 0x040fe400078cc0ff */
[----:B------:R-:W-:-:S02]  /*1860*/  ISETP.GE.U32.AND P3, PT, R73, 0x1000000, PT ;  /* 0x010000004900780c */ /* 0x000fc40003f66070 */
[C---:B------:R-:W-:Y:S02]  /*1870*/  SEL R43, R39.reuse, RZ, P1 ;  /* 0x000000ff272b7207 */ /* 0x040fe40000800000 */
[----:B------:R-:W-:Y:S02]  /*1880*/  SEL R37, R80, RZ, P5 ;  /* 0x000000ff50257207 */ /* 0x000fe40002800000 */
[C---:B------:R-:W-:Y:S02]  /*1890*/  SEL R42, R44.reuse, RZ, P4 ;  /* 0x000000ff2c2a7207 */ /* 0x040fe40002000000 */
[----:B------:R-:W-:Y:S02]  /*18a0*/  SEL R38, R44, RZ, P6 ;  /* 0x000000ff2c267207 */ /* 0x000fe40003000000 */
[----:B------:R-:W-:Y:S01]  /*18b0*/  SEL R39, R39, RZ, P3 ;  /* 0x000000ff27277207 */ /* 0x000fe20001800000 */
[----:B------:R-:W-:Y:S06]  /*18c0*/  BRA `(.L_x_2304) ;  /* 0x0000000400947947 */ /* 0x000fec0003800000 */
.L_x_2307:
        /* <DEDUP_REMOVED lines=11> */
[----:B------:R-:W-:Y:S01]  /*1980*/  FMUL.FTZ R34, R107, R44 ;  /* 0x0000002c6b227220 */ /* 0x000fe20000410000 */
[----:B------:R-:W-:Y:S01]  /*1990*/  FMUL.FTZ R36, R32, UR6 ;  /* 0x0000000620247c20 */ /* 0x000fe20008410000 */
[----:B------:R-:W-:Y:S01]  /*19a0*/  FMUL.FTZ R37, R33, UR6 ;  /* 0x0000000621257c20 */ /* 0x000fe20008410000 */
[----:B------:R-:W-:Y:S01]  /*19b0*/  FMUL.FTZ R35, R107, R42 ;  /* 0x0000002a6b237220 */ /* 0x000fe20000410000 */
[----:B------:R-:W-:Y:S01]  /*19c0*/  LOP3.LUT P5, RZ, R88, 0xff00, RZ, 0xc0, !PT ;  /* 0x0000ff0058ff7812 */ /* 0x000fe200078ac0ff */
        /* <DEDUP_REMOVED lines=8> */
[C---:B------:R-:W-:Y:S02]  /*1a50*/  LOP3.LUT P1, RZ, R73.reuse, 0xff00, RZ, 0xc0, !PT ;  /* 0x0000ff0049ff7812 */ /* 0x040fe4000782c0ff */
[----:B------:R-:W-:-:S02]  /*1a60*/  LOP3.LUT P6, RZ, R73, 0xff0000, RZ, 0xc0, !PT ;  /* 0x00ff000049ff7812 */ /* 0x000fc400078cc0ff */
[----:B------:R-:W-:Y:S02]  /*1a70*/  ISETP.GE.U32.AND P5, PT, R73, 0x1000000, PT ;  /* 0x010000004900780c */ /* 0x000fe40003fa6070 */
[C---:B------:R-:W-:Y:S02]  /*1a80*/  SEL R42, R38.reuse, RZ, P4 ;  /* 0x000000ff262a7207 */ /* 0x040fe40002000000 */
[----:B------:R-:W-:Y:S02]  /*1a90*/  SEL R43, R39, RZ, P3 ;  /* 0x000000ff272b7207 */ /* 0x000fe40001800000 */
[----:B------:R-:W-:Y:S02]  /*1aa0*/  SEL R37, R37, RZ, P1 ;  /* 0x000000ff25257207 */ /* 0x000fe40000800000 */
[----:B------:R-:W-:Y:S02]  /*1ab0*/  SEL R38, R38, RZ, P6 ;  /* 0x000000ff26267207 */ /* 0x000fe40003000000 */
[----:B------:R-:W-:Y:S01]  /*1ac0*/  SEL R39, R39, RZ, P5 ;  /* 0x000000ff27277207 */ /* 0x000fe20002800000 */
[----:B------:R-:W-:Y:S06]  /*1ad0*/  BRA `(.L_x_2304) ;  /* 0x0000000400107947 */ /* 0x000fec0003800000 */
.L_x_2306:
        /* <DEDUP_REMOVED lines=13> */
[----:B------:R-:W-:Y:S01]  /*1bb0*/  LOP3.LUT P1, RZ, R88, 0xff, RZ, 0xc0, !PT ;  /* 0x000000ff58ff7812 */ /* 0x000fe2000782c0ff */
[C---:B------:R-:W-:Y:S01]  /*1bc0*/  FFMA.FTZ R42, R107.reuse, R42, R27 ;  /* 0x0000002a6b2a7223 */ /* 0x040fe2000001001b */
[----:B------:R-:W-:Y:S01]  /*1bd0*/  FMUL.FTZ R36, R40, UR6 ;  /* 0x0000000628247c20 */ /* 0x000fe20008410000 */
[----:B------:R-:W-:Y:S01]  /*1be0*/  FMUL.FTZ R80, R80, UR6 ;  /* 0x0000000650507c20 */ /* 0x000fe20008410000 */
[----:B------:R-:W-:Y:S01]  /*1bf0*/  LOP3.LUT P5, RZ, R88, 0xff00, RZ, 0xc0, !PT ;  /* 0x0000ff0058ff7812 */ /* 0x000fe200078ac0ff */
[----:B------:R-:W-:Y:S01]  /*1c00*/  FFMA.FTZ R45, R107, R45, R26 ;  /* 0x0000002d6b2d7223 */ /* 0x000fe2000001001a */
        /* <DEDUP_REMOVED lines=11> */
[----:B------:R-:W-:Y:S02]  /*1cc0*/  SEL R43, R39, RZ, P3 ;  /* 0x000000ff272b7207 */ /* 0x000fe40001800000 */
[----:B------:R-:W-:Y:S02]  /*1cd0*/  SEL R37, R80, RZ, P1 ;  /* 0x000000ff50257207 */ /* 0x000fe40000800000 */
[C---:B------:R-:W-:Y:S02]  /*1ce0*/  SEL R42, R45.reuse, RZ, P4 ;  /* 0x000000ff2d2a7207 */ /* 0x040fe40002000000 */
[----:B------:R-:W-:Y:S02]  /*1cf0*/  SEL R38, R45, RZ, P6 ;  /* 0x000000ff2d267207 */ /* 0x000fe40003000000 */
[----:B------:R-:W-:Y:S01]  /*1d00*/  SEL R39, R39, RZ, P5 ;  /* 0x000000ff27277207 */ /* 0x000fe20002800000 */
[----:B------:R-:W-:Y:S06]  /*1d10*/  BRA `(.L_x_2304) ;  /* 0x0000000000807947 */ /* 0x000fec0003800000 */
.L_x_2308:
        /* <DEDUP_REMOVED lines=11> */
[----:B------:R-:W-:Y:S01]  /*1dd0*/  FFMA.FTZ R34, R107, R45, R26 ;  /* 0x0000002d6b227223 */ /* 0x000fe2000001001a */
[----:B------:R-:W-:Y:S01]  /*1de0*/  FMUL.FTZ R36, R32, UR6 ;  /* 0x0000000620247c20 */ /* 0x000fe20008410000 */
[----:B------:R-:W-:Y:S01]  /*1df0*/  FMUL.FTZ R37, R33, UR6 ;  /* 0x0000000621257c20 */ /* 0x000fe20008410000 */
[----:B------:R-:W-:Y:S01]  /*1e00*/  FFMA.FTZ R35, R107, R42, R27 ;  /* 0x0000002a6b237223 */ /* 0x000fe2000001001b */
        /* <DEDUP_REMOVED lines=16> */
[----:B------:R-:W-:-:S07]  /*1f10*/  SEL R39, R39, RZ, P5 ;  /* 0x000000ff27277207 */ /* 0x000fce0002800000 */
.L_x_2304:
[----:B------:R-:W-:Y:S01]  /*1f20*/  ISETP.NE.U32.AND P1, PT, RZ, UR4, PT ;  /* 0x00000004ff007c0c */ /* 0x000fe2000bf25070 */
[----:B0-----:R-:W0:Y:S03]  /*1f30*/  LDC.64 R46, c[0x0][0x468] ;  /* 0x00011a00ff2e7b82 */ /* 0x001e260000000a00 */
[----:B------:R-:W-:-:S05]  /*1f40*/  ISETP.NE.AND.EX P1, PT, RZ, UR5, PT, P1 ;  /* 0x00000005ff007c0c */ /* 0x000fca000bf25310 */
[----:B------:R-:W1:Y:S08]  /*1f50*/  @P0 LDC.64 R44, c[0x0][0x470] ;  /* 0x00011c00ff2c0b82 */ /* 0x000e700000000a00 */
[----:B------:R-:W2:Y:S01]  /*1f60*/  @P1 LDC.64 R50, c[0x0][0x478] ;  /* 0x00011e00ff321b82 */ /* 0x000ea20000000a00 */
[----:B0-----:R-:W-:-:S04]  /*1f70*/  IMAD.WIDE.U32 R48, R109, 0x10, R46 ;  /* 0x000000106d307825 */ /* 0x001fc800078e002e */
[----:B-1----:R-:W-:-:S04]  /*1f80*/  @P0 IMAD.WIDE.U32 R44, R109, 0x10, R44 ;  /* 0x000000106d2c0825 */ /* 0x002fc800078e002c */
[----:B--2---:R-:W-:-:S05]  /*1f90*/  @P1 IMAD.WIDE.U32 R50, R109, 0x10, R50 ;  /* 0x000000106d321825 */ /* 0x004fca00078e0032 */
[----:B------:R0:W-:Y:S04]  /*1fa0*/  @P1 STG.E.128 desc[UR12][R50.64], R32 ;  /* 0x0000002032001986 */ /* 0x0001e8000c101d0c */
[----:B------:R0:W-:Y:S04]  /*1fb0*/  STG.E.128 desc[UR12][R48.64], R40 ;  /* 0x0000002830007986 */ /* 0x0001e8000c101d0c */
[----:B------:R0:W-:Y:S01]  /*1fc0*/  @P0 STG.E.128 desc[UR12][R44.64], R36 ;  /* 0x000000242c000986 */ /* 0x0001e2000c101d0c */
[----:B------:R-:W-:Y:S05]  /*1fd0*/  @!P0 BRA `(.L_x_2309) ;  /* 0x0000000800288947 */ /* 0x000fea0003800000 */
[----:B------:R-:W-:-:S04]  /*1fe0*/  UISETP.NE.U32.AND UP0, UPT, UR7, URZ, UPT ;  /* 0x000000ff0700728c */ /* 0x000fc8000bf05070 */
[----:B------:R-:W-:-:S06]  /*1ff0*/  UISETP.NE.AND.EX UP0, UPT, UR8, URZ, UPT, UP0 ;  /* 0x000000ff0800728c */ /* 0x000fcc000bf05300 */
[----:B------:R-:W-:-:S13]  /*2000*/  PLOP3.LUT P3, PT, PT, PT, UP0, 0x80, 0x8 ;  /* 0x000000000008781c */ /* 0x000fda0003f6f008 */
[----:B------:R-:W-:Y:S05]  /*2010*/  @!P3 BRA `(.L_x_2310) ;  /* 0x00000004000cb947 */ /* 0x000fea0003800000 */
        /* <DEDUP_REMOVED lines=9> */
[C---:B0-----:R-:W-:Y:S01]  /*20b0*/  FFMA.FTZ R32, R107.reuse, R52, R28 ;  /* 0x000000346b207223 */ /* 0x041fe2000001001c */
[----:B------:R-:W-:Y:S01]  /*20c0*/  FFMA.FTZ R33, R107, R54, R29 ;  /* 0x000000366b217223 */ /* 0x000fe2000001001d */
[----:B------:R-:W-:Y:S01]  /*20d0*/  FADD.FTZ R60, R63, -R60 ;  /* 0x8000003c3f3c7221 */ /* 0x000fe20000010000 */
[----:B------:R-:W-:Y:S01]  /*20e0*/  LOP3.LUT P4, RZ, R72, 0xff, RZ, 0xc0, !PT ;  /* 0x000000ff48ff7812 */ /* 0x000fe2000788c0ff */
[----:B------:R-:W-:Y:S01]  /*20f0*/  FMUL.FTZ R36, R32, UR6 ;  /* 0x0000000620247c20 */ /* 0x000fe20008410000 */
[----:B------:R-:W-:Y:S01]  /*2100*/  FFMA.FTZ R34, R107, R53, R30 ;  /* 0x000000356b227223 */ /* 0x000fe2000001001e */
[----:B------:R-:W-:Y:S01]  /*2110*/  FMUL.FTZ R37, R33, UR6 ;  /* 0x0000000621257c20 */ /* 0x000fe20008410000 */
[----:B------:R-:W-:Y:S01]  /*2120*/  LOP3.LUT P6, RZ, R78, 0xff00, RZ, 0xc0, !PT ;  /* 0x0000ff004eff7812 */ /* 0x000fe200078cc0ff */
[----:B------:R-:W-:Y:S01]  /*2130*/  FFMA.FTZ R35, R107, R60, R31 ;  /* 0x0000003c6b237223 */ /* 0x000fe2000001001f */
[----:B------:R-:W-:Y:S01]  /*2140*/  SEL R40, R36, RZ, P5 ;  /* 0x000000ff24287207 */ /* 0x000fe20002800000 */
[----:B------:R-:W-:Y:S01]  /*2150*/  FMUL.FTZ R38, R34, UR6 ;  /* 0x0000000622267c20 */ /* 0x000fe20008410000 */
[----:B------:R-:W-:Y:S01]  /*2160*/  SEL R36, R36, RZ, P4 ;  /* 0x000000ff24247207 */ /* 0x000fe20002000000 */
[----:B------:R-:W-:Y:S01]  /*2170*/  FMUL.FTZ R39, R35, UR6 ;  /* 0x0000000623277c20 */ /* 0x000fe20008410000 */
[----:B------:R-:W-:-:S02]  /*2180*/  LOP3.LUT P5, RZ, R72, 0xff00, RZ, 0xc0, !PT ;  /* 0x0000ff0048ff7812 */ /* 0x000fc400078ac0ff */
[C---:B------:R-:W-:Y:S02]  /*2190*/  LOP3.LUT P4, RZ, R78.reuse, 0xff0000, RZ, 0xc0, !PT ;  /* 0x00ff00004eff7812 */ /* 0x040fe4000788c0ff */
[C---:B------:R-:W-:Y:S02]  /*21a0*/  SEL R41, R37.reuse, RZ, P6 ;  /* 0x000000ff25297207 */ /* 0x040fe40003000000 */
[----:B------:R-:W-:Y:S02]  /*21b0*/  ISETP.GE.U32.AND P6, PT, R78, 0x1000000, PT ;  /* 0x010000004e00780c */ /* 0x000fe40003fc6070 */
[----:B------:R-:W-:Y:S02]  /*21c0*/  SEL R37, R37, RZ, P5 ;  /* 0x000000ff25257207 */ /* 0x000fe40002800000 */
[----:B------:R-:W-:Y:S02]  /*21d0*/  SEL R42, R38, RZ, P4 ;  /* 0x000000ff262a7207 */ /* 0x000fe40002000000 */
[----:B------:R-:W-:-:S02]  /*21e0*/  LOP3.LUT P5, RZ, R72, 0xff0000, RZ, 0xc0, !PT ;  /* 0x00ff000048ff7812 */ /* 0x000fc400078ac0ff */
[----:B------:R-:W-:Y:S02]  /*21f0*/  ISETP.GE.U32.AND P4, PT, R72, 0x1000000, PT ;  /* 0x010000004800780c */ /* 0x000fe40003f86070 */
[C---:B------:R-:W-:Y:S02]  /*2200*/  SEL R43, R39.reuse, RZ, P6 ;  /* 0x000000ff272b7207 */ /* 0x040fe40003000000 */
[----:B------:R-:W-:Y:S02]  /*2210*/  SEL R38, R38, RZ, P5 ;  /* 0x000000ff26267207 */ /* 0x000fe40002800000 */
[----:B------:R-:W-:Y:S01]  /*2220*/  SEL R39, R39, RZ, P4 ;  /* 0x000000ff27277207 */ /* 0x000fe20002000000 */
[----:B------:R-:W-:Y:S06]  /*2230*/  BRA `(.L_x_2312) ;  /* 0x0000000c00347947 */ /* 0x000fec0003800000 */
.L_x_2311:
        /* <DEDUP_REMOVED lines=8> */
[C---:B------:R-:W-:Y:S01]  /*22c0*/  FFMA.FTZ R52, R107.reuse, R52, R28 ;  /* 0x000000346b347223 */ /* 0x040fe2000001001c */
[C---:B------:R-:W-:Y:S01]  /*22d0*/  FFMA.FTZ R54, R107.reuse, R54, R29 ;  /* 0x000000366b367223 */ /* 0x040fe2000001001d */
[----:B------:R-:W-:Y:S01]  /*22e0*/  LOP3.LUT P4, RZ, R72, 0xff, RZ, 0xc0, !PT ;  /* 0x000000ff48ff7812 */ /* 0x000fe2000788c0ff */
[----:B------:R-:W-:Y:S01]  /*22f0*/  FFMA.FTZ R53, R107, R53, R30 ;  /* 0x000000356b357223 */ /* 0x000fe2000001001e */
[----:B------:R-:W-:Y:S01]  /*2300*/  FMUL.FTZ R52, R52, UR6 ;  /* 0x0000000634347c20 */ /* 0x000fe20008410000 */
[----:B------:R-:W-:Y:S01]  /*2310*/  FADD.FTZ R60, R63, -R60 ;  /* 0x8000003c3f3c7221 */ /* 0x000fe20000010000 */
[----:B------:R-:W-:Y:S01]  /*2320*/  FMUL.FTZ R54, R54, UR6 ;  /* 0x0000000636367c20 */ /* 0x000fe20008410000 */
[----:B------:R-:W-:Y:S01]  /*2330*/  FMUL.FTZ R53, R53, UR6 ;  /* 0x0000000635357c20 */ /* 0x000fe20008410000 */
[----:B------:R-:W-:Y:S01]  /*2340*/  LOP3.LUT P6, RZ, R78, 0xff00, RZ, 0xc0, !PT ;  /* 0x0000ff004eff7812 */ /* 0x000fe200078cc0ff */
[----:B------:R-:W-:Y:S01]  /*2350*/  FFMA.FTZ R60, R107, R60, R31 ;  /* 0x0000003c6b3c7223 */ /* 0x000fe2000001001f */
[----:B0-----:R-:W-:-:S02]  /*2360*/  SEL R40, R52, RZ, P5 ;  /* 0x000000ff34287207 */ /* 0x001fc40002800000 */
[----:B------:R-:W-:Y:S01]  /*2370*/  SEL R36, R52, RZ, P4 ;  /* 0x000000ff34247207 */ /* 0x000fe20002000000 */
[----:B------:R-:W-:Y:S01]  /*2380*/  FMUL.FTZ R60, R60, UR6 ;  /* 0x000000063c3c7c20 */ /* 0x000fe20008410000 */
[----:B------:R-:W-:Y:S02]  /*2390*/  LOP3.LUT P5, RZ, R72, 0xff00, RZ, 0xc0, !PT ;  /* 0x0000ff0048ff7812 */ /* 0x000fe400078ac0ff */
[----:B------:R-:W-:Y:S02]  /*23a0*/  LOP3.LUT P4, RZ, R78, 0xff0000, RZ, 0xc0, !PT ;  /* 0x00ff00004eff7812 */ /* 0x000fe4000788c0ff */
[C---:B------:R-:W-:Y:S02]  /*23b0*/  SEL R41, R54.reuse, RZ, P6 ;  /* 0x000000ff36297207 */ /* 0x040fe40003000000 */
[----:B------:R-:W-:Y:S02]  /*23c0*/  SEL R37, R54, RZ, P5 ;  /* 0x000000ff36257207 */ /* 0x000fe40002800000 */
[----:B------:R-:W-:-:S02]  /*23d0*/  SEL R42, R53, RZ, P4 ;  /* 0x000000ff352a7207 */ /* 0x000fc40002000000 */
[----:B------:R-:W-:Y:S02]  /*23e0*/  ISETP.GE.U32.AND P6, PT, R78, 0x1000000, PT ;  /* 0x010000004e00780c */ /* 0x000fe40003fc6070 */
[C---:B------:R-:W-:Y:S02]  /*23f0*/  LOP3.LUT P5, RZ, R72.reuse, 0xff0000, RZ, 0xc0, !PT ;  /* 0x00ff000048ff7812 */ /* 0x040fe400078ac0ff */
[----:B------:R-:W-:Y:S02]  /*2400*/  ISETP.GE.U32.AND P4, PT, R72, 0x1000000, PT ;  /* 0x010000004800780c */ /* 0x000fe40003f86070 */
[----:B------:R-:W-:Y:S02]  /*2410*/  SEL R38, R53, RZ, P5 ;  /* 0x000000ff35267207 */ /* 0x000fe40002800000 */
[C---:B------:R-:W-:Y:S02]  /*2420*/  SEL R43, R60.reuse, RZ, P6 ;  /* 0x000000ff3c2b7207 */ /* 0x040fe40003000000 */
[----:B------:R-:W-:Y:S01]  /*2430*/  SEL R39, R60, RZ, P4 ;  /* 0x000000ff3c277207 */ /* 0x000fe20002000000 */
[----:B------:R-:W-:Y:S06]  /*2440*/  BRA `(.L_x_2312) ;  /* 0x0000000800b07947 */ /* 0x000fec0003800000 */
.L_x_2310:
[----:B------:R-:W-:Y:S05]  /*2450*/  @!P1 BRA `(.L_x_2313) ;  /* 0x0000000000849947 */ /* 0x000fea0003800000 */
[-CC-:B------:R-:W-:Y:S01]  /*2460*/  FFMA.FTZ R52, R52, R57.reuse, R59.reuse ;  /* 0x0000003934347223 */ /* 0x180fe2000001003b */
[-CC-:B------:R-:W-:Y:S01]  /*2470*/  FFMA.FTZ R54, R54, R57.reuse, R59.reuse ;  /* 0x0000003936367223 */ /* 0x180fe2000001003b */
[-CC-:B------:R-:W-:Y:S01]  /*2480*/  FFMA.FTZ R53, R53, R57.reuse, R59.reuse ;  /* 0x0000003935357223 */ /* 0x180fe2000001003b */
[----:B------:R-:W-:Y:S01]  /*2490*/  FFMA.FTZ R60, R60, R57, R59 ;  /* 0x000000393c3c7223 */ /* 0x000fe2000001003b */
[----:B------:R-:W-:Y:S01]  /*24a0*/  FADD.FTZ R52, R55, -R52 ;  /* 0x8000003437347221 */ /* 0x000fe20000010000 */
[----:B------:R-:W-:Y:S01]  /*24b0*/  FADD.FTZ R54, R61, -R54 ;  /* 0x800000363d367221 */ /* 0x000fe20000010000 */
[----:B0-----:R-:W-:Y:S01]  /*24c0*/  FADD.FTZ R34, R62, -R53 ;  /* 0x800000353e227221 */ /* 0x001fe20000010000 */
[----:B------:R-:W-:Y:S01]  /*24d0*/  LOP3.LUT P5, RZ, R78, 0xff, RZ, 0xc0, !PT ;  /* 0x000000ff4eff7812 */ /* 0x000fe200078ac0ff */
[C---:B------:R-:W-:Y:S01]  /*24e0*/  FMUL.FTZ R32, R107.reuse, R52 ;  /* 0x000000346b207220 */ /* 0x040fe20000410000 */
[----:B------:R-:W-:Y:S01]  /*24f0*/  FMUL.FTZ R33, R107, R54 ;  /* 0x000000366b217220 */ /* 0x000fe20000410000 */
[----:B------:R-:W-:Y:S01]  /*2500*/  FADD.FTZ R60, R63, -R60 ;  /* 0x8000003c3f3c7221 */ /* 0x000fe20000010000 */
[----:B------:R-:W-:Y:S01]  /*2510*/  LOP3.LUT P4, RZ, R72, 0xff, RZ, 0xc0, !PT ;  /* 0x000000ff48ff7812 */ /* 0x000fe2000788c0ff */
[----:B------:R-:W-:Y:S01]  /*2520*/  FMUL.FTZ R36, R32, UR6 ;  /* 0x0000000620247c20 */ /* 0x000fe20008410000 */
[----:B------:R-:W-:Y:S01]  /*2530*/  FMUL.FTZ R34, R107, R34 ;  /* 0x000000226b227220 */ /* 0x000fe20000410000 */
[----:B------:R-:W-:Y:S01]  /*2540*/  FMUL.FTZ R37, R33, UR6 ;  /* 0x0000000621257c20 */ /* 0x000fe20008410000 */
[----:B------:R-:W-:Y:S01]  /*2550*/  LOP3.LUT P6, RZ, R78, 0xff00, RZ, 0xc0, !PT ;  /* 0x0000ff004eff7812 */ /* 0x000fe200078cc0ff */
        /* <DEDUP_REMOVED lines=17> */
.L_x_2313:
        /* <DEDUP_REMOVED lines=9> */
[C---:B------:R-:W-:Y:S01]  /*2700*/  FMUL.FTZ R54, R107.reuse, R54 ;  /* 0x000000366b367220 */ /* 0x040fe20000410000 */
[----:B------:R-:W-:Y:S01]  /*2710*/  LOP3.LUT P4, RZ, R72, 0xff, RZ, 0xc0, !PT ;  /* 0x000000ff48ff7812 */ /* 0x000fe2000788c0ff */
[----:B------:R-:W-:Y:S01]  /*2720*/  FMUL.FTZ R62, R107, R62 ;  /* 0x0000003e6b3e7220 */ /* 0x000fe20000410000 */
[----:B------:R-:W-:Y:S01]  /*2730*/  FMUL.FTZ R52, R52, UR6 ;  /* 0x0000000634347c20 */ /* 0x000fe20008410000 */
[----:B------:R-:W-:Y:S01]  /*2740*/  FADD.FTZ R60, R63, -R60 ;  /* 0x8000003c3f3c7221 */ /* 0x000fe20000010000 */
[----:B------:R-:W-:Y:S01]  /*2750*/  FMUL.FTZ R54, R54, UR6 ;  /* 0x0000000636367c20 */ /* 0x000fe20008410000 */
[----:B------:R-:W-:Y:S01]  /*2760*/  FMUL.FTZ R62, R62, UR6 ;  /* 0x000000063e3e7c20 */ /* 0x000fe20008410000 */
[----:B------:R-:W-:Y:S01]  /*2770*/  LOP3.LUT P6, RZ, R78, 0xff00, RZ, 0xc0, !PT ;  /* 0x0000ff004eff7812 */ /* 0x000fe200078cc0ff */
[----:B------:R-:W-:Y:S01]  /*2780*/  FMUL.FTZ R60, R107, R60 ;  /* 0x0000003c6b3c7220 */ /* 0x000fe20000410000 */
        /* <DEDUP_REMOVED lines=15> */
.L_x_2309:
        /* <DEDUP_REMOVED lines=13> */
[C---:B0-----:R-:W-:Y:S01]  /*2950*/  FFMA.FTZ R32, R107.reuse, R52, R28 ;  /* 0x000000346b207223 */ /* 0x041fe2000001001c */
[----:B------:R-:W-:Y:S01]  /*2960*/  LOP3.LUT P6, RZ, R78, 0xff, RZ, 0xc0, !PT ;  /* 0x000000ff4eff7812 */ /* 0x000fe200078cc0ff */
[C---:B------:R-:W-:Y:S01]  /*2970*/  FFMA.FTZ R33, R107.reuse, R54, R29 ;  /* 0x000000366b217223 */ /* 0x040fe2000001001d */
[C---:B------:R-:W-:Y:S01]  /*2980*/  FFMA.FTZ R34, R107.reuse, R53, R30 ;  /* 0x000000356b227223 */ /* 0x040fe2000001001e */
        /* <DEDUP_REMOVED lines=13> */
.L_x_2315:
        /* <DEDUP_REMOVED lines=8> */
[C---:B------:R-:W-:Y:S01]  /*2ae0*/  FFMA.FTZ R52, R107.reuse, R52, R28 ;  /* 0x000000346b347223 */ /* 0x040fe2000001001c */
        /* <DEDUP_REMOVED lines=9> */
[----:B0-----:R-:W-:-:S02]  /*2b80*/  SEL R40, R52, RZ, P6 ;  /* 0x000000ff34287207 */ /* 0x001fc40003000000 */
[C---:B------:R-:W-:Y:S02]  /*2b90*/  LOP3.LUT P4, RZ, R78.reuse, 0xff0000, RZ, 0xc0, !PT ;  /* 0x00ff00004eff7812 */ /* 0x040fe4000788c0ff */
[----:B------:R-:W-:Y:S02]  /*2ba0*/  ISETP.GE.U32.AND P6, PT, R78, 0x1000000, PT ;  /* 0x010000004e00780c */ /* 0x000fe40003fc6070 */
[----:B------:R-:W-:Y:S02]  /*2bb0*/  SEL R41, R54, RZ, P5 ;  /* 0x000000ff36297207 */ /* 0x000fe40002800000 */
[----:B------:R-:W-:Y:S02]  /*2bc0*/  SEL R42, R53, RZ, P4 ;  /* 0x000000ff352a7207 */ /* 0x000fe40002000000 */
[----:B------:R-:W-:Y:S01]  /*2bd0*/  SEL R43, R60, RZ, P6 ;  /* 0x000000ff3c2b7207 */ /* 0x000fe20003000000 */
[----:B------:R-:W-:Y:S06]  /*2be0*/  BRA `(.L_x_2312) ;  /* 0x0000000000c87947 */ /* 0x000fec0003800000 */
.L_x_2314:
        /* <DEDUP_REMOVED lines=9> */
[C---:B------:R-:W-:Y:S01]  /*2c80*/  FMUL.FTZ R32, R107.reuse, R52 ;  /* 0x000000346b207220 */ /* 0x040fe20000410000 */
[----:B------:R-:W-:Y:S01]  /*2c90*/  LOP3.LUT P6, RZ, R78, 0xff, RZ, 0xc0, !PT ;  /* 0x000000ff4eff7812 */ /* 0x000fe200078cc0ff */
[C---:B------:R-:W-:Y:S01]  /*2ca0*/  FMUL.FTZ R33, R107.reuse, R54 ;  /* 0x000000366b217220 */ /* 0x040fe20000410000 */
        /* <DEDUP_REMOVED lines=14> */
.L_x_2316:
        /* <DEDUP_REMOVED lines=23> */
[----:B------:R-:W-:-:S07]  /*2f00*/  SEL R43, R60, RZ, P6 ;  /* 0x000000ff3c2b7207 */ /* 0x000fce0003000000 */
.L_x_2312:
        /* <DEDUP_REMOVED lines=13> */
.L_x_2299:
        /* <DEDUP_REMOVED lines=32> */
.L_x_2298:
[----:B------:R-:W-:Y:S05]  /*31e0*/  BSYNC B0 ;  /* 0x0000000000007941 */ /* 0x000fea0003800000 */
.L_x_2297:
[----:B------:R-:W0:Y:S01]  /*31f0*/  S2R R48, SR_TID.X ;  /* 0x0000000000307919 */ /* 0x000e220000002100 */
[----:B------:R-:W-:Y:S01]  /*3200*/  MOV R2, 0x400 ;  /* 0x0000040000027802 */ /* 0x000fe20000000f00 */
[----:B------:R-:W-:Y:S05]  /*3210*/  WARPSYNC.ALL ;  /* 0x0000000000007948 */ /* 0x000fea0003800000 */
[----:B------:R-:W1:Y:S01]  /*3220*/  S2R R3, SR_CgaCtaId ;  /* 0x0000000000037919 */ /* 0x000e620000008800 */
[----:B------:R-:W2:Y:S01]  /*3230*/  LDCU.128 UR20, c[0x0][0x440] ;  /* 0x00008800ff1477ac */ /* 0x000ea20008000c00 */
[----:B------:R-:W3:Y:S01]  /*3240*/  LDCU.128 UR24, c[0x0][0x450] ;  /* 0x00008a00ff1877ac */ /* 0x000ee20008000c00 */
[----:B0-----:R-:W-:-:S02]  /*3250*/  SHF.L.U32 R0, R48, 0x4, RZ ;  /* 0x0000000430007819 */ /* 0x001fc400000006ff */
[----:B------:R-:W-:Y:S02]  /*3260*/  SHF.R.U32.HI R5, RZ, 0x5, R48 ;  /* 0x00000005ff057819 */ /* 0x000fe40000011630 */
[----:B------:R-:W-:Y:S02]  /*3270*/  LOP3.LUT R0, R0, 0x1f0, RZ, 0xc0, !PT ;  /* 0x000001f000007812 */ /* 0x000fe400078ec0ff */
[----:B-1----:R-:W-:Y:S02]  /*3280*/  LEA R3, R3, R2, 0x18 ;  /* 0x0000000203037211 */ /* 0x002fe400078ec0ff */
[----:B------:R-:W-:-:S04]  /*3290*/  LEA R0, R5, R0, 0xa ;  /* 0x0000000005007211 */ /* 0x000fc800078e50ff */
[-C--:B------:R-:W-:Y:S02]  /*32a0*/  IADD3 R0, PT, PT, R0, R3.reuse, RZ ;  /* 0x0000000300007210 */ /* 0x080fe40007ffe0ff */
        /* <DEDUP_REMOVED lines=11> */
[----:B------:R-:W3:Y:S01]  /*3360*/  LDS R15, [R3+0xe00] ;  /* 0x000e0000030f7984 */ /* 0x000ee20000000800 */
[----:B------:R-:W-:Y:S01]  /*3370*/  BAR.SYNC.DEFER_BLOCKING 0x0 ;  /* 0x0000000000007b1d */ /* 0x000fe20000010000 */
[----:B0-----:R-:W-:-:S04]  /*3380*/  FADD.FTZ R2, RZ, R2 ;  /* 0x00000002ff027221 */ /* 0x001fc80000010000 */
[----:B-1----:R-:W-:Y:S01]  /*3390*/  FADD.FTZ R2, R2, R5 ;  /* 0x0000000502027221 */ /* 0x002fe20000010000 */
[----:B----4-:R-:W-:-:S04]  /*33a0*/  FADD.FTZ R4, RZ, R4 ;  /* 0x00000004ff047221 */ /* 0x010fc80000010000 */
[----:B-----5:R-:W-:Y:S01]  /*33b0*/  FADD.FTZ R4, R4, R7 ;  /* 0x0000000704047221 */ /* 0x020fe20000010000 */
[----:B------:R-:W-:Y:S01]  /*33c0*/  STS.128 [R0], R24 ;  /* 0x0000001800007388 */ /* 0x000fe20000000c00 */
[----:B--2---:R-:W-:-:S03]  /*33d0*/  FADD.FTZ R2, R2, R9 ;  /* 0x0000000902027221 */ /* 0x004fc60000010000 */
[----:B------:R0:W-:Y:S01]  /*33e0*/  STS.128 [R0+0x200], R16 ;  /* 0x0002001000007388 */ /* 0x0001e20000000c00 */
[----:B---3--:R-:W-:Y:S01]  /*33f0*/  FADD.FTZ R4, R4, R11 ;  /* 0x0000000b04047221 */ /* 0x008fe20000010000 */
[----:B------:R-:W-:Y:S01]  /*3400*/  BAR.SYNC.DEFER_BLOCKING 0x0 ;  /* 0x0000000000007b1d */ /* 0x000fe20000010000 */
[----:B------:R-:W-:Y:S02]  /*3410*/  FADD.FTZ R13, R2, R13 ;  /* 0x0000000d020d7221 */ /* 0x000fe40000010000 */
[----:B------:R-:W-:-:S05]  /*3420*/  FADD.FTZ R15, R4, R15 ;  /* 0x0000000f040f7221 */ /* 0x000fca0000010000 */
[----:B0-----:R-:W0:Y:S01]  /*3430*/  LDC R18, c[0x0][0x388] ;  /* 0x0000e200ff127b82 */ /* 0x001e220000000800 */
[----:B------:R-:W1:Y:S04]  /*3440*/  LDS R6, [R3] ;  /* 0x0000000003067984 */ /* 0x000e680000000800 */
[----:B------:R-:W2:Y:S04]  /*3450*/  LDS R21, [R3+0x400] ;  /* 0x0004000003157984 */ /* 0x000ea80000000800 */
[----:B------:R-:W3:Y:S04]  /*3460*/  LDS R8, [R3+0x200] ;  /* 0x0002000003087984 */ /* 0x000ee80000000800 */
[----:B------:R-:W4:Y:S01]  /*3470*/  LDS R23, [R3+0x600] ;  /* 0x0006000003177984 */ /* 0x000f220000000800 */
[----:B0-----:R-:W-:-:S03]  /*3480*/  IMAD R9, R18, UR9, RZ ;  /* 0x0000000912097c24 */ /* 0x001fc6000f8e02ff */
[----:B------:R-:W0:Y:S02]  /*3490*/  LDS R29, [R3+0x800] ;  /* 0x00080000031d7984 */ /* 0x000e240000000800 */
[----:B------:R-:W-:Y:S02]  /*34a0*/  IADD3 R9, P0, PT, R9, R48, RZ ;  /* 0x0000003009097210 */ /* 0x000fe40007f1e0ff */
[----:B------:R-:W5:Y:S02]  /*34b0*/  LDS R31, [R3+0xa00] ;  /* 0x000a0000031f7984 */ /* 0x000f640000000800 */
[----:B------:R-:W-:Y:S02]  /*34c0*/  IADD3.X R2, PT, PT, RZ, RZ, RZ, P0, !PT ;  /* 0x000000ffff027210 */ /* 0x000fe400007fe4ff */
[----:B------:R-:W5:Y:S04]  /*34d0*/  LDS R49, [R3+0xc00] ;  /* 0x000c000003317984 */ /* 0x000f680000000800 */
[----:B------:R-:W5:Y:S01]  /*34e0*/  LDS R51, [R3+0xe00] ;  /* 0x000e000003337984 */ /* 0x000f620000000800 */
        /* <DEDUP_REMOVED lines=8> */
[----:B-----5:R-:W-:Y:S01]  /*3570*/  FADD.FTZ R8, R8, R31 ;  /* 0x0000001f08087221 */ /* 0x020fe20000010000 */
[----:B------:R-:W-:Y:S01]  /*3580*/  BAR.SYNC.DEFER_BLOCKING 0x0 ;  /* 0x0000000000007b1d */ /* 0x000fe20000010000 */
[----:B------:R-:W-:Y:S02]  /*3590*/  FADD.FTZ R49, R6, R49 ;  /* 0x0000003106317221 */ /* 0x000fe40000010000 */
[----:B------:R-:W-:Y:S01]  /*35a0*/  FADD.FTZ R51, R8, R51 ;  /* 0x0000003308337221 */ /* 0x000fe20000010000 */
[C---:B------:R-:W-:Y:S02]  /*35b0*/  SHF.L.U32 R8, R9.reuse, 0x2, RZ ;  /* 0x0000000209087819 */ /* 0x040fe400000006ff */
[----:B------:R-:W-:Y:S02]  /*35c0*/  SHF.L.U64.HI R9, R9, 0x2, R2 ;  /* 0x0000000209097819 */ /* 0x000fe40000010202 */
[----:B------:R-:W-:-:S02]  /*35d0*/  IADD3 R2, P0, PT, R8, UR22, RZ ;  /* 0x0000001608027c10 */ /* 0x000fc4000ff1e0ff */
[C---:B------:R-:W-:Y:S02]  /*35e0*/  IADD3 R4, P1, PT, R8.reuse, UR20, RZ ;  /* 0x0000001408047c10 */ /* 0x040fe4000ff3e0ff */
[C---:B------:R-:W-:Y:S02]  /*35f0*/  IADD3 R6, P2, PT, R8.reuse, UR26, RZ ;  /* 0x0000001a08067c10 */ /* 0x040fe4000ff5e0ff */
[----:B------:R-:W-:Y:S02]  /*3600*/  IADD3 R8, P3, PT, R8, UR24, RZ ;  /* 0x0000001808087c10 */ /* 0x000fe4000ff7e0ff */
[----:B------:R-:W-:Y:S01]  /*3610*/  IADD3.X R5, PT, PT, R9, UR21, RZ, P1, !PT ;  /* 0x0000001509057c10 */ /* 0x000fe20008ffe4ff */
        /* <DEDUP_REMOVED lines=28> */
[----:B0-----:R-:W-:Y:S01]  /*37e0*/  IADD3.X R3, PT, PT, R9, UR23, RZ, P0, !PT ;  /* 0x0000001709037c10 */ /* 0x001fe200087fe4ff */
[----:B------:R-:W-:-:S04]  /*37f0*/  FADD.FTZ R14, RZ, R14 ;  /* 0x0000000eff0e7221 */ /* 0x000fc80000010000 */
[----:B------:R-:W-:Y:S01]  /*3800*/  STG.E desc[UR12][R2.64], R49 ;  /* 0x0000003102007986 */ /* 0x000fe2000c10190c */
[----:B-1----:R-:W-:-:S03]  /*3810*/  FADD.FTZ R14, R14, R37 ;  /* 0x000000250e0e7221 */ /* 0x002fc60000010000 */
[----:B------:R-:W-:Y:S01]  /*3820*/  STG.E desc[UR12][R4.64], R13 ;  /* 0x0000000d04007986 */ /* 0x000fe2000c10190c */
[----:B--2---:R-:W-:Y:S01]  /*3830*/  FADD.FTZ R16, RZ, R16 ;  /* 0x00000010ff107221 */ /* 0x004fe20000010000 */
[----:B---3--:R-:W-:-:S03]  /*3840*/  FADD.FTZ R14, R14, R39 ;  /* 0x000000270e0e7221 */ /* 0x008fc60000010000 */
[----:B----4-:R-:W-:Y:S01]  /*3850*/  FADD.FTZ R16, R16, R7 ;  /* 0x0000000710107221 */ /* 0x010fe20000010000 */
[C---:B------:R-:W-:Y:S02]  /*3860*/  IADD3.X R7, PT, PT, R9.reuse, UR27, RZ, P2, !PT ;  /* 0x0000001b09077c10 */ /* 0x040fe400097fe4ff */
[----:B------:R-:W-:Y:S01]  /*3870*/  IADD3.X R9, PT, PT, R9, UR25, RZ, P3, !PT ;  /* 0x0000001909097c10 */ /* 0x000fe20009ffe4ff */
        /* <DEDUP_REMOVED lines=10> */
.L_x_2300:
        /* <DEDUP_REMOVED lines=8> */
.L_x_2319:
[----:B------:R-:W-:Y:S05]  /*39a0*/  BSYNC B2 ;  /* 0x0000000000027941 */ /* 0x000fea0003800000 */
.L_x_2318:
        /* <DEDUP_REMOVED lines=8> */
.L_x_2320:
[----:B------:R-:W-:-:S05]  /*3a30*/  FADD.FTZ R49, R46, R49 ;  /* 0x000000312e317221 */ /* 0x000fca0000010000 */
[----:B------:R-:W-:Y:S01]  /*3a40*/  MOV R81, R49 ;  /* 0x0000003100517202 */ /* 0x000fe20000000f00 */
[----:B------:R-:W-:Y:S01]  /*3a50*/  HFMA2 R82, -RZ, RZ, 0, 1.1920928955078125e-07 ;  /* 0x00000002ff527431 */ /* 0x000fe200000001ff */
[----:B------:R-:W-:-:S07]  /*3a60*/  MOV R48, R79 ;  /* 0x0000004f00307202 */ /* 0x000fce0000000f00 */
[----:B------:R-:W-:Y:S05]  /*3a70*/  WARPSYNC.COLLECTIVE R58, `(.L_x_2321) ;  /* 0x000000003a087348 */ /* 0x000fea0003c00000 */
[----:B------:R0:W1:Y:S02]  /*3a80*/  SHFL.BFLY P3, R79, R81, R82, R83 ;  /* 0x0c000052514f7389 */ /* 0x0000640000060053 */
[----:B01----:R-:W-:Y:S05]  /*3a90*/  ENDCOLLECTIVE ;  /* 0x000000000000791b */ /* 0x003fea0003800000 */
.L_x_2321:
[----:B------:R-:W-:-:S05]  /*3aa0*/  FADD.FTZ R48, R51, R48 ;  /* 0x0000003033307221 */ /* 0x000fca0000010000 */
[----:B------:R-:W-:Y:S02]  /*3ab0*/  MOV R81, R48 ;  /* 0x0000003000517202 */ /* 0x000fe40000000f00 */
[----:B------:R-:W-:-:S07]  /*3ac0*/  MOV R50, R79 ;  /* 0x0000004f00327202 */ /* 0x000fce0000000f00 */
[----:B------:R-:W-:Y:S05]  /*3ad0*/  WARPSYNC.COLLECTIVE R58, `(.L_x_2322) ;  /* 0x000000003a087348 */ /* 0x000fea0003c00000 */
[----:B------:R0:W1:Y:S02]  /*3ae0*/  SHFL.BFLY P3, R79, R81, R82, R83 ;  /* 0x0c000052514f7389 */ /* 0x0000640000060053 */
[----:B01----:R-:W-:Y:S05]  /*3af0*/  ENDCOLLECTIVE ;  /* 0x000000000000791b */ /* 0x003fea0003800000 */
.L_x_2322:
[----:B------:R-:W-:-:S05]  /*3b00*/  FADD.FTZ R50, R49, R50 ;  /* 0x0000003231327221 */ /* 0x000fca0000010000 */
[----:B------:R-:W-:Y:S01]  /*3b10*/  MOV R81, R50 ;  /* 0x0000003200517202 */ /* 0x000fe20000000f00 */
[----:B------:R-:W-:Y:S01]  /*3b20*/  HFMA2 R82, -RZ, RZ, 0, 2.384185791015625e-07 ;  /* 0x00000004ff527431 */ /* 0x000fe200000001ff */
[----:B------:R-:W-:-:S07]  /*3b30*/  MOV R57, R79 ;  /* 0x0000004f00397202 */ /* 0x000fce0000000f00 */
[----:B------:R-:W-:Y:S05]  /*3b40*/  WARPSYNC.COLLECTIVE R58, `(.L_x_2323) ;  /* 0x000000003a087348 */ /* 0x000fea0003c00000 */
[----:B------:R0:W1:Y:S02]  /*3b50*/  SHFL.BFLY P3, R79, R81, R82, R83 ;  /* 0x0c000052514f7389 */ /* 0x0000640000060053 */
[----:B01----:R-:W-:Y:S05]  /*3b60*/  ENDCOLLECTIVE ;  /* 0x000000000000791b */ /* 0x003fea0003800000 */
.L_x_2323:
[----:B------:R-:W-:-:S05]  /*3b70*/  FADD.FTZ R57, R48, R57 ;  /* 0x0000003930397221 */ /* 0x000fca0000010000 */
[----:B------:R-:W-:Y:S02]  /*3b80*/  MOV R81, R57 ;  /* 0x0000003900517202 */ /* 0x000fe40000000f00 */
[----:B------:R-:W-:-:S07]  /*3b90*/  MOV R59, R79 ;  /* 0x0000004f003b7202 */ /* 0x000fce0000000f00 */
[----:B------:R-:W-:Y:S05]  /*3ba0*/  WARPSYNC.COLLECTIVE R58, `(.L_x_2324) ;  /* 0x000000003a087348 */ /* 0x000fea0003c00000 */
[----:B------:R0:W1:Y:S02]  /*3bb0*/  SHFL.BFLY P3, R79, R81, R82, R83 ;  /* 0x0c000052514f7389 */ /* 0x0000640000060053 */
[----:B01----:R-:W-:Y:S05]  /*3bc0*/  ENDCOLLECTIVE ;  /* 0x000000000000791b */ /* 0x003fea0003800000 */
.L_x_2324:
[----:B------:R-:W-:-:S05]  /*3bd0*/  FADD.FTZ R59, R50, R59 ;  /* 0x0000003b323b7221 */ /* 0x000fca0000010000 */
[----:B------:R-:W-:Y:S01]  /*3be0*/  MOV R81, R59 ;  /* 0x0000003b00517202 */ /* 0x000fe20000000f00 */
[----:B------:R-:W-:Y:S01]  /*3bf0*/  HFMA2 R82, -RZ, RZ, 0, 4.76837158203125e-07 ;  /* 0x00000008ff527431 */ /* 0x000fe200000001ff */
[----:B------:R-:W-:-:S07]  /*3c00*/  MOV R56, R79 ;  /* 0x0000004f00387202 */ /* 0x000fce0000000f00 */
[----:B------:R-:W-:Y:S05]  /*3c10*/  WARPSYNC.COLLECTIVE R58, `(.L_x_2325) ;  /* 0x000000003a087348 */ /* 0x000fea0003c00000 */
[----:B------:R0:W1:Y:S02]  /*3c20*/  SHFL.BFLY P3, R79, R81, R82, R83 ;  /* 0x0c000052514f7389 */ /* 0x0000640000060053 */
[----:B01----:R-:W-:Y:S05]  /*3c30*/  ENDCOLLECTIVE ;  /* 0x000000000000791b */ /* 0x003fea0003800000 */
.L_x_2325:
[----:B------:R-:W-:-:S05]  /*3c40*/  FADD.FTZ R56, R57, R56 ;  /* 0x0000003839387221 */ /* 0x000fca0000010000 */
[----:B------:R-:W-:Y:S02]  /*3c50*/  MOV R81, R56 ;  /* 0x0000003800517202 */ /* 0x000fe40000000f00 */
[----:B------:R-:W-:-:S07]  /*3c60*/  MOV R46, R79 ;  /* 0x0000004f002e7202 */ /* 0x000fce0000000f00 */
[----:B------:R-:W-:Y:S05]  /*3c70*/  WARPSYNC.COLLECTIVE R58, `(.L_x_2326) ;  /* 0x000000003a087348 */ /* 0x000fea0003c00000 */
[----:B------:R0:W1:Y:S02]  /*3c80*/  SHFL.BFLY P3, R79, R81, R82, R83 ;  /* 0x0c000052514f7389 */ /* 0x0000640000060053 */
[----:B01----:R-:W-:Y:S05]  /*3c90*/  ENDCOLLECTIVE ;  /* 0x000000000000791b */ /* 0x003fea0003800000 */
.L_x_2326:
[----:B------:R-:W-:-:S05]  /*3ca0*/  FADD.FTZ R46, R59, R46 ;  /* 0x0000002e3b2e7221 */ /* 0x000fca0000010000 */
[----:B------:R-:W-:Y:S01]  /*3cb0*/  MOV R81, R46 ;  /* 0x0000002e00517202 */ /* 0x000fe20000000f00 */
[----:B------:R-:W-:Y:S01]  /*3cc0*/  HFMA2 R82, -RZ, RZ, 0, 9.5367431640625e-07 ;  /* 0x00000010ff527431 */ /* 0x000fe200000001ff */
[----:B------:R-:W-:-:S07]  /*3cd0*/  MOV R51, R79 ;  /* 0x0000004f00337202 */ /* 0x000fce0000000f00 */
[----:B------:R-:W-:Y:S05]  /*3ce0*/  WARPSYNC.COLLECTIVE R58, `(.L_x_2327) ;  /* 0x000000003a087348 */ /* 0x000fea0003c00000 */
[----:B------:R0:W1:Y:S02]  /*3cf0*/  SHFL.BFLY P3, R79, R81, R82, R83 ;  /* 0x0c000052514f7389 */ /* 0x0000640000060053 */
[----:B01----:R-:W-:Y:S05]  /*3d00*/  ENDCOLLECTIVE ;  /* 0x000000000000791b */ /* 0x003fea0003800000 */
.L_x_2327:
[----:B------:R-:W-:-:S05]  /*3d10*/  FADD.FTZ R51, R56, R51 ;  /* 0x0000003338337221 */ /* 0x000fca0000010000 */
[----:B------:R-:W-:Y:S02]  /*3d20*/  MOV R81, R51 ;  /* 0x0000003300517202 */ /* 0x000fe40000000f00 */
[----:B------:R-:W-:-:S07]  /*3d30*/  MOV R49, R79 ;  /* 0x0000004f00317202 */ /* 0x000fce0000000f00 */
[----:B------:R-:W-:Y:S05]  /*3d40*/  WARPSYNC.COLLECTIVE R58, `(.L_x_2328) ;  /* 0x000000003a087348 */ /* 0x000fea0003c00000 */
[----:B------:R0:W1:Y:S02]  /*3d50*/  SHFL.BFLY P3, R79, R81, R82, R83 ;  /* 0x0c000052514f7389 */ /* 0x0000640000060053 */
[----:B01----:R-:W-:Y:S05]  /*3d60*/  ENDCOLLECTIVE ;  /* 0x000000000000791b */ /* 0x003fea0003800000 */
.L_x_2328:
[----:B------:R-:W-:Y:S01]  /*3d70*/  MOV R48, R79 ;  /* 0x0000004f00307202 */ /* 0x000fe20000000f00 */
[----:B------:R-:W-:Y:S06]  /*3d80*/  BRA `(.L_x_2329) ;  /* 0xffffffd000587947 */ /* 0x000fec000383ffff */
.L_x_2330:
        /* <DEDUP_REMOVED lines=15> */
.L_x_2901:


//--------------------- .text._ZN10layer_norm22ln_bwd_finalize_kernelINS_22Kernel_traits_finalizeILj256E6__halfffffjLb0ELj1024ELj4ENS_18Kernel_traits_baseILj256ES2_ffffjLj1024EEEEELb0ELb0EEEvNS_9BwdParamsE --------------------------
	.section	.text._ZN10layer_norm22ln_bwd_finalize_kernelINS_22Kernel_traits_finalizeILj256E6__halfffffjLb0ELj1024ELj4ENS_18Kernel_traits_baseILj256ES2_ffffjLj1024EEEEELb0ELb0EEEvNS_9BwdParamsE,"ax",@progbits
	.align	128
        .global         _ZN10layer_norm22ln_bwd_finalize_kernelINS_22Kernel_traits_finalizeILj256E6__halfffffjLb0ELj1024ELj4ENS_18Kernel_traits_baseILj256ES2_ffffjLj1024EEEEELb0ELb0EEEvNS_9BwdParamsE
        .type           _ZN10layer_norm22ln_bwd_finalize_kernelINS_22Kernel_traits_finalizeILj256E6__halfffffjLb0ELj1024ELj4ENS_18Kernel_traits_baseILj256ES2_ffffjLj1024EEEEELb0ELb0EEEvNS_9BwdParamsE,@function
        .size           _ZN10layer_norm22ln_bwd_finalize_kernelINS_22Kernel_traits_finalizeILj256E6__halfffffjLb0ELj1024ELj4ENS_18Kernel_traits_baseILj256ES2_ffffjLj1024EEEEELb0ELb0EEEvNS_9BwdParamsE,(.L_x_2902 - _ZN10layer_norm22ln_bwd_finalize_kernelINS_22Kernel_traits_finalizeILj256E6__halfffffjLb0ELj1024ELj4ENS_18Kernel_traits_baseILj256ES2_ffffjLj1024EEEEELb0ELb0EEEvNS_9BwdParamsE)
        .other          _ZN10layer_norm22ln_bwd_finalize_kernelINS_22Kernel_traits_finalizeILj256E6__halfffffjLb0ELj1024ELj4ENS_18Kernel_traits_baseILj256ES2_ffffjLj1024EEEEELb0ELb0EEEvNS_9BwdParamsE,@"STO_CUDA_ENTRY STV_DEFAULT"
_ZN10layer_norm22ln_bwd_finalize_kernelINS_22Kernel_traits_finalizeILj256E6__halfffffjLb0ELj1024ELj4ENS_18Kernel_traits_baseILj256ES2_ffffjLj1024EEEEELb0ELb0EEEvNS_9BwdParamsE:
.text._ZN10layer_norm22ln_bwd_finalize_kernelINS_22Kernel_traits_finalizeILj256E6__halfffffjLb0ELj1024ELj4ENS_18Kernel_traits_baseILj256ES2_ffffjLj1024EEEEELb0ELb0EEEvNS_9BwdParamsE:
        /* <DEDUP_REMOVED lines=82> */
.L_x_2335:
        /* <DEDUP_REMOVED lines=118> */
.L_x_2334:
[----:B------:R-:W-:Y:S05]  /*0c80*/  BSYNC.RECONVERGENT B1 ;  /* 0x0000000000017941 */ /* 0x000fea0003800200 */
.L_x_2333:
        /* <DEDUP_REMOVED lines=75> */
.L_x_2337:
[----:B------:R-:W-:Y:S05]  /*1140*/  BSYNC.RECONVERGENT B1 ;  /* 0x0000000000017941 */ /* 0x000fea0003800200 */
.L_x_2336:
        /* <DEDUP_REMOVED lines=37> */
.L_x_2339:
[----:B------:R-:W-:Y:S05]  /*13a0*/  BSYNC.RECONVERGENT B1 ;  /* 0x0000000000017941 */ /* 0x000fea0003800200 */
.L_x_2338:
[----:B------:R-:W-:Y:S05]  /*13b0*/  @!P1 BRA `(.L_x_2332) ;  /* 0x0000000000409947 */ /* 0x000fea0003800000 */
[----:B------:R-:W0:Y:S01]  /*13c0*/  LDC.64 R10, c[0x0][0x440] ;  /* 0x00011000ff0a7b82 */ /* 0x000e220000000a00 */
[----:B------:R-:W-:Y:S01]  /*13d0*/  IMAD R59, R0, R56, R59 ;  /* 0x00000038003b7224 */ /* 0x000fe200078e023b */
[----:B------:R-:W-:Y:S02]  /*13e0*/  LOP3.LUT R8, R8, 0x1f, RZ, 0xc0, !PT ;  /* 0x0000001f08087812 */ /* 0x000fe400078ec0ff */
[----:B------:R-:W-:Y:S02]  /*13f0*/  IADD3 R9, PT, PT, -R9, RZ, RZ ;  /* 0x000000ff09097210 */ /* 0x000fe40007ffe1ff */
[----:B------:R-:W-:Y:S02]  /*1400*/  IADD3 R59, PT, PT, R8, R59, RZ ;  /* 0x0000003b083b7210 */ /* 0x000fe40007ffe0ff */
[----:B------:R-:W1:Y:S05]  /*1410*/  LDC.64 R12, c[0x0][0x448] ;  /* 0x00011200ff0c7b82 */ /* 0x000e6a0000000a00 */
.L_x_2340:
        /* <DEDUP_REMOVED lines=10> */
.L_x_2332:
[----:B------:R-:W-:Y:S05]  /*14c0*/  BSYNC.RECONVERGENT B0 ;  /* 0x0000000000007941 */ /* 0x000fea0003800200 */
.L_x_2331:
        /* <DEDUP_REMOVED lines=59> */
.L_x_2341:
        /* <DEDUP_REMOVED lines=16> */
.L_x_2902:


//--------------------- .text._ZN10layer_norm40ln_parallel_residual_bwd_finalize_kernelINS_22Kernel_traits_finalizeILj256E6__halfffffjLb0ELj1024ELj4ENS_18Kernel_traits_baseILj256ES2_ffffjLj1024EEEEELb0EEEvNS_9BwdParamsE --------------------------
	.section	.text._ZN10layer_norm40ln_parallel_residual_bwd_finalize_kernelINS_22Kernel_traits_finalizeILj256E6__halfffffjLb0ELj1024ELj4ENS_18Kernel_traits_baseILj256ES2_ffffjLj1024EEEEELb0EEEvNS_9BwdParamsE,"ax",@progbits
	.align	128
        .global         _ZN10layer_norm40ln_parallel_residual_bwd_finalize_kernelINS_22Kernel_traits_finalizeILj256E6__halfffffjLb0ELj1024ELj4ENS_18Kernel_traits_baseILj256ES2_ffffjLj1024EEEEELb0EEEvNS_9BwdParamsE
        .type           _ZN10layer_norm40ln_parallel_residual_bwd_finalize_kernelINS_22Kernel_traits_finalizeILj256E6__halfffffjLb0ELj1024ELj4ENS_18Kernel_traits_baseILj256ES2_ffffjLj1024EEEEELb0EEEvNS_9BwdParamsE,@function
        .size           _ZN10layer_norm40ln_parallel_residual_bwd_finalize_kernelINS_22Kernel_traits_finalizeILj256E6__halfffffjLb0ELj1024ELj4ENS_18Kernel_traits_baseILj256ES2_ffffjLj1024EEEEELb0EEEvNS_9BwdParamsE,(.L_x_2903 - _ZN10layer_norm40ln_parallel_residual_bwd_finalize_kernelINS_22Kernel_traits_finalizeILj256E6__halfffffjLb0ELj1024ELj4ENS_18Kernel_traits_baseILj256ES2_ffffjLj1024EEEEELb0EEEvNS_9BwdParamsE)
        .other          _ZN10layer_norm40ln_parallel_residual_bwd_finalize_kernelINS_22Kernel_traits_finalizeILj256E6__halfffffjLb0ELj1024ELj4ENS_18Kernel_traits_baseILj256ES2_ffffjLj1024EEEEELb0EEEvNS_9BwdParamsE,@"STO_CUDA_ENTRY STV_DEFAULT"
_ZN10layer_norm40ln_parallel_residual_bwd_finalize_kernelINS_22Kernel_traits_finalizeILj256E6__halfffffjLb0ELj1024ELj4ENS_18Kernel_traits_baseILj256ES2_ffffjLj1024EEEEELb0EEEvNS_9BwdParamsE:
.text._ZN10layer_norm40ln_parallel_residual_bwd_finalize_kernelINS_22Kernel_traits_finalizeILj256E6__halfffffjLb0ELj1024ELj4ENS_18Kernel_traits_baseILj256ES2_ffffjLj1024EEEEELb0EEEvNS_9BwdParamsE:
        /* <DEDUP_REMOVED lines=60> */
.L_x_2346:
        /* <DEDUP_REMOVED lines=112> */
.L_x_2345:
[----:B------:R-:W-:Y:S05]  /*0ac0*/  BSYNC.RECONVERGENT B1 ;  /* 0x0000000000017941 */ /* 0x000fea0003800200 */
.L_x_2344:
        /* <DEDUP_REMOVED lines=65> */
.L_x_2348:
[----:B------:R-:W-:Y:S05]  /*0ee0*/  BSYNC.RECONVERGENT B1 ;  /* 0x0000000000017941 */ /* 0x000fea0003800200 */
.L_x_2347:
        /* <DEDUP_REMOVED lines=36> */
.L_x_2350:
[----:B------:R-:W-:Y:S05]  /*1130*/  BSYNC.RECONVERGENT B1 ;  /* 0x0000000000017941 */ /* 0x000fea0003800200 */
.L_x_2349:
        /* <DEDUP_REMOVED lines=18> */
.L_x_2343:
[----:B------:R-:W-:Y:S05]  /*1260*/  BSYNC.RECONVERGENT B0 ;  /* 0x0000000000007941 */ /* 0x000fea0003800200 */
.L_x_2342:
        /* <DEDUP_REMOVED lines=94> */
.L_x_2351:
        /* <DEDUP_REMOVED lines=11> */
.L_x_2903:


//--------------------- .text._ZN10layer_norm31ln_parallel_residual_bwd_kernelINS_13Kernel_traitsI6__halfffffjLj256ELj1ELj4ELj1ELj16ENS_18Kernel_traits_baseILj256ES2_ffffjLj128EEEEELb1ELb1ELb0EEEvNS_9BwdParamsE --------------------------
	.section	.text._ZN10layer_norm31ln_parallel_residual_bwd_kernelINS_13Kernel_traitsI6__halfffffjLj256ELj1ELj4ELj1ELj16ENS_18Kernel_traits_baseILj256ES2_ffffjLj128EEEEELb1ELb1ELb0EEEvNS_9BwdParamsE,"ax",@progbits
	.align	128
        .global         _ZN10layer_norm31ln_parallel_residual_bwd_kernelINS_13Kernel_traitsI6__halfffffjLj256ELj1ELj4ELj1ELj16ENS_18Kernel_traits_baseILj256ES2_ffffjLj128EEEEELb1ELb1ELb0EEEvNS_9BwdParamsE
        .type           _ZN10layer_norm31ln_parallel_residual_bwd_kernelINS_13Kernel_traitsI6__halfffffjLj256ELj1ELj4ELj1ELj16ENS_18Kernel_traits_baseILj256ES2_ffffjLj128EEEEELb1ELb1ELb0EEEvNS_9BwdParamsE,@function
        .size           _ZN10layer_norm31ln_parallel_residual_bwd_kernelINS_13Kernel_traitsI6__halfffffjLj256ELj1ELj4ELj1ELj16ENS_18Kernel_traits_baseILj256ES2_ffffjLj128EEEEELb1ELb1ELb0EEEvNS_9BwdParamsE,(.L_x_2904 - _ZN10layer_norm31ln_parallel_residual_bwd_kernelINS_13Kernel_traitsI6__halfffffjLj256ELj1ELj4ELj1ELj16ENS_18Kernel_traits_baseILj256ES2_ffffjLj128EEEEELb1ELb1ELb0EEEvNS_9BwdParamsE)
        .other          _ZN10layer_norm31ln_parallel_residual_bwd_kernelINS_13Kernel_traitsI6__halfffffjLj256ELj1ELj4ELj1ELj16ENS_18Kernel_traits_baseILj256ES2_ffffjLj128EEEEELb1ELb1ELb0EEEvNS_9BwdParamsE,@"STO_CUDA_ENTRY STV_DEFAULT"
_ZN10layer_norm31ln_parallel_residual_bwd_kernelINS_13Kernel_traitsI6__halfffffjLj256ELj1ELj4ELj1ELj16ENS_18Kernel_traits_baseILj256ES2_ffffjLj128EEEEELb1ELb1ELb0EEEvNS_9BwdParamsE:
.text._ZN10layer_norm31ln_parallel_residual_bwd_kernelINS_13Kernel_traitsI6__halfffffjLj256ELj1ELj4ELj1ELj16ENS_18Kernel_traits_baseILj256ES2_ffffjLj128EEEEELb1ELb1ELb0EEEvNS_9BwdParamsE:
        /* <DEDUP_REMOVED lines=14> */
[----:B------:R-:W1:Y:S01]  /*00e0*/  LDCU.64 UR4, c[0x0][0x478] ;  /* 0x00008f00ff0477ac */ /* 0x000e620008000a00 */
[C---:B0-----:R-:W-:Y:S01]  /*00f0*/  LOP3.LUT R0, R6.reuse, 0x1f, RZ, 0xc, !PT ;  /* 0x0000001f06007812 */ /* 0x041fe200078e0cff */
[----:B------:R-:W0:Y:S01]  /*0100*/  LDCU.64 UR20, c[0x0][0x438] ;  /* 0x00008700ff1477ac */ /* 0x000e220008000a00 */
[----:B------:R-:W-:-:S02]  /*0110*/  LOP3.LUT R8, R6, 0x1f, RZ, 0xc0, !PT ;  /* 0x0000001f06087812 */ /* 0x000fc400078ec0ff */
[----:B------:R-:W-:Y:S01]  /*0120*/  LEA.HI.SX32 R9, R3, R0, 0x1e ;  /* 0x0000000003097211 */ /* 0x000fe200078ff2ff */
[----:B------:R-:W0:Y:S01]  /*0130*/  LDCU.64 UR12, c[0x0][0x470] ;  /* 0x00008e00ff0c77ac */ /* 0x000e220008000a00 */
[----:B------:R-:W-:Y:S02]  /*0140*/  MOV R7, R8 ;  /* 0x0000000800077202 */ /* 0x000fe40000000f00 */
[C---:B------:R-:W-:Y:S02]  /*0150*/  ISETP.GE.U32.AND P3, PT, R9.reuse, 0x20, PT ;  /* 0x000000200900780c */ /* 0x040fe40003f66070 */
[----:B------:R-:W-:-:S11]  /*0160*/  ISETP.GE.U32.AND P0, PT, R9, 0x40, PT ;  /* 0x000000400900780c */ /* 0x000fd60003f06070 */
[----:B------:R-:W2:Y:S01]  /*0170*/  @P3 LDC.64 R2, c[0x0][0x3d0] ;  /* 0x0000f400ff023b82 */ /* 0x000ea20000000a00 */
[----:B------:R-:W-:-:S07]  /*0180*/  @P3 LOP3.LUT R7, R8, 0x20, RZ, 0xfc, !PT ;  /* 0x0000002008073812 */ /* 0x000fce00078efcff */
[----:B------:R-:W4:Y:S01]  /*0190*/  @P0 LDC.64 R4, c[0x0][0x3d0] ;  /* 0x0000f400ff040b82 */ /* 0x000f220000000a00 */
[----:B--2---:R-:W-:-:S05]  /*01a0*/  @P3 IMAD.WIDE.U32 R2, R8, 0x8, R2 ;  /* 0x0000000808023825 */ /* 0x004fca00078e0002 */
[----:B------:R2:W5:Y:S01]  /*01b0*/  @P3 LDG.E.64 R10, desc[UR8][R2.64] ;  /* 0x00000008020a3981 */ /* 0x000562000c1e1b00 */
[----:B---3--:R-:W-:Y:S01]  /*01c0*/  USHF.L.U32 UR6, UR7, 0x2, URZ ;  /* 0x0000000207067899 */ /* 0x008fe200080006ff */
[----:B----4-:R-:W-:Y:S01]  /*01d0*/  @P0 IMAD.WIDE.U32 R4, R7, 0x8, R4 ;  /* 0x0000000807040825 */ /* 0x010fe200078e0004 */
[----:B------:R-:W-:-:S04]  /*01e0*/  SHF.R.U32.HI R7, RZ, 0x5, R6 ;  /* 0x00000005ff077819 */ /* 0x000fc80000011606 */
[----:B------:R-:W-:Y:S01]  /*01f0*/  LOP3.LUT R7, R7, UR6, RZ, 0xfc, !PT ;  /* 0x0000000607077c12 */ /* 0x000fe2000f8efcff */
[----:B------:R2:W5:Y:S03]  /*0200*/  @P0 LDG.E.64 R28, desc[UR8][R4.64] ;  /* 0x00000008041c0981 */ /* 0x000566000c1e1b00 */
        /* <DEDUP_REMOVED lines=8> */
[----:B------:R-:W-:Y:S01]  /*0290*/  CS2R R26, SRZ ;  /* 0x00000000001a7805 */ /* 0x000fe2000001ff00 */
[----:B012---:R-:W-:Y:S06]  /*02a0*/  @P0 BRA `(.L_x_2353) ;  /* 0x0000002c00240947 */ /* 0x007fec0003800000 */
[----:B------:R-:W0:Y:S01]  /*02b0*/  LDCU.U8 UR6, c[0x0][0x410] ;  /* 0x00008200ff0677ac */ /* 0x000e220008000000 */
[----:B-----5:R-:W-:Y:S02]  /*02c0*/  MOV R78, R28 ;  /* 0x0000001c004e7202 */ /* 0x020fe40000000f00 */
[----:B------:R-:W-:Y:S02]  /*02d0*/  CS2R R12, SRZ ;  /* 0x00000000000c7805 */ /* 0x000fe4000001ff00 */
        /* <DEDUP_REMOVED lines=8> */
[----:B------:R-:W-:Y:S02]  /*0360*/  SHF.R.U64 R80, R10, 0x10, R11 ;  /* 0x000000100a507819 */ /* 0x000fe4000000120b */
[----:B------:R-:W-:-:S02]  /*0370*/  CS2R R22, SRZ ;  /* 0x0000000000167805 */ /* 0x000fc4000001ff00 */
[----:B------:R-:W-:Y:S02]  /*0380*/  SHF.R.U32.HI R0, RZ, 0x10, R11 ;  /* 0x00000010ff007819 */ /* 0x000fe4000001160b */
[----:B------:R-:W-:Y:S02]  /*0390*/  CS2R R24, SRZ ;  /* 0x0000000000187805 */ /* 0x000fe4000001ff00 */
[----:B------:R-:W-:Y:S02]  /*03a0*/  PRMT R79, R79, 0x5410, R2 ;  /* 0x000054104f4f7816 */ /* 0x000fe40000000002 */
[----:B------:R-:W-:Y:S02]  /*03b0*/  CS2R R26, SRZ ;  /* 0x00000000001a7805 */ /* 0x000fe4000001ff00 */
[----:B------:R-:W-:Y:S01]  /*03c0*/  PRMT R80, R80, 0x5410, R0 ;  /* 0x0000541050507816 */ /* 0x000fe20000000000 */
[----:B0-----:R-:W-:-:S06]  /*03d0*/  UISETP.NE.AND UP0, UPT, UR6, URZ, UPT ;  /* 0x000000ff0600728c */ /* 0x001fcc000bf05270 */
[----:B------:R-:W-:-:S13]  /*03e0*/  PLOP3.LUT P4, PT, PT, PT, UP0, 0x80, 0x8 ;  /* 0x000000000008781c */ /* 0x000fda0003f8f008 */
.L_x_2379:
        /* <DEDUP_REMOVED lines=8> */
[----:B------:R-:W-:Y:S02]  /*0470*/  ISETP.GE.U32.AND P2, PT, R9, 0x40, PT ;  /* 0x000000400900780c */ /* 0x000fe40003f46070 */
[----:B------:R-:W-:Y:S01]  /*0480*/  CS2R R70, SRZ ;  /* 0x0000000000467805 */ /* 0x000fe2000001ff00 */
[----:B------:R-:W-:-:S05]  /*0490*/  IMAD R6, R7, R52, RZ ;  /* 0x0000003407067224 */ /* 0x000fca00078e02ff */
[----:B------:R-:W-:-:S04]  /*04a0*/  SHF.R.S32.HI R49, RZ, 0x1f, R6 ;  /* 0x0000001fff317819 */ /* 0x000fc80000011406 */
[----:B------:R-:W-:-:S04]  /*04b0*/  LEA.HI R49, R49, R6, RZ, 0x2 ;  /* 0x0000000631317211 */ /* 0x000fc800078f10ff */
[----:B------:R-:W-:-:S04]  /*04c0*/  LEA.HI.SX32 R6, R49, R8, 0x1e ;  /* 0x0000000831067211 */ /* 0x000fc800078ff2ff */
[----:B------:R-:W-:Y:S02]  /*04d0*/  MOV R73, R6 ;  /* 0x0000000600497202 */ /* 0x000fe40000000f00 */
[----:B--2---:R-:W-:Y:S01]  /*04e0*/  FSEL R69, R46, RZ, !P4 ;  /* 0x000000ff2e457208 */ /* 0x004fe20006000000 */
[----:B0-----:R-:W-:Y:S06]  /*04f0*/  @!P3 BRA `(.L_x_2355) ;  /* 0x0000000000d0b947 */ /* 0x001fec0003800000 */
[----:B------:R-:W0:Y:S01]  /*0500*/  LDC.64 R46, c[0x0][0x3a8] ;  /* 0x0000ea00ff2e7b82 */ /* 0x000e220000000a00 */
[----:B------:R-:W-:Y:S02]  /*0510*/  ISETP.NE.U32.AND P0, PT, RZ, UR20, PT ;  /* 0x00000014ff007c0c */ /* 0x000fe4000bf05070 */
[----:B------:R-:W-:Y:S02]  /*0520*/  ISETP.NE.U32.AND P1, PT, RZ, UR12, PT ;  /* 0x0000000cff007c0c */ /* 0x000fe4000bf25070 */
[----:B------:R-:W-:Y:S02]  /*0530*/  ISETP.NE.AND.EX P0, PT, RZ, UR21, PT, P0 ;  /* 0x00000015ff007c0c */ /* 0x000fe4000bf05300 */
[----:B------:R-:W-:Y:S01]  /*0540*/  ISETP.NE.AND.EX P1, PT, RZ, UR13, PT, P1 ;  /* 0x0000000dff007c0c */ /* 0x000fe2000bf25310 */
[----:B------:R-:W1:Y:S08]  /*0550*/  LDC.64 R44, c[0x0][0x428] ;  /* 0x00010a00ff2c7b82 */ /* 0x000e700000000a00 */
[----:B------:R-:W2:Y:S01]  /*0560*/  LDC.64 R72, c[0x0][0x3b0] ;  /* 0x0000ec00ff487b82 */ /* 0x000ea20000000a00 */
[----:B0-----:R-:W-:-:S07]  /*0570*/  IMAD.WIDE.U32 R48, R6, 0x10, R46 ;  /* 0x0000001006307825 */ /* 0x001fce00078e002e */
[----:B------:R-:W0:Y:S01]  /*0580*/  @P0 LDC.64 R60, c[0x0][0x438] ;  /* 0x00010e00ff3c0b82 */ /* 0x000e220000000a00 */
[----:B------:R-:W3:Y:S01]  /*0590*/  LDG.E.128 R48, desc[UR8][R48.64] ;  /* 0x0000000830307981 */ /* 0x000ee2000c1e1d00 */
[----:B-1----:R-:W-:-:S06]  /*05a0*/  IMAD.WIDE.U32 R44, R6, 0x10, R44 ;  /* 0x00000010062c7825 */ /* 0x002fcc00078e002c */
[----:B------:R-:W1:Y:S01]  /*05b0*/  @P1 LDC.64 R70, c[0x0][0x3b8] ;  /* 0x0000ee00ff461b82 */ /* 0x000e620000000a00 */
[----:B------:R-:W4:Y:S01]  /*05c0*/  LDG.E.128 R44, desc[UR8][R44.64] ;  /* 0x000000082c2c7981 */ /* 0x000f22000c1e1d00 */
[----:B------:R-:W-:Y:S02]  /*05d0*/  HADD2.F32 R59, -RZ, R10.H0_H0 ;  /* 0x2000000aff3b7230 */ /* 0x000fe40000004100 */
[----:B--2---:R-:W-:-:S05]  /*05e0*/  IMAD.WIDE.U32 R72, R6, 0x4, R72 ;  /* 0x0000000406487825 */ /* 0x004fca00078e0048 */
[----:B------:R2:W5:Y:S01]  /*05f0*/  LDG.E R4, desc[UR8][R72.64] ;  /* 0x0000000848047981 */ /* 0x000562000c1e1900 */
[----:B0-----:R-:W-:-:S05]  /*0600*/  @P0 IMAD.WIDE.U32 R60, R6, 0x10, R60 ;  /* 0x00000010063c0825 */ /* 0x001fca00078e003c */
[----:B------:R0:W5:Y:S01]  /*0610*/  @P0 LDG.E.128 R28, desc[UR8][R60.64] ;  /* 0x000000083c1c0981 */ /* 0x000162000c1e1d00 */
[C---:B-1----:R-:W-:Y:S01]  /*0620*/  @P1 IMAD.WIDE.U32 R70, R6.reuse, 0x4, R70 ;  /* 0x0000000406461825 */ /* 0x042fe200078e0046 */
[----:B--2---:R-:W-:-:S04]  /*0630*/  IADD3 R73, PT, PT, R6, 0x20, RZ ;  /* 0x0000002006497810 */ /* 0x004fc80007ffe0ff */
[----:B------:R1:W5:Y:S01]  /*0640*/  @P1 LDG.E R5, desc[UR8][R70.64] ;  /* 0x0000000846051981 */ /* 0x000362000c1e1900 */
[----:B0-----:R-:W-:Y:S02]  /*0650*/  HADD2.F32 R61, -RZ, R11.H0_H0 ;  /* 0x2000000bff3d7230 */ /* 0x001fe40000004100 */
[C---:B---3--:R-:W-:Y:S01]  /*0660*/  FADD.FTZ R48, -R69.reuse, R48 ;  /* 0x0000003045307221 */ /* 0x048fe20000010100 */
[C---:B------:R-:W-:Y:S01]  /*0670*/  FADD.FTZ R74, -R69.reuse, R49 ;  /* 0x00000031454a7221 */ /* 0x040fe20000010100 */
[----:B------:R-:W-:Y:S02]  /*0680*/  FADD.FTZ R50, -R69, R50 ;  /* 0x0000003245327221 */ /* 0x000fe40000010100 */
[C---:B-----5:R-:W-:Y:S01]  /*0690*/  FMUL.FTZ R3, R53.reuse, R48 ;  /* 0x0000003035037220 */ /* 0x060fe20000410000 */
[--C-:B------:R-:W-:Y:S02]  /*06a0*/  HADD2.F32 R48, -RZ, R80.reuse.H0_H0 ;  /* 0x20000050ff307230 */ /* 0x100fe40000004100 */
[----:B------:R-:W-:Y:S01]  /*06b0*/  FMUL.FTZ R60, R53, R74 ;  /* 0x0000004a353c7220 */ /* 0x000fe20000410000 */
[----:B----4-:R-:W-:Y:S01]  /*06c0*/  FMUL.FTZ R54, R44, R59 ;  /* 0x0000003b2c367220 */ /* 0x010fe20000410000 */
        /* <DEDUP_REMOVED lines=8> */
[----:B------:R-:W-:-:S02]  /*0750*/  HADD2.F32 R48, -RZ, R80.H1_H1 ;  /* 0x30000050ff307230 */ /* 0x000fc40000004100 */
[----:B------:R-:W-:Y:S01]  /*0760*/  FMUL.FTZ R61, R46, R61 ;  /* 0x0000003d2e3d7220 */ /* 0x000fe20000410000 */
[----:B------:R-:W-:Y:S01]  /*0770*/  FADD.FTZ R22, R22, R46 ;  /* 0x0000002e16167221 */ /* 0x000fe20000010000 */
[----:B------:R-:W-:Y:S01]  /*0780*/  FFMA.FTZ R14, R46, R65, R14 ;  /* 0x000000412e0e7223 */ /* 0x000fe2000001000e */
[----:B------:R-:W-:Y:S01]  /*0790*/  FADD.FTZ R68, -R69, R51 ;  /* 0x0000003345447221 */ /* 0x000fe20000010100 */
        /* <DEDUP_REMOVED lines=8> */
[----:B-1----:R-:W-:Y:S01]  /*0820*/  FADD.FTZ R71, R44, R67 ;  /* 0x000000432c477221 */ /* 0x002fe20000010000 */
[----:B------:R-:W-:-:S07]  /*0830*/  FFMA.FTZ R70, R68, R67, R45 ;  /* 0x0000004344467223 */ /* 0x000fce000001002d */
.L_x_2355:
[----:B------:R-:W-:Y:S05]  /*0840*/  BSYNC.RECONVERGENT B1 ;  /* 0x0000000000017941 */ /* 0x000fea0003800200 */
.L_x_2354:
[----:B------:R-:W-:Y:S04]  /*0850*/  BSSY.RECONVERGENT B1, `(.L_x_2356) ;  /* 0x0000035000017945 */ /* 0x000fe80003800200 */
[----:B------:R-:W-:Y:S05]  /*0860*/  @!P2 BRA `(.L_x_2357) ;  /* 0x0000000000cca947 */ /* 0x000fea0003800000 */
        /* <DEDUP_REMOVED lines=13> */
[----:B--2---:R-:W-:-:S05]  /*0940*/  IMAD.WIDE.U32 R62, R73, 0x4, R62 ;  /* 0x00000004493e7825 */ /* 0x004fca00078e003e */
[----:B------:R2:W5:Y:S01]  /*0950*/  LDG.E R0, desc[UR8][R62.64] ;  /* 0x000000083e007981 */ /* 0x000562000c1e1900 */
[----:B0-----:R-:W-:-:S05]  /*0960*/  @P1 IMAD.WIDE.U32 R76, R73, 0x4, R56 ;  /* 0x00000004494c1825 */ /* 0x001fca00078e0038 */
[----:B------:R0:W5:Y:S01]  /*0970*/  @P1 LDG.E R2, desc[UR8][R76.64] ;  /* 0x000000084c021981 */ /* 0x000162000c1e1900 */
[----:B-1----:R-:W-:-:S05]  /*0980*/  @P0 IMAD.WIDE.U32 R74, R73, 0x10, R74 ;  /* 0x00000010494a0825 */ /* 0x002fca00078e004a */
[----:B------:R0:W5:Y:S01]  /*0990*/  @P0 LDG.E.128 R32, desc[UR8][R74.64] ;  /* 0x000000084a200981 */ /* 0x000162000c1e1d00 */
[--C-:B------:R-:W-:Y:S02]  /*09a0*/  HADD2.F32 R57, -RZ, R78.reuse.H0_H0 ;  /* 0x2000004eff397230 */ /* 0x100fe40000004100 */
[--C-:B------:R-:W-:Y:S02]  /*09b0*/  HADD2.F32 R64, -RZ, R79.reuse.H1_H1 ;  /* 0x3000004fff407230 */ /* 0x100fe40000004100 */
[C---:B---3--:R-:W-:Y:S01]  /*09c0*/  FADD.FTZ R44, -R69.reuse, R44 ;  /* 0x0000002c452c7221 */ /* 0x048fe20000010100 */
[----:B------:R-:W-:Y:S01]  /*09d0*/  FADD.FTZ R58, -R69, R45 ;  /* 0x0000002d453a7221 */ /* 0x000fe20000010100 */
[----:B------:R-:W-:Y:S02]  /*09e0*/  HADD2.F32 R45, -RZ, R79.H0_H0 ;  /* 0x2000004fff2d7230 */ /* 0x000fe40000004100 */
[----:B-----5:R-:W-:Y:S01]  /*09f0*/  FMUL.FTZ R55, R53, R44 ;  /* 0x0000002c35377220 */ /* 0x020fe20000410000 */
[----:B------:R-:W-:-:S02]  /*0a00*/  HADD2.F32 R44, -RZ, R78.H1_H1 ;  /* 0x3000004eff2c7230 */ /* 0x000fc40000004100 */
[----:B----4-:R-:W-:Y:S01]  /*0a10*/  FMUL.FTZ R56, R48, R57 ;  /* 0x0000003930387220 */ /* 0x010fe20000410000 */
[----:B--2---:R-:W-:Y:S02]  /*0a20*/  FMUL.FTZ R62, R50, R45 ;  /* 0x0000002d323e7220 */ /* 0x004fe40000410000 */
[----:B------:R-:W-:Y:S01]  /*0a30*/  FMUL.FTZ R57, R49, R44 ;  /* 0x0000002c31397220 */ /* 0x000fe20000410000 */
[----:B------:R-:W-:Y:S01]  /*0a40*/  FADD.FTZ R46, -R69, R46 ;  /* 0x0000002e452e7221 */ /* 0x000fe20000010100 */
[----:B------:R-:W-:Y:S01]  /*0a50*/  FADD.FTZ R44, R71, R56 ;  /* 0x00000038472c7221 */ /* 0x000fe20000010000 */
[----:B------:R-:W-:Y:S01]  /*0a60*/  FMUL.FTZ R58, R53, R58 ;  /* 0x0000003a353a7220 */ /* 0x000fe20000410000 */
[----:B------:R-:W-:Y:S01]  /*0a70*/  FFMA.FTZ R45, R55, R56, R70 ;  /* 0x00000038372d7223 */ /* 0x000fe20000010046 */
[----:B------:R-:W-:Y:S01]  /*0a80*/  FADD.FTZ R66, -R69, R47 ;  /* 0x0000002f45427221 */ /* 0x000fe20000010100 */
[----:B------:R-:W-:Y:S01]  /*0a90*/  FADD.FTZ R47, R44, R57 ;  /* 0x000000392c2f7221 */ /* 0x000fe20000010000 */
[----:B------:R-:W-:Y:S01]  /*0aa0*/  FMUL.FTZ R63, R53, R46 ;  /* 0x0000002e353f7220 */ /* 0x000fe20000410000 */
        /* <DEDUP_REMOVED lines=14> */
[----:B0-----:R-:W-:-:S07]  /*0b90*/  FFMA.FTZ R70, R66, R64, R45 ;  /* 0x0000004042467223 */ /* 0x001fce000001002d */
.L_x_2357:
[----:B------:R-:W-:Y:S05]  /*0ba0*/  BSYNC.RECONVERGENT B1 ;  /* 0x0000000000017941 */ /* 0x000fea0003800200 */
.L_x_2356:
        /* <DEDUP_REMOVED lines=23> */
.L_x_2391:
[----:B-1----:R-:W-:Y:S01]  /*0d20*/  FADD.FTZ R48, R73, R48 ;  /* 0x0000003049307221 */ /* 0x002fe20000010000 */
[----:B--2---:R-:W-:Y:S01]  /*0d30*/  FADD.FTZ R47, R70, R47 ;  /* 0x0000002f462f7221 */ /* 0x004fe20000010000 */
[----:B------:R-:W-:Y:S02]  /*0d40*/  BSSY.RECONVERGENT B1, `(.L_x_2359) ;  /* 0x000010f000017945 */ /* 0x000fe40003800200 */
[----:B------:R-:W-:Y:S01]  /*0d50*/  FMUL.FTZ R48, R48, UR11 ;  /* 0x0000000b30307c20 */ /* 0x000fe20008410000 */
[----:B------:R-:W-:-:S04]  /*0d60*/  FMUL.FTZ R69, R47, UR11 ;  /* 0x0000000b2f457c20 */ /* 0x000fc80008410000 */
[----:B0-----:R-:W-:Y:S01]  /*0d70*/  FSEL R70, R48, RZ, !P4 ;  /* 0x000000ff30467208 */ /* 0x001fe20006000000 */
        /* <DEDUP_REMOVED lines=35> */
.L_x_2363:
        /* <DEDUP_REMOVED lines=25> */
.L_x_2362:
        /* <DEDUP_REMOVED lines=28> */
.L_x_2365:
        /* <DEDUP_REMOVED lines=25> */
.L_x_2361:
        /* <DEDUP_REMOVED lines=16> */
[----:B------:R-:W-:Y:S01]  /*1590*/  LOP3.LUT P0, RZ, R4, 0xff, RZ, 0xc0, !PT ;  /* 0x000000ff04ff7812 */ /* 0x000fe2000780c0ff */
[----:B------:R-:W-:Y:S01]  /*15a0*/  FMUL.FTZ R46, R53, R46 ;  /* 0x0000002e352e7220 */ /* 0x000fe20000410000 */
[----:B------:R-:W-:Y:S01]  /*15b0*/  FMUL.FTZ R40, R40, UR14 ;  /* 0x0000000e28287c20 */ /* 0x000fe20008410000 */
[----:B------:R-:W-:Y:S01]  /*15c0*/  LOP3.LUT P1, RZ, R5, 0xff, RZ, 0xc0, !PT ;  /* 0x000000ff05ff7812 */ /* 0x000fe2000782c0ff */
[----:B------:R-:W-:Y:S01]  /*15d0*/  FMUL.FTZ R42, R42, UR14 ;  /* 0x0000000e2a2a7c20 */ /* 0x000fe20008410000 */
[----:B------:R-:W-:Y:S01]  /*15e0*/  LOP3.LUT P6, RZ, R4, 0xff00, RZ, 0xc0, !PT ;  /* 0x0000ff0004ff7812 */ /* 0x000fe200078cc0ff */
[----:B------:R-:W-:Y:S01]  /*15f0*/  FMUL.FTZ R48, R53, R48 ;  /* 0x0000003035307220 */ /* 0x000fe20000410000 */
[----:B------:R-:W-:Y:S01]  /*1600*/  LOP3.LUT P5, RZ, R5, 0xff00, RZ, 0xc0, !PT ;  /* 0x0000ff0005ff7812 */ /* 0x000fe200078ac0ff */
[----:B------:R-:W-:Y:S01]  /*1610*/  FMUL.FTZ R43, R46, UR14 ;  /* 0x0000000e2e2b7c20 */ /* 0x000fe20008410000 */
[----:B------:R-:W-:Y:S01]  /*1620*/  SEL R44, R40, RZ, P0 ;  /* 0x000000ff282c7207 */ /* 0x000fe20000000000 */
[----:B------:R-:W-:Y:S01]  /*1630*/  FMUL.FTZ R48, R48, UR14 ;  /* 0x0000000e30307c20 */ /* 0x000fe20008410000 */
        /* <DEDUP_REMOVED lines=12> */
.L_x_2367:
[-CC-:B------:R-:W-:Y:S01]  /*1700*/  FFMA.FTZ R38, R60, R69.reuse, R70.reuse ;  /* 0x000000453c267223 */ /* 0x180fe20000010046 */
[-CC-:B------:R-:W-:Y:S01]  /*1710*/  FFMA.FTZ R37, R3, R69.reuse, R70.reuse ;  /* 0x0000004503257223 */ /* 0x180fe20000010046 */
[-C--:B------:R-:W-:Y:S01]  /*1720*/  FFMA.FTZ R42, R65, R69.reuse, R70 ;  /* 0x00000045412a7223 */ /* 0x080fe20000010046 */
[----:B------:R-:W-:Y:S01]  /*1730*/  LOP3.LUT P5, RZ, R4, 0xff, RZ, 0xc0, !PT ;  /* 0x000000ff04ff7812 */ /* 0x000fe200078ac0ff */
[----:B------:R-:W-:Y:S01]  /*1740*/  FADD.FTZ R38, R59, -R38 ;  /* 0x800000263b267221 */ /* 0x000fe20000010000 */
[----:B------:R-:W-:Y:S01]  /*1750*/  FADD.FTZ R36, R54, -R37 ;  /* 0x8000002536247221 */ /* 0x000fe20000010000 */
[----:B------:R-:W-:Y:S01]  /*1760*/  FADD.FTZ R42, R61, -R42 ;  /* 0x8000002a3d2a7221 */ /* 0x000fe20000010000 */
[----:B------:R-:W-:Y:S01]  /*1770*/  LOP3.LUT P0, RZ, R4, 0xff00, RZ, 0xc0, !PT ;  /* 0x0000ff0004ff7812 */ /* 0x000fe2000780c0ff */
[C---:B-----5:R-:W-:Y:S01]  /*1780*/  FMUL.FTZ R37, R53.reuse, R38 ;  /* 0x0000002635257220 */ /* 0x060fe20000410000 */
[----:B------:R-:W-:Y:S01]  /*1790*/  FFMA.FTZ R38, R68, R69, R70 ;  /* 0x0000004544267223 */ /* 0x000fe20000010046 */
[----:B------:R-:W-:Y:S01]  /*17a0*/  FMUL.FTZ R36, R53, R36 ;  /* 0x0000002435247220 */ /* 0x000fe20000410000 */
[----:B------:R-:W-:Y:S01]  /*17b0*/  LOP3.LUT P6, RZ, R5, 0xff, RZ, 0xc0, !PT ;  /* 0x000000ff05ff7812 */ /* 0x000fe200078cc0ff */
[----:B------:R-:W-:Y:S01]  /*17c0*/  FMUL.FTZ R41, R37, UR14 ;  /* 0x0000000e25297c20 */ /* 0x000fe20008410000 */
[----:B------:R-:W-:Y:S01]  /*17d0*/  FADD.FTZ R46, R67, -R38 ;  /* 0x80000026432e7221 */ /* 0x000fe20000010000 */
[----:B------:R-:W-:Y:S01]  /*17e0*/  FMUL.FTZ R40, R36, UR14 ;  /* 0x0000000e24287c20 */ /* 0x000fe20008410000 */
[----:B------:R-:W-:Y:S01]  /*17f0*/  FMUL.FTZ R38, R53, R42 ;  /* 0x0000002a35267220 */ /* 0x000fe20000410000 */
[----:B------:R-:W-:Y:S01]  /*1800*/  LOP3.LUT P1, RZ, R5, 0xff00, RZ, 0xc0, !PT ;  /* 0x0000ff0005ff7812 */ /* 0x000fe2000782c0ff */
[----:B------:R-:W-:Y:S01]  /*1810*/  FMUL.FTZ R39, R53, R46 ;  /* 0x0000002e35277220 */ /* 0x000fe20000410000 */
[----:B------:R-:W-:Y:S01]  /*1820*/  SEL R45, R41, RZ, P0 ;  /* 0x000000ff292d7207 */ /* 0x000fe20000000000 */
[----:B------:R-:W-:Y:S01]  /*1830*/  FMUL.FTZ R42, R38, UR14 ;  /* 0x0000000e262a7c20 */ /* 0x000fe20008410000 */
[----:B------:R-:W-:Y:S01]  /*1840*/  SEL R44, R40, RZ, P5 ;  /* 0x000000ff282c7207 */ /* 0x000fe20002800000 */
[----:B------:R-:W-:Y:S01]  /*1850*/  FMUL.FTZ R43, R39, UR14 ;  /* 0x0000000e272b7c20 */ /* 0x000fe20008410000 */
[----:B------:R-:W-:-:S02]  /*1860*/  LOP3.LUT P5, RZ, R4, 0xff0000, RZ, 0xc0, !PT ;  /* 0x00ff000004ff7812 */ /* 0x000fc400078ac0ff */
        /* <DEDUP_REMOVED lines=10> */
.L_x_2366:
        /* <DEDUP_REMOVED lines=16> */
[----:B------:R-:W-:Y:S01]  /*1a10*/  LOP3.LUT P6, RZ, R5, 0xff, RZ, 0xc0, !PT ;  /* 0x000000ff05ff7812 */ /* 0x000fe200078cc0ff */
[----:B------:R-:W-:Y:S01]  /*1a20*/  FMUL.FTZ R42, R40, UR14 ;  /* 0x0000000e282a7c20 */ /* 0x000fe20008410000 */
[----:B------:R-:W-:Y:S01]  /*1a30*/  LOP3.LUT P0, RZ, R4, 0xff00, RZ, 0xc0, !PT ;  /* 0x0000ff0004ff7812 */ /* 0x000fe2000780c0ff */
[----:B------:R-:W-:Y:S01]  /*1a40*/  FFMA.FTZ R46, R53, R46, R31 ;  /* 0x0000002e352e7223 */ /* 0x000fe2000001001f */
[----:B------:R-:W-:Y:S01]  /*1a50*/  LOP3.LUT P1, RZ, R5, 0xff00, RZ, 0xc0, !PT ;  /* 0x0000ff0005ff7812 */ /* 0x000fe2000782c0ff */
[----:B------:R-:W-:Y:S01]  /*1a60*/  FMUL.FTZ R43, R43, UR14 ;  /* 0x0000000e2b2b7c20 */ /* 0x000fe20008410000 */
[C---:B------:R-:W-:Y:S01]  /*1a70*/  SEL R44, R41.reuse, RZ, P5 ;  /* 0x000000ff292c7207 */ /* 0x040fe20002800000 */
        /* <DEDUP_REMOVED lines=13> */
.L_x_2368:
[-CC-:B------:R-:W-:Y:S01]  /*1b50*/  FFMA.FTZ R37, R3, R69.reuse, R70.reuse ;  /* 0x0000004503257223 */ /* 0x180fe20000010046 */
[-CC-:B------:R-:W-:Y:S01]  /*1b60*/  FFMA.FTZ R38, R60, R69.reuse, R70.reuse ;  /* 0x000000453c267223 */ /* 0x180fe20000010046 */
[----:B------:R-:W-:Y:S01]  /*1b70*/  FFMA.FTZ R42, R65, R69, R70 ;  /* 0x00000045412a7223 */ /* 0x000fe20000010046 */
[----:B------:R-:W-:Y:S01]  /*1b80*/  LOP3.LUT P5, RZ, R4, 0xff, RZ, 0xc0, !PT ;  /* 0x000000ff04ff7812 */ /* 0x000fe200078ac0ff */
[----:B------:R-:W-:Y:S01]  /*1b90*/  FADD.FTZ R37, R54, -R37 ;  /* 0x8000002536257221 */ /* 0x000fe20000010000 */
[----:B------:R-:W-:Y:S01]  /*1ba0*/  FADD.FTZ R38, R59, -R38 ;  /* 0x800000263b267221 */ /* 0x000fe20000010000 */
[----:B------:R-:W-:Y:S01]  /*1bb0*/  FADD.FTZ R42, R61, -R42 ;  /* 0x8000002a3d2a7221 */ /* 0x000fe20000010000 */
[----:B------:R-:W-:Y:S01]  /*1bc0*/  LOP3.LUT P0, RZ, R4, 0xff00, RZ, 0xc0, !PT ;  /* 0x0000ff0004ff7812 */ /* 0x000fe2000780c0ff */
[C---:B-----5:R-:W-:Y:S01]  /*1bd0*/  FFMA.FTZ R36, R53.reuse, R37, R28 ;  /* 0x0000002535247223 */ /* 0x060fe2000001001c */
[----:B------:R-:W-:Y:S01]  /*1be0*/  FFMA.FTZ R37, R53, R38, R29 ;  /* 0x0000002635257223 */ /* 0x000fe2000001001d */
[----:B------:R-:W-:Y:S01]  /*1bf0*/  FFMA.FTZ R38, R68, R69, R70 ;  /* 0x0000004544267223 */ /* 0x000fe20000010046 */
[----:B------:R-:W-:Y:S01]  /*1c00*/  LOP3.LUT P6, RZ, R5, 0xff, RZ, 0xc0, !PT ;  /* 0x000000ff05ff7812 */ /* 0x000fe200078cc0ff */
[----:B------:R-:W-:Y:S01]  /*1c10*/  FMUL.FTZ R40, R36, UR14 ;  /* 0x0000000e24287c20 */ /* 0x000fe20008410000 */
[----:B------:R-:W-:Y:S01]  /*1c20*/  FMUL.FTZ R41, R37, UR14 ;  /* 0x0000000e25297c20 */ /* 0x000fe20008410000 */
[----:B------:R-:W-:Y:S01]  /*1c30*/  FADD.FTZ R46, R67, -R38 ;  /* 0x80000026432e7221 */ /* 0x000fe20000010000 */
[----:B------:R-:W-:Y:S01]  /*1c40*/  FFMA.FTZ R38, R53, R42, R30 ;  /* 0x0000002a35267223 */ /* 0x000fe2000001001e */
[----:B------:R-:W-:-:S02]  /*1c50*/  LOP3.LUT P1, RZ, R5, 0xff00, RZ, 0xc0, !PT ;  /* 0x0000ff0005ff7812 */ /* 0x000fc4000782c0ff */
[----:B------:R-:W-:Y:S01]  /*1c60*/  FFMA.FTZ R39, R53, R46, R31 ;  /* 0x0000002e35277223 */ /* 0x000fe2000001001f */
[----:B------:R-:W-:Y:S01]  /*1c70*/  SEL R44, R40, RZ, P5 ;  /* 0x000000ff282c7207 */ /* 0x000fe20002800000 */
[----:B------:R-:W-:Y:S01]  /*1c80*/  FMUL.FTZ R42, R38, UR14 ;  /* 0x0000000e262a7c20 */ /* 0x000fe20008410000 */
[----:B------:R-:W-:Y:S01]  /*1c90*/  SEL R45, R41, RZ, P0 ;  /* 0x000000ff292d7207 */ /* 0x000fe20000000000 */
[----:B------:R-:W-:Y:S01]  /*1ca0*/  FMUL.FTZ R43, R39, UR14 ;  /* 0x0000000e272b7c20 */ /* 0x000fe20008410000 */
[----:B------:R-:W-:Y:S02]  /*1cb0*/  LOP3.LUT P5, RZ, R4, 0xff0000, RZ, 0xc0, !PT ;  /* 0x00ff000004ff7812 */ /* 0x000fe400078ac0ff */
[----:B------:R-:W-:Y:S02]  /*1cc0*/  SEL R40, R40, RZ, P6 ;  /* 0x000000ff28287207 */ /* 0x000fe40003000000 */
[----:B------:R-:W-:Y:S02]  /*1cd0*/  ISETP.GE.U32.AND P0, PT, R4, 0x1000000, PT ;  /* 0x010000000400780c */ /* 0x000fe40003f06070 */
[----:B------:R-:W-:-:S02]  /*1ce0*/  SEL R41, R41, RZ, P1 ;  /* 0x000000ff29297207 */ /* 0x000fc40000800000 */
[C---:B------:R-:W-:Y:S02]  /*1cf0*/  LOP3.LUT P6, RZ, R5.reuse, 0xff0000, RZ, 0xc0, !PT ;  /* 0x00ff000005ff7812 */ /* 0x040fe400078cc0ff */
[----:B------:R-:W-:Y:S02]  /*1d00*/  ISETP.GE.U32.AND P1, PT, R5, 0x1000000, PT ;  /* 0x010000000500780c */ /* 0x000fe40003f26070 */
[C---:B------:R-:W-:Y:S02]  /*1d10*/  SEL R46, R42.reuse, RZ, P5 ;  /* 0x000000ff2a2e7207 */ /* 0x040fe40002800000 */
[C---:B------:R-:W-:Y:S02]  /*1d20*/  SEL R47, R43.reuse, RZ, P0 ;  /* 0x000000ff2b2f7207 */ /* 0x040fe40000000000 */
[----:B------:R-:W-:Y:S02]  /*1d30*/  SEL R42, R42, RZ, P6 ;  /* 0x000000ff2a2a7207 */ /* 0x000fe40003000000 */
[----:B------:R-:W-:-:S07]  /*1d40*/  SEL R43, R43, RZ, P1 ;  /* 0x000000ff2b2b7207 */ /* 0x000fce0000800000 */
.L_x_2364:
        /* <DEDUP_REMOVED lines=11> */
[C---:B0-----:R-:W-:Y:S01]  /*1e00*/  @P1 IMAD.WIDE.U32 R48, R6.reuse, 0x10, R48 ;  /* 0x0000001006301825 */ /* 0x041fe200078e0030 */
[----:B------:R-:W-:-:S04]  /*1e10*/  IADD3 R6, PT, PT, R6, 0x20, RZ ;  /* 0x0000002006067810 */ /* 0x000fc80007ffe0ff */
[----:B------:R1:W-:Y:S03]  /*1e20*/  @P1 STG.E.128 desc[UR8][R48.64], R40 ;  /* 0x0000002830001986 */ /* 0x0003e6000c101d08 */
.L_x_2360:
[----:B------:R-:W-:Y:S05]  /*1e30*/  BSYNC.RECONVERGENT B1 ;  /* 0x0000000000017941 */ /* 0x000fea0003800200 */
.L_x_2359:
        /* <DEDUP_REMOVED lines=29> */
[----:B------:R-:W-:Y:S01]  /*2010*/  LOP3.LUT P6, RZ, R0, 0xff00, RZ, 0xc0, !PT ;  /* 0x0000ff0000ff7812 */ /* 0x000fe200078cc0ff */
[----:B------:R-:W-:Y:S01]  /*2020*/  FMUL.FTZ R43, R39, UR14 ;  /* 0x0000000e272b7c20 */ /* 0x000fe20008410000 */
[----:B------:R-:W-:-:S02]  /*2030*/  SEL R44, R40, RZ, P5 ;  /* 0x000000ff282c7207 */ /* 0x000fc40002800000 */
[----:B------:R-:W-:Y:S02]  /*2040*/  LOP3.LUT P5, RZ, R2, 0xff00, RZ, 0xc0, !PT ;  /* 0x0000ff0002ff7812 */ /* 0x000fe400078ac0ff */
[----:B------:R-:W-:Y:S02]  /*2050*/  SEL R40, R40, RZ, P2 ;  /* 0x000000ff28287207 */ /* 0x000fe40001000000 */
[C---:B------:R-:W-:Y:S02]  /*2060*/  LOP3.LUT P2, RZ, R0.reuse, 0xff0000, RZ, 0xc0, !PT ;  /* 0x00ff000000ff7812 */ /* 0x040fe4000784c0ff */
[C---:B------:R-:W-:Y:S02]  /*2070*/  SEL R45, R41.reuse, RZ, P6 ;  /* 0x000000ff292d7207 */ /* 0x040fe40003000000 */
[----:B------:R-:W-:Y:S02]  /*2080*/  SEL R41, R41, RZ, P5 ;  /* 0x000000ff29297207 */ /* 0x000fe40002800000 */
[----:B------:R-:W-:-:S02]  /*2090*/  ISETP.GE.U32.AND P5, PT, R0, 0x1000000, PT ;  /* 0x010000000000780c */ /* 0x000fc40003fa6070 */
[----:B------:R-:W-:Y:S02]  /*20a0*/  SEL R46, R42, RZ, P2 ;  /* 0x000000ff2a2e7207 */ /* 0x000fe40001000000 */
[C---:B------:R-:W-:Y:S02]  /*20b0*/  LOP3.LUT P6, RZ, R2.reuse, 0xff0000, RZ, 0xc0, !PT ;  /* 0x00ff000002ff7812 */ /* 0x040fe400078cc0ff */
[----:B------:R-:W-:Y:S02]  /*20c0*/  ISETP.GE.U32.AND P2, PT, R2, 0x1000000, PT ;  /* 0x010000000200780c */ /* 0x000fe40003f46070 */
[C---:B------:R-:W-:Y:S02]  /*20d0*/  SEL R47, R43.reuse, RZ, P5 ;  /* 0x000000ff2b2f7207 */ /* 0x040fe40002800000 */
[----:B------:R-:W-:Y:S02]  /*20e0*/  SEL R42, R42, RZ, P6 ;  /* 0x000000ff2a2a7207 */ /* 0x000fe40003000000 */
[----:B------:R-:W-:Y:S01]  /*20f0*/  SEL R43, R43, RZ, P2 ;  /* 0x000000ff2b2b7207 */ /* 0x000fe20001000000 */
[----:B------:R-:W-:Y:S06]  /*2100*/  BRA `(.L_x_2374) ;  /* 0x0000000c00547947 */ /* 0x000fec0003800000 */
.L_x_2373:
        /* <DEDUP_REMOVED lines=17> */
[----:B------:R-:W-:Y:S01]  /*2220*/  FMUL.FTZ R43, R43, UR14 ;  /* 0x0000000e2b2b7c20 */ /* 0x000fe20008410000 */
[----:B------:R-:W-:Y:S01]  /*2230*/  SEL R44, R41, RZ, P5 ;  /* 0x000000ff292c7207 */ /* 0x000fe20002800000 */
[----:B------:R-:W-:Y:S01]  /*2240*/  FMUL.FTZ R53, R53, UR14 ;  /* 0x0000000e35357c20 */ /* 0x000fe20008410000 */
[----:B------:R-:W-:-:S02]  /*2250*/  SEL R40, R41, RZ, P2 ;  /* 0x000000ff29287207 */ /* 0x000fc40001000000 */
[----:B------:R-:W-:Y:S02]  /*2260*/  LOP3.LUT P5, RZ, R2, 0xff00, RZ, 0xc0, !PT ;  /* 0x0000ff0002ff7812 */ /* 0x000fe400078ac0ff */
        /* <DEDUP_REMOVED lines=11> */
.L_x_2372:
        /* <DEDUP_REMOVED lines=14> */
[----:B------:R-:W-:Y:S01]  /*2400*/  FMUL.FTZ R38, R53, R40 ;  /* 0x0000002835267220 */ /* 0x000fe20000410000 */
[----:B------:R-:W-:Y:S01]  /*2410*/  LOP3.LUT P5, RZ, R0, 0xff, RZ, 0xc0, !PT ;  /* 0x000000ff00ff7812 */ /* 0x000fe200078ac0ff */
[----:B------:R-:W-:Y:S01]  /*2420*/  FMUL.FTZ R40, R36, UR14 ;  /* 0x0000000e24287c20 */ /* 0x000fe20008410000 */
[----:B------:R-:W-:Y:S01]  /*2430*/  LOP3.LUT P2, RZ, R2, 0xff, RZ, 0xc0, !PT ;  /* 0x000000ff02ff7812 */ /* 0x000fe2000784c0ff */
[----:B------:R-:W-:Y:S01]  /*2440*/  FMUL.FTZ R41, R37, UR14 ;  /* 0x0000000e25297c20 */ /* 0x000fe20008410000 */
[----:B------:R-:W-:Y:S01]  /*2450*/  FMUL.FTZ R39, R53, R42 ;  /* 0x0000002a35277220 */ /* 0x000fe20000410000 */
[----:B------:R-:W-:Y:S01]  /*2460*/  LOP3.LUT P6, RZ, R0, 0xff00, RZ, 0xc0, !PT ;  /* 0x0000ff0000ff7812 */ /* 0x000fe200078cc0ff */
[----:B------:R-:W-:Y:S01]  /*2470*/  FMUL.FTZ R42, R38, UR14 ;  /* 0x0000000e262a7c20 */ /* 0x000fe20008410000 */
[----:B------:R-:W-:Y:S01]  /*2480*/  SEL R44, R40, RZ, P5 ;  /* 0x000000ff282c7207 */ /* 0x000fe20002800000 */
[----:B------:R-:W-:Y:S01]  /*2490*/  FMUL.FTZ R43, R39, UR14 ;  /* 0x0000000e272b7c20 */ /* 0x000fe20008410000 */
[----:B------:R-:W-:-:S02]  /*24a0*/  LOP3.LUT P5, RZ, R2, 0xff00, RZ, 0xc0, !PT ;  /* 0x0000ff0002ff7812 */ /* 0x000fc400078ac0ff */
[----:B------:R-:W-:Y:S02]  /*24b0*/  SEL R40, R40, RZ, P2 ;  /* 0x000000ff28287207 */ /* 0x000fe40001000000 */
[C---:B------:R-:W-:Y:S02]  /*24c0*/  LOP3.LUT P2, RZ, R0.reuse, 0xff0000, RZ, 0xc0, !PT ;  /* 0x00ff000000ff7812 */ /* 0x040fe4000784c0ff */
[C---:B------:R-:W-:Y:S02]  /*24d0*/  SEL R45, R41.reuse, RZ, P6 ;  /* 0x000000ff292d7207 */ /* 0x040fe40003000000 */
[----:B------:R-:W-:Y:S02]  /*24e0*/  SEL R41, R41, RZ, P5 ;  /* 0x000000ff29297207 */ /* 0x000fe40002800000 */
[----:B------:R-:W-:Y:S02]  /*24f0*/  ISETP.GE.U32.AND P5, PT, R0, 0x1000000, PT ;  /* 0x010000000000780c */ /* 0x000fe40003fa6070 */
[----:B------:R-:W-:-:S02]  /*2500*/  SEL R46, R42, RZ, P2 ;  /* 0x000000ff2a2e7207 */ /* 0x000fc40001000000 */
[C---:B------:R-:W-:Y:S02]  /*2510*/  LOP3.LUT P6, RZ, R2.reuse, 0xff0000, RZ, 0xc0, !PT ;  /* 0x00ff000002ff7812 */ /* 0x040fe400078cc0ff */
[----:B------:R-:W-:Y:S02]  /*2520*/  ISETP.GE.U32.AND P2, PT, R2, 0x1000000, PT ;  /* 0x010000000200780c */ /* 0x000fe40003f46070 */
[C---:B------:R-:W-:Y:S02]  /*2530*/  SEL R47, R43.reuse, RZ, P5 ;  /* 0x000000ff2b2f7207 */ /* 0x040fe40002800000 */
[----:B------:R-:W-:Y:S02]  /*2540*/  SEL R42, R42, RZ, P6 ;  /* 0x000000ff2a2a7207 */ /* 0x000fe40003000000 */
[----:B------:R-:W-:Y:S01]  /*2550*/  SEL R43, R43, RZ, P2 ;  /* 0x000000ff2b2b7207 */ /* 0x000fe20001000000 */
[----:B------:R-:W-:Y:S06]  /*2560*/  BRA `(.L_x_2374) ;  /* 0x00000008003c7947 */ /* 0x000fec0003800000 */
.L_x_2375:
        /* <DEDUP_REMOVED lines=33> */
.L_x_2371:
[----:B------:R-:W-:-:S04]  /*2780*/  UISETP.NE.U32.AND UP0, UPT, UR20, URZ, UPT ;  /* 0x000000ff1400728c */ /* 0x000fc8000bf05070 */
[----:B------:R-:W-:-:S09]  /*2790*/  UISETP.NE.AND.EX UP0, UPT, UR21, URZ, UPT, UP0 ;  /* 0x000000ff1500728c */ /* 0x000fd2000bf05300 */
[----:B------:R-:W-:Y:S05]  /*27a0*/  BRA.U !UP0, `(.L_x_2376) ;  /* 0x0000000108d87547 */ /* 0x000fea000b800000 */
        /* <DEDUP_REMOVED lines=29> */
.L_x_2377:
        /* <DEDUP_REMOVED lines=15> */
[C---:B------:R-:W-:Y:S01]  /*2a70*/  LOP3.LUT P5, RZ, R0.reuse, 0xff00, RZ, 0xc0, !PT ;  /* 0x0000ff0000ff7812 */ /* 0x040fe200078ac0ff */
        /* <DEDUP_REMOVED lines=9> */
.L_x_2376:
        /* <DEDUP_REMOVED lines=29> */
.L_x_2378:
        /* <DEDUP_REMOVED lines=15> */
[----:B------:R-:W-:Y:S01]  /*2dd0*/  LOP3.LUT P5, RZ, R0, 0xff00, RZ, 0xc0, !PT ;  /* 0x0000ff0000ff7812 */ /* 0x000fe200078ac0ff */
        /* <DEDUP_REMOVED lines=8> */
.L_x_2374:
[----:B------:R-:W0:Y:S08]  /*2e60*/  @P1 LDC.64 R70, c[0x0][0x478] ;  /* 0x00011e00ff461b82 */ /* 0x000e300000000a00 */
[----:B------:R-:W1:Y:S08]  /*2e70*/  LDC.64 R50, c[0x0][0x468] ;  /* 0x00011a00ff327b82 */ /* 0x000e700000000a00 */
[----:B------:R-:W2:Y:S01]  /*2e80*/  @P0 LDC.64 R48, c[0x0][0x470] ;  /* 0x00011c00ff300b82 */ /* 0x000ea20000000a00 */
[----:B0-----:R-:W-:-:S05]  /*2e90*/  @P1 IMAD.WIDE.U32 R70, R6, 0x10, R70 ;  /* 0x0000001006461825 */ /* 0x001fca00078e0046 */
[----:B------:R0:W-:Y:S01]  /*2ea0*/  @P1 STG.E.128 desc[UR8][R70.64], R36 ;  /* 0x0000002446001986 */ /* 0x0001e2000c101d08 */
[----:B-1----:R-:W-:-:S05]  /*2eb0*/  IMAD.WIDE.U32 R50, R6, 0x10, R50 ;  /* 0x0000001006327825 */ /* 0x002fca00078e0032 */
[----:B------:R0:W-:Y:S01]  /*2ec0*/  STG.E.128 desc[UR8][R50.64], R44 ;  /* 0x0000002c32007986 */ /* 0x0001e2000c101d08 */
[----:B--2---:R-:W-:-:S05]  /*2ed0*/  @P0 IMAD.WIDE.U32 R48, R6, 0x10, R48 ;  /* 0x0000001006300825 */ /* 0x004fca00078e0030 */
[----:B------:R0:W-:Y:S02]  /*2ee0*/  @P0 STG.E.128 desc[UR8][R48.64], R40 ;  /* 0x0000002830000986 */ /* 0x0001e4000c101d08 */
.L_x_2370:
[----:B------:R-:W-:Y:S05]  /*2ef0*/  BSYNC.RECONVERGENT B1 ;  /* 0x0000000000017941 */ /* 0x000fea0003800200 */
.L_x_2369:
[----:B01----:R-:W0:Y:S02]  /*2f00*/  LDC.64 R44, c[0x0][0x380] ;  /* 0x0000e000ff2c7b82 */ /* 0x003e240000000a00 */
[----:B0-----:R-:W-:-:S04]  /*2f10*/  LEA R7, R44, R7, 0x2 ;  /* 0x000000072c077211 */ /* 0x001fc800078e10ff */
[----:B------:R-:W-:-:S13]  /*2f20*/  ISETP.GE.AND P0, PT, R7, R45, PT ;  /* 0x0000002d0700720c */ /* 0x000fda0003f06270 */
[----:B------:R-:W-:Y:S05]  /*2f30*/  @!P0 BRA `(.L_x_2379) ;  /* 0xffffffd4002c8947 */ /* 0x000fea000383ffff */
.L_x_2353:
[----:B------:R-:W-:Y:S05]  /*2f40*/  BSYNC B0 ;  /* 0x0000000000007941 */ /* 0x000fea0003800000 */
.L_x_2352:
[----:B------:R-:W0:Y:S01]  /*2f50*/  S2R R33, SR_TID.X ;  /* 0x0000000000217919 */ /* 0x000e220000002100 */
[----:B------:R-:W-:Y:S01]  /*2f60*/  MOV R2, 0x400 ;  /* 0x0000040000027802 */ /* 0x000fe20000000f00 */
[----:B------:R-:W-:Y:S05]  /*2f70*/  WARPSYNC.ALL ;  /* 0x0000000000007948 */ /* 0x000fea0003800000 */
[----:B------:R-:W1:Y:S01]  /*2f80*/  S2R R5, SR_CgaCtaId ;  /* 0x0000000000057919 */ /* 0x000e620000008800 */
[----:B------:R-:W2:Y:S01]  /*2f90*/  LDCU.128 UR16, c[0x0][0x440] ;  /* 0x00008800ff1077ac */ /* 0x000ea20008000c00 */
[----:B0-----:R-:W-:-:S04]  /*2fa0*/  SHF.L.U32 R0, R33, 0x5, RZ ;  /* 0x0000000521007819 */ /* 0x001fc800000006ff */
        /* <DEDUP_REMOVED lines=13> */
[----:B-----5:R-:W2:Y:S04]  /*3080*/  LDS R11, [R2+0xa00] ;  /* 0x000a0000020b7984 */ /* 0x020ea80000000800 */
        /* <DEDUP_REMOVED lines=61> */
.L_x_2358:
[----:B------:R-:W-:Y:S01]  /*3460*/  HFMA2 R46, -RZ, RZ, 0, 5.9604644775390625e-08 ;  /* 0x00000001ff2e7431 */ /* 0x000fe200000001ff */
[----:B------:R-:W-:Y:S01]  /*3470*/  BSSY B1, `(.L_x_2380) ;  /* 0x0000006000017945 */ /* 0x000fe20003800000 */
[----:B------:R-:W-:Y:S02]  /*3480*/  MOV R45, 0x1f ;  /* 0x0000001f002d7802 */ /* 0x000fe40000000f00 */
[----:B------:R-:W-:-:S07]  /*3490*/  MOV R44, 0xffffffff ;  /* 0xffffffff002c7802 */ /* 0x000fce0000000f00 */
[----:B-----5:R-:W-:Y:S05]  /*34a0*/  WARPSYNC.COLLECTIVE R44, `(.L_x_2381) ;  /* 0x000000002c087348 */ /* 0x020fea0003c00000 */
[----:B------:R0:W1:Y:S02]  /*34b0*/  SHFL.BFLY P0, R47, R71, R46, R45 ;  /* 0x0c00002e472f7389 */ /* 0x000064000000002d */
[----:B01---5:R-:W-:Y:S05]  /*34c0*/  ENDCOLLECTIVE ;  /* 0x000000000000791b */ /* 0x023fea0003800000 */
.L_x_2381:
[----:B------:R-:W-:Y:S05]  /*34d0*/  BSYNC B1 ;  /* 0x0000000000017941 */ /* 0x000fea0003800000 */
.L_x_2380:
        /* <DEDUP_REMOVED lines=8> */
.L_x_2382:
[----:B------:R-:W-:Y:S01]  /*3560*/  MOV R71, R48 ;  /* 0x0000003000477202 */ /* 0x000fe20000000f00 */
[----:B------:R-:W-:Y:S01]  /*3570*/  HFMA2 R46, -RZ, RZ, 0, 1.1920928955078125e-07 ;  /* 0x00000002ff2e7431 */ /* 0x000fe200000001ff */
[----:B------:R-:W-:-:S07]  /*3580*/  MOV R49, R47 ;  /* 0x0000002f00317202 */ /* 0x000fce0000000f00 */
[----:B------:R-:W-:Y:S05]  /*3590*/  WARPSYNC.COLLECTIVE R44, `(.L_x_2383) ;  /* 0x000000002c087348 */ /* 0x000fea0003c00000 */
[----:B------:R0:W1:Y:S02]  /*35a0*/  SHFL.BFLY P0, R47, R71, R46, R45 ;  /* 0x0c00002e472f7389 */ /* 0x000064000000002d */
[----:B01----:R-:W-:Y:S05]  /*35b0*/  ENDCOLLECTIVE ;  /* 0x000000000000791b */ /* 0x003fea0003800000 */
.L_x_2383:
[----:B------:R-:W-:-:S05]  /*35c0*/  FADD.FTZ R49, R49, R70 ;  /* 0x0000004631317221 */ /* 0x000fca0000010000 */
[----:B------:R-:W-:Y:S01]  /*35d0*/  MOV R71, R49 ;  /* 0x0000003100477202 */ /* 0x000fe20000000f00 */
[----:B------:R-:W-:-:S07]  /*35e0*/  FADD.FTZ R51, R48, R47 ;  /* 0x0000002f30337221 */ /* 0x000fce0000010000 */
[----:B------:R-:W-:Y:S05]  /*35f0*/  WARPSYNC.COLLECTIVE R44, `(.L_x_2384) ;  /* 0x000000002c087348 */ /* 0x000fea0003c00000 */
[----:B------:R0:W1:Y:S02]  /*3600*/  SHFL.BFLY P0, R47, R71, R46, R45 ;  /* 0x0c00002e472f7389 */ /* 0x000064000000002d */
[----:B01----:R-:W-:Y:S05]  /*3610*/  ENDCOLLECTIVE ;  /* 0x000000000000791b */ /* 0x003fea0003800000 */
.L_x_2384:
[----:B------:R-:W-:Y:S01]  /*3620*/  MOV R71, R51 ;  /* 0x0000003300477202 */ /* 0x000fe20000000f00 */
[----:B------:R-:W-:Y:S01]  /*3630*/  HFMA2 R46, -RZ, RZ, 0, 2.384185791015625e-07 ;  /* 0x00000004ff2e7431 */ /* 0x000fe200000001ff */
[----:B------:R-:W-:-:S07]  /*3640*/  MOV R50, R47 ;  /* 0x0000002f00327202 */ /* 0x000fce0000000f00 */
[----:B------:R-:W-:Y:S05]  /*3650*/  WARPSYNC.COLLECTIVE R44, `(.L_x_2385) ;  /* 0x000000002c087348 */ /* 0x000fea0003c00000 */
[----:B------:R0:W1:Y:S02]  /*3660*/  SHFL.BFLY P0, R47, R71, R46, R45 ;  /* 0x0c00002e472f7389 */ /* 0x000064000000002d */
[----:B01----:R-:W-:Y:S05]  /*3670*/  ENDCOLLECTIVE ;  /* 0x000000000000791b */ /* 0x003fea0003800000 */
.L_x_2385:
[----:B------:R-:W-:-:S05]  /*3680*/  FADD.FTZ R50, R49, R50 ;  /* 0x0000003231327221 */ /* 0x000fca0000010000 */
[----:B------:R-:W-:Y:S01]  /*3690*/  MOV R71, R50 ;  /* 0x0000003200477202 */ /* 0x000fe20000000f00 */
[----:B------:R-:W-:-:S07]  /*36a0*/  FADD.FTZ R72, R51, R47 ;  /* 0x0000002f33487221 */ /* 0x000fce0000010000 */
[----:B------:R-:W-:Y:S05]  /*36b0*/  WARPSYNC.COLLECTIVE R44, `(.L_x_2386) ;  /* 0x000000002c087348 */ /* 0x000fea0003c00000 */
[----:B------:R0:W1:Y:S02]  /*36c0*/  SHFL.BFLY P0, R47, R71, R46, R45 ;  /* 0x0c00002e472f7389 */ /* 0x000064000000002d */
[----:B01----:R-:W-:Y:S05]  /*36d0*/  ENDCOLLECTIVE ;  /* 0x000000000000791b */ /* 0x003fea0003800000 */
.L_x_2386:
[----:B------:R-:W-:Y:S01]  /*36e0*/  MOV R71, R72 ;  /* 0x0000004800477202 */ /* 0x000fe20000000f00 */
[----:B------:R-:W-:Y:S01]  /*36f0*/  HFMA2 R46, -RZ, RZ, 0, 4.76837158203125e-07 ;  /* 0x00000008ff2e7431 */ /* 0x000fe200000001ff */
[----:B------:R-:W-:-:S07]  /*3700*/  MOV R69, R47 ;  /* 0x0000002f00457202 */ /* 0x000fce0000000f00 */
[----:B------:R-:W-:Y:S05]  /*3710*/  WARPSYNC.COLLECTIVE R44, `(.L_x_2387) ;  /* 0x000000002c087348 */ /* 0x000fea0003c00000 */
[----:B------:R0:W1:Y:S02]  /*3720*/  SHFL.BFLY P0, R47, R71, R46, R45 ;  /* 0x0c00002e472f7389 */ /* 0x000064000000002d */
[----:B01----:R-:W-:Y:S05]  /*3730*/  ENDCOLLECTIVE ;  /* 0x000000000000791b */ /* 0x003fea0003800000 */
.L_x_2387:
[----:B------:R-:W-:-:S05]  /*3740*/  FADD.FTZ R69, R50, R69 ;  /* 0x0000004532457221 */ /* 0x000fca0000010000 */
[----:B------:R-:W-:Y:S01]  /*3750*/  MOV R71, R69 ;  /* 0x0000004500477202 */ /* 0x000fe20000000f00 */
[----:B------:R-:W-:-:S07]  /*3760*/  FADD.FTZ R73, R72, R47 ;  /* 0x0000002f48497221 */ /* 0x000fce0000010000 */
[----:B------:R-:W-:Y:S05]  /*3770*/  WARPSYNC.COLLECTIVE R44, `(.L_x_2388) ;  /* 0x000000002c087348 */ /* 0x000fea0003c00000 */
[----:B------:R0:W1:Y:S02]  /*3780*/  SHFL.BFLY P0, R47, R71, R46, R45 ;  /* 0x0c00002e472f7389 */ /* 0x000064000000002d */
[----:B01----:R-:W-:Y:S05]  /*3790*/  ENDCOLLECTIVE ;  /* 0x000000000000791b */ /* 0x003fea0003800000 */
.L_x_2388:
[----:B------:R-:W-:Y:S01]  /*37a0*/  MOV R71, R73 ;  /* 0x0000004900477202 */ /* 0x000fe20000000f00 */
[----:B------:R-:W-:Y:S01]  /*37b0*/  HFMA2 R46, -RZ, RZ, 0, 9.5367431640625e-07 ;  /* 0x00000010ff2e7431 */ /* 0x000fe200000001ff */
[----:B------:R-:W-:-:S07]  /*37c0*/  MOV R70, R47 ;  /* 0x0000002f00467202 */ /* 0x000fce0000000f00 */
[----:B------:R-:W-:Y:S05]  /*37d0*/  WARPSYNC.COLLECTIVE R44, `(.L_x_2389) ;  /* 0x000000002c087348 */ /* 0x000fea0003c00000 */
[----:B------:R0:W1:Y:S02]  /*37e0*/  SHFL.BFLY P0, R47, R71, R46, R45 ;  /* 0x0c00002e472f7389 */ /* 0x000064000000002d */
[----:B01----:R-:W-:Y:S05]  /*37f0*/  ENDCOLLECTIVE ;  /* 0x000000000000791b */ /* 0x003fea0003800000 */
.L_x_2389:
[----:B------:R-:W-:-:S05]  /*3800*/  FADD.FTZ R70, R69, R70 ;  /* 0x0000004645467221 */ /* 0x000fca0000010000 */
[----:B------:R-:W-:Y:S02]  /*3810*/  MOV R71, R70 ;  /* 0x0000004600477202 */ /* 0x000fe40000000f00 */
[----:B------:R-:W-:-:S07]  /*3820*/  MOV R48, R47 ;  /* 0x0000002f00307202 */ /* 0x000fce0000000f00 */
[----:B------:R-:W-:Y:S05]  /*3830*/  WARPSYNC.COLLECTIVE R44, `(.L_x_2390) ;  /* 0x000000002c087348 */ /* 0x000fea0003c00000 */
[----:B------:R0:W1:Y:S02]  /*3840*/  SHFL.BFLY P0, R47, R71, R46, R45 ;  /* 0x0c00002e472f7389 */ /* 0x000064000000002d */
[----:B01----:R-:W-:Y:S05]  /*3850*/  ENDCOLLECTIVE ;  /* 0x000000000000791b */ /* 0x003fea0003800000 */
.L_x_2390:
[----:B------:R-:W-:Y:S05]  /*3860*/  BRA `(.L_x_2391) ;  /* 0xffffffd4002c7947 */ /* 0x000fea000383ffff */
.L_x_2392:
        /* <DEDUP_REMOVED lines=9> */
.L_x_2904:


//--------------------- .text._ZN10layer_norm22ln_bwd_finalize_kernelINS_22Kernel_traits_finalizeILj256E6__halfffffjLb0ELj1024ELj4ENS_18Kernel_traits_baseILj256ES2_ffffjLj1024EEEEELb0ELb1EEEvNS_9BwdParamsE --------------------------
	.section	.text._ZN10layer_norm22ln_bwd_finalize_kernelINS_22Kernel_traits_finalizeILj256E6__halfffffjLb0ELj1024ELj4ENS_18Kernel_traits_baseILj256ES2_ffffjLj1024EEEEELb0ELb1EEEvNS_9BwdParamsE,"ax",@progbits
	.align	128
        .global         _ZN10layer_norm22ln_bwd_finalize_kernelINS_22Kernel_traits_finalizeILj256E6__halfffffjLb0ELj1024ELj4ENS_18Kernel_traits_baseILj256ES2_ffffjLj1024EEEEELb0ELb1EEEvNS_9BwdParamsE
        .type           _ZN10layer_norm22ln_bwd_finalize_kernelINS_22Kernel_traits_finalizeILj256E6__halfffffjLb0ELj1024ELj4ENS_18Kernel_traits_baseILj256ES2_ffffjLj1024EEEEELb0ELb1EEEvNS_9BwdParamsE,@function
        .size           _ZN10layer_norm22ln_bwd_finalize_kernelINS_22Kernel_traits_finalizeILj256E6__halfffffjLb0ELj1024ELj4ENS_18Kernel_traits_baseILj256ES2_ffffjLj1024EEEEELb0ELb1EEEvNS_9BwdParamsE,(.L_x_2905 - _ZN10layer_norm22ln_bwd_finalize_kernelINS_22Kernel_traits_finalizeILj256E6__halfffffjLb0ELj1024ELj4ENS_18Kernel_traits_baseILj256ES2_ffffjLj1024EEEEELb0ELb1EEEvNS_9BwdParamsE)
        .other          _ZN10layer_norm22ln_bwd_finalize_kernelINS_22Kernel_traits_finalizeILj256E6__halfffffjLb0ELj1024ELj4ENS_18Kernel_traits_baseILj256ES2_ffffjLj1024EEEEELb0ELb1EEEvNS_9BwdParamsE,@"STO_CUDA_ENTRY STV_DEFAULT"
_ZN10layer_norm22ln_bwd_finalize_kernelINS_22Kernel_traits_finalizeILj256E6__halfffffjLb0ELj1024ELj4ENS_18Kernel_traits_baseILj256ES2_ffffjLj1024EEEEELb0ELb1EEEvNS_9BwdParamsE:
.text._ZN10layer_norm22ln_bwd_finalize_kernelINS_22Kernel_traits_finalizeILj256E6__halfffffjLb0ELj1024ELj4ENS_18Kernel_traits_baseILj256ES2_ffffjLj1024EEEEELb0ELb1EEEvNS_9BwdParamsE:
        /* <DEDUP_REMOVED lines=81> */
.L_x_2397:
        /* <DEDUP_REMOVED lines=118> */
.L_x_2396:
[----:B------:R-:W-:Y:S05]  /*0c70*/  BSYNC.RECONVERGENT B1 ;  /* 0x0000000000017941 */ /* 0x000fea0003800200 */
.L_x_2395:
        /* <DEDUP_REMOVED lines=77> */
.L_x_2399:
[----:B------:R-:W-:Y:S05]  /*1150*/  BSYNC.RECONVERGENT B1 ;  /* 0x0000000000017941 */ /* 0x000fea0003800200 */
.L_x_2398:
        /* <DEDUP_REMOVED lines=38> */
.L_x_2401:
[----:B------:R-:W-:Y:S05]  /*13c0*/  BSYNC.RECONVERGENT B1 ;  /* 0x0000000000017941 */ /* 0x000fea0003800200 */
.L_x_2400:
        /* <DEDUP_REMOVED lines=8> */
.L_x_2402:
        /* <DEDUP_REMOVED lines=10> */
.L_x_2394:
[----:B------:R-:W-:Y:S05]  /*14f0*/  BSYNC.RECONVERGENT B0 ;  /* 0x0000000000007941 */ /* 0x000fea0003800200 */
.L_x_2393:
        /* <DEDUP_REMOVED lines=57> */
.L_x_2403:
        /* <DEDUP_REMOVED lines=15> */
.L_x_2905:


//--------------------- .text._ZN10layer_norm40ln_parallel_residual_bwd_finalize_kernelINS_22Kernel_traits_finalizeILj256E6__halfffffjLb0ELj1024ELj4ENS_18Kernel_traits_baseILj256ES2_ffffjLj1024EEEEELb1EEEvNS_9BwdParamsE --------------------------
	.section	.text._ZN10layer_norm40ln_parallel_residual_bwd_finalize_kernelINS_22Kernel_traits_finalizeILj256E6__halfffffjLb0ELj1024ELj4ENS_18Kernel_traits_baseILj256ES2_ffffjLj1024EEEEELb1EEEvNS_9BwdParamsE,"ax",@progbits
	.align	128
        .global         _ZN10layer_norm40ln_parallel_residual_bwd_finalize_kernelINS_22Kernel_traits_finalizeILj256E6__halfffffjLb0ELj1024ELj4ENS_18Kernel_traits_baseILj256ES2_ffffjLj1024EEEEELb1EEEvNS_9BwdParamsE
        .type           _ZN10layer_norm40ln_parallel_residual_bwd_finalize_kernelINS_22Kernel_traits_finalizeILj256E6__halfffffjLb0ELj1024ELj4ENS_18Kernel_traits_baseILj256ES2_ffffjLj1024EEEEELb1EEEvNS_9BwdParamsE,@function
        .size           _ZN10layer_norm40ln_parallel_residual_bwd_finalize_kernelINS_22Kernel_traits_finalizeILj256E6__halfffffjLb0ELj1024ELj4ENS_18Kernel_traits_baseILj256ES2_ffffjLj1024EEEEELb1EEEvNS_9BwdParamsE,(.L_x_2906 - _ZN10layer_norm40ln_parallel_residual_bwd_finalize_kernelINS_22Kernel_traits_finalizeILj256E6__halfffffjLb0ELj1024ELj4ENS_18Kernel_traits_baseILj256ES2_ffffjLj1024EEEEELb1EEEvNS_9BwdParamsE)
        .other          _ZN10layer_norm40ln_parallel_residual_bwd_finalize_kernelINS_22Kernel_traits_finalizeILj256E6__halfffffjLb0ELj1024ELj4ENS_18Kernel_traits_baseILj256ES2_ffffjLj1024EEEEELb1EEEvNS_9BwdParamsE,@"STO_CUDA_ENTRY STV_DEFAULT"
_ZN10layer_norm40ln_parallel_residual_bwd_finalize_kernelINS_22Kernel_traits_finalizeILj256E6__halfffffjLb0ELj1024ELj4ENS_18Kernel_traits_baseILj256ES2_ffffjLj1024EEEEELb1EEEvNS_9BwdParamsE:
.text._ZN10layer_norm40ln_parallel_residual_bwd_finalize_kernelINS_22Kernel_traits_finalizeILj256E6__halfffffjLb0ELj1024ELj4ENS_18Kernel_traits_baseILj256ES2_ffffjLj1024EEEEELb1EEEvNS_9BwdParamsE:
        /* <DEDUP_REMOVED lines=60> */
.L_x_2408:
        /* <DEDUP_REMOVED lines=112> */
.L_x_2407:
[----:B------:R-:W-:Y:S05]  /*0ac0*/  BSYNC.RECONVERGENT B1 ;  /* 0x0000000000017941 */ /* 0x000fea0003800200 */
.L_x_2406:
        /* <DEDUP_REMOVED lines=66> */
.L_x_2410:
[----:B------:R-:W-:Y:S05]  /*0ef0*/  BSYNC.RECONVERGENT B1 ;  /* 0x0000000000017941 */ /* 0x000fea0003800200 */
.L_x_2409:
        /* <DEDUP_REMOVED lines=37> */
.L_x_2412:
[----:B------:R-:W-:Y:S05]  /*1150*/  BSYNC.RECONVERGENT B1 ;  /* 0x0000000000017941 */ /* 0x000fea0003800200 */
.L_x_2411:
        /* <DEDUP_REMOVED lines=19> */
.L_x_2405:
[----:B------:R-:W-:Y:S05]  /*1290*/  BSYNC.RECONVERGENT B0 ;  /* 0x0000000000007941 */ /* 0x000fea0003800200 */
.L_x_2404:
        /* <DEDUP_REMOVED lines=92> */
.L_x_2413:
        /* <DEDUP_REMOVED lines=10> */
.L_x_2906:


//--------------------- .text._ZN10layer_norm31ln_parallel_residual_bwd_kernelINS_13Kernel_traitsI6__halfffffjLj256ELj1ELj4ELj1ELj16ENS_18Kernel_traits_baseILj256ES2_ffffjLj128EEEEELb1ELb1ELb1EEEvNS_9BwdParamsE --------------------------
	.section	.text._ZN10layer_norm31ln_parallel_residual_bwd_kernelINS_13Kernel_traitsI6__halfffffjLj256ELj1ELj4ELj1ELj16ENS_18Kernel_traits_baseILj256ES2_ffffjLj128EEEEELb1ELb1ELb1EEEvNS_9BwdParamsE,"ax",@progbits
	.align	128
        .global         _ZN10layer_norm31ln_parallel_residual_bwd_kernelINS_13Kernel_traitsI6__halfffffjLj256ELj1ELj4ELj1ELj16ENS_18Kernel_traits_baseILj256ES2_ffffjLj128EEEEELb1ELb1ELb1EEEvNS_9BwdParamsE
        .type           _ZN10layer_norm31ln_parallel_residual_bwd_kernelINS_13Kernel_traitsI6__halfffffjLj256ELj1ELj4ELj1ELj16ENS_18Kernel_traits_baseILj256ES2_ffffjLj128EEEEELb1ELb1ELb1EEEvNS_9BwdParamsE,@function
        .size           _ZN10layer_norm31ln_parallel_residual_bwd_kernelINS_13Kernel_traitsI6__halfffffjLj256ELj1ELj4ELj1ELj16ENS_18Kernel_traits_baseILj256ES2_ffffjLj128EEEEELb1ELb1ELb1EEEvNS_9BwdParamsE,(.L_x_2907 - _ZN10layer_norm31ln_parallel_residual_bwd_kernelINS_13Kernel_traitsI6__halfffffjLj256ELj1ELj4ELj1ELj16ENS_18Kernel_traits_baseILj256ES2_ffffjLj128EEEEELb1ELb1ELb1EEEvNS_9BwdParamsE)
        .other          _ZN10layer_norm31ln_parallel_residual_bwd_kernelINS_13Kernel_traitsI6__halfffffjLj256ELj1ELj4ELj1ELj16ENS_18Kernel_traits_baseILj256ES2_ffffjLj128EEEEELb1ELb1ELb1EEEvNS_9BwdParamsE,@"STO_CUDA_ENTRY STV_DEFAULT"
_ZN10layer_norm31ln_parallel_residual_bwd_kernelINS_13Kernel_traitsI6__halfffffjLj256ELj1ELj4ELj1ELj16ENS_18Kernel_traits_baseILj256ES2_ffffjLj128EEEEELb1ELb1ELb1EEEvNS_9BwdParamsE:
.text._ZN10layer_norm31ln_parallel_residual_bwd_kernelINS_13Kernel_traitsI6__halfffffjLj256ELj1ELj4ELj1ELj16ENS_18Kernel_traits_baseILj256ES2_ffffjLj128EEEEELb1ELb1ELb1EEEvNS_9BwdParamsE:
        /* <DEDUP_REMOVED lines=35> */
[----:B------:R-:W-:Y:S01]  /*0230*/  HFMA2 R52, -RZ, RZ, 0, 0 ;  /* 0x00000000ff347431 */ /* 0x000fe200000001ff */
[----:B------:R-:W-:Y:S01]  /*0240*/  UISETP.NE.AND.EX UP0, UPT, UR15, URZ, UPT, UP0 ;  /* 0x000000ff0f00728c */ /* 0x000fe2000bf05300 */
[----:B------:R-:W-:Y:S01]  /*0250*/  HFMA2 R11, -RZ, RZ, 0, 0 ;  /* 0x00000000ff0b7431 */ /* 0x000fe200000001ff */
[----:B------:R-:W-:Y:S01]  /*0260*/  CS2R R18, SRZ ;  /* 0x0000000000127805 */ /* 0x000fe2000001ff00 */
[----:B------:R-:W-:Y:S01]  /*0270*/  HFMA2 R7, -RZ, RZ, 0, 0 ;  /* 0x00000000ff077431 */ /* 0x000fe200000001ff */
[----:B------:R-:W-:-:S02]  /*0280*/  MOV R54, RZ ;  /* 0x000000ff00367202 */ /* 0x000fc40000000f00 */
[----:B------:R-:W-:Y:S02]  /*0290*/  CS2R R16, SRZ ;  /* 0x0000000000107805 */ /* 0x000fe4000001ff00 */
[----:B------:R-:W-:Y:S02]  /*02a0*/  CS2R R14, SRZ ;  /* 0x00000000000e7805 */ /* 0x000fe4000001ff00 */
[----:B------:R-:W-:Y:S02]  /*02b0*/  MOV R50, RZ ;  /* 0x000000ff00327202 */ /* 0x000fe40000000f00 */
[----:B------:R-:W-:Y:S02]  /*02c0*/  MOV R48, RZ ;  /* 0x000000ff00307202 */ /* 0x000fe40000000f00 */
[----:B--2---:R-:W-:Y:S02]  /*02d0*/  ISETP.NE.AND P2, PT, R58, RZ, PT ;  /* 0x000000ff3a00720c */ /* 0x004fe40003f45270 */
[----:B------:R-:W-:-:S02]  /*02e0*/  PLOP3.LUT P3, PT, PT, PT, UP0, 0x80, 0x8 ;  /* 0x000000000008781c */ /* 0x000fc40003f6f008 */
[----:B------:R-:W-:Y:S01]  /*02f0*/  MOV R5, RZ ;  /* 0x000000ff00057202 */ /* 0x000fe20000000f00 */
[----:B---3--:R-:W-:Y:S01]  /*0300*/  HADD2.F32 R57, -RZ, R12.H0_H0 ;  /* 0x2000000cff397230 */ /* 0x008fe20000004100 */
[--C-:B------:R-:W-:Y:S01]  /*0310*/  SHF.R.U64 R12, R12, 0x10, R13.reuse ;  /* 0x000000100c0c7819 */ /* 0x100fe2000000120d */
[----:B------:R-:W-:Y:S01]  /*0320*/  HADD2.F32 R55, -RZ, R13.H0_H0 ;  /* 0x2000000dff377230 */ /* 0x000fe20000004100 */
[----:B------:R-:W-:Y:S01]  /*0330*/  SHF.R.U32.HI R10, RZ, 0x10, R13 ;  /* 0x00000010ff0a7819 */ /* 0x000fe2000001160d */
[----:B----4-:R-:W-:Y:S01]  /*0340*/  HADD2.F32 R53, -RZ, R8.H0_H0 ;  /* 0x20000008ff357230 */ /* 0x010fe20000004100 */
[--C-:B------:R-:W-:Y:S01]  /*0350*/  SHF.R.U64 R8, R8, 0x10, R9.reuse ;  /* 0x0000001008087819 */ /* 0x100fe20000001209 */
[----:B------:R-:W-:Y:S01]  /*0360*/  HFMA2 R13, -RZ, RZ, 0, 0 ;  /* 0x00000000ff0d7431 */ /* 0x000fe200000001ff */
[----:B------:R-:W-:Y:S01]  /*0370*/  SHF.R.U32.HI R6, RZ, 0x10, R9 ;  /* 0x00000010ff067819 */ /* 0x000fe20000011609 */
[----:B------:R-:W-:Y:S01]  /*0380*/  HADD2.F32 R51, -RZ, R9.H0_H0 ;  /* 0x20000009ff337230 */ /* 0x000fe20000004100 */
[----:B------:R-:W-:Y:S01]  /*0390*/  MOV R9, RZ ;  /* 0x000000ff00097202 */ /* 0x000fe20000000f00 */
[----:B------:R-:W-:-:S02]  /*03a0*/  HADD2.F32 R12, -RZ, R12.H0_H0 ;  /* 0x2000000cff0c7230 */ /* 0x000fc40000004100 */
[----:B------:R-:W-:Y:S02]  /*03b0*/  HADD2.F32 R10, -RZ, R10.H0_H0 ;  /* 0x2000000aff0a7230 */ /* 0x000fe40000004100 */
[----:B------:R-:W-:Y:S02]  /*03c0*/  HADD2.F32 R8, -RZ, R8.H0_H0 ;  /* 0x20000008ff087230 */ /* 0x000fe40000004100 */
[----:B------:R-:W-:-:S07]  /*03d0*/  HADD2.F32 R6, -RZ, R6.H0_H0 ;  /* 0x20000006ff067230 */ /* 0x000fce0000004100 */
.L_x_2434:
[----:B------:R-:W0:Y:S01]  /*03e0*/  S2R R38, SR_TID.X ;  /* 0x0000000000267919 */ /* 0x000e220000002100 */
[----:B------:R-:W1:Y:S01]  /*03f0*/  LDC.64 R36, c[0x0][0x3c0] ;  /* 0x0000f000ff247b82 */ /* 0x000e620000000a00 */
[----:B------:R-:W-:-:S05]  /*0400*/  IMAD R3, R49, UR16, RZ ;  /* 0x0000001031037c24 */ /* 0x000fca000f8e02ff */
[----:B------:R-:W-:Y:S02]  /*0410*/  SHF.R.S32.HI R4, RZ, 0x1f, R3 ;  /* 0x0000001fff047819 */ /* 0x000fe40000011403 */
[----:B------:R-:W2:Y:S02]  /*0420*/  LDC.64 R44, c[0x0][0x3a8] ;  /* 0x0000ea00ff2c7b82 */ /* 0x000ea40000000a00 */
[----:B------:R-:W-:Y:S02]  /*0430*/  LEA.HI R4, R4, R3, RZ, 0x2 ;  /* 0x0000000304047211 */ /* 0x000fe400078f10ff */
[----:B------:R-:W-:-:S04]  /*0440*/  ISETP.NE.U32.AND P0, PT, RZ, UR18, PT ;  /* 0x00000012ff007c0c */ /* 0x000fc8000bf05070 */
[----:B------:R-:W3:Y:S01]  /*0450*/  LDC.64 R64, c[0x0][0x428] ;  /* 0x00010a00ff407b82 */ /* 0x000ee20000000a00 */
[----:B-1----:R-:W-:-:S07]  /*0460*/  IMAD.WIDE R36, R49, 0x4, R36 ;  /* 0x0000000431247825 */ /* 0x002fce00078e0224 */
[----:B------:R-:W1:Y:S01]  /*0470*/  @P3 LDC.64 R70, c[0x0][0x438] ;  /* 0x00010e00ff463b82 */ /* 0x000e620000000a00 */
[----:B------:R4:W3:Y:S01]  /*0480*/  LDG.E R3, desc[UR12][R36.64] ;  /* 0x0000000c24037981 */ /* 0x0008e2000c1e1900 */
[----:B0-----:R-:W-:-:S06]  /*0490*/  LOP3.LUT R39, R38, 0x1f, RZ, 0xc0, !PT ;  /* 0x0000001f26277812 */ /* 0x001fcc00078ec0ff */
[----:B------:R-:W0:Y:S01]  /*04a0*/  LDC.64 R66, c[0x0][0x3b0] ;  /* 0x0000ec00ff427b82 */ /* 0x000e220000000a00 */
[----:B------:R-:W-:Y:S02]  /*04b0*/  LEA.HI.SX32 R60, R4, R39, 0x1e ;  /* 0x00000027043c7211 */ /* 0x000fe400078ff2ff */
[----:B------:R-:W-:Y:S02]  /*04c0*/  ISETP.NE.AND.EX P0, PT, RZ, UR19, PT, P0 ;  /* 0x00000013ff007c0c */ /* 0x000fe4000bf05300 */
[C---:B------:R-:W-:Y:S01]  /*04d0*/  IADD3 R4, PT, PT, R60.reuse, 0x20, RZ ;  /* 0x000000203c047810 */ /* 0x040fe20007ffe0ff */
[----:B--2---:R-:W-:-:S04]  /*04e0*/  IMAD.WIDE.U32 R40, R60, 0x10, R44 ;  /* 0x000000103c287825 */ /* 0x004fc800078e002c */
[----:B------:R-:W-:Y:S02]  /*04f0*/  IMAD.WIDE.U32 R44, R4, 0x10, R44 ;  /* 0x00000010042c7825 */ /* 0x000fe400078e002c */
[----:B------:R-:W2:Y:S04]  /*0500*/  LDG.E.128 R40, desc[UR12][R40.64] ;  /* 0x0000000c28287981 */ /* 0x000ea8000c1e1d00 */
[----:B------:R-:W1:Y:S01]  /*0510*/  @P0 LDC.64 R38, c[0x0][0x3b8] ;  /* 0x0000ee00ff260b82 */ /* 0x000e620000000a00 */
[----:B------:R-:W2:Y:S07]  /*0520*/  LDG.E.128 R44, desc[UR12][R44.64] ;  /* 0x0000000c2c2c7981 */ /* 0x000eae000c1e1d00 */
[----:B----4-:R-:W4:Y:S01]  /*0530*/  @P0 LDC.64 R36, c[0x0][0x3b8] ;  /* 0x0000ee00ff240b82 */ /* 0x010f220000000a00 */
[----:B-1----:R-:W-:-:S07]  /*0540*/  @P0 IMAD.WIDE.U32 R62, R60, 0x4, R38 ;  /* 0x000000043c3e0825 */ /* 0x002fce00078e0026 */
[----:B------:R-:W1:Y:S01]  /*0550*/  LDC.64 R38, c[0x0][0x3c8] ;  /* 0x0000f200ff267b82 */ /* 0x000e620000000a00 */
[----:B------:R-:W-:Y:S01]  /*0560*/  @P3 IMAD.WIDE.U32 R70, R60, 0x10, R70 ;  /* 0x000000103c463825 */ /* 0x000fe200078e0046 */
[----:B------:R-:W5:Y:S03]  /*0570*/  @P0 LDG.E R2, desc[UR12][R62.64] ;  /* 0x0000000c3e020981 */ /* 0x000f66000c1e1900 */
[----:B----4-:R-:W-:Y:S01]  /*0580*/  @P0 IMAD.WIDE.U32 R72, R4, 0x4, R36 ;  /* 0x0000000404480825 */ /* 0x010fe200078e0024 */
[----:B------:R2:W5:Y:S02]  /*0590*/  @P3 LDG.E.128 R24, desc[UR12][R70.64] ;  /* 0x0000000c46183981 */ /* 0x000564000c1e1d00 */
[----:B------:R-:W4:Y:S02]  /*05a0*/  @P3 LDC.64 R36, c[0x0][0x438] ;  /* 0x00010e00ff243b82 */ /* 0x000f240000000a00 */
[----:B------:R-:W5:Y:S01]  /*05b0*/  @P0 LDG.E R0, desc[UR12][R72.64] ;  /* 0x0000000c48000981 */ /* 0x000f62000c1e1900 */
[----:B-1----:R-:W-:-:S05]  /*05c0*/  IMAD.WIDE R74, R49, 0x4, R38 ;  /* 0x00000004314a7825 */ /* 0x002fca00078e0226 */
[----:B------:R-:W2:Y:S01]  /*05d0*/  LDG.E R61, desc[UR12][R74.64] ;  /* 0x0000000c4a3d7981 */ /* 0x000ea2000c1e1900 */
[----:B----4-:R-:W-:-:S04]  /*05e0*/  @P3 IMAD.WIDE.U32 R68, R4, 0x10, R36 ;  /* 0x0000001004443825 */ /* 0x010fc800078e0024 */
[----:B---3--:R-:W-:Y:S01]  /*05f0*/  IMAD.WIDE.U32 R36, R60, 0x10, R64 ;  /* 0x000000103c247825 */ /* 0x008fe200078e0040 */
[----:B------:R1:W5:Y:S05]  /*0600*/  @P3 LDG.E.128 R20, desc[UR12][R68.64] ;  /* 0x0000000c44143981 */ /* 0x00036a000c1e1d00 */
[----:B------:R-:W3:Y:S01]  /*0610*/  LDG.E.128 R36, desc[UR12][R36.64] ;  /* 0x0000000c24247981 */ /* 0x000ee2000c1e1d00 */
[----:B------:R-:W-:-:S05]  /*0620*/  FSEL R3, R3, RZ, !P2 ;  /* 0x000000ff03037208 */ /* 0x000fca0005000000 */
[C---:B--2---:R-:W-:Y:S01]  /*0630*/  FADD.FTZ R71, -R3.reuse, R40 ;  /* 0x0000002803477221 */ /* 0x044fe20000010100 */
[----:B-1----:R-:W-:Y:S01]  /*0640*/  FADD.FTZ R69, -R3, R41 ;  /* 0x0000002903457221 */ /* 0x002fe20000010100 */
[----:B------:R-:W-:-:S04]  /*0650*/  IMAD.WIDE.U32 R40, R4, 0x10, R64 ;  /* 0x0000001004287825 */ /* 0x000fc800078e0040 */
[C---:B------:R-:W-:Y:S01]  /*0660*/  FADD.FTZ R76, -R3.reuse, R42 ;  /* 0x0000002a034c7221 */ /* 0x040fe20000010100 */
[----:B------:R-:W-:Y:S02]  /*0670*/  FADD.FTZ R72, -R3, R43 ;  /* 0x0000002b03487221 */ /* 0x000fe40000010100 */
[----:B------:R-:W2:Y:S01]  /*0680*/  LDG.E.128 R40, desc[UR12][R40.64] ;  /* 0x0000000c28287981 */ /* 0x000ea2000c1e1d00 */
[----:B0-----:R-:W-:-:S04]  /*0690*/  IMAD.WIDE.U32 R62, R60, 0x4, R66 ;  /* 0x000000043c3e7825 */ /* 0x001fc800078e0042 */
[C---:B------:R-:W-:Y:S01]  /*06a0*/  FADD.FTZ R74, -R3.reuse, R44 ;  /* 0x0000002c034a7221 */ /* 0x040fe20000010100 */
[C---:B------:R-:W-:Y:S01]  /*06b0*/  FADD.FTZ R44, -R3.reuse, R45 ;  /* 0x0000002d032c7221 */ /* 0x040fe20000010100 */
[C---:B------:R-:W-:Y:S01]  /*06c0*/  FADD.FTZ R70, -R3.reuse, R46 ;  /* 0x0000002e03467221 */ /* 0x040fe20000010100 */
[----:B------:R-:W-:Y:S01]  /*06d0*/  FADD.FTZ R68, -R3, R47 ;  /* 0x0000002f03447221 */ /* 0x000fe20000010100 */
[----:B------:R-:W-:Y:S01]  /*06e0*/  IMAD.WIDE.U32 R66, R4, 0x4, R66 ;  /* 0x0000000404427825 */ /* 0x000fe200078e0042 */
[----:B------:R0:W5:Y:S04]  /*06f0*/  LDG.E R62, desc[UR12][R62.64] ;  /* 0x0000000c3e3e7981 */ /* 0x000168000c1e1900 */
[----:B------:R1:W5:Y:S01]  /*0700*/  LDG.E R59, desc[UR12][R66.64] ;  /* 0x0000000c423b7981 */ /* 0x000362000c1e1900 */
[----:B------:R-:W-:Y:S01]  /*0710*/  UMOV UR7, 0xffffffff ;  /* 0xffffffff00077882 */ /* 0x000fe20000000000 */
[----:B------:R-:W-:Y:S01]  /*0720*/  ISETP.NE.U32.AND P1, PT, RZ, UR18, PT ;  /* 0x00000012ff007c0c */ /* 0x000fe2000bf25070 */
[C---:B------:R-:W-:Y:S01]  /*0730*/  FMUL.FTZ R3, R61.reuse, R71 ;  /* 0x000000473d037220 */ /* 0x040fe20000410000 */
[C---:B------:R-:W-:Y:S01]  /*0740*/  FMUL.FTZ R46, R61.reuse, R69 ;  /* 0x000000453d2e7220 */ /* 0x040fe20000410000 */
[----:B------:R-:W-:Y:S01]  /*0750*/  FMUL.FTZ R44, R61, R44 ;  /* 0x0000002c3d2c7220 */ /* 0x000fe20000410000 */
[C---:B---3--:R-:W-:Y:S01]  /*0760*/  FADD.FTZ R13, R36.reuse, R13 ;  /* 0x0000000d240d7221 */ /* 0x048fe20000010000 */
[----:B------:R-:W-:Y:S01]  /*0770*/  FFMA.FTZ R5, R36, R3, R5 ;  /* 0x0000000324057223 */ /* 0x000fe20000010005 */
[----:B------:R-:W-:Y:S01]  /*0780*/  FMUL.FTZ R64, R53, R36 ;  /* 0x0000002435407220 */ /* 0x000fe20000410000 */
[----:B------:R-:W-:Y:S01]  /*0790*/  FADD.FTZ R50, R37, R50 ;  /* 0x0000003225327221 */ /* 0x000fe20000010000 */
[----:B------:R-:W-:Y:S01]  /*07a0*/  FMUL.FTZ R36, R61, R76 ;  /* 0x0000004c3d247220 */ /* 0x000fe20000410000 */
[----:B------:R-:W-:Y:S01]  /*07b0*/  FFMA.FTZ R14, R37, R46, R14 ;  /* 0x0000002e250e7223 */ /* 0x000fe2000001000e */
[----:B0-----:R-:W-:Y:S01]  /*07c0*/  FMUL.FTZ R63, R8, R37 ;  /* 0x00000025083f7220 */ /* 0x001fe20000410000 */
[----:B------:R-:W-:Y:S01]  /*07d0*/  FMUL.FTZ R37, R61, R72 ;  /* 0x000000483d257220 */ /* 0x000fe20000410000 */
[C---:B------:R-:W-:Y:S01]  /*07e0*/  FADD.FTZ R15, R38.reuse, R15 ;  /* 0x0000000f260f7221 */ /* 0x040fe20000010000 */
[----:B------:R-:W-:Y:S01]  /*07f0*/  FFMA.FTZ R7, R38, R36, R7 ;  /* 0x0000002426077223 */ /* 0x000fe20000010007 */
[----:B------:R-:W-:Y:S01]  /*0800*/  FMUL.FTZ R65, R51, R38 ;  /* 0x0000002633417220 */ /* 0x000fe20000410000 */
[C---:B------:R-:W-:Y:S01]  /*0810*/  FADD.FTZ R52, R39.reuse, R52 ;  /* 0x0000003427347221 */ /* 0x040fe20000010000 */
[----:B------:R-:W-:Y:S01]  /*0820*/  FFMA.FTZ R16, R39, R37, R16 ;  /* 0x0000002527107223 */ /* 0x000fe20000010010 */
[----:B------:R-:W-:Y:S01]  /*0830*/  FMUL.FTZ R38, R6, R39 ;  /* 0x0000002706267220 */ /* 0x000fe20000410000 */
[----:B-1----:R-:W-:Y:S01]  /*0840*/  FADD.FTZ R66, RZ, R64 ;  /* 0x00000040ff427221 */ /* 0x002fe20000010000 */
[----:B------:R-:W-:-:S03]  /*0850*/  FFMA.FTZ R39, R3, R64, RZ ;  /* 0x0000004003277223 */ /* 0x000fc600000100ff */
[----:B------:R-:W-:Y:S01]  /*0860*/  FADD.FTZ R66, R63, R66 ;  /* 0x000000423f427221 */ /* 0x000fe20000010000 */
[----:B------:R-:W-:Y:S01]  /*0870*/  FFMA.FTZ R39, R46, R63, R39 ;  /* 0x0000003f2e277223 */ /* 0x000fe20000010027 */
[----:B------:R-:W-:Y:S02]  /*0880*/  FMUL.FTZ R45, R61, R74 ;  /* 0x0000004a3d2d7220 */ /* 0x000fe40000410000 */
[----:B------:R-:W-:-:S04]  /*0890*/  FADD.FTZ R67, R65, R66 ;  /* 0x0000004241437221 */ /* 0x000fc80000010000 */
[----:B------:R-:W-:Y:S01]  /*08a0*/  FADD.FTZ R67, R38, R67 ;  /* 0x0000004326437221 */ /* 0x000fe20000010000 */
[----:B------:R-:W-:Y:S02]  /*08b0*/  ISETP.NE.AND.EX P1, PT, RZ, UR19, PT, P1 ;  /* 0x00000013ff007c0c */ /* 0x000fe4000bf25310 */
[----:B------:R-:W-:Y:S01]  /*08c0*/  ISETP.NE.AND P2, PT, R58, RZ, PT ;  /* 0x000000ff3a00720c */ /* 0x000fe20003f45270 */
[C---:B--2---:R-:W-:Y:S01]  /*08d0*/  FADD.FTZ R54, R41.reuse, R54 ;  /* 0x0000003629367221 */ /* 0x044fe20000010000 */
[----:B------:R-:W-:Y:S01]  /*08e0*/  FFMA.FTZ R18, R41, R44, R18 ;  /* 0x0000002c29127223 */ /* 0x000fe20000010012 */
[----:B------:R-:W-:Y:S01]  /*08f0*/  FMUL.FTZ R47, R12, R41 ;  /* 0x000000290c2f7220 */ /* 0x000fe20000410000 */
[----:B------:R-:W-:Y:S01]  /*0900*/  FMUL.FTZ R41, R61, R70 ;  /* 0x000000463d297220 */ /* 0x000fe20000410000 */
[----:B------:R-:W-:Y:S01]  /*0910*/  FFMA.FTZ R70, R36, R65, R39 ;  /* 0x0000004124467223 */ /* 0x000fe20000010027 */
[C---:B------:R-:W-:Y:S01]  /*0920*/  FADD.FTZ R17, R40.reuse, R17 ;  /* 0x0000001128117221 */ /* 0x040fe20000010000 */
[----:B------:R-:W-:Y:S01]  /*0930*/  FFMA.FTZ R9, R40, R45, R9 ;  /* 0x0000002d28097223 */ /* 0x000fe20000010009 */
[----:B------:R-:W-:Y:S01]  /*0940*/  FMUL.FTZ R40, R57, R40 ;  /* 0x0000002839287220 */ /* 0x000fe20000410000 */
[----:B------:R-:W-:Y:S01]  /*0950*/  FFMA.FTZ R70, R37, R38, R70 ;  /* 0x0000002625467223 */ /* 0x000fe20000010046 */
[C---:B------:R-:W-:Y:S01]  /*0960*/  FADD.FTZ R19, R42.reuse, R19 ;  /* 0x000000132a137221 */ /* 0x040fe20000010000 */
[----:B------:R-:W-:Y:S01]  /*0970*/  FFMA.FTZ R11, R42, R41, R11 ;  /* 0x000000292a0b7223 */ /* 0x000fe2000001000b */
[----:B------:R-:W-:Y:S01]  /*0980*/  FMUL.FTZ R66, R55, R42 ;  /* 0x0000002a37427220 */ /* 0x000fe20000410000 */
[----:B------:R-:W-:Y:S01]  /*0990*/  FMUL.FTZ R42, R61, R68 ;  /* 0x000000443d2a7220 */ /* 0x000fe20000410000 */
[----:B------:R-:W-:Y:S01]  /*09a0*/  FADD.FTZ R68, R40, R67 ;  /* 0x0000004328447221 */ /* 0x000fe20000010000 */
[----:B------:R-:W-:-:S03]  /*09b0*/  FFMA.FTZ R39, R45, R40, R70 ;  /* 0x000000282d277223 */ /* 0x000fc60000010046 */
[----:B------:R-:W-:Y:S01]  /*09c0*/  FADD.FTZ R67, R68, R47 ;  /* 0x0000002f44437221 */ /* 0x000fe20000010000 */
[----:B------:R-:W-:Y:S01]  /*09d0*/  FFMA.FTZ R68, R44, R47, R39 ;  /* 0x0000002f2c447223 */ /* 0x000fe20000010027 */
[C---:B------:R-:W-:Y:S01]  /*09e0*/  FADD.FTZ R56, R43.reuse, R56 ;  /* 0x000000382b387221 */ /* 0x040fe20000010000 */
[----:B------:R-:W-:Y:S01]  /*09f0*/  FFMA.FTZ R48, R43, R42, R48 ;  /* 0x0000002a2b307223 */ /* 0x000fe20000010030 */
        /* <DEDUP_REMOVED lines=24> */
.L_x_2446:
        /* <DEDUP_REMOVED lines=39> */
.L_x_2420:
        /* <DEDUP_REMOVED lines=25> */
.L_x_2419:
[----:B------:R-:W-:-:S04]  /*0f80*/  UISETP.NE.U32.AND UP0, UPT, UR4, URZ, UPT ;  /* 0x000000ff0400728c */ /* 0x000fc8000bf05070 */
[----:B------:R-:W-:-:S09]  /*0f90*/  UISETP.NE.AND.EX UP0, UPT, UR5, URZ, UPT, UP0 ;  /* 0x000000ff0500728c */ /* 0x000fd2000bf05300 */
[----:B------:R-:W-:Y:S05]  /*0fa0*/  BRA.U UP0, `(.L_x_2422) ;  /* 0x0000000100647547 */ /* 0x000fea000b800000 */
[-CC-:B------:R-:W-:Y:S01]  /*0fb0*/  FFMA.FTZ R3, R3, R67.reuse, R68.reuse ;  /* 0x0000004303037223 */ /* 0x180fe20000010044 */
[-CC-:B------:R-:W-:Y:S01]  /*0fc0*/  FFMA.FTZ R46, R46, R67.reuse, R68.reuse ;  /* 0x000000432e2e7223 */ /* 0x180fe20000010044 */
[-CC-:B------:R-:W-:Y:S01]  /*0fd0*/  FFMA.FTZ R36, R36, R67.reuse, R68.reuse ;  /* 0x0000004324247223 */ /* 0x180fe20000010044 */
[----:B------:R-:W-:Y:S01]  /*0fe0*/  FFMA.FTZ R37, R37, R67, R68 ;  /* 0x0000004325257223 */ /* 0x000fe20000010044 */
[----:B-----5:R-:W-:Y:S01]  /*0ff0*/  LOP3.LUT P1, RZ, R62, 0xff, RZ, 0xc0, !PT ;  /* 0x000000ff3eff7812 */ /* 0x020fe2000782c0ff */
[----:B------:R-:W-:Y:S01]  /*1000*/  FADD.FTZ R3, R64, -R3 ;  /* 0x8000000340037221 */ /* 0x000fe20000010000 */
[C---:B------:R-:W-:Y:S01]  /*1010*/  LOP3.LUT P3, RZ, R62.reuse, 0xff00, RZ, 0xc0, !PT ;  /* 0x0000ff003eff7812 */ /* 0x040fe2000786c0ff */
[----:B------:R-:W-:Y:S01]  /*1020*/  FADD.FTZ R46, R63, -R46 ;  /* 0x8000002e3f2e7221 */ /* 0x000fe20000010000 */
[C---:B------:R-:W-:Y:S01]  /*1030*/  LOP3.LUT P4, RZ, R62.reuse, 0xff0000, RZ, 0xc0, !PT ;  /* 0x00ff00003eff7812 */ /* 0x040fe2000788c0ff */
[----:B------:R-:W-:Y:S01]  /*1040*/  FADD.FTZ R65, R65, -R36 ;  /* 0x8000002441417221 */ /* 0x000fe20000010000 */
[----:B------:R-:W-:Y:S01]  /*1050*/  ISETP.GE.U32.AND P5, PT, R62, 0x1000000, PT ;  /* 0x010000003e00780c */ /* 0x000fe20003fa6070 */
[----:B------:R-:W-:Y:S01]  /*1060*/  FADD.FTZ R62, R38, -R37 ;  /* 0x80000025263e7221 */ /* 0x000fe20000010000 */
[C---:B------:R-:W-:Y:S01]  /*1070*/  FFMA.FTZ R3, R61.reuse, R3, R24 ;  /* 0x000000033d037223 */ /* 0x040fe20000010018 */
[C---:B------:R-:W-:Y:S01]  /*1080*/  FFMA.FTZ R36, R61.reuse, R46, R25 ;  /* 0x0000002e3d247223 */ /* 0x040fe20000010019 */
[C---:B------:R-:W-:Y:S01]  /*1090*/  FFMA.FTZ R38, R61.reuse, R65, R26 ;  /* 0x000000413d267223 */ /* 0x040fe2000001001a */
[----:B------:R-:W-:Y:S01]  /*10a0*/  FFMA.FTZ R39, R61, R62, R27 ;  /* 0x0000003e3d277223 */ /* 0x000fe2000001001b */
[----:B------:R-:W-:Y:S01]  /*10b0*/  FMUL.FTZ R3, R3, UR6 ;  /* 0x0000000603037c20 */ /* 0x000fe20008410000 */
[----:B------:R-:W-:Y:S01]  /*10c0*/  FMUL.FTZ R37, R36, UR6 ;  /* 0x0000000624257c20 */ /* 0x000fe20008410000 */
[----:B------:R-:W-:Y:S01]  /*10d0*/  FMUL.FTZ R38, R38, UR6 ;  /* 0x0000000626267c20 */ /* 0x000fe20008410000 */
[----:B------:R-:W-:-:S02]  /*10e0*/  FMUL.FTZ R39, R39, UR6 ;  /* 0x0000000627277c20 */ /* 0x000fc40008410000 */
[----:B------:R-:W-:Y:S02]  /*10f0*/  SEL R36, R3, RZ, P1 ;  /* 0x000000ff03247207 */ /* 0x000fe40000800000 */
[----:B------:R-:W-:Y:S02]  /*1100*/  SEL R37, R37, RZ, P3 ;  /* 0x000000ff25257207 */ /* 0x000fe40001800000 */
[----:B------:R-:W-:Y:S02]  /*1110*/  SEL R38, R38, RZ, P4 ;  /* 0x000000ff26267207 */ /* 0x000fe40002000000 */
[----:B------:R-:W-:Y:S01]  /*1120*/  SEL R39, R39, RZ, P5 ;  /* 0x000000ff27277207 */ /* 0x000fe20002800000 */
[----:B------:R-:W-:Y:S06]  /*1130*/  BRA `(.L_x_2421) ;  /* 0x00000008009c7947 */ /* 0x000fec0003800000 */
.L_x_2422:
        /* <DEDUP_REMOVED lines=25> */
.L_x_2418:
        /* <DEDUP_REMOVED lines=19> */
[----:B-----5:R-:W-:Y:S01]  /*1400*/  LOP3.LUT P5, RZ, R62, 0xff, RZ, 0xc0, !PT ;  /* 0x000000ff3eff7812 */ /* 0x020fe200078ac0ff */
[----:B------:R-:W-:Y:S01]  /*1410*/  FMUL.FTZ R64, R64, UR6 ;  /* 0x0000000640407c20 */ /* 0x000fe20008410000 */
[----:B------:R-:W-:Y:S01]  /*1420*/  FMUL.FTZ R46, R46, UR6 ;  /* 0x000000062e2e7c20 */ /* 0x000fe20008410000 */
[----:B------:R-:W-:Y:S01]  /*1430*/  LOP3.LUT P3, RZ, R62, 0xff00, RZ, 0xc0, !PT ;  /* 0x0000ff003eff7812 */ /* 0x000fe2000786c0ff */
[----:B------:R-:W-:Y:S01]  /*1440*/  FMUL.FTZ R3, R61, R32 ;  /* 0x000000203d037220 */ /* 0x000fe20000410000 */
[----:B------:R-:W-:Y:S01]  /*1450*/  LOP3.LUT P6, RZ, R2, 0xff, RZ, 0xc0, !PT ;  /* 0x000000ff02ff7812 */ /* 0x000fe200078cc0ff */
[----:B------:R-:W-:Y:S01]  /*1460*/  FMUL.FTZ R35, R38, UR6 ;  /* 0x0000000626237c20 */ /* 0x000fe20008410000 */
[----:B------:R-:W-:Y:S01]  /*1470*/  ISETP.GE.U32.AND P1, PT, R62, 0x1000000, PT ;  /* 0x010000003e00780c */ /* 0x000fe20003f26070 */
[----:B------:R-:W-:Y:S01]  /*1480*/  FMUL.FTZ R3, R3, UR6 ;  /* 0x0000000603037c20 */ /* 0x000fe20008410000 */
[----:B------:R-:W-:-:S02]  /*1490*/  SEL R36, R64, RZ, P5 ;  /* 0x000000ff40247207 */ /* 0x000fc40002800000 */
        /* <DEDUP_REMOVED lines=12> */
.L_x_2424:
        /* <DEDUP_REMOVED lines=33> */
.L_x_2423:
        /* <DEDUP_REMOVED lines=16> */
[----:B------:R-:W-:Y:S01]  /*1870*/  FMUL.FTZ R46, R46, UR6 ;  /* 0x000000062e2e7c20 */ /* 0x000fe20008410000 */
[----:B------:R-:W-:Y:S01]  /*1880*/  LOP3.LUT P5, RZ, R62, 0xff00, RZ, 0xc0, !PT ;  /* 0x0000ff003eff7812 */ /* 0x000fe200078ac0ff */
[----:B------:R-:W-:Y:S01]  /*1890*/  FFMA.FTZ R65, R61, R65, R26 ;  /* 0x000000413d417223 */ /* 0x000fe2000001001a */
        /* <DEDUP_REMOVED lines=17> */
.L_x_2425:
        /* <DEDUP_REMOVED lines=32> */
.L_x_2421:
[----:B------:R-:W-:Y:S01]  /*1bb0*/  ISETP.NE.U32.AND P1, PT, RZ, UR4, PT ;  /* 0x00000004ff007c0c */ /* 0x000fe2000bf25070 */
[----:B------:R-:W0:Y:S03]  /*1bc0*/  @P0 LDC.64 R72, c[0x0][0x470] ;  /* 0x00011c00ff480b82 */ /* 0x000e260000000a00 */
[----:B------:R-:W-:-:S13]  /*1bd0*/  ISETP.NE.AND.EX P1, PT, RZ, UR5, PT, P1 ;  /* 0x00000005ff007c0c */ /* 0x000fda000bf25310 */
[----:B------:R-:W1:Y:S01]  /*1be0*/  @P1 LDC.64 R62, c[0x0][0x478] ;  /* 0x00011e00ff3e1b82 */ /* 0x000e620000000a00 */
[----:B0-----:R-:W-:-:S04]  /*1bf0*/  @P0 IMAD.WIDE.U32 R72, R60, 0x10, R72 ;  /* 0x000000103c480825 */ /* 0x001fc800078e0048 */
[----:B-1----:R-:W-:-:S03]  /*1c00*/  @P1 IMAD.WIDE.U32 R70, R60, 0x10, R62 ;  /* 0x000000103c461825 */ /* 0x002fc600078e003e */
[----:B------:R-:W0:Y:S02]  /*1c10*/  LDC.64 R62, c[0x0][0x468] ;  /* 0x00011a00ff3e7b82 */ /* 0x000e240000000a00 */
[----:B------:R1:W-:Y:S01]  /*1c20*/  @P1 STG.E.128 desc[UR12][R70.64], R28 ;  /* 0x0000001c46001986 */ /* 0x0003e2000c101d0c */
[----:B0-----:R-:W-:-:S05]  /*1c30*/  IMAD.WIDE.U32 R64, R60, 0x10, R62 ;  /* 0x000000103c407825 */ /* 0x001fca00078e003e */
        /* <DEDUP_REMOVED lines=16> */
[C---:B-1----:R-:W-:Y:S01]  /*1d40*/  FFMA.FTZ R28, R61.reuse, R45, R20 ;  /* 0x0000002d3d1c7223 */ /* 0x042fe20000010014 */
        /* <DEDUP_REMOVED lines=13> */
[----:B------:R-:W-:Y:S02]  /*1e20*/  LOP3.LUT P4, RZ, R59, 0xff0000, RZ, 0xc0, !PT ;  /* 0x00ff00003bff7812 */ /* 0x000fe4000788c0ff */
[----:B------:R-:W-:Y:S02]  /*1e30*/  SEL R37, R33, RZ, P6 ;  /* 0x000000ff21257207 */ /* 0x000fe40003000000 */
        /* <DEDUP_REMOVED lines=9> */
.L_x_2428:
        /* <DEDUP_REMOVED lines=18> */
[----:B-1----:R-:W-:-:S02]  /*1ff0*/  SEL R36, R45, RZ, P5 ;  /* 0x000000ff2d247207 */ /* 0x002fc40002800000 */
        /* <DEDUP_REMOVED lines=14> */
.L_x_2427:
[----:B------:R-:W-:Y:S05]  /*20e0*/  @!P1 BRA `(.L_x_2430) ;  /* 0x0000000000849947 */ /* 0x000fea0003800000 */
[-CC-:B------:R-:W-:Y:S01]  /*20f0*/  FFMA.FTZ R45, R45, R67.reuse, R68.reuse ;  /* 0x000000432d2d7223 */ /* 0x180fe20000010044 */
[-CC-:B------:R-:W-:Y:S01]  /*2100*/  FFMA.FTZ R44, R44, R67.reuse, R68.reuse ;  /* 0x000000432c2c7223 */ /* 0x180fe20000010044 */
[-CC-:B------:R-:W-:Y:S01]  /*2110*/  FFMA.FTZ R41, R41, R67.reuse, R68.reuse ;  /* 0x0000004329297223 */ /* 0x180fe20000010044 */
[----:B------:R-:W-:Y:S01]  /*2120*/  FFMA.FTZ R42, R42, R67, R68 ;  /* 0x000000432a2a7223 */ /* 0x000fe20000010044 */
[----:B-1----:R-:W-:Y:S01]  /*2130*/  FADD.FTZ R28, R40, -R45 ;  /* 0x8000002d281c7221 */ /* 0x002fe20000010000 */
[----:B------:R-:W-:Y:S01]  /*2140*/  FADD.FTZ R44, R47, -R44 ;  /* 0x8000002c2f2c7221 */ /* 0x000fe20000010000 */
[----:B------:R-:W-:Y:S01]  /*2150*/  FADD.FTZ R30, R66, -R41 ;  /* 0x80000029421e7221 */ /* 0x000fe20000010000 */
        /* <DEDUP_REMOVED lines=26> */
.L_x_2430:
        /* <DEDUP_REMOVED lines=33> */
.L_x_2426:
        /* <DEDUP_REMOVED lines=13> */
[----:B-1----:R-:W-:Y:S01]  /*25e0*/  FFMA.FTZ R28, R61, R45, R20 ;  /* 0x0000002d3d1c7223 */ /* 0x002fe20000010014 */
        /* <DEDUP_REMOVED lines=16> */
.L_x_2432:
        /* <DEDUP_REMOVED lines=8> */
[----:B------:R-:W-:Y:S01]  /*2770*/  FFMA.FTZ R45, R61, R45, R20 ;  /* 0x0000002d3d2d7223 */ /* 0x000fe20000010014 */
[----:B------:R-:W-:Y:S01]  /*2780*/  LOP3.LUT P6, RZ, R59, 0xff, RZ, 0xc0, !PT ;  /* 0x000000ff3bff7812 */ /* 0x000fe200078cc0ff */
[C---:B------:R-:W-:Y:S01]  /*2790*/  FFMA.FTZ R44, R61.reuse, R44, R21 ;  /* 0x0000002c3d2c7223 */ /* 0x040fe20000010015 */
[----:B------:R-:W-:Y:S01]  /*27a0*/  FFMA.FTZ R41, R61, R41, R22 ;  /* 0x000000293d297223 */ /* 0x000fe20000010016 */
[----:B------:R-:W-:Y:S01]  /*27b0*/  FMUL.FTZ R45, R45, UR6 ;  /* 0x000000062d2d7c20 */ /* 0x000fe20008410000 */
[----:B------:R-:W-:Y:S01]  /*27c0*/  FFMA.FTZ R42, R61, R42, R23 ;  /* 0x0000002a3d2a7223 */ /* 0x000fe20000010017 */
[----:B------:R-:W-:Y:S01]  /*27d0*/  FMUL.FTZ R44, R44, UR6 ;  /* 0x000000062c2c7c20 */ /* 0x000fe20008410000 */
[----:B------:R-:W-:Y:S01]  /*27e0*/  FMUL.FTZ R41, R41, UR6 ;  /* 0x0000000629297c20 */ /* 0x000fe20008410000 */
[----:B------:R-:W-:Y:S01]  /*27f0*/  LOP3.LUT P5, RZ, R59, 0xff00, RZ, 0xc0, !PT ;  /* 0x0000ff003bff7812 */ /* 0x000fe200078ac0ff */
[----:B------:R-:W-:Y:S01]  /*2800*/  FMUL.FTZ R42, R42, UR6 ;  /* 0x000000062a2a7c20 */ /* 0x000fe20008410000 */
[----:B-1----:R-:W-:-:S02]  /*2810*/  SEL R36, R45, RZ, P6 ;  /* 0x000000ff2d247207 */ /* 0x002fc40003000000 */
[C---:B------:R-:W-:Y:S02]  /*2820*/  LOP3.LUT P4, RZ, R59.reuse, 0xff0000, RZ, 0xc0, !PT ;  /* 0x00ff00003bff7812 */ /* 0x040fe4000788c0ff */
[----:B------:R-:W-:Y:S02]  /*2830*/  ISETP.GE.U32.AND P6, PT, R59, 0x1000000, PT ;  /* 0x010000003b00780c */ /* 0x000fe40003fc6070 */
[----:B------:R-:W-:Y:S02]  /*2840*/  SEL R37, R44, RZ, P5 ;  /* 0x000000ff2c257207 */ /* 0x000fe40002800000 */
[----:B------:R-:W-:Y:S02]  /*2850*/  SEL R38, R41, RZ, P4 ;  /* 0x000000ff29267207 */ /* 0x000fe40002000000 */
[----:B------:R-:W-:Y:S01]  /*2860*/  SEL R39, R42, RZ, P6 ;  /* 0x000000ff2a277207 */ /* 0x000fe20003000000 */
[----:B------:R-:W-:Y:S06]  /*2870*/  BRA `(.L_x_2429) ;  /* 0x0000000000c87947 */ /* 0x000fec0003800000 */
.L_x_2431:
        /* <DEDUP_REMOVED lines=8> */
[----:B------:R-:W-:Y:S01]  /*2900*/  FADD.FTZ R42, R43, -R42 ;  /* 0x8000002a2b2a7221 */ /* 0x000fe20000010000 */
[----:B------:R-:W-:Y:S01]  /*2910*/  FMUL.FTZ R28, R61, R28 ;  /* 0x0000001c3d1c7220 */ /* 0x000fe20000410000 */
        /* <DEDUP_REMOVED lines=16> */
.L_x_2433:
        /* <DEDUP_REMOVED lines=23> */
[----:B------:R-:W-:-:S07]  /*2b90*/  SEL R39, R42, RZ, P6 ;  /* 0x000000ff2a277207 */ /* 0x000fce0003000000 */
.L_x_2429:
        /* <DEDUP_REMOVED lines=13> */
.L_x_2416:
        /* <DEDUP_REMOVED lines=16> */
.L_x_2415:
[----:B------:R-:W-:Y:S05]  /*2d70*/  BSYNC B0 ;  /* 0x0000000000007941 */ /* 0x000fea0003800000 */
.L_x_2414:
        /* <DEDUP_REMOVED lines=66> */
.L_x_2417:
        /* <DEDUP_REMOVED lines=8> */
.L_x_2436:
[----:B------:R-:W-:Y:S05]  /*3220*/  BSYNC B2 ;  /* 0x0000000000027941 */ /* 0x000fea0003800000 */
.L_x_2435:
        /* <DEDUP_REMOVED lines=8> */
.L_x_2437:
[----:B------:R-:W-:Y:S01]  /*32b0*/  MOV R39, R73 ;  /* 0x0000004900277202 */ /* 0x000fe20000000f00 */
[----:B------:R-:W-:Y:S02]  /*32c0*/  HFMA2 R68, -RZ, RZ, 0, 1.1920928955078125e-07 ;  /* 0x00000002ff447431 */ /* 0x000fe400000001ff */
[----:B------:R-:W-:-:S07]  /*32d0*/  FADD.FTZ R74, R71, R72 ;  /* 0x00000048474a7221 */ /* 0x000fce0000010000 */
[----:B------:R-:W-:Y:S05]  /*32e0*/  WARPSYNC.COLLECTIVE R70, `(.L_x_2438) ;  /* 0x0000000046087348 */ /* 0x000fea0003c00000 */
[----:B------:R0:W1:Y:S02]  /*32f0*/  SHFL.BFLY P3, R72, R39, R68, R67 ;  /* 0x0c00004427487389 */ /* 0x0000640000060043 */
[----:B01----:R-:W-:Y:S05]  /*3300*/  ENDCOLLECTIVE ;  /* 0x000000000000791b */ /* 0x003fea0003800000 */
.L_x_2438:
[----:B------:R-:W-:Y:S01]  /*3310*/  MOV R39, R74 ;  /* 0x0000004a00277202 */ /* 0x000fe20000000f00 */
[----:B------:R-:W-:-:S07]  /*3320*/  FADD.FTZ R75, R73, R72 ;  /* 0x00000048494b7221 */ /* 0x000fce0000010000 */
[----:B------:R-:W-:Y:S05]  /*3330*/  WARPSYNC.COLLECTIVE R70, `(.L_x_2439) ;  /* 0x0000000046087348 */ /* 0x000fea0003c00000 */
[----:B------:R0:W1:Y:S02]  /*3340*/  SHFL.BFLY P3, R72, R39, R68, R67 ;  /* 0x0c00004427487389 */ /* 0x0000640000060043 */
[----:B01----:R-:W-:Y:S05]  /*3350*/  ENDCOLLECTIVE ;  /* 0x000000000000791b */ /* 0x003fea0003800000 */
.L_x_2439:
[----:B------:R-:W-:Y:S01]  /*3360*/  MOV R39, R75 ;  /* 0x0000004b00277202 */ /* 0x000fe20000000f00 */
[----:B------:R-:W-:Y:S02]  /*3370*/  HFMA2 R68, -RZ, RZ, 0, 2.384185791015625e-07 ;  /* 0x00000004ff447431 */ /* 0x000fe400000001ff */
[----:B------:R-:W-:-:S07]  /*3380*/  FADD.FTZ R76, R74, R72 ;  /* 0x000000484a4c7221 */ /* 0x000fce0000010000 */
[----:B------:R-:W-:Y:S05]  /*3390*/  WARPSYNC.COLLECTIVE R70, `(.L_x_2440) ;  /* 0x0000000046087348 */ /* 0x000fea0003c00000 */
[----:B------:R0:W1:Y:S02]  /*33a0*/  SHFL.BFLY P3, R72, R39, R68, R67 ;  /* 0x0c00004427487389 */ /* 0x0000640000060043 */
[----:B01----:R-:W-:Y:S05]  /*33b0*/  ENDCOLLECTIVE ;  /* 0x000000000000791b */ /* 0x003fea0003800000 */
.L_x_2440:
[----:B------:R-:W-:Y:S01]  /*33c0*/  MOV R39, R76 ;  /* 0x0000004c00277202 */ /* 0x000fe20000000f00 */
[----:B------:R-:W-:-:S07]  /*33d0*/  FADD.FTZ R77, R75, R72 ;  /* 0x000000484b4d7221 */ /* 0x000fce0000010000 */
[----:B------:R-:W-:Y:S05]  /*33e0*/  WARPSYNC.COLLECTIVE R70, `(.L_x_2441) ;  /* 0x0000000046087348 */ /* 0x000fea0003c00000 */
[----:B------:R0:W1:Y:S02]  /*33f0*/  SHFL.BFLY P3, R72, R39, R68, R67 ;  /* 0x0c00004427487389 */ /* 0x0000640000060043 */
[----:B01----:R-:W-:Y:S05]  /*3400*/  ENDCOLLECTIVE ;  /* 0x000000000000791b */ /* 0x003fea0003800000 */
.L_x_2441:
[----:B------:R-:W-:Y:S01]  /*3410*/  MOV R39, R77 ;  /* 0x0000004d00277202 */ /* 0x000fe20000000f00 */
[----:B------:R-:W-:Y:S02]  /*3420*/  HFMA2 R68, -RZ, RZ, 0, 4.76837158203125e-07 ;  /* 0x00000008ff447431 */ /* 0x000fe400000001ff */
[----:B------:R-:W-:-:S07]  /*3430*/  FADD.FTZ R76, R76, R72 ;  /* 0x000000484c4c7221 */ /* 0x000fce0000010000 */
[----:B------:R-:W-:Y:S05]  /*3440*/  WARPSYNC.COLLECTIVE R70, `(.L_x_2442) ;  /* 0x0000000046087348 */ /* 0x000fea0003c00000 */
[----:B------:R0:W1:Y:S02]  /*3450*/  SHFL.BFLY P3, R72, R39, R68, R67 ;  /* 0x0c00004427487389 */ /* 0x0000640000060043 */
[----:B01----:R-:W-:Y:S05]  /*3460*/  ENDCOLLECTIVE ;  /* 0x000000000000791b */ /* 0x003fea0003800000 */
.L_x_2442:
[----:B------:R-:W-:Y:S01]  /*3470*/  MOV R39, R76 ;  /* 0x0000004c00277202 */ /* 0x000fe20000000f00 */
[----:B------:R-:W-:-:S07]  /*3480*/  FADD.FTZ R69, R77, R72 ;  /* 0x000000484d457221 */ /* 0x000fce0000010000 */
[----:B------:R-:W-:Y:S05]  /*3490*/  WARPSYNC.COLLECTIVE R70, `(.L_x_2443) ;  /* 0x0000000046087348 */ /* 0x000fea0003c00000 */
[----:B------:R0:W1:Y:S02]  /*34a0*/  SHFL.BFLY P3, R72, R39, R68, R67 ;  /* 0x0c00004427487389 */ /* 0x0000640000060043 */
[----:B01----:R-:W-:Y:S05]  /*34b0*/  ENDCOLLECTIVE ;  /* 0x000000000000791b */ /* 0x003fea0003800000 */
.L_x_2443:
[----:B------:R-:W-:Y:S01]  /*34c0*/  MOV R39, R69 ;  /* 0x0000004500277202 */ /* 0x000fe20000000f00 */
[----:B------:R-:W-:Y:S02]  /*34d0*/  HFMA2 R68, -RZ, RZ, 0, 9.5367431640625e-07 ;  /* 0x00000010ff447431 */ /* 0x000fe400000001ff */
[----:B------:R-:W-:-:S07]  /*34e0*/  FADD.FTZ R71, R76, R72 ;  /* 0x000000484c477221 */ /* 0x000fce0000010000 */
[----:B------:R-:W-:Y:S05]  /*34f0*/  WARPSYNC.COLLECTIVE R70, `(.L_x_2444) ;  /* 0x0000000046087348 */ /* 0x000fea0003c00000 */
[----:B------:R0:W1:Y:S02]  /*3500*/  SHFL.BFLY P3, R72, R39, R68, R67 ;  /* 0x0c00004427487389 */ /* 0x0000640000060043 */
[----:B01----:R-:W-:Y:S05]  /*3510*/  ENDCOLLECTIVE ;  /* 0x000000000000791b */ /* 0x003fea0003800000 */
.L_x_2444:
[----:B------:R-:W-:Y:S02]  /*3520*/  MOV R39, R71 ;  /* 0x0000004700277202 */ /* 0x000fe40000000f00 */
[----:B------:R-:W-:-:S07]  /*3530*/  MOV R74, R72 ;  /* 0x00000048004a7202 */ /* 0x000fce0000000f00 */
[----:B------:R-:W-:Y:S05]  /*3540*/  WARPSYNC.COLLECTIVE R70, `(.L_x_2445) ;  /* 0x0000000046087348 */ /* 0x000fea0003c00000 */
[----:B------:R0:W1:Y:S02]  /*3550*/  SHFL.BFLY P3, R72, R39, R68, R67 ;  /* 0x0c00004427487389 */ /* 0x0000640000060043 */
[----:B01----:R-:W-:Y:S05]  /*3560*/  ENDCOLLECTIVE ;  /* 0x000000000000791b */ /* 0x003fea0003800000 */
.L_x_2445:
[----:B------:R-:W-:Y:S05]  /*3570*/  BRA `(.L_x_2446) ;  /* 0xffffffd400807947 */ /* 0x000fea000383ffff */
.L_x_2447:
        /* <DEDUP_REMOVED lines=16> */
.L_x_2907:


//--------------------- .text._ZN10layer_norm31ln_parallel_residual_bwd_kernelINS_13Kernel_traitsIfffffjLj256ELj1ELj4ELj1ELj16ENS_18Kernel_traits_baseILj256EfffffjLj128EEEEELb0ELb0ELb0EEEvNS_9BwdParamsE --------------------------
	.section	.text._ZN10layer_norm31ln_parallel_residual_bwd_kernelINS_13Kernel_traitsIfffffjLj256ELj1ELj4ELj1ELj16ENS_18Kernel_traits_baseILj256EfffffjLj128EEEEELb0ELb0ELb0EEEvNS_9BwdParamsE,"ax",@progbits
	.align	128
        .global         _ZN10layer_norm31ln_parallel_residual_bwd_kernelINS_13Kernel_traitsIfffffjLj256ELj1ELj4ELj1ELj16ENS_18Kernel_traits_baseILj256EfffffjLj128EEEEELb0ELb0ELb0EEEvNS_9BwdParamsE
        .type           _ZN10layer_norm31ln_parallel_residual_bwd_kernelINS_13Kernel_traitsIfffffjLj256ELj1ELj4ELj1ELj16ENS_18Kernel_traits_baseILj256EfffffjLj128EEEEELb0ELb0ELb0EEEvNS_9BwdParamsE,@function
        .size           _ZN10layer_norm31ln_parallel_residual_bwd_kernelINS_13Kernel_traitsIfffffjLj256ELj1ELj4ELj1ELj16ENS_18Kernel_traits_baseILj256EfffffjLj128EEEEELb0ELb0ELb0EEEvNS_9BwdParamsE,(.L_x_2908 - _ZN10layer_norm31ln_parallel_residual_bwd_kernelINS_13Kernel_traitsIfffffjLj256ELj1ELj4ELj1ELj16ENS_18Kernel_traits_baseILj256EfffffjLj128EEEEELb0ELb0ELb0EEEvNS_9BwdParamsE)
        .other          _ZN10layer_norm31ln_parallel_residual_bwd_kernelINS_13Kernel_traitsIfffffjLj256ELj1ELj4ELj1ELj16ENS_18Kernel_traits_baseILj256EfffffjLj128EEEEELb0ELb0ELb0EEEvNS_9BwdParamsE,@"STO_CUDA_ENTRY STV_DEFAULT"
_ZN10layer_norm31ln_parallel_residual_bwd_kernelINS_13Kernel_traitsIfffffjLj256ELj1ELj4ELj1ELj16ENS_18Kernel_traits_baseILj256EfffffjLj128EEEEELb0ELb0ELb0EEEvNS_9BwdParamsE:
.text._ZN10layer_norm31ln_parallel_residual_bwd_kernelINS_13Kernel_traitsIfffffjLj256ELj1ELj4ELj1ELj16ENS_18Kernel_traits_baseILj256EfffffjLj128EEEEELb0ELb0ELb0EEEvNS_9BwdParamsE:
[----:B------:R-:W-:Y:S01]  /*0000*/  LDC R1, c[0x0][0x37c] ;  /* 0x0000df00ff017b82 */ /* 0x000fe20000000800 */
[----:B------:R-:W0:Y:S01]  /*0010*/  S2R R81, SR_TID.X ;  /* 0x0000000000517919 */ /* 0x000e220000002100 */
[----:B------:R-:W1:Y:S06]  /*0020*/  LDCU UR4, c[0x0][0x388] ;  /* 0x00007100ff0477ac */ /* 0x000e6c0008000800 */
[----:B------:R-:W2:Y:S01]  /*0030*/  S2UR UR9, SR_CTAID.X ;  /* 0x00000000000979c3 */ /* 0x000ea20000002500 */
[----:B------:R-:W3:Y:S01]  /*0040*/  LDCU.64 UR10, c[0x0][0x358] ;  /* 0x00006b00ff0a77ac */ /* 0x000ee20008000a00 */
[----:B------:R-:W4:Y:S06]  /*0050*/  LDCU UR12, c[0x0][0x384] ;  /* 0x00007080ff0c77ac */ /* 0x000f2c0008000800 */
[----:B------:R-:W3:Y:S01]  /*0060*/  LDC.64 R8, c[0x0][0x3d0] ;  /* 0x0000f400ff087b82 */ /* 0x000ee20000000a00 */
        /* <DEDUP_REMOVED lines=11> */
[----:B--2---:R-:W-:Y:S01]  /*0120*/  USHF.L.U32 UR8, UR9, 0x2, URZ ;  /* 0x0000000209087899 */ /* 0x004fe200080006ff */
[----:B------:R-:W-:Y:S01]  /*0130*/  LEA.HI.SX32 R2, R2, R5, 0x1e ;  /* 0x0000000502027211 */ /* 0x000fe200078ff2ff */
[----:B------:R-:W0:Y:S01]  /*0140*/  LDCU.64 UR4, c[0x0][0x478] ;  /* 0x00008f00ff0477ac */ /* 0x000e220008000a00 */
[----:B------:R-:W2:Y:S01]  /*0150*/  LDC.64 R4, c[0x0][0x3d0] ;  /* 0x0000f400ff047b82 */ /* 0x000ea20000000a00 */
[----:B------:R-:W-:-:S02]  /*0160*/  MOV R3, R80 ;  /* 0x0000005000037202 */ /* 0x000fc40000000f00 */
[C---:B------:R-:W-:Y:S02]  /*0170*/  ISETP.GE.U32.AND P3, PT, R2.reuse, 0x20, PT ;  /* 0x000000200200780c */ /* 0x040fe40003f66070 */
[----:B------:R-:W-:Y:S02]  /*0180*/  ISETP.GE.U32.AND P0, PT, R2, 0x40, PT ;  /* 0x000000400200780c */ /* 0x000fe40003f06070 */
[----:B------:R-:W-:-:S09]  /*0190*/  SHF.R.U32.HI R81, RZ, 0x5, R81 ;  /* 0x00000005ff517819 */ /* 0x000fd20000011651 */
[C---:B------:R-:W-:Y:S01]  /*01a0*/  @P3 LOP3.LUT R3, R80.reuse, 0x20, RZ, 0xfc, !PT ;  /* 0x0000002050033812 */ /* 0x040fe200078efcff */
[----:B-1----:R-:W-:Y:S01]  /*01b0*/  @P3 IMAD.WIDE.U32 R6, R80, 0x10, R6 ;  /* 0x0000001050063825 */ /* 0x002fe200078e0006 */
[----:B------:R-:W-:-:S03]  /*01c0*/  LOP3.LUT R81, R81, UR8, RZ, 0xfc, !PT ;  /* 0x0000000851517c12 */ /* 0x000fc6000f8efcff */
[C---:B---3--:R-:W-:Y:S01]  /*01d0*/  @P0 IMAD.WIDE.U32 R8, R3.reuse, 0x10, R8 ;  /* 0x0000001003080825 */ /* 0x048fe200078e0008 */
[----:B------:R-:W-:Y:S01]  /*01e0*/  BSSY B0, `(.L_x_2448) ;  /* 0x0000228000007945 */ /* 0x000fe20003800000 */
[----:B------:R-:W5:Y:S02]  /*01f0*/  @P3 LDG.E.128 R36, desc[UR10][R6.64] ;  /* 0x0000000a06243981 */ /* 0x000f64000c1e1d00 */
[----:B----4-:R-:W-:Y:S02]  /*0200*/  @P0 IMAD.WIDE.U32 R10, R3, 0x10, R10 ;  /* 0x00000010030a0825 */ /* 0x010fe400078e000a */
[----:B------:R1:W5:Y:S02]  /*0210*/  @P0 LDG.E.128 R48, desc[UR10][R8.64] ;  /* 0x0000000a08300981 */ /* 0x000364000c1e1d00 */
[----:B--2---:R-:W-:Y:S02]  /*0220*/  @P3 IMAD.WIDE.U32 R4, R80, 0x10, R4 ;  /* 0x0000001050043825 */ /* 0x004fe400078e0004 */
[----:B------:R2:W5:Y:S01]  /*0230*/  @P0 LDG.E.128 R44, desc[UR10][R10.64] ;  /* 0x0000000a0a2c0981 */ /* 0x000562000c1e1d00 */
[----:B------:R-:W-:-:S02]  /*0240*/  ISETP.GE.AND P0, PT, R81, UR12, PT ;  /* 0x0000000c51007c0c */ /* 0x000fc4000bf06270 */
[----:B------:R-:W-:Y:S02]  /*0250*/  CS2R R32, SRZ ;  /* 0x0000000000207805 */ /* 0x000fe4000001ff00 */
[----:B------:R-:W-:Y:S01]  /*0260*/  CS2R R34, SRZ ;  /* 0x0000000000227805 */ /* 0x000fe2000001ff00 */
[----:B------:R3:W5:Y:S01]  /*0270*/  @P3 LDG.E.128 R40, desc[UR10][R4.64] ;  /* 0x0000000a04283981 */ /* 0x000762000c1e1d00 */
        /* <DEDUP_REMOVED lines=10> */
[----:B-1----:R-:W-:Y:S02]  /*0320*/  CS2R R8, SRZ ;  /* 0x0000000000087805 */ /* 0x002fe4000001ff00 */
[----:B--2---:R-:W-:Y:S02]  /*0330*/  CS2R R10, SRZ ;  /* 0x00000000000a7805 */ /* 0x004fe4000001ff00 */
[----:B---3--:R-:W-:Y:S02]  /*0340*/  CS2R R4, SRZ ;  /* 0x0000000000047805 */ /* 0x008fe4000001ff00 */
[----:B------:R-:W-:Y:S01]  /*0350*/  CS2R R6, SRZ ;  /* 0x0000000000067805 */ /* 0x000fe2000001ff00 */
[----:B0-----:R-:W-:Y:S06]  /*0360*/  @P0 BRA `(.L_x_2449) ;  /* 0x00000020003c0947 */ /* 0x001fec0003800000 */
[----:B------:R-:W0:Y:S01]  /*0370*/  LDC.U8 R100, c[0x0][0x410] ;  /* 0x00010400ff647b82 */ /* 0x000e220000000000 */
        /* <DEDUP_REMOVED lines=16> */
[----:B0-----:R-:W-:-:S13]  /*0480*/  ISETP.NE.AND P2, PT, R100, RZ, PT ;  /* 0x000000ff6400720c */ /* 0x001fda0003f45270 */
.L_x_2475:
        /* <DEDUP_REMOVED lines=27> */
[----:B------:R-:W2:Y:S01]  /*0640*/  LDG.E.128 R72, desc[UR10][R72.64] ;  /* 0x0000000a48487981 */ /* 0x000ea2000c1e1d00 */
[----:B------:R-:W-:-:S04]  /*0650*/  ISETP.NE.U32.AND P0, PT, RZ, UR14, PT ;  /* 0x0000000eff007c0c */ /* 0x000fc8000bf05070 */
[----:B------:R-:W-:-:S13]  /*0660*/  ISETP.NE.AND.EX P0, PT, RZ, UR15, PT, P0 ;  /* 0x0000000fff007c0c */ /* 0x000fda000bf05300 */
[----:B------:R-:W0:Y:S01]  /*0670*/  @P0 LDC.64 R94, c[0x0][0x438] ;  /* 0x00010e00ff5e0b82 */ /* 0x000e220000000a00 */
[C---:B------:R-:W-:Y:S01]  /*0680*/  IADD3 R103, PT, PT, R82.reuse, 0x20, RZ ;  /* 0x0000002052677810 */ /* 0x040fe20007ffe0ff */
[----:B0-----:R-:W-:-:S05]  /*0690*/  @P0 IMAD.WIDE.U32 R94, R82, 0x10, R94 ;  /* 0x00000010525e0825 */ /* 0x001fca00078e005e */
[----:B------:R0:W5:Y:S01]  /*06a0*/  @P0 LDG.E.128 R52, desc[UR10][R94.64] ;  /* 0x0000000a5e340981 */ /* 0x000162000c1e1d00 */
[C---:B---3--:R-:W-:Y:S01]  /*06b0*/  FADD.FTZ R84, -R98.reuse, R76 ;  /* 0x0000004c62547221 */ /* 0x048fe20000010100 */
[----:B------:R-:W-:-:S03]  /*06c0*/  FADD.FTZ R86, -R98, R77 ;  /* 0x0000004d62567221 */ /* 0x000fc60000010100 */
[C---:B-----5:R-:W-:Y:S01]  /*06d0*/  FMUL.FTZ R3, R83.reuse, R84 ;  /* 0x0000005453037220 */ /* 0x060fe20000410000 */
[----:B------:R-:W-:Y:S01]  /*06e0*/  FMUL.FTZ R84, R83, R86 ;  /* 0x0000005653547220 */ /* 0x000fe20000410000 */
[----:B----4-:R-:W-:Y:S01]  /*06f0*/  FMUL.FTZ R76, R37, R69 ;  /* 0x00000045254c7220 */ /* 0x010fe20000410000 */
[----:B------:R-:W-:Y:S01]  /*0700*/  FMUL.FTZ R77, R36, R68 ;  /* 0x00000044244d7220 */ /* 0x000fe20000410000 */
[----:B------:R-:W-:Y:S01]  /*0710*/  FADD.FTZ R78, -R98, R78 ;  /* 0x0000004e624e7221 */ /* 0x000fe20000010100 */
[----:B------:R-:W-:Y:S01]  /*0720*/  FADD.FTZ R8, R8, R68 ;  /* 0x0000004408087221 */ /* 0x000fe20000010000 */
[----:B------:R-:W-:Y:S01]  /*0730*/  FFMA.FTZ R16, R68, R3, R16 ;  /* 0x0000000344107223 */ /* 0x000fe20000010010 */
[----:B--2---:R-:W-:Y:S01]  /*0740*/  FADD.FTZ R25, R25, R73 ;  /* 0x0000004919197221 */ /* 0x004fe20000010000 */
[----:B------:R-:W-:Y:S01]  /*0750*/  FFMA.FTZ R89, R41, R73, R76 ;  /* 0x0000004929597223 */ /* 0x000fe2000001004c */
[----:B------:R-:W-:Y:S01]  /*0760*/  FFMA.FTZ R33, R73, R84, R33 ;  /* 0x0000005449217223 */ /* 0x000fe20000010021 */
[----:B------:R-:W-:Y:S01]  /*0770*/  FFMA.FTZ R86, R40, R72, R77 ;  /* 0x0000004828567223 */ /* 0x000fe2000001004d */
[----:B------:R-:W-:-:S03]  /*0780*/  FMUL.FTZ R73, R38, R70 ;  /* 0x0000004626497220 */ /* 0x000fc60000410000 */
[----:B------:R-:W-:Y:S01]  /*0790*/  FADD.FTZ R68, RZ, R86 ;  /* 0x00000056ff447221 */ /* 0x000fe20000010000 */
[----:B0-----:R-:W-:Y:S01]  /*07a0*/  FFMA.FTZ R94, R42, R74, R73 ;  /* 0x0000004a2a5e7223 */ /* 0x001fe20000010049 */
[----:B------:R-:W-:Y:S01]  /*07b0*/  FFMA.FTZ R73, R3, R86, RZ ;  /* 0x0000005603497223 */ /* 0x000fe200000100ff */
[----:B------:R-:W-:Y:S01]  /*07c0*/  FMUL.FTZ R95, R83, R78 ;  /* 0x0000004e535f7220 */ /* 0x000fe20000410000 */
[----:B------:R-:W-:Y:S01]  /*07d0*/  FADD.FTZ R9, R9, R69 ;  /* 0x0000004509097221 */ /* 0x000fe20000010000 */
        /* <DEDUP_REMOVED lines=8> */
[----:B------:R-:W-:Y:S01]  /*0860*/  FFMA.FTZ R18, R70, R95, R18 ;  /* 0x0000005f46127223 */ /* 0x000fe20000010012 */
[----:B------:R-:W-:Y:S01]  /*0870*/  FADD.FTZ R70, R69, R94 ;  /* 0x0000005e45467221 */ /* 0x000fe20000010000 */
[----:B------:R-:W-:Y:S01]  /*0880*/  FMUL.FTZ R96, R83, R96 ;  /* 0x0000006053607220 */ /* 0x000fe20000410000 */
[----:B------:R-:W-:Y:S01]  /*0890*/  FFMA.FTZ R97, R43, R75, R72 ;  /* 0x0000004b2b617223 */ /* 0x000fe20000010048 */
        /* <DEDUP_REMOVED lines=9> */
.L_x_2451:
[----:B------:R-:W-:Y:S05]  /*0930*/  BSYNC.RECONVERGENT B1 ;  /* 0x0000000000017941 */ /* 0x000fea0003800200 */
.L_x_2450:
[----:B------:R-:W-:Y:S01]  /*0940*/  BSSY.RECONVERGENT B1, `(.L_x_2452) ;  /* 0x0000039000017945 */ /* 0x000fe20003800200 */
[----:B------:R-:W-:-:S03]  /*0950*/  ISETP.GE.U32.AND P3, PT, R2, 0x20, PT ;  /* 0x000000200200780c */ /* 0x000fc60003f66070 */
[----:B------:R-:W-:Y:S10]  /*0960*/  @!P4 BRA `(.L_x_2453) ;  /* 0x0000000000d8c947 */ /* 0x000ff40003800000 */
[----:B------:R-:W0:Y:S01]  /*0970*/  LDC.64 R76, c[0x0][0x3a8] ;  /* 0x0000ea00ff4c7b82 */ /* 0x000e220000000a00 */
[----:B------:R-:W-:-:S07]  /*0980*/  ISETP.NE.U32.AND P0, PT, RZ, UR14, PT ;  /* 0x0000000eff007c0c */ /* 0x000fce000bf05070 */
        /* <DEDUP_REMOVED lines=8> */
[----:B------:R-:W-:-:S13]  /*0a10*/  ISETP.NE.AND.EX P0, PT, RZ, UR15, PT, P0 ;  /* 0x0000000fff007c0c */ /* 0x000fda000bf05300 */
[----:B------:R-:W0:Y:S02]  /*0a20*/  @P0 LDC.64 R92, c[0x0][0x438] ;  /* 0x00010e00ff5c0b82 */ /* 0x000e240000000a00 */
        /* <DEDUP_REMOVED lines=8> */
[----:B------:R-:W-:Y:S01]  /*0ab0*/  FADD.FTZ R4, R4, R68 ;  /* 0x0000004404047221 */ /* 0x000fe20000010000 */
[-C--:B------:R-:W-:Y:S01]  /*0ac0*/  FFMA.FTZ R12, R68, R85.reuse, R12 ;  /* 0x00000055440c7223 */ /* 0x080fe2000001000c */
[----:B------:R-:W-:Y:S01]  /*0ad0*/  FADD.FTZ R78, -R98, R78 ;  /* 0x0000004e624e7221 */ /* 0x000fe20000010100 */
[----:B--2---:R-:W-:Y:S01]  /*0ae0*/  FFMA.FTZ R90, R48, R72, R77 ;  /* 0x00000048305a7223 */ /* 0x004fe2000001004d */
[----:B------:R-:W-:Y:S01]  /*0af0*/  FADD.FTZ R20, R20, R72 ;  /* 0x0000004814147221 */ /* 0x000fe20000010000 */
[----:B------:R-:W-:Y:S01]  /*0b00*/  FFMA.FTZ R28, R72, R85, R28 ;  /* 0x00000055481c7223 */ /* 0x000fe2000001001c */
[----:B------:R-:W-:Y:S01]  /*0b10*/  FADD.FTZ R21, R21, R73 ;  /* 0x0000004915157221 */ /* 0x000fe20000010000 */
[----:B------:R-:W-:Y:S01]  /*0b20*/  FFMA.FTZ R87, R49, R73, R76 ;  /* 0x0000004931577223 */ /* 0x000fe2000001004c */
[----:B------:R-:W-:Y:S01]  /*0b30*/  FFMA.FTZ R29, R73, R88, R29 ;  /* 0x00000058491d7223 */ /* 0x000fe2000001001d */
[----:B------:R-:W-:Y:S01]  /*0b40*/  FMUL.FTZ R72, R47, R71 ;  /* 0x000000472f487220 */ /* 0x000fe20000410000 */
[----:B------:R-:W-:Y:S01]  /*0b50*/  FMUL.FTZ R91, R46, R70 ;  /* 0x000000462e5b7220 */ /* 0x000fe20000410000 */
[----:B------:R-:W-:Y:S01]  /*0b60*/  FADD.FTZ R68, R101, R90 ;  /* 0x0000005a65447221 */ /* 0x000fe20000010000 */
[----:B------:R-:W-:Y:S01]  /*0b70*/  FFMA.FTZ R73, R85, R90, R102 ;  /* 0x0000005a55497223 */ /* 0x000fe20000010066 */
[----:B------:R-:W-:Y:S01]  /*0b80*/  FFMA.FTZ R99, R51, R75, R72 ;  /* 0x0000004b33637223 */ /* 0x000fe20000010048 */
[----:B------:R-:W-:Y:S01]  /*0b90*/  FADD.FTZ R98, -R98, R79 ;  /* 0x0000004f62627221 */ /* 0x000fe20000010100 */
[----:B0-----:R-:W-:Y:S01]  /*0ba0*/  FMUL.FTZ R93, R83, R78 ;  /* 0x0000004e535d7220 */ /* 0x001fe20000410000 */
[----:B------:R-:W-:Y:S01]  /*0bb0*/  FFMA.FTZ R91, R50, R74, R91 ;  /* 0x0000004a325b7223 */ /* 0x000fe2000001005b */
        /* <DEDUP_REMOVED lines=9> */
[----:B------:R-:W-:Y:S01]  /*0c50*/  FADD.FTZ R23, R23, R75 ;  /* 0x0000004b17177221 */ /* 0x000fe20000010000 */
[-C--:B------:R-:W-:Y:S01]  /*0c60*/  FFMA.FTZ R31, R75, R92.reuse, R31 ;  /* 0x0000005c4b1f7223 */ /* 0x080fe2000001001f */
[----:B------:R-:W-:Y:S01]  /*0c70*/  FADD.FTZ R6, R6, R70 ;  /* 0x0000004606067221 */ /* 0x000fe20000010000 */
[----:B------:R-:W-:Y:S01]  /*0c80*/  FFMA.FTZ R14, R70, R93, R14 ;  /* 0x0000005d460e7223 */ /* 0x000fe2000001000e */
[----:B------:R-:W-:Y:S01]  /*0c90*/  FADD.FTZ R7, R7, R71 ;  /* 0x0000004707077221 */ /* 0x000fe20000010000 */
[----:B------:R-:W-:Y:S01]  /*0ca0*/  FFMA.FTZ R15, R71, R92, R15 ;  /* 0x0000005c470f7223 */ /* 0x000fe2000001000f */
[----:B------:R-:W-:Y:S01]  /*0cb0*/  FADD.FTZ R101, R68, R99 ;  /* 0x0000006344657221 */ /* 0x000fe20000010000 */
[----:B------:R-:W-:-:S07]  /*0cc0*/  FFMA.FTZ R102, R92, R99, R69 ;  /* 0x000000635c667223 */ /* 0x000fce0000010045 */
.L_x_2453:
[----:B------:R-:W-:Y:S05]  /*0cd0*/  BSYNC.RECONVERGENT B1 ;  /* 0x0000000000017941 */ /* 0x000fea0003800200 */
.L_x_2452:
        /* <DEDUP_REMOVED lines=20> */
.L_x_2489:
        /* <DEDUP_REMOVED lines=28> */
[----:B------:R-:W-:Y:S06]  /*0fe0*/  BRA `(.L_x_2460) ;  /* 0x0000000800187947 */ /* 0x000fec0003800000 */
.L_x_2459:
        /* <DEDUP_REMOVED lines=17> */
.L_x_2458:
        /* <DEDUP_REMOVED lines=20> */
.L_x_2461:
        /* <DEDUP_REMOVED lines=21> */
.L_x_2457:
        /* <DEDUP_REMOVED lines=19> */
.L_x_2463:
        /* <DEDUP_REMOVED lines=17> */
.L_x_2462:
        /* <DEDUP_REMOVED lines=20> */
.L_x_2464:
        /* <DEDUP_REMOVED lines=20> */
.L_x_2460:
        /* <DEDUP_REMOVED lines=14> */
.L_x_2456:
[----:B------:R-:W-:Y:S05]  /*1930*/  BSYNC.RECONVERGENT B1 ;  /* 0x0000000000017941 */ /* 0x000fea0003800200 */
.L_x_2455:
        /* <DEDUP_REMOVED lines=34> */
.L_x_2469:
        /* <DEDUP_REMOVED lines=17> */
.L_x_2468:
        /* <DEDUP_REMOVED lines=21> */
.L_x_2471:
        /* <DEDUP_REMOVED lines=13> */
.L_x_2467:
[----:B-1----:R-:W1:Y:S02]  /*1e90*/  LDC.64 R68, c[0x0][0x478] ;  /* 0x00011e00ff447b82 */ /* 0x002e640000000a00 */
[----:B-1----:R-:W-:-:S04]  /*1ea0*/  ISETP.NE.U32.AND P0, PT, R68, RZ, PT ;  /* 0x000000ff4400720c */ /* 0x002fc80003f05070 */
[----:B------:R-:W-:-:S13]  /*1eb0*/  ISETP.NE.AND.EX P0, PT, R69, RZ, PT, P0 ;  /* 0x000000ff4500720c */ /* 0x000fda0003f05300 */
[----:B------:R-:W-:Y:S05]  /*1ec0*/  @!P0 BRA `(.L_x_2472) ;  /* 0x0000000000a88947 */ /* 0x000fea0003800000 */
[----:B------:R-:W1:Y:S02]  /*1ed0*/  LDC.64 R64, c[0x0][0x470] ;  /* 0x00011c00ff407b82 */ /* 0x000e640000000a00 */
        /* <DEDUP_REMOVED lines=24> */
.L_x_2473:
        /* <DEDUP_REMOVED lines=17> */
.L_x_2472:
        /* <DEDUP_REMOVED lines=21> */
.L_x_2474:
        /* <DEDUP_REMOVED lines=12> */
.L_x_2470:
        /* <DEDUP_REMOVED lines=9> */
.L_x_2466:
[----:B------:R-:W-:Y:S05]  /*2410*/  BSYNC.RECONVERGENT B1 ;  /* 0x0000000000017941 */ /* 0x000fea0003800200 */
.L_x_2465:
[----:B-1-3--:R-:W1:Y:S02]  /*2420*/  LDC.64 R68, c[0x0][0x380] ;  /* 0x0000e000ff447b82 */ /* 0x00ae640000000a00 */
[----:B-1----:R-:W-:-:S04]  /*2430*/  LEA R81, R68, R81, 0x2 ;  /* 0x0000005144517211 */ /* 0x002fc800078e10ff */
[----:B------:R-:W-:-:S13]  /*2440*/  ISETP.GE.AND P0, PT, R81, R69, PT ;  /* 0x000000455100720c */ /* 0x000fda0003f06270 */
[----:B------:R-:W-:Y:S05]  /*2450*/  @!P0 BRA `(.L_x_2475) ;  /* 0xffffffe0000c8947 */ /* 0x000fea000383ffff */
.L_x_2449:
[----:B------:R-:W-:Y:S05]  /*2460*/  BSYNC B0 ;  /* 0x0000000000007941 */ /* 0x000fea0003800000 */
.L_x_2448:
[----:B------:R-:W1:Y:S01]  /*2470*/  S2R R53, SR_TID.X ;  /* 0x0000000000357919 */ /* 0x000e620000002100 */
[----:B------:R-:W-:Y:S01]  /*2480*/  MOV R2, 0x400 ;  /* 0x0000040000027802 */ /* 0x000fe20000000f00 */
[----:B------:R-:W-:Y:S05]  /*2490*/  WARPSYNC.ALL ;  /* 0x0000000000007948 */ /* 0x000fea0003800000 */
[----:B------:R-:W2:Y:S01]  /*24a0*/  S2R R3, SR_CgaCtaId ;  /* 0x0000000000037919 */ /* 0x000ea20000008800 */
[----:B-----5:R-:W-:Y:S01]  /*24b0*/  IMAD R40, R0, UR9, RZ ;  /* 0x0000000900287c24 */ /* 0x020fe2000f8e02ff */
[----:B------:R-:W3:Y:S01]  /*24c0*/  LDCU.128 UR16, c[0x0][0x440] ;  /* 0x00008800ff1077ac */ /* 0x000ee20008000c00 */
[----:B------:R-:W-:Y:S01]  /*24d0*/  BSSY.RECONVERGENT B0, `(.L_x_2476) ;  /* 0x000007a000007945 */ /* 0x000fe20003800200 */
[----:B------:R-:W4:Y:S01]  /*24e0*/  LDCU.128 UR20, c[0x0][0x450] ;  /* 0x00008a00ff1477ac */ /* 0x000f220008000c00 */
[----:B-1----:R-:W-:-:S02]  /*24f0*/  SHF.R.U32.HI R37, RZ, 0x5, R53 ;  /* 0x00000005ff257819 */ /* 0x002fc40000011635 */
[----:B------:R-:W-:Y:S02]  /*2500*/  IADD3 R40, P0, PT, R40, R53, RZ ;  /* 0x0000003528287210 */ /* 0x000fe40007f1e0ff */
[----:B--2---:R-:W-:Y:S02]  /*2510*/  LEA R2, R3, R2, 0x18 ;  /* 0x0000000203027211 */ /* 0x004fe400078ec0ff */
[----:B------:R-:W-:-:S04]  /*2520*/  LEA R3, R37, R80, 0x6 ;  /* 0x0000005025037211 */ /* 0x000fc800078e30ff */
[-C--:B------:R-:W-:Y:S02]  /*2530*/  LEA R3, R3, R2.reuse, 0x4 ;  /* 0x0000000203037211 */ /* 0x080fe400078e20ff */
        /* <DEDUP_REMOVED lines=44> */
[----:B0-----:R-:W-:Y:S02]  /*2800*/  SHF.L.U32 R8, R40, 0x2, RZ ;  /* 0x0000000228087819 */ /* 0x001fe400000006ff */
[----:B-1----:R-:W-:Y:S02]  /*2810*/  LOP3.LUT R5, R53, 0x7f, RZ, 0x3c, !PT ;  /* 0x0000007f35057812 */ /* 0x002fe400078e3cff */
[----:B------:R-:W-:-:S02]  /*2820*/  IADD3.X R7, PT, PT, RZ, RZ, RZ, P0, !PT ;  /* 0x000000ffff077210 */ /* 0x000fc400007fe4ff */
[----:B------:R-:W-:Y:S02]  /*2830*/  IADD3 R6, PT, PT, R5, R0, RZ ;  /* 0x0000000005067210 */ /* 0x000fe40007ffe0ff */
[----:B------:R-:W-:Y:S02]  /*2840*/  IADD3 R10, P2, PT, R8, UR22, RZ ;  /* 0x00000016080a7c10 */ /* 0x000fe4000ff5e0ff */
        /* <DEDUP_REMOVED lines=22> */
[----:B0-----:R-:W-:Y:S02]  /*29b0*/  SHF.L.U64.HI R17, R40, 0x2, R7 ;  /* 0x0000000228117819 */ /* 0x001fe40000010207 */
        /* <DEDUP_REMOVED lines=43> */
.L_x_2477:
[----:B------:R-:W-:Y:S05]  /*2c70*/  BSYNC.RECONVERGENT B0 ;  /* 0x0000000000007941 */ /* 0x000fea0003800200 */
.L_x_2476:
        /* <DEDUP_REMOVED lines=15> */
.L_x_2454:
        /* <DEDUP_REMOVED lines=8> */
.L_x_2479:
[----:B------:R-:W-:Y:S05]  /*2df0*/  BSYNC B1 ;  /* 0x0000000000017941 */ /* 0x000fea0003800000 */
.L_x_2478:
        /* <DEDUP_REMOVED lines=8> */
.L_x_2480:
[----:B------:R-:W-:-:S05]  /*2e80*/  FADD.FTZ R68, R68, R101 ;  /* 0x0000006544447221 */ /* 0x000fca0000010000 */
[----:B------:R-:W-:Y:S01]  /*2e90*/  MOV R79, R68 ;  /* 0x00000044004f7202 */ /* 0x000fe20000000f00 */
[----:B------:R-:W-:Y:S01]  /*2ea0*/  HFMA2 R78, -RZ, RZ, 0, 1.1920928955078125e-07 ;  /* 0x00000002ff4e7431 */ /* 0x000fe200000001ff */
[----:B------:R-:W-:-:S07]  /*2eb0*/  MOV R69, R77 ;  /* 0x0000004d00457202 */ /* 0x000fce0000000f00 */
[----:B------:R-:W-:Y:S05]  /*2ec0*/  WARPSYNC.COLLECTIVE R76, `(.L_x_2481) ;  /* 0x000000004c087348 */ /* 0x000fea0003c00000 */
[----:B------:R0:W1:Y:S02]  /*2ed0*/  SHFL.BFLY P0, R77, R79, R78, R103 ;  /* 0x0c00004e4f4d7389 */ /* 0x0000640000000067 */
[----:B01----:R-:W-:Y:S05]  /*2ee0*/  ENDCOLLECTIVE ;  /* 0x000000000000791b */ /* 0x003fea0003800000 */
.L_x_2481:
[----:B------:R-:W-:-:S05]  /*2ef0*/  FADD.FTZ R69, R69, R102 ;  /* 0x0000006645457221 */ /* 0x000fca0000010000 */
[----:B------:R-:W-:Y:S02]  /*2f00*/  MOV R79, R69 ;  /* 0x00000045004f7202 */ /* 0x000fe40000000f00 */
[----:B------:R-:W-:-:S07]  /*2f10*/  MOV R71, R77 ;  /* 0x0000004d00477202 */ /* 0x000fce0000000f00 */
[----:B------:R-:W-:Y:S05]  /*2f20*/  WARPSYNC.COLLECTIVE R76, `(.L_x_2482) ;  /* 0x000000004c087348 */ /* 0x000fea0003c00000 */
[----:B------:R0:W1:Y:S02]  /*2f30*/  SHFL.BFLY P0, R77, R79, R78, R103 ;  /* 0x0c00004e4f4d7389 */ /* 0x0000640000000067 */
[----:B01----:R-:W-:Y:S05]  /*2f40*/  ENDCOLLECTIVE ;  /* 0x000000000000791b */ /* 0x003fea0003800000 */
.L_x_2482:
[----:B------:R-:W-:-:S05]  /*2f50*/  FADD.FTZ R71, R68, R71 ;  /* 0x0000004744477221 */ /* 0x000fca0000010000 */
[----:B------:R-:W-:Y:S01]  /*2f60*/  MOV R79, R71 ;  /* 0x00000047004f7202 */ /* 0x000fe20000000f00 */
[----:B------:R-:W-:Y:S01]  /*2f70*/  HFMA2 R78, -RZ, RZ, 0, 2.384185791015625e-07 ;  /* 0x00000004ff4e7431 */ /* 0x000fe200000001ff */
[----:B------:R-:W-:-:S07]  /*2f80*/  MOV R70, R77 ;  /* 0x0000004d00467202 */ /* 0x000fce0000000f00 */
[----:B------:R-:W-:Y:S05]  /*2f90*/  WARPSYNC.COLLECTIVE R76, `(.L_x_2483) ;  /* 0x000000004c087348 */ /* 0x000fea0003c00000 */
[----:B------:R0:W1:Y:S02]  /*2fa0*/  SHFL.BFLY P0, R77, R79, R78, R103 ;  /* 0x0c00004e4f4d7389 */ /* 0x0000640000000067 */
[----:B01----:R-:W-:Y:S05]  /*2fb0*/  ENDCOLLECTIVE ;  /* 0x000000000000791b */ /* 0x003fea0003800000 */
.L_x_2483:
[----:B------:R-:W-:-:S05]  /*2fc0*/  FADD.FTZ R70, R69, R70 ;  /* 0x0000004645467221 */ /* 0x000fca0000010000 */
[----:B------:R-:W-:Y:S02]  /*2fd0*/  MOV R79, R70 ;  /* 0x00000046004f7202 */ /* 0x000fe40000000f00 */
[----:B------:R-:W-:-:S07]  /*2fe0*/  MOV R72, R77 ;  /* 0x0000004d00487202 */ /* 0x000fce0000000f00 */
[----:B------:R-:W-:Y:S05]  /*2ff0*/  WARPSYNC.COLLECTIVE R76, `(.L_x_2484) ;  /* 0x000000004c087348 */ /* 0x000fea0003c00000 */
[----:B------:R0:W1:Y:S02]  /*3000*/  SHFL.BFLY P0, R77, R79, R78, R103 ;  /* 0x0c00004e4f4d7389 */ /* 0x0000640000000067 */
[----:B01----:R-:W-:Y:S05]  /*3010*/  ENDCOLLECTIVE ;  /* 0x000000000000791b */ /* 0x003fea0003800000 */
.L_x_2484:
[----:B------:R-:W-:-:S05]  /*3020*/  FADD.FTZ R72, R71, R72 ;  /* 0x0000004847487221 */ /* 0x000fca0000010000 */
[----:B------:R-:W-:Y:S01]  /*3030*/  MOV R79, R72 ;  /* 0x00000048004f7202 */ /* 0x000fe20000000f00 */
[----:B------:R-:W-:Y:S01]  /*3040*/  HFMA2 R78, -RZ, RZ, 0, 4.76837158203125e-07 ;  /* 0x00000008ff4e7431 */ /* 0x000fe200000001ff */
[----:B------:R-:W-:-:S07]  /*3050*/  MOV R73, R77 ;  /* 0x0000004d00497202 */ /* 0x000fce0000000f00 */
[----:B------:R-:W-:Y:S05]  /*3060*/  WARPSYNC.COLLECTIVE R76, `(.L_x_2485) ;  /* 0x000000004c087348 */ /* 0x000fea0003c00000 */
[----:B------:R0:W1:Y:S02]  /*3070*/  SHFL.BFLY P0, R77, R79, R78, R103 ;  /* 0x0c00004e4f4d7389 */ /* 0x0000640000000067 */
[----:B01----:R-:W-:Y:S05]  /*3080*/  ENDCOLLECTIVE ;  /* 0x000000000000791b */ /* 0x003fea0003800000 */
.L_x_2485:
[----:B------:R-:W-:-:S05]  /*3090*/  FADD.FTZ R73, R70, R73 ;  /* 0x0000004946497221 */ /* 0x000fca0000010000 */
[----:B------:R-:W-:Y:S02]  /*30a0*/  MOV R79, R73 ;  /* 0x00000049004f7202 */ /* 0x000fe40000000f00 */
[----:B------:R-:W-:-:S07]  /*30b0*/  MOV R75, R77 ;  /* 0x0000004d004b7202 */ /* 0x000fce0000000f00 */
[----:B------:R-:W-:Y:S05]  /*30c0*/  WARPSYNC.COLLECTIVE R76, `(.L_x_2486) ;  /* 0x000000004c087348 */ /* 0x000fea0003c00000 */
[----:B------:R0:W1:Y:S02]  /*30d0*/  SHFL.BFLY P0, R77, R79, R78, R103 ;  /* 0x0c00004e4f4d7389 */ /* 0x0000640000000067 */
[----:B01----:R-:W-:Y:S05]  /*30e0*/  ENDCOLLECTIVE ;  /* 0x000000000000791b */ /* 0x003fea0003800000 */
.L_x_2486:
[----:B------:R-:W-:-:S05]  /*30f0*/  FADD.FTZ R75, R72, R75 ;  /* 0x0000004b484b7221 */ /* 0x000fca0000010000 */
[----:B------:R-:W-:Y:S01]  /*3100*/  MOV R79, R75 ;  /* 0x0000004b004f7202 */ /* 0x000fe20000000f00 */
[----:B------:R-:W-:Y:S01]  /*3110*/  HFMA2 R78, -RZ, RZ, 0, 9.5367431640625e-07 ;  /* 0x00000010ff4e7431 */ /* 0x000fe200000001ff */
[----:B------:R-:W-:-:S07]  /*3120*/  MOV R74, R77 ;  /* 0x0000004d004a7202 */ /* 0x000fce0000000f00 */
[----:B------:R-:W-:Y:S05]  /*3130*/  WARPSYNC.COLLECTIVE R76, `(.L_x_2487) ;  /* 0x000000004c087348 */ /* 0x000fea0003c00000 */
[----:B------:R0:W1:Y:S02]  /*3140*/  SHFL.BFLY P0, R77, R79, R78, R103 ;  /* 0x0c00004e4f4d7389 */ /* 0x0000640000000067 */
[----:B01----:R-:W-:Y:S05]  /*3150*/  ENDCOLLECTIVE ;  /* 0x000000000000791b */ /* 0x003fea0003800000 */
.L_x_2487:
[----:B------:R-:W-:-:S05]  /*3160*/  FADD.FTZ R74, R73, R74 ;  /* 0x0000004a494a7221 */ /* 0x000fca0000010000 */
[----:B------:R-:W-:Y:S02]  /*3170*/  MOV R79, R74 ;  /* 0x0000004a004f7202 */ /* 0x000fe40000000f00 */
[----:B------:R-:W-:-:S07]  /*3180*/  MOV R68, R77 ;  /* 0x0000004d00447202 */ /* 0x000fce0000000f00 */
[----:B------:R-:W-:Y:S05]  /*3190*/  WARPSYNC.COLLECTIVE R76, `(.L_x_2488) ;  /* 0x000000004c087348 */ /* 0x000fea0003c00000 */
[----:B------:R0:W1:Y:S02]  /*31a0*/  SHFL.BFLY P0, R77, R79, R78, R103 ;  /* 0x0c00004e4f4d7389 */ /* 0x0000640000000067 */
[----:B01----:R-:W-:Y:S05]  /*31b0*/  ENDCOLLECTIVE ;  /* 0x000000000000791b */ /* 0x003fea0003800000 */
.L_x_2488:
[----:B------:R-:W-:Y:S01]  /*31c0*/  MOV R69, R77 ;  /* 0x0000004d00457202 */ /* 0x000fe20000000f00 */
[----:B------:R-:W-:Y:S06]  /*31d0*/  BRA `(.L_x_2489) ;  /* 0xffffffdc00107947 */ /* 0x000fec000383ffff */
.L_x_2490:
        /* <DEDUP_REMOVED lines=10> */
.L_x_2908:


//--------------------- .text._ZN10layer_norm31ln_parallel_residual_bwd_kernelINS_13Kernel_traitsIfffffjLj256ELj1ELj4ELj1ELj16ENS_18Kernel_traits_baseILj256EfffffjLj128EEEEELb0ELb0ELb1EEEvNS_9BwdParamsE --------------------------
	.section	.text._ZN10layer_norm31ln_parallel_residual_bwd_kernelINS_13Kernel_traitsIfffffjLj256ELj1ELj4ELj1ELj16ENS_18Kernel_traits_baseILj256EfffffjLj128EEEEELb0ELb0ELb1EEEvNS_9BwdParamsE,"ax",@progbits
	.align	128
        .global         _ZN10layer_norm31ln_parallel_residual_bwd_kernelINS_13Kernel_traitsIfffffjLj256ELj1ELj4ELj1ELj16ENS_18Kernel_traits_baseILj256EfffffjLj128EEEEELb0ELb0ELb1EEEvNS_9BwdParamsE
        .type           _ZN10layer_norm31ln_parallel_residual_bwd_kernelINS_13Kernel_traitsIfffffjLj256ELj1ELj4ELj1ELj16ENS_18Kernel_traits_baseILj256EfffffjLj128EEEEELb0ELb0ELb1EEEvNS_9BwdParamsE,@function
        .size           _ZN10layer_norm31ln_parallel_residual_bwd_kernelINS_13Kernel_traitsIfffffjLj256ELj1ELj4ELj1ELj16ENS_18Kernel_traits_baseILj256EfffffjLj128EEEEELb0ELb0ELb1EEEvNS_9BwdParamsE,(.L_x_2909 - _ZN10layer_norm31ln_parallel_residual_bwd_kernelINS_13Kernel_traitsIfffffjLj256ELj1ELj4ELj1ELj16ENS_18Kernel_traits_baseILj256EfffffjLj128EEEEELb0ELb0ELb1EEEvNS_9BwdParamsE)
        .other          _ZN10layer_norm31ln_parallel_residual_bwd_kernelINS_13Kernel_traitsIfffffjLj256ELj1ELj4ELj1ELj16ENS_18Kernel_traits_baseILj256EfffffjLj128EEEEELb0ELb0ELb1EEEvNS_9BwdParamsE,@"STO_CUDA_ENTRY STV_DEFAULT"
_ZN10layer_norm31ln_parallel_residual_bwd_kernelINS_13Kernel_traitsIfffffjLj256ELj1ELj4ELj1ELj16ENS_18Kernel_traits_baseILj256EfffffjLj128EEEEELb0ELb0ELb1EEEvNS_9BwdParamsE:
.text._ZN10layer_norm31ln_parallel_residual_bwd_kernelINS_13Kernel_traitsIfffffjLj256ELj1ELj4ELj1ELj16ENS_18Kernel_traits_baseILj256EfffffjLj128EEEEELb0ELb0ELb1EEEvNS_9BwdParamsE:
        /* <DEDUP_REMOVED lines=33> */
[----:B------:R-:W0:Y:S01]  /*0210*/  LDCU.64 UR4, c[0x0][0x438] ;  /* 0x00008700ff0477ac */ /* 0x000e220008000a00 */
[----:B------:R-:W1:Y:S01]  /*0220*/  LDC.64 R4, c[0x0][0x3d0] ;  /* 0x0000f400ff047b82 */ /* 0x000e620000000a00 */
[----:B------:R-:W-:-:S07]  /*0230*/  LOP3.LUT R90, R90, 0x1f, RZ, 0xc0, !PT ;  /* 0x0000001f5a5a7812 */ /* 0x000fce00078ec0ff */
[----:B------:R-:W2:Y:S01]  /*0240*/  LDC.64 R6, c[0x0][0x3d8] ;  /* 0x0000f600ff067b82 */ /* 0x000ea20000000a00 */
[----:B0-----:R-:W-:Y:S01]  /*0250*/  UISETP.NE.U32.AND UP0, UPT, UR4, URZ, UPT ;  /* 0x000000ff0400728c */ /* 0x001fe2000bf05070 */
[----:B------:R-:W0:Y:S03]  /*0260*/  LDCU.U8 UR4, c[0x0][0x410] ;  /* 0x00008200ff0477ac */ /* 0x000e260008000000 */
[----:B------:R-:W-:Y:S01]  /*0270*/  UISETP.NE.AND.EX UP0, UPT, UR5, URZ, UPT, UP0 ;  /* 0x000000ff0500728c */ /* 0x000fe2000bf05300 */
[----:B-1----:R-:W-:-:S04]  /*0280*/  IMAD.WIDE.U32 R4, R90, 0x10, R4 ;  /* 0x000000105a047825 */ /* 0x002fc800078e0004 */
[----:B------:R-:W-:Y:S01]  /*0290*/  HFMA2 R0, -RZ, RZ, 0, 0 ;  /* 0x00000000ff007431 */ /* 0x000fe200000001ff */
[----:B------:R-:W-:Y:S01]  /*02a0*/  BSSY B1, `(.L_x_2493) ;  /* 0x00001ef000017945 */ /* 0x000fe20003800000 */
[----:B------:R-:W-:Y:S02]  /*02b0*/  CS2R R2, SRZ ;  /* 0x0000000000027805 */ /* 0x000fe4000001ff00 */
[----:B------:R-:W-:Y:S01]  /*02c0*/  CS2R R74, SRZ ;  /* 0x00000000004a7805 */ /* 0x000fe2000001ff00 */
[----:B------:R-:W5:Y:S01]  /*02d0*/  LDG.E.128 R24, desc[UR10][R4.64] ;  /* 0x0000000a04187981 */ /* 0x000f62000c1e1d00 */
[----:B--2---:R-:W-:-:S03]  /*02e0*/  IMAD.WIDE.U32 R6, R90, 0x10, R6 ;  /* 0x000000105a067825 */ /* 0x004fc600078e0006 */
[----:B------:R1:W5:Y:S01]  /*02f0*/  LDG.E.128 R20, desc[UR10][R4.64+0x200] ;  /* 0x0002000a04147981 */ /* 0x000362000c1e1d00 */
[----:B0-----:R-:W-:-:S03]  /*0300*/  UISETP.NE.AND UP1, UPT, UR4, URZ, UPT ;  /* 0x000000ff0400728c */ /* 0x001fc6000bf25270 */
[----:B------:R-:W5:Y:S01]  /*0310*/  LDG.E.128 R16, desc[UR10][R6.64] ;  /* 0x0000000a06107981 */ /* 0x000f62000c1e1d00 */
[----:B------:R-:W-:Y:S02]  /*0320*/  CS2R R80, SRZ ;  /* 0x0000000000507805 */ /* 0x000fe4000001ff00 */
[----:B------:R-:W-:Y:S02]  /*0330*/  CS2R R82, SRZ ;  /* 0x0000000000527805 */ /* 0x000fe4000001ff00 */
[----:B------:R-:W-:Y:S01]  /*0340*/  CS2R R8, SRZ ;  /* 0x0000000000087805 */ /* 0x000fe2000001ff00 */
[----:B------:R0:W5:Y:S01]  /*0350*/  LDG.E.128 R12, desc[UR10][R6.64+0x200] ;  /* 0x0002000a060c7981 */ /* 0x000162000c1e1d00 */
[----:B-1----:R-:W-:Y:S02]  /*0360*/  CS2R R4, SRZ ;  /* 0x0000000000047805 */ /* 0x002fe4000001ff00 */
[----:B------:R-:W-:Y:S02]  /*0370*/  CS2R R76, SRZ ;  /* 0x00000000004c7805 */ /* 0x000fe4000001ff00 */
[----:B------:R-:W-:-:S02]  /*0380*/  CS2R R84, SRZ ;  /* 0x0000000000547805 */ /* 0x000fc4000001ff00 */
[----:B------:R-:W-:Y:S02]  /*0390*/  CS2R R10, SRZ ;  /* 0x00000000000a7805 */ /* 0x000fe4000001ff00 */
[----:B------:R-:W-:Y:S02]  /*03a0*/  CS2R R68, SRZ ;  /* 0x0000000000447805 */ /* 0x000fe4000001ff00 */
[----:B------:R-:W-:Y:S02]  /*03b0*/  CS2R R78, SRZ ;  /* 0x00000000004e7805 */ /* 0x000fe4000001ff00 */
[----:B------:R-:W-:Y:S02]  /*03c0*/  CS2R R86, SRZ ;  /* 0x0000000000567805 */ /* 0x000fe4000001ff00 */
[----:B------:R-:W-:Y:S02]  /*03d0*/  CS2R R70, SRZ ;  /* 0x0000000000467805 */ /* 0x000fe4000001ff00 */
[----:B------:R-:W-:-:S02]  /*03e0*/  PLOP3.LUT P2, PT, PT, PT, UP1, 0x80, 0x8 ;  /* 0x000000000008781c */ /* 0x000fc40003f4f018 */
[----:B0-----:R-:W-:Y:S02]  /*03f0*/  CS2R R6, SRZ ;  /* 0x0000000000067805 */ /* 0x001fe4000001ff00 */
[----:B------:R-:W-:Y:S02]  /*0400*/  PLOP3.LUT P1, PT, PT, PT, UP0, 0x80, 0x8 ;  /* 0x000000000008781c */ /* 0x000fe40003f2f008 */
[----:B------:R-:W-:Y:S02]  /*0410*/  CS2R R72, SRZ ;  /* 0x0000000000487805 */ /* 0x000fe4000001ff00 */
[----:B------:R-:W-:-:S09]  /*0420*/  MOV R89, RZ ;  /* 0x000000ff00597202 */ /* 0x000fd20000000f00 */
.L_x_2511:
        /* <DEDUP_REMOVED lines=11> */
[----:B-1----:R-:W-:-:S06]  /*04e0*/  IMAD.WIDE.U32 R46, R92, 0x10, R58 ;  /* 0x000000105c2e7825 */ /* 0x002fcc00078e003a */
[----:B------:R-:W4:Y:S01]  /*04f0*/  LDG.E.128 R44, desc[UR10][R46.64] ;  /* 0x0000000a2e2c7981 */ /* 0x000f22000c1e1d00 */
[----:B--2---:R-:W-:-:S06]  /*0500*/  IMAD.WIDE.U32 R48, R92, 0x10, R56 ;  /* 0x000000105c307825 */ /* 0x004fcc00078e0038 */
[----:B------:R-:W2:Y:S01]  /*0510*/  LDG.E.128 R48, desc[UR10][R48.64] ;  /* 0x0000000a30307981 */ /* 0x000ea2000c1e1d00 */
[----:B---3--:R-:W-:-:S05]  /*0520*/  IMAD.WIDE R62, R88, 0x4, R62 ;  /* 0x00000004583e7825 */ /* 0x008fca00078e023e */
[----:B------:R-:W3:Y:S01]  /*0530*/  LDG.E R91, desc[UR10][R62.64] ;  /* 0x0000000a3e5b7981 */ /* 0x000ee2000c1e1900 */
[----:B0-----:R-:W-:-:S06]  /*0540*/  IMAD.WIDE.U32 R52, R92, 0x10, R60 ;  /* 0x000000105c347825 */ /* 0x001fcc00078e003c */
[----:B------:R-:W3:Y:S01]  /*0550*/  LDG.E.128 R52, desc[UR10][R52.64] ;  /* 0x0000000a34347981 */ /* 0x000ee2000c1e1d00 */
[----:B----4-:R-:W-:-:S05]  /*0560*/  FSEL R94, R94, RZ, !P2 ;  /* 0x000000ff5e5e7208 */ /* 0x010fca0005000000 */
[----:B------:R-:W-:Y:S01]  /*0570*/  FADD.FTZ R44, -R94, R44 ;  /* 0x0000002c5e2c7221 */ /* 0x000fe20000010100 */
[----:B--2--5:R-:W-:-:S03]  /*0580*/  FMUL.FTZ R93, R16, R48 ;  /* 0x00000030105d7220 */ /* 0x024fc60000410000 */
[----:B---3--:R-:W-:Y:S01]  /*0590*/  FMUL.FTZ R44, R91, R44 ;  /* 0x0000002c5b2c7220 */ /* 0x008fe20000410000 */
[----:B------:R-:W-:-:S03]  /*05a0*/  FADD.FTZ R87, R52, R87 ;  /* 0x0000005734577221 */ /* 0x000fc60000010000 */
[----:B------:R-:W-:Y:S01]  /*05b0*/  FFMA.FTZ R89, R52, R44, R89 ;  /* 0x0000002c34597223 */ /* 0x000fe20000010059 */
[----:B------:R-:W-:Y:S01]  /*05c0*/  FFMA.FTZ R93, R24, R52, R93 ;  /* 0x00000034185d7223 */ /* 0x000fe2000001005d */
[----:B------:R-:W-:-:S05]  /*05d0*/  IADD3 R52, PT, PT, R92, 0x20, RZ ;  /* 0x000000205c347810 */ /* 0x000fca0007ffe0ff */
[----:B------:R-:W-:-:S04]  /*05e0*/  IMAD.WIDE.U32 R58, R52, 0x10, R58 ;  /* 0x00000010343a7825 */ /* 0x000fc800078e003a */
[----:B------:R-:W-:Y:S02]  /*05f0*/  IMAD.WIDE.U32 R62, R52, 0x10, R56 ;  /* 0x00000010343e7825 */ /* 0x000fe400078e0038 */
[----:B------:R-:W2:Y:S02]  /*0600*/  LDG.E.128 R56, desc[UR10][R58.64] ;  /* 0x0000000a3a387981 */ /* 0x000ea4000c1e1d00 */
[----:B------:R-:W-:-:S04]  /*0610*/  FADD.FTZ R64, -R94, R45 ;  /* 0x0000002d5e407221 */ /* 0x000fc80000010100 */
[----:B------:R-:W-:Y:S01]  /*0620*/  FMUL.FTZ R45, R91, R64 ;  /* 0x000000405b2d7220 */ /* 0x000fe20000410000 */
[----:B------:R-:W-:Y:S02]  /*0630*/  IMAD.WIDE.U32 R64, R52, 0x10, R60 ;  /* 0x0000001034407825 */ /* 0x000fe400078e003c */
[----:B------:R-:W3:Y:S04]  /*0640*/  LDG.E.128 R60, desc[UR10][R62.64] ;  /* 0x0000000a3e3c7981 */ /* 0x000ee8000c1e1d00 */
[----:B------:R-:W4:Y:S01]  /*0650*/  LDG.E.128 R64, desc[UR10][R64.64] ;  /* 0x0000000a40407981 */ /* 0x000f22000c1e1d00 */
[----:B------:R-:W-:Y:S01]  /*0660*/  FADD.FTZ R46, -R94, R46 ;  /* 0x0000002e5e2e7221 */ /* 0x000fe20000010100 */
[C---:B------:R-:W-:Y:S01]  /*0670*/  FADD.FTZ R83, R48.reuse, R83 ;  /* 0x0000005330537221 */ /* 0x040fe20000010000 */
[----:B------:R-:W-:Y:S01]  /*0680*/  FFMA.FTZ R85, R48, R44, R85 ;  /* 0x0000002c30557223 */ /* 0x000fe20000010055 */
[----:B------:R-:W-:Y:S01]  /*0690*/  FMUL.FTZ R48, R17, R49 ;  /* 0x0000003111307220 */ /* 0x000fe20000410000 */
[C---:B------:R-:W-:Y:S01]  /*06a0*/  FADD.FTZ R80, R49.reuse, R80 ;  /* 0x0000005031507221 */ /* 0x040fe20000010000 */
[-C--:B------:R-:W-:Y:S01]  /*06b0*/  FFMA.FTZ R82, R49, R45.reuse, R82 ;  /* 0x0000002d31527223 */ /* 0x080fe20000010052 */
[----:B------:R-:W-:Y:S01]  /*06c0*/  FMUL.FTZ R46, R91, R46 ;  /* 0x0000002e5b2e7220 */ /* 0x000fe20000410000 */
[----:B------:R-:W-:Y:S01]  /*06d0*/  FMUL.FTZ R49, R18, R50 ;  /* 0x0000003212317220 */ /* 0x000fe20000410000 */
[----:B------:R-:W-:Y:S01]  /*06e0*/  FADD.FTZ R79, R54, R79 ;  /* 0x0000004f364f7221 */ /* 0x000fe20000010000 */
[----:B------:R-:W-:Y:S01]  /*06f0*/  FADD.FTZ R75, R50, R75 ;  /* 0x0000004b324b7221 */ /* 0x000fe20000010000 */
[----:B------:R-:W-:Y:S01]  /*0700*/  FFMA.FTZ R81, R54, R46, R81 ;  /* 0x0000002e36517223 */ /* 0x000fe20000010051 */
[----:B------:R-:W-:Y:S01]  /*0710*/  FFMA.FTZ R49, R26, R54, R49 ;  /* 0x000000361a317223 */ /* 0x000fe20000010031 */
[----:B------:R-:W-:Y:S01]  /*0720*/  FFMA.FTZ R77, R50, R46, R77 ;  /* 0x0000002e324d7223 */ /* 0x000fe2000001004d */
[----:B------:R-:W-:Y:S01]  /*0730*/  FADD.FTZ R50, -R94, R47 ;  /* 0x0000002f5e327221 */ /* 0x000fe20000010100 */
[C---:B------:R-:W-:Y:S01]  /*0740*/  FADD.FTZ R84, R53.reuse, R84 ;  /* 0x0000005435547221 */ /* 0x040fe20000010000 */
[----:B------:R-:W-:Y:S01]  /*0750*/  FFMA.FTZ R86, R53, R45, R86 ;  /* 0x0000002d35567223 */ /* 0x000fe20000010056 */
[----:B------:R-:W-:Y:S01]  /*0760*/  FFMA.FTZ R48, R25, R53, R48 ;  /* 0x0000003519307223 */ /* 0x000fe20000010030 */
[----:B------:R-:W-:Y:S01]  /*0770*/  FMUL.FTZ R47, R91, R50 ;  /* 0x000000325b2f7220 */ /* 0x000fe20000410000 */
[----:B------:R-:W-:Y:S01]  /*0780*/  FMUL.FTZ R50, R19, R51 ;  /* 0x0000003313327220 */ /* 0x000fe20000410000 */
[----:B------:R-:W-:-:S02]  /*0790*/  FADD.FTZ R4, R51, R4 ;  /* 0x0000000433047221 */ /* 0x000fc40000010000 */
[----:B------:R-:W-:Y:S01]  /*07a0*/  FFMA.FTZ R74, R51, R47, R74 ;  /* 0x0000002f334a7223 */ /* 0x000fe2000001004a */
[----:B------:R-:W-:-:S04]  /*07b0*/  UISETP.NE.U32.AND UP0, UPT, UR14, URZ, UPT ;  /* 0x000000ff0e00728c */ /* 0x000fc8000bf05070 */
[----:B------:R-:W-:Y:S01]  /*07c0*/  UISETP.NE.AND.EX UP0, UPT, UR15, URZ, UPT, UP0 ;  /* 0x000000ff0f00728c */ /* 0x000fe2000bf05300 */
[C---:B------:R-:W-:Y:S01]  /*07d0*/  FADD.FTZ R76, R55.reuse, R76 ;  /* 0x0000004c374c7221 */ /* 0x040fe20000010000 */
[----:B------:R-:W-:Y:S01]  /*07e0*/  FFMA.FTZ R78, R55, R47, R78 ;  /* 0x0000002f374e7223 */ /* 0x000fe2000001004e */
[----:B------:R-:W-:Y:S01]  /*07f0*/  FFMA.FTZ R50, R27, R55, R50 ;  /* 0x000000371b327223 */ /* 0x000fe20000010032 */
[----:B------:R-:W-:Y:S01]  /*0800*/  UMOV UR4, 0xffffffff ;  /* 0xffffffff00047882 */ /* 0x000fe20000000000 */
[----:B------:R-:W-:-:S04]  /*0810*/  ISETP.NE.U32.AND P0, PT, RZ, UR14, PT ;  /* 0x0000000eff007c0c */ /* 0x000fc8000bf05070 */
[----:B------:R-:W-:Y:S01]  /*0820*/  ISETP.NE.AND.EX P0, PT, RZ, UR15, PT, P0 ;  /* 0x0000000fff007c0c */ /* 0x000fe2000bf05300 */
[C---:B--2---:R-:W-:Y:S01]  /*0830*/  FADD.FTZ R54, -R94.reuse, R56 ;  /* 0x000000385e367221 */ /* 0x044fe20000010100 */
[----:B------:R-:W-:-:S03]  /*0840*/  FADD.FTZ R56, -R94, R57 ;  /* 0x000000395e387221 */ /* 0x000fc60000010100 */
[C---:B------:R-:W-:Y:S01]  /*0850*/  FMUL.FTZ R54, R91.reuse, R54 ;  /* 0x000000365b367220 */ /* 0x040fe20000410000 */
[----:B------:R-:W-:Y:S01]  /*0860*/  FMUL.FTZ R53, R91, R56 ;  /* 0x000000385b357220 */ /* 0x000fe20000410000 */
[----:B---3--:R-:W-:Y:S02]  /*0870*/  FMUL.FTZ R51, R12, R60 ;  /* 0x0000003c0c337220 */ /* 0x008fe40000410000 */
[C---:B------:R-:W-:Y:S01]  /*0880*/  FFMA.FTZ R9, R60.reuse, R54, R9 ;  /* 0x000000363c097223 */ /* 0x040fe20000010009 */
[----:B------:R-:W-:Y:S01]  /*0890*/  FADD.FTZ R5, R60, R5 ;  /* 0x000000053c057221 */ /* 0x000fe20000010000 */
[C---:B------:R-:W-:Y:S01]  /*08a0*/  FADD.FTZ R2, R61.reuse, R2 ;  /* 0x000000023d027221 */ /* 0x040fe20000010000 */
[----:B------:R-:W-:Y:S01]  /*08b0*/  FFMA.FTZ R8, R61, R53, R8 ;  /* 0x000000353d087223 */ /* 0x000fe20000010008 */
[----:B------:R-:W-:Y:S02]  /*08c0*/  FMUL.FTZ R56, R13, R61 ;  /* 0x0000003d0d387220 */ /* 0x000fe40000410000 */
[----:B------:R-:W0:Y:S01]  /*08d0*/  @P1 LDC.64 R60, c[0x0][0x438] ;  /* 0x00010e00ff3c1b82 */ /* 0x000e220000000a00 */
[----:B----4-:R-:W-:Y:S01]  /*08e0*/  FFMA.FTZ R51, R20, R64, R51 ;  /* 0x0000004014337223 */ /* 0x010fe20000010033 */
[C---:B------:R-:W-:Y:S01]  /*08f0*/  FFMA.FTZ R73, R64.reuse, R54, R73 ;  /* 0x0000003640497223 */ /* 0x040fe20000010049 */
[----:B------:R-:W-:Y:S01]  /*0900*/  FADD.FTZ R69, R64, R69 ;  /* 0x0000004540457221 */ /* 0x000fe20000010000 */
[C---:B------:R-:W-:Y:S01]  /*0910*/  FADD.FTZ R68, R65.reuse, R68 ;  /* 0x0000004441447221 */ /* 0x040fe20000010000 */
[----:B------:R-:W-:Y:S01]  /*0920*/  FFMA.FTZ R72, R65, R53, R72 ;  /* 0x0000003541487223 */ /* 0x000fe20000010048 */
[----:B------:R-:W-:Y:S01]  /*0930*/  FFMA.FTZ R56, R21, R65, R56 ;  /* 0x0000004115387223 */ /* 0x000fe20000010038 */
[----:B0-----:R-:W-:-:S05]  /*0940*/  @P1 IMAD.WIDE.U32 R64, R92, 0x10, R60 ;  /* 0x000000105c401825 */ /* 0x001fca00078e003c */
[----:B------:R-:W5:Y:S01]  /*0950*/  @P1 LDG.E.128 R28, desc[UR10][R64.64] ;  /* 0x0000000a401c1981 */ /* 0x000f62000c1e1d00 */
[----:B------:R-:W-:-:S13]  /*0960*/  PLOP3.LUT P1, PT, PT, PT, UP0, 0x80, 0x8 ;  /* 0x000000000008781c */ /* 0x000fda0003f2f008 */
[----:B------:R-:W0:Y:S01]  /*0970*/  @P1 LDC.64 R60, c[0x0][0x438] ;  /* 0x00010e00ff3c1b82 */ /* 0x000e220000000a00 */
[C---:B------:R-:W-:Y:S01]  /*0980*/  FADD.FTZ R96, -R94.reuse, R58 ;  /* 0x0000003a5e607221 */ /* 0x040fe20000010100 */
[----:B------:R-:W-:Y:S01]  /*0990*/  FADD.FTZ R58, -R94, R59 ;  /* 0x0000003b5e3a7221 */ /* 0x000fe20000010100 */
[----:B------:R-:W-:Y:S02]  /*09a0*/  FMUL.FTZ R57, R14, R62 ;  /* 0x0000003e0e397220 */ /* 0x000fe40000410000 */
[C---:B------:R-:W-:Y:S01]  /*09b0*/  FMUL.FTZ R55, R91.reuse, R96 ;  /* 0x000000605b377220 */ /* 0x040fe20000410000 */
[C---:B------:R-:W-:Y:S01]  /*09c0*/  FADD.FTZ R11, R66.reuse, R11 ;  /* 0x0000000b420b7221 */ /* 0x040fe20000010000 */
[----:B------:R-:W-:Y:S02]  /*09d0*/  FMUL.FTZ R58, R91, R58 ;  /* 0x0000003a5b3a7220 */ /* 0x000fe40000410000 */
[-C--:B------:R-:W-:Y:S01]  /*09e0*/  FFMA.FTZ R71, R66, R55.reuse, R71 ;  /* 0x0000003742477223 */ /* 0x080fe20000010047 */
[----:B------:R-:W-:Y:S01]  /*09f0*/  FFMA.FTZ R66, R22, R66, R57 ;  /* 0x0000004216427223 */ /* 0x000fe20000010039 */
[C---:B------:R-:W-:Y:S01]  /*0a00*/  FADD.FTZ R3, R62.reuse, R3 ;  /* 0x000000033e037221 */ /* 0x040fe20000010000 */
[----:B------:R-:W-:Y:S01]  /*0a10*/  FFMA.FTZ R7, R62, R55, R7 ;  /* 0x000000373e077223 */ /* 0x000fe20000010007 */
[----:B------:R-:W-:Y:S01]  /*0a20*/  FADD.FTZ R57, RZ, R93 ;  /* 0x0000005dff397221 */ /* 0x000fe20000010000 */
[----:B------:R-:W-:Y:S01]  /*0a30*/  FFMA.FTZ R62, R44, R93, RZ ;  /* 0x0000005d2c3e7223 */ /* 0x000fe200000100ff */
[----:B------:R-:W-:Y:S01]  /*0a40*/  FADD.FTZ R10, R67, R10 ;  /* 0x0000000a430a7221 */ /* 0x000fe20000010000 */
[----:B0-----:R-:W-:-:S04]  /*0a50*/  @P1 IMAD.WIDE.U32 R60, R52, 0x10, R60 ;  /* 0x00000010343c1825 */ /* 0x001fc800078e003c */
[----:B------:R-:W-:Y:S01]  /*0a60*/  FFMA.FTZ R70, R67, R58, R70 ;  /* 0x0000003a43467223 */ /* 0x000fe20000010046 */
[----:B------:R0:W5:Y:S01]  /*0a70*/  @P1 LDG.E.128 R32, desc[UR10][R60.64] ;  /* 0x0000000a3c201981 */ /* 0x000162000c1e1d00 */
[----:B------:R-:W-:Y:S01]  /*0a80*/  FFMA.FTZ R59, R45, R48, R62 ;  /* 0x000000302d3b7223 */ /* 0x000fe2000001003e */
[----:B0-----:R-:W-:-:S04]  /*0a90*/  FMUL.FTZ R60, R15, R63 ;  /* 0x0000003f0f3c7220 */ /* 0x001fc80000410000 */
[----:B------:R-:W-:Y:S01]  /*0aa0*/  FFMA.FTZ R67, R23, R67, R60 ;  /* 0x0000004317437223 */ /* 0x000fe2000001003c */
[----:B------:R-:W-:Y:S01]  /*0ab0*/  FADD.FTZ R60, R48, R57 ;  /* 0x00000039303c7221 */ /* 0x000fe20000010000 */
[----:B------:R-:W-:-:S03]  /*0ac0*/  FFMA.FTZ R62, R46, R49, R59 ;  /* 0x000000312e3e7223 */ /* 0x000fc6000001003b */
[----:B------:R-:W-:Y:S01]  /*0ad0*/  FADD.FTZ R57, R49, R60 ;  /* 0x0000003c31397221 */ /* 0x000fe20000010000 */
[----:B------:R-:W-:-:S03]  /*0ae0*/  FFMA.FTZ R59, R47, R50, R62 ;  /* 0x000000322f3b7223 */ /* 0x000fc6000001003e */
[----:B------:R-:W-:-:S04]  /*0af0*/  FADD.FTZ R60, R50, R57 ;  /* 0x00000039323c7221 */ /* 0x000fc80000010000 */
[----:B------:R-:W-:Y:S01]  /*0b00*/  FADD.FTZ R57, R51, R60 ;  /* 0x0000003c33397221 */ /* 0x000fe20000010000 */
[----:B------:R-:W-:Y:S01]  /*0b10*/  FFMA.FTZ R60, R54, R51, R59 ;  /* 0x00000033363c7223 */ /* 0x000fe2000001003b */
[----:B------:R-:W-:Y:S02]  /*0b20*/  UISETP.NE.AND UP0, UPT, UR24, URZ, UPT ;  /* 0x000000ff1800728c */ /* 0x000fe4000bf05270 */
[----:B------:R-:W-:Y:S01]  /*0b30*/  FADD.FTZ R57, R57, R56 ;  /* 0x0000003839397221 */ /* 0x000fe20000010000 */
[----:B------:R-:W-:-:S03]  /*0b40*/  FFMA.FTZ R60, R53, R56, R60 ;  /* 0x00000038353c7223 */ /* 0x000fc6000001003c */
[----:B------:R-:W-:Y:S01]  /*0b50*/  FADD.FTZ R94, R57, R66 ;  /* 0x00000042395e7221 */ /* 0x000fe20000010000 */
[----:B------:R-:W-:Y:S01]  /*0b60*/  FFMA.FTZ R59, R55, R66, R60 ;  /* 0x00000042373b7223 */ /* 0x000fe2000001003c */
[----:B------:R-:W-:Y:S01]  /*0b70*/  PLOP3.LUT P2, PT, PT, PT, UP0, 0x80, 0x8 ;  /* 0x000000000008781c */ /* 0x000fe20003f4f008 */
[C---:B------:R-:W-:Y:S01]  /*0b80*/  FADD.FTZ R0, R63.reuse, R0 ;  /* 0x000000003f007221 */ /* 0x040fe20000010000 */
[----:B------:R-:W-:Y:S01]  /*0b90*/  FFMA.FTZ R6, R63, R58, R6 ;  /* 0x0000003a3f067223 */ /* 0x000fe20000010006 */
[----:B------:R-:W-:Y:S01]  /*0ba0*/  FADD.FTZ R94, R94, R67 ;  /* 0x000000435e5e7221 */ /* 0x000fe20000010000 */
[----:B------:R-:W-:Y:S01]  /*0bb0*/  FFMA.FTZ R59, R58, R67, R59 ;  /* 0x000000433a3b7223 */ /* 0x000fe2000001003b */
        /* <DEDUP_REMOVED lines=19> */
.L_x_2523:
[----:B-1----:R-:W-:Y:S01]  /*0cf0*/  FADD.FTZ R59, R62, R59 ;  /* 0x0000003b3e3b7221 */ /* 0x002fe20000010000 */
[----:B--2---:R-:W-:-:S03]  /*0d00*/  FADD.FTZ R57, R60, R57 ;  /* 0x000000393c397221 */ /* 0x004fc60000010000 */
[----:B------:R-:W-:Y:S01]  /*0d10*/  FMUL.FTZ R59, R59, UR13 ;  /* 0x0000000d3b3b7c20 */ /* 0x000fe20008410000 */
[----:B------:R-:W-:-:S04]  /*0d20*/  FMUL.FTZ R57, R57, UR13 ;  /* 0x0000000d39397c20 */ /* 0x000fc80008410000 */
[----:B0-----:R-:W-:Y:S01]  /*0d30*/  FSEL R62, R59, RZ, !P2 ;  /* 0x000000ff3b3e7208 */ /* 0x001fe20005000000 */
        /* <DEDUP_REMOVED lines=22> */
.L_x_2497:
        /* <DEDUP_REMOVED lines=17> */
.L_x_2496:
        /* <DEDUP_REMOVED lines=20> */
.L_x_2499:
        /* <DEDUP_REMOVED lines=21> */
.L_x_2495:
        /* <DEDUP_REMOVED lines=21> */
.L_x_2501:
        /* <DEDUP_REMOVED lines=17> */
.L_x_2500:
        /* <DEDUP_REMOVED lines=20> */
.L_x_2502:
        /* <DEDUP_REMOVED lines=20> */
.L_x_2498:
[----:B------:R-:W-:Y:S01]  /*1720*/  ISETP.NE.U32.AND P0, PT, RZ, UR4, PT ;  /* 0x00000004ff007c0c */ /* 0x000fe2000bf05070 */
[----:B------:R-:W0:Y:S01]  /*1730*/  LDC.64 R60, c[0x0][0x468] ;  /* 0x00011a00ff3c7b82 */ /* 0x000e220000000a00 */
[----:B------:R-:W-:Y:S02]  /*1740*/  ISETP.NE.U32.AND P3, PT, RZ, UR6, PT ;  /* 0x00000006ff007c0c */ /* 0x000fe4000bf65070 */
[----:B------:R-:W-:Y:S02]  /*1750*/  ISETP.NE.AND.EX P0, PT, RZ, UR5, PT, P0 ;  /* 0x00000005ff007c0c */ /* 0x000fe4000bf05300 */
[----:B------:R-:W-:-:S11]  /*1760*/  ISETP.NE.AND.EX P3, PT, RZ, UR7, PT, P3 ;  /* 0x00000007ff007c0c */ /* 0x000fd6000bf65330 */
[----:B------:R-:W1:Y:S08]  /*1770*/  @P0 LDC.64 R64, c[0x0][0x478] ;  /* 0x00011e00ff400b82 */ /* 0x000e700000000a00 */
[----:B------:R-:W2:Y:S01]  /*1780*/  @P3 LDC.64 R48, c[0x0][0x470] ;  /* 0x00011c00ff303b82 */ /* 0x000ea20000000a00 */
[----:B-1----:R-:W-:-:S04]  /*1790*/  @P0 IMAD.WIDE.U32 R94, R92, 0x10, R64 ;  /* 0x000000105c5e0825 */ /* 0x002fc800078e0040 */
[C---:B0-----:R-:W-:Y:S01]  /*17a0*/  IMAD.WIDE.U32 R64, R92.reuse, 0x10, R60 ;  /* 0x000000105c407825 */ /* 0x041fe200078e003c */
[----:B------:R0:W-:Y:S03]  /*17b0*/  @P0 STG.E.128 desc[UR10][R94.64], R40 ;  /* 0x000000285e000986 */ /* 0x0001e6000c101d0a */
[----:B--2---:R-:W-:Y:S01]  /*17c0*/  @P3 IMAD.WIDE.U32 R48, R92, 0x10, R48 ;  /* 0x000000105c303825 */ /* 0x004fe200078e0030 */
[----:B------:R0:W-:Y:S04]  /*17d0*/  STG.E.128 desc[UR10][R64.64], R44 ;  /* 0x0000002c40007986 */ /* 0x0001e8000c101d0a */
[----:B------:R0:W-:Y:S01]  /*17e0*/  @P3 STG.E.128 desc[UR10][R48.64], R36 ;  /* 0x0000002430003986 */ /* 0x0001e2000c101d0a */
[----:B------:R-:W-:Y:S05]  /*17f0*/  @!P1 BRA `(.L_x_2503) ;  /* 0x00000004001c9947 */ /* 0x000fea0003800000 */
        /* <DEDUP_REMOVED lines=23> */
.L_x_2505:
        /* <DEDUP_REMOVED lines=17> */
.L_x_2504:
        /* <DEDUP_REMOVED lines=18> */
.L_x_2507:
        /* <DEDUP_REMOVED lines=11> */
[----:B------:R-:W-:Y:S01]  /*1c50*/  FFMA.FTZ R47, R91, R58, R35 ;  /* 0x0000003a5b2f7223 */ /* 0x000fe20000010023 */
[----:B------:R-:W-:Y:S06]  /*1c60*/  BRA `(.L_x_2506) ;  /* 0x0000000400187947 */ /* 0x000fec0003800000 */
.L_x_2503:
        /* <DEDUP_REMOVED lines=23> */
.L_x_2509:
        /* <DEDUP_REMOVED lines=17> */
.L_x_2508:
        /* <DEDUP_REMOVED lines=18> */
.L_x_2510:
        /* <DEDUP_REMOVED lines=11> */
[----:B------:R-:W-:-:S07]  /*20c0*/  FMUL.FTZ R47, R91, R58 ;  /* 0x0000003a5b2f7220 */ /* 0x000fce0000410000 */
.L_x_2506:
        /* <DEDUP_REMOVED lines=13> */
.L_x_2493:
        /* <DEDUP_REMOVED lines=32> */
.L_x_2492:
[----:B------:R-:W-:Y:S05]  /*23a0*/  BSYNC B0 ;  /* 0x0000000000007941 */ /* 0x000fea0003800000 */
.L_x_2491:
        /* <DEDUP_REMOVED lines=116> */
.L_x_2494:
[----:B------:R-:W-:Y:S01]  /*2af0*/  HFMA2 R63, -RZ, RZ, 0, 5.9604644775390625e-08 ;  /* 0x00000001ff3f7431 */ /* 0x000fe200000001ff */
[----:B------:R-:W-:Y:S01]  /*2b00*/  BSSY B2, `(.L_x_2512) ;  /* 0x0000006000027945 */ /* 0x000fe20003800000 */
[----:B------:R-:W-:Y:S02]  /*2b10*/  MOV R64, 0x1f ;  /* 0x0000001f00407802 */ /* 0x000fe40000000f00 */
[----:B------:R-:W-:-:S07]  /*2b20*/  MOV R61, 0xffffffff ;  /* 0xffffffff003d7802 */ /* 0x000fce0000000f00 */
[----:B-----5:R-:W-:Y:S05]  /*2b30*/  WARPSYNC.COLLECTIVE R61, `(.L_x_2513) ;  /* 0x000000003d087348 */ /* 0x020fea0003c00000 */
[----:B------:R0:W1:Y:S02]  /*2b40*/  SHFL.BFLY P3, R57, R94, R63, R64 ;  /* 0x0c00003f5e397389 */ /* 0x0000640000060040 */
[----:B01---5:R-:W-:Y:S05]  /*2b50*/  ENDCOLLECTIVE ;  /* 0x000000000000791b */ /* 0x023fea0003800000 */
.L_x_2513:
[----:B------:R-:W-:Y:S05]  /*2b60*/  BSYNC B2 ;  /* 0x0000000000027941 */ /* 0x000fea0003800000 */
.L_x_2512:
        /* <DEDUP_REMOVED lines=8> */
.L_x_2514:
[----:B------:R-:W-:Y:S01]  /*2bf0*/  MOV R94, R60 ;  /* 0x0000003c005e7202 */ /* 0x000fe20000000f00 */
[----:B------:R-:W-:Y:S01]  /*2c00*/  HFMA2 R63, -RZ, RZ, 0, 1.1920928955078125e-07 ;  /* 0x00000002ff3f7431 */ /* 0x000fe200000001ff */
[----:B------:R-:W-:-:S07]  /*2c10*/  MOV R62, R57 ;  /* 0x00000039003e7202 */ /* 0x000fce0000000f00 */
[----:B------:R-:W-:Y:S05]  /*2c20*/  WARPSYNC.COLLECTIVE R61, `(.L_x_2515) ;  /* 0x000000003d087348 */ /* 0x000fea0003c00000 */
[----:B------:R0:W1:Y:S02]  /*2c30*/  SHFL.BFLY P3, R57, R94, R63, R64 ;  /* 0x0c00003f5e397389 */ /* 0x0000640000060040 */
[----:B01----:R-:W-:Y:S05]  /*2c40*/  ENDCOLLECTIVE ;  /* 0x000000000000791b */ /* 0x003fea0003800000 */
.L_x_2515:
[----:B------:R-:W-:-:S05]  /*2c50*/  FADD.FTZ R65, R59, R62 ;  /* 0x0000003e3b417221 */ /* 0x000fca0000010000 */
[----:B------:R-:W-:Y:S01]  /*2c60*/  MOV R94, R65 ;  /* 0x00000041005e7202 */ /* 0x000fe20000000f00 */
[----:B------:R-:W-:-:S07]  /*2c70*/  FADD.FTZ R95, R60, R57 ;  /* 0x000000393c5f7221 */ /* 0x000fce0000010000 */
[----:B------:R-:W-:Y:S05]  /*2c80*/  WARPSYNC.COLLECTIVE R61, `(.L_x_2516) ;  /* 0x000000003d087348 */ /* 0x000fea0003c00000 */
[----:B------:R0:W1:Y:S02]  /*2c90*/  SHFL.BFLY P3, R57, R94, R63, R64 ;  /* 0x0c00003f5e397389 */ /* 0x0000640000060040 */
[----:B01----:R-:W-:Y:S05]  /*2ca0*/  ENDCOLLECTIVE ;  /* 0x000000000000791b */ /* 0x003fea0003800000 */
.L_x_2516:
[----:B------:R-:W-:Y:S01]  /*2cb0*/  MOV R94, R95 ;  /* 0x0000005f005e7202 */ /* 0x000fe20000000f00 */
[----:B------:R-:W-:Y:S01]  /*2cc0*/  HFMA2 R63, -RZ, RZ, 0, 2.384185791015625e-07 ;  /* 0x00000004ff3f7431 */ /* 0x000fe200000001ff */
[----:B------:R-:W-:-:S07]  /*2cd0*/  MOV R96, R57 ;  /* 0x0000003900607202 */ /* 0x000fce0000000f00 */
[----:B------:R-:W-:Y:S05]  /*2ce0*/  WARPSYNC.COLLECTIVE R61, `(.L_x_2517) ;  /* 0x000000003d087348 */ /* 0x000fea0003c00000 */
[----:B------:R0:W1:Y:S02]  /*2cf0*/  SHFL.BFLY P3, R57, R94, R63, R64 ;  /* 0x0c00003f5e397389 */ /* 0x0000640000060040 */
[----:B01----:R-:W-:Y:S05]  /*2d00*/  ENDCOLLECTIVE ;  /* 0x000000000000791b */ /* 0x003fea0003800000 */
.L_x_2517:
[----:B------:R-:W-:-:S05]  /*2d10*/  FADD.FTZ R96, R65, R96 ;  /* 0x0000006041607221 */ /* 0x000fca0000010000 */
[----:B------:R-:W-:Y:S01]  /*2d20*/  MOV R94, R96 ;  /* 0x00000060005e7202 */ /* 0x000fe20000000f00 */
[----:B------:R-:W-:-:S07]  /*2d30*/  FADD.FTZ R97, R95, R57 ;  /* 0x000000395f617221 */ /* 0x000fce0000010000 */
[----:B------:R-:W-:Y:S05]  /*2d40*/  WARPSYNC.COLLECTIVE R61, `(.L_x_2518) ;  /* 0x000000003d087348 */ /* 0x000fea0003c00000 */
[----:B------:R0:W1:Y:S02]  /*2d50*/  SHFL.BFLY P3, R57, R94, R63, R64 ;  /* 0x0c00003f5e397389 */ /* 0x0000640000060040 */
[----:B01----:R-:W-:Y:S05]  /*2d60*/  ENDCOLLECTIVE ;  /* 0x000000000000791b */ /* 0x003fea0003800000 */
.L_x_2518:
[----:B------:R-:W-:Y:S01]  /*2d70*/  MOV R94, R97 ;  /* 0x00000061005e7202 */ /* 0x000fe20000000f00 */
[----:B------:R-:W-:Y:S01]  /*2d80*/  HFMA2 R63, -RZ, RZ, 0, 4.76837158203125e-07 ;  /* 0x00000008ff3f7431 */ /* 0x000fe200000001ff */
[----:B------:R-:W-:-:S07]  /*2d90*/  MOV R99, R57 ;  /* 0x0000003900637202 */ /* 0x000fce0000000f00 */
[----:B------:R-:W-:Y:S05]  /*2da0*/  WARPSYNC.COLLECTIVE R61, `(.L_x_2519) ;  /* 0x000000003d087348 */ /* 0x000fea0003c00000 */
[----:B------:R0:W1:Y:S02]  /*2db0*/  SHFL.BFLY P3, R57, R94, R63, R64 ;  /* 0x0c00003f5e397389 */ /* 0x0000640000060040 */
[----:B01----:R-:W-:Y:S05]  /*2dc0*/  ENDCOLLECTIVE ;  /* 0x000000000000791b */ /* 0x003fea0003800000 */
.L_x_2519:
[----:B------:R-:W-:-:S05]  /*2dd0*/  FADD.FTZ R98, R96, R99 ;  /* 0x0000006360627221 */ /* 0x000fca0000010000 */
[----:B------:R-:W-:Y:S01]  /*2de0*/  MOV R94, R98 ;  /* 0x00000062005e7202 */ /* 0x000fe20000000f00 */
[----:B------:R-:W-:-:S07]  /*2df0*/  FADD.FTZ R62, R97, R57 ;  /* 0x00000039613e7221 */ /* 0x000fce0000010000 */
[----:B------:R-:W-:Y:S05]  /*2e00*/  WARPSYNC.COLLECTIVE R61, `(.L_x_2520) ;  /* 0x000000003d087348 */ /* 0x000fea0003c00000 */
[----:B------:R0:W1:Y:S02]  /*2e10*/  SHFL.BFLY P3, R57, R94, R63, R64 ;  /* 0x0c00003f5e397389 */ /* 0x0000640000060040 */
[----:B01----:R-:W-:Y:S05]  /*2e20*/  ENDCOLLECTIVE ;  /* 0x000000000000791b */ /* 0x003fea0003800000 */
.L_x_2520:
[----:B------:R-:W-:Y:S01]  /*2e30*/  MOV R94, R62 ;  /* 0x0000003e005e7202 */ /* 0x000fe20000000f00 */
[----:B------:R-:W-:Y:S01]  /*2e40*/  HFMA2 R63, -RZ, RZ, 0, 9.5367431640625e-07 ;  /* 0x00000010ff3f7431 */ /* 0x000fe200000001ff */
[----:B------:R-:W-:-:S07]  /*2e50*/  MOV R59, R57 ;  /* 0x00000039003b7202 */ /* 0x000fce0000000f00 */
[----:B------:R-:W-:Y:S05]  /*2e60*/  WARPSYNC.COLLECTIVE R61, `(.L_x_2521) ;  /* 0x000000003d087348 */ /* 0x000fea0003c00000 */
[----:B------:R0:W1:Y:S02]  /*2e70*/  SHFL.BFLY P3, R57, R94, R63, R64 ;  /* 0x0c00003f5e397389 */ /* 0x0000640000060040 */
[----:B01----:R-:W-:Y:S05]  /*2e80*/  ENDCOLLECTIVE ;  /* 0x000000000000791b */ /* 0x003fea0003800000 */
.L_x_2521:
[----:B------:R-:W-:-:S05]  /*2e90*/  FADD.FTZ R60, R98, R59 ;  /* 0x0000003b623c7221 */ /* 0x000fca0000010000 */
[----:B------:R-:W-:Y:S02]  /*2ea0*/  MOV R94, R60 ;  /* 0x0000003c005e7202 */ /* 0x000fe40000000f00 */
[----:B------:R-:W-:-:S07]  /*2eb0*/  MOV R59, R57 ;  /* 0x00000039003b7202 */ /* 0x000fce0000000f00 */
[----:B------:R-:W-:Y:S05]  /*2ec0*/  WARPSYNC.COLLECTIVE R61, `(.L_x_2522) ;  /* 0x000000003d087348 */ /* 0x000fea0003c00000 */
[----:B------:R0:W1:Y:S02]  /*2ed0*/  SHFL.BFLY P3, R57, R94, R63, R64 ;  /* 0x0c00003f5e397389 */ /* 0x0000640000060040 */
[----:B01----:R-:W-:Y:S05]  /*2ee0*/  ENDCOLLECTIVE ;  /* 0x000000000000791b */ /* 0x003fea0003800000 */
.L_x_2522:
[----:B------:R-:W-:Y:S05]  /*2ef0*/  BRA `(.L_x_2523) ;  /* 0xffffffdc007c7947 */ /* 0x000fea000383ffff */
.L_x_2524:
        /* <DEDUP_REMOVED lines=16> */
.L_x_2909:


//--------------------- .text._ZN10layer_norm31ln_parallel_residual_bwd_kernelINS_13Kernel_traitsIfffffjLj256ELj1ELj4ELj1ELj16ENS_18Kernel_traits_baseILj256EfffffjLj128EEEEELb0ELb1ELb0EEEvNS_9BwdParamsE --------------------------
	.section	.text._ZN10layer_norm31ln_parallel_residual_bwd_kernelINS_13Kernel_traitsIfffffjLj256ELj1ELj4ELj1ELj16ENS_18Kernel_traits_baseILj256EfffffjLj128EEEEELb0ELb1ELb0EEEvNS_9BwdParamsE,"ax",@progbits
	.align	128
        .global         _ZN10layer_norm31ln_parallel_residual_bwd_kernelINS_13Kernel_traitsIfffffjLj256ELj1ELj4ELj1ELj16ENS_18Kernel_traits_baseILj256EfffffjLj128EEEEELb0ELb1ELb0EEEvNS_9BwdParamsE
        .type           _ZN10layer_norm31ln_parallel_residual_bwd_kernelINS_13Kernel_traitsIfffffjLj256ELj1ELj4ELj1ELj16ENS_18Kernel_traits_baseILj256EfffffjLj128EEEEELb0ELb1ELb0EEEvNS_9BwdParamsE,@function
        .size           _ZN10layer_norm31ln_parallel_residual_bwd_kernelINS_13Kernel_traitsIfffffjLj256ELj1ELj4ELj1ELj16ENS_18Kernel_traits_baseILj256EfffffjLj128EEEEELb0ELb1ELb0EEEvNS_9BwdParamsE,(.L_x_2910 - _ZN10layer_norm31ln_parallel_residual_bwd_kernelINS_13Kernel_traitsIfffffjLj256ELj1ELj4ELj1ELj16ENS_18Kernel_traits_baseILj256EfffffjLj128EEEEELb0ELb1ELb0EEEvNS_9BwdParamsE)
        .other          _ZN10layer_norm31ln_parallel_residual_bwd_kernelINS_13Kernel_traitsIfffffjLj256ELj1ELj4ELj1ELj16ENS_18Kernel_traits_baseILj256EfffffjLj128EEEEELb0ELb1ELb0EEEvNS_9BwdParamsE,@"STO_CUDA_ENTRY STV_DEFAULT"
_ZN10layer_norm31ln_parallel_residual_bwd_kernelINS_13Kernel_traitsIfffffjLj256ELj1ELj4ELj1ELj16ENS_18Kernel_traits_baseILj256EfffffjLj128EEEEELb0ELb1ELb0EEEvNS_9BwdParamsE:
.text._ZN10layer_norm31ln_parallel_residual_bwd_kernelINS_13Kernel_traitsIfffffjLj256ELj1ELj4ELj1ELj16ENS_18Kernel_traits_baseILj256EfffffjLj128EEEEELb0ELb1ELb0EEEvNS_9BwdParamsE:
        /* <DEDUP_REMOVED lines=25> */
[----:B--2---:R0:W5:Y:S01]  /*0190*/  @P1 LDG.E.128 R12, desc[UR10][R6.64] ;  /* 0x0000000a060c1981 */ /* 0x004162000c1e1d00 */
[----:B---3--:R-:W-:Y:S01]  /*01a0*/  USHF.L.U32 UR8, UR9, 0x2, URZ ;  /* 0x0000000209087899 */ /* 0x008fe200080006ff */
[----:B----4-:R-:W-:Y:S01]  /*01b0*/  @P0 IMAD.WIDE.U32 R4, R3, 0x10, R4 ;  /* 0x0000001003040825 */ /* 0x010fe200078e0004 */
[----:B------:R-:W-:-:S04]  /*01c0*/  SHF.R.U32.HI R3, RZ, 0x5, R20 ;  /* 0x00000005ff037819 */ /* 0x000fc80000011614 */
[----:B------:R-:W-:Y:S01]  /*01d0*/  LOP3.LUT R3, R3, UR8, RZ, 0xfc, !PT ;  /* 0x0000000803037c12 */ /* 0x000fe2000f8efcff */
[----:B------:R0:W5:Y:S03]  /*01e0*/  @P0 LDG.E.128 R8, desc[UR10][R4.64] ;  /* 0x0000000a04080981 */ /* 0x000166000c1e1d00 */
        /* <DEDUP_REMOVED lines=9> */
[----:B01----:R-:W-:Y:S06]  /*0280*/  @P0 BRA `(.L_x_2526) ;  /* 0x0000002000f00947 */ /* 0x003fec0003800000 */
[----:B------:R-:W0:Y:S01]  /*0290*/  LDCU.64 UR12, c[0x0][0x438] ;  /* 0x00008700ff0c77ac */ /* 0x000e220008000a00 */
[----:B------:R-:W1:Y:S01]  /*02a0*/  LDC.U8 R4, c[0x0][0x410] ;  /* 0x00010400ff047b82 */ /* 0x000e620000000000 */
        /* <DEDUP_REMOVED lines=8> */
[----:B0-----:R-:W-:-:S04]  /*0330*/  UISETP.NE.U32.AND UP0, UPT, UR12, URZ, UPT ;  /* 0x000000ff0c00728c */ /* 0x001fc8000bf05070 */
[----:B------:R-:W-:Y:S01]  /*0340*/  UISETP.NE.AND.EX UP0, UPT, UR13, URZ, UPT, UP0 ;  /* 0x000000ff0d00728c */ /* 0x000fe2000bf05300 */
[----:B-1----:R-:W-:-:S05]  /*0350*/  ISETP.NE.AND P3, PT, R4, RZ, PT ;  /* 0x000000ff0400720c */ /* 0x002fca0003f65270 */
[----:B------:R-:W-:-:S13]  /*0360*/  PLOP3.LUT P2, PT, PT, PT, UP0, 0x80, 0x8 ;  /* 0x000000000008781c */ /* 0x000fda0003f4f008 */
.L_x_2555:
        /* <DEDUP_REMOVED lines=8> */
[----:B------:R-:W1:Y:S03]  /*03f0*/  S2R R52, SR_TID.X ;  /* 0x0000000000347919 */ /* 0x000e660000002100 */
[----:B------:R-:W-:-:S05]  /*0400*/  IMAD R6, R3, R0, RZ ;  /* 0x0000000003067224 */ /* 0x000fca00078e02ff */
[----:B------:R-:W-:-:S04]  /*0410*/  SHF.R.S32.HI R53, RZ, 0x1f, R6 ;  /* 0x0000001fff357819 */ /* 0x000fc80000011406 */
[----:B------:R-:W-:Y:S02]  /*0420*/  LEA.HI R6, R53, R6, RZ, 0x2 ;  /* 0x0000000635067211 */ /* 0x000fe400078f10ff */
[----:B-1----:R-:W-:-:S04]  /*0430*/  LOP3.LUT R53, R52, 0x1f, RZ, 0xc0, !PT ;  /* 0x0000001f34357812 */ /* 0x002fc800078ec0ff */
[----:B------:R-:W-:Y:S02]  /*0440*/  LEA.HI.SX32 R6, R6, R53, 0x1e ;  /* 0x0000003506067211 */ /* 0x000fe400078ff2ff */
[----:B--2---:R-:W-:Y:S01]  /*0450*/  FSEL R69, R50, RZ, !P3 ;  /* 0x000000ff32457208 */ /* 0x004fe20005800000 */
[----:B0-----:R-:W-:Y:S06]  /*0460*/  @P2 BRA `(.L_x_2528) ;  /* 0x00000004003c2947 */ /* 0x001fec0003800000 */
        /* <DEDUP_REMOVED lines=14> */
[C---:B------:R-:W-:Y:S01]  /*0550*/  FADD.FTZ R62, -R69.reuse, R49 ;  /* 0x00000031453e7221 */ /* 0x040fe20000010100 */
[C---:B------:R-:W-:Y:S01]  /*0560*/  FADD.FTZ R50, -R69.reuse, R50 ;  /* 0x0000003245327221 */ /* 0x040fe20000010100 */
[----:B------:R-:W-:Y:S01]  /*0570*/  FADD.FTZ R70, -R69, R51 ;  /* 0x0000003345467221 */ /* 0x000fe20000010100 */
[C---:B-----5:R-:W-:Y:S01]  /*0580*/  FMUL.FTZ R57, R5.reuse, R58 ;  /* 0x0000003a05397220 */ /* 0x060fe20000410000 */
[C---:B------:R-:W-:Y:S01]  /*0590*/  FMUL.FTZ R58, R5.reuse, R62 ;  /* 0x0000003e053a7220 */ /* 0x040fe20000410000 */
[C---:B------:R-:W-:Y:S01]  /*05a0*/  FMUL.FTZ R63, R5.reuse, R50 ;  /* 0x00000032053f7220 */ /* 0x040fe20000410000 */
[----:B------:R-:W-:Y:S01]  /*05b0*/  FMUL.FTZ R70, R5, R70 ;  /* 0x0000004605467220 */ /* 0x000fe20000410000 */
[----:B---3--:R-:W-:Y:S01]  /*05c0*/  FMUL.FTZ R62, R8, R52 ;  /* 0x00000034083e7220 */ /* 0x008fe20000410000 */
[----:B------:R-:W-:Y:S01]  /*05d0*/  FMUL.FTZ R65, R9, R53 ;  /* 0x0000003509417220 */ /* 0x000fe20000410000 */
[----:B------:R-:W-:Y:S01]  /*05e0*/  FMUL.FTZ R72, R10, R54 ;  /* 0x000000360a487220 */ /* 0x000fe20000410000 */
[----:B------:R-:W-:Y:S01]  /*05f0*/  FMUL.FTZ R67, R11, R55 ;  /* 0x000000370b437220 */ /* 0x000fe20000410000 */
[----:B------:R-:W-:Y:S01]  /*0600*/  FADD.FTZ R48, RZ, R62 ;  /* 0x0000003eff307221 */ /* 0x000fe20000010000 */
[----:B------:R-:W-:Y:S01]  /*0610*/  FFMA.FTZ R49, R57, R62, RZ ;  /* 0x0000003e39317223 */ /* 0x000fe200000100ff */
        /* <DEDUP_REMOVED lines=12> */
[----:B------:R-:W-:Y:S01]  /*06e0*/  IADD3 R55, PT, PT, R6, 0x20, RZ ;  /* 0x0000002006377810 */ /* 0x000fe20007ffe0ff */
[----:B------:R-:W-:Y:S01]  /*06f0*/  FADD.FTZ R71, R50, R67 ;  /* 0x0000004332477221 */ /* 0x000fe20000010000 */
[----:B------:R-:W-:-:S07]  /*0700*/  FFMA.FTZ R74, R70, R67, R49 ;  /* 0x00000043464a7223 */ /* 0x000fce0000010031 */
.L_x_2530:
[----:B------:R-:W-:Y:S05]  /*0710*/  BSYNC.RECONVERGENT B2 ;  /* 0x0000000000027941 */ /* 0x000fea0003800200 */
.L_x_2529:
        /* <DEDUP_REMOVED lines=36> */
.L_x_2528:
        /* <DEDUP_REMOVED lines=16> */
[----:B------:R-:W-:Y:S01]  /*0a60*/  IADD3 R73, PT, PT, R6, 0x20, RZ ;  /* 0x0000002006497810 */ /* 0x000fe20007ffe0ff */
        /* <DEDUP_REMOVED lines=28> */
.L_x_2533:
[----:B------:R-:W-:Y:S05]  /*0c30*/  BSYNC.RECONVERGENT B2 ;  /* 0x0000000000027941 */ /* 0x000fea0003800200 */
.L_x_2532:
        /* <DEDUP_REMOVED lines=10> */
[C---:B---3--:R-:W-:Y:S01]  /*0ce0*/  FADD.FTZ R56, -R69.reuse, R48 ;  /* 0x0000003045387221 */ /* 0x048fe20000010100 */
[C---:B------:R-:W-:Y:S01]  /*0cf0*/  FADD.FTZ R60, -R69.reuse, R49 ;  /* 0x00000031453c7221 */ /* 0x040fe20000010100 */
[C---:B------:R-:W-:Y:S01]  /*0d00*/  FADD.FTZ R50, -R69.reuse, R50 ;  /* 0x0000003245327221 */ /* 0x040fe20000010100 */
[----:B------:R-:W-:Y:S01]  /*0d10*/  FADD.FTZ R66, -R69, R51 ;  /* 0x0000003345427221 */ /* 0x000fe20000010100 */
[C---:B-----5:R-:W-:Y:S01]  /*0d20*/  FMUL.FTZ R7, R5.reuse, R56 ;  /* 0x0000003805077220 */ /* 0x060fe20000410000 */
[C---:B------:R-:W-:Y:S01]  /*0d30*/  FMUL.FTZ R56, R5.reuse, R60 ;  /* 0x0000003c05387220 */ /* 0x040fe20000410000 */
[C---:B------:R-:W-:Y:S01]  /*0d40*/  FMUL.FTZ R59, R5.reuse, R50 ;  /* 0x00000032053b7220 */ /* 0x040fe20000410000 */
[----:B------:R-:W-:Y:S01]  /*0d50*/  FMUL.FTZ R66, R5, R66 ;  /* 0x0000004205427220 */ /* 0x000fe20000410000 */
[----:B----4-:R-:W-:Y:S01]  /*0d60*/  FMUL.FTZ R60, R12, R52 ;  /* 0x000000340c3c7220 */ /* 0x010fe20000410000 */
        /* <DEDUP_REMOVED lines=19> */
.L_x_2531:
[----:B------:R-:W-:Y:S05]  /*0ea0*/  BSYNC.RECONVERGENT B0 ;  /* 0x0000000000007941 */ /* 0x000fea0003800200 */
.L_x_2527:
        /* <DEDUP_REMOVED lines=21> */
.L_x_2567:
        /* <DEDUP_REMOVED lines=26> */
[C---:B------:R-:W-:Y:S01]  /*11a0*/  FMUL.FTZ R48, R5.reuse, R48 ;  /* 0x0000003005307220 */ /* 0x040fe20000410000 */
[C---:B------:R-:W-:Y:S01]  /*11b0*/  FMUL.FTZ R50, R5.reuse, R54 ;  /* 0x0000003605327220 */ /* 0x040fe20000410000 */
[----:B------:R-:W-:Y:S01]  /*11c0*/  FMUL.FTZ R51, R5, R74 ;  /* 0x0000004a05337220 */ /* 0x000fe20000410000 */
[----:B------:R-:W-:Y:S06]  /*11d0*/  BRA `(.L_x_2540) ;  /* 0x0000000800187947 */ /* 0x000fec0003800000 */
.L_x_2539:
        /* <DEDUP_REMOVED lines=17> */
.L_x_2538:
        /* <DEDUP_REMOVED lines=20> */
.L_x_2541:
        /* <DEDUP_REMOVED lines=21> */
.L_x_2537:
        /* <DEDUP_REMOVED lines=19> */
.L_x_2543:
        /* <DEDUP_REMOVED lines=17> */
.L_x_2542:
        /* <DEDUP_REMOVED lines=20> */
.L_x_2544:
        /* <DEDUP_REMOVED lines=20> */
.L_x_2540:
[----:B------:R-:W-:Y:S01]  /*1a40*/  ISETP.NE.U32.AND P0, PT, RZ, UR4, PT ;  /* 0x00000004ff007c0c */ /* 0x000fe2000bf05070 */
[----:B------:R-:W1:Y:S01]  /*1a50*/  LDC.64 R74, c[0x0][0x468] ;  /* 0x00011a00ff4a7b82 */ /* 0x000e620000000a00 */
[----:B------:R-:W-:Y:S02]  /*1a60*/  ISETP.NE.U32.AND P1, PT, RZ, UR6, PT ;  /* 0x00000006ff007c0c */ /* 0x000fe4000bf25070 */
[----:B------:R-:W-:Y:S02]  /*1a70*/  ISETP.NE.AND.EX P0, PT, RZ, UR5, PT, P0 ;  /* 0x00000005ff007c0c */ /* 0x000fe4000bf05300 */
[----:B------:R-:W-:-:S11]  /*1a80*/  ISETP.NE.AND.EX P1, PT, RZ, UR7, PT, P1 ;  /* 0x00000007ff007c0c */ /* 0x000fd6000bf25310 */
[----:B0-----:R-:W0:Y:S01]  /*1a90*/  @P0 LDC.64 R54, c[0x0][0x478] ;  /* 0x00011e00ff360b82 */ /* 0x001e220000000a00 */
[----:B-1----:R-:W-:-:S04]  /*1aa0*/  IMAD.WIDE.U32 R74, R6, 0x10, R74 ;  /* 0x00000010064a7825 */ /* 0x002fc800078e004a */
[----:B0-----:R-:W-:-:S03]  /*1ab0*/  @P0 IMAD.WIDE.U32 R76, R6, 0x10, R54 ;  /* 0x00000010064c0825 */ /* 0x001fc600078e0036 */
[----:B------:R-:W0:Y:S02]  /*1ac0*/  @P1 LDC.64 R54, c[0x0][0x470] ;  /* 0x00011c00ff361b82 */ /* 0x000e240000000a00 */
[----:B------:R1:W-:Y:S04]  /*1ad0*/  @P0 STG.E.128 desc[UR10][R76.64], R44 ;  /* 0x0000002c4c000986 */ /* 0x0003e8000c101d0a */
[----:B------:R1:W-:Y:S01]  /*1ae0*/  STG.E.128 desc[UR10][R74.64], R48 ;  /* 0x000000304a007986 */ /* 0x0003e2000c101d0a */
[C---:B0-----:R-:W-:Y:S01]  /*1af0*/  @P1 IMAD.WIDE.U32 R54, R6.reuse, 0x10, R54 ;  /* 0x0000001006361825 */ /* 0x041fe200078e0036 */
[----:B------:R-:W-:-:S04]  /*1b00*/  IADD3 R6, PT, PT, R6, 0x20, RZ ;  /* 0x0000002006067810 */ /* 0x000fc80007ffe0ff */
[----:B------:R1:W-:Y:S03]  /*1b10*/  @P1 STG.E.128 desc[UR10][R54.64], R40 ;  /* 0x0000002836001986 */ /* 0x0003e6000c101d0a */
.L_x_2536:
[----:B------:R-:W-:Y:S05]  /*1b20*/  BSYNC.RECONVERGENT B0 ;  /* 0x0000000000007941 */ /* 0x000fea0003800200 */
.L_x_2535:
        /* <DEDUP_REMOVED lines=34> */
.L_x_2549:
        /* <DEDUP_REMOVED lines=17> */
.L_x_2548:
        /* <DEDUP_REMOVED lines=21> */
.L_x_2551:
        /* <DEDUP_REMOVED lines=13> */
.L_x_2547:
        /* <DEDUP_REMOVED lines=29> */
.L_x_2553:
        /* <DEDUP_REMOVED lines=17> */
.L_x_2552:
        /* <DEDUP_REMOVED lines=21> */
.L_x_2554:
        /* <DEDUP_REMOVED lines=12> */
.L_x_2550:
        /* <DEDUP_REMOVED lines=9> */
.L_x_2546:
[----:B------:R-:W-:Y:S05]  /*2600*/  BSYNC.RECONVERGENT B0 ;  /* 0x0000000000007941 */ /* 0x000fea0003800200 */
.L_x_2545:
[----:B-1-3--:R-:W1:Y:S02]  /*2610*/  LDC.64 R48, c[0x0][0x380] ;  /* 0x0000e000ff307b82 */ /* 0x00ae640000000a00 */
[----:B-1----:R-:W-:-:S04]  /*2620*/  LEA R3, R48, R3, 0x2 ;  /* 0x0000000330037211 */ /* 0x002fc800078e10ff */
[----:B------:R-:W-:-:S13]  /*2630*/  ISETP.GE.AND P0, PT, R3, R49, PT ;  /* 0x000000310300720c */ /* 0x000fda0003f06270 */
[----:B------:R-:W-:Y:S05]  /*2640*/  @!P0 BRA `(.L_x_2555) ;  /* 0xffffffdc00488947 */ /* 0x000fea000383ffff */
.L_x_2526:
[----:B------:R-:W-:Y:S05]  /*2650*/  BSYNC B1 ;  /* 0x0000000000017941 */ /* 0x000fea0003800000 */
.L_x_2525:
[----:B------:R-:W1:Y:S01]  /*2660*/  S2R R33, SR_TID.X ;  /* 0x0000000000217919 */ /* 0x000e620000002100 */
[----:B------:R-:W-:Y:S01]  /*2670*/  MOV R2, 0x400 ;  /* 0x0000040000027802 */ /* 0x000fe20000000f00 */
[----:B------:R-:W-:Y:S05]  /*2680*/  WARPSYNC.ALL ;  /* 0x0000000000007948 */ /* 0x000fea0003800000 */
[----:B------:R-:W2:Y:S01]  /*2690*/  S2R R3, SR_CgaCtaId ;  /* 0x0000000000037919 */ /* 0x000ea20000008800 */
[----:B------:R-:W3:Y:S01]  /*26a0*/  LDCU.128 UR16, c[0x0][0x440] ;  /* 0x00008800ff1077ac */ /* 0x000ee20008000c00 */
[----:B-----5:R-:W-:Y:S01]  /*26b0*/  IMAD R14, R0, UR9, RZ ;  /* 0x00000009000e7c24 */ /* 0x020fe2000f8e02ff */
[----:B-1----:R-:W-:-:S02]  /*26c0*/  SHF.R.U32.HI R4, RZ, 0x5, R33 ;  /* 0x00000005ff047819 */ /* 0x002fc40000011621 */
[----:B------:R-:W-:Y:S02]  /*26d0*/  LOP3.LUT R5, R33, 0x1f, RZ, 0xc0, !PT ;  /* 0x0000001f21057812 */ /* 0x000fe400078ec0ff */
        /* <DEDUP_REMOVED lines=28> */
[----:B0-----:R-:W-:Y:S02]  /*28a0*/  IADD3.X R19, PT, PT, RZ, RZ, RZ, P0, !PT ;  /* 0x000000ffff137210 */ /* 0x001fe400007fe4ff */
[----:B-1----:R-:W-:-:S04]  /*28b0*/  LOP3.LUT R3, R33, 0x7f, RZ, 0x3c, !PT ;  /* 0x0000007f21037812 */ /* 0x002fc800078e3cff */
[----:B------:R-:W-:Y:S02]  /*28c0*/  IADD3 R3, PT, PT, R3, R0, RZ ;  /* 0x0000000003037210 */ /* 0x000fe40007ffe0ff */
[C---:B------:R-:W-:Y:S02]  /*28d0*/  SHF.L.U32 R0, R14.reuse, 0x2, RZ ;  /* 0x000000020e007819 */ /* 0x040fe400000006ff */
[C---:B------:R-:W-:Y:S02]  /*28e0*/  ISETP.GE.U32.AND P1, PT, R3.reuse, 0x80, PT ;  /* 0x000000800300780c */ /* 0x040fe40003f26070 */
[----:B------:R-:W-:Y:S01]  /*28f0*/  ISETP.GE.U32.AND P0, PT, R3, 0x100, PT ;  /* 0x000001000300780c */ /* 0x000fe20003f06070 */
[----:B------:R-:W0:Y:S01]  /*2900*/  LDS R10, [R2] ;  /* 0x00000000020a7984 */ /* 0x000e220000000800 */
[----:B------:R-:W-:Y:S02]  /*2910*/  SHF.L.U64.HI R3, R14, 0x2, R19 ;  /* 0x000000020e037819 */ /* 0x000fe40000010213 */
[C---:B------:R-:W-:Y:S01]  /*2920*/  IADD3 R14, P2, PT, R0.reuse, UR18, RZ ;  /* 0x00000012000e7c10 */ /* 0x040fe2000ff5e0ff */
[----:B------:R-:W1:Y:S01]  /*2930*/  LDS R15, [R2+0x400] ;  /* 0x00040000020f7984 */ /* 0x000e620000000800 */
[----:B------:R-:W-:-:S03]  /*2940*/  IADD3 R0, P3, PT, R0, UR16, RZ ;  /* 0x0000001000007c10 */ /* 0x000fc6000ff7e0ff */
[----:B------:R-:W2:Y:S01]  /*2950*/  LDS R23, [R2+0x800] ;  /* 0x0008000002177984 */ /* 0x000ea20000000800 */
        /* <DEDUP_REMOVED lines=9> */
[----:B------:R0:W4:Y:S02]  /*29f0*/  LDS R17, [R2+0xe00] ;  /* 0x000e000002117984 */ /* 0x0001240000000800 */
[----:B0-----:R-:W-:Y:S01]  /*2a00*/  @P1 MOV R2, R14 ;  /* 0x0000000e00021202 */ /* 0x001fe20000000f00 */
        /* <DEDUP_REMOVED lines=22> */
.L_x_2534:
        /* <DEDUP_REMOVED lines=8> */
.L_x_2557:
[----:B------:R-:W-:Y:S05]  /*2bf0*/  BSYNC B0 ;  /* 0x0000000000007941 */ /* 0x000fea0003800000 */
.L_x_2556:
        /* <DEDUP_REMOVED lines=8> */
.L_x_2558:
[----:B------:R-:W-:-:S05]  /*2c80*/  FADD.FTZ R48, R48, R71 ;  /* 0x0000004730307221 */ /* 0x000fca0000010000 */
[----:B------:R-:W-:Y:S01]  /*2c90*/  MOV R76, R48 ;  /* 0x00000030004c7202 */ /* 0x000fe20000000f00 */
[----:B------:R-:W-:Y:S01]  /*2ca0*/  HFMA2 R75, -RZ, RZ, 0, 1.1920928955078125e-07 ;  /* 0x00000002ff4b7431 */ /* 0x000fe200000001ff */
[----:B------:R-:W-:-:S07]  /*2cb0*/  MOV R49, R73 ;  /* 0x0000004900317202 */ /* 0x000fce0000000f00 */
[----:B------:R-:W-:Y:S05]  /*2cc0*/  WARPSYNC.COLLECTIVE R69, `(.L_x_2559) ;  /* 0x0000000045087348 */ /* 0x000fea0003c00000 */
[----:B------:R0:W1:Y:S02]  /*2cd0*/  SHFL.BFLY P1, R73, R76, R75, R77 ;  /* 0x0c00004b4c497389 */ /* 0x000064000002004d */
[----:B01----:R-:W-:Y:S05]  /*2ce0*/  ENDCOLLECTIVE ;  /* 0x000000000000791b */ /* 0x003fea0003800000 */
.L_x_2559:
[----:B------:R-:W-:-:S05]  /*2cf0*/  FADD.FTZ R49, R49, R74 ;  /* 0x0000004a31317221 */ /* 0x000fca0000010000 */
[----:B------:R-:W-:Y:S02]  /*2d00*/  MOV R76, R49 ;  /* 0x00000031004c7202 */ /* 0x000fe40000000f00 */
[----:B------:R-:W-:-:S07]  /*2d10*/  MOV R51, R73 ;  /* 0x0000004900337202 */ /* 0x000fce0000000f00 */
[----:B------:R-:W-:Y:S05]  /*2d20*/  WARPSYNC.COLLECTIVE R69, `(.L_x_2560) ;  /* 0x0000000045087348 */ /* 0x000fea0003c00000 */
[----:B------:R0:W1:Y:S02]  /*2d30*/  SHFL.BFLY P1, R73, R76, R75, R77 ;  /* 0x0c00004b4c497389 */ /* 0x000064000002004d */
[----:B01----:R-:W-:Y:S05]  /*2d40*/  ENDCOLLECTIVE ;  /* 0x000000000000791b */ /* 0x003fea0003800000 */
.L_x_2560:
[----:B------:R-:W-:-:S05]  /*2d50*/  FADD.FTZ R51, R48, R51 ;  /* 0x0000003330337221 */ /* 0x000fca0000010000 */
[----:B------:R-:W-:Y:S01]  /*2d60*/  MOV R76, R51 ;  /* 0x00000033004c7202 */ /* 0x000fe20000000f00 */
[----:B------:R-:W-:Y:S01]  /*2d70*/  HFMA2 R75, -RZ, RZ, 0, 2.384185791015625e-07 ;  /* 0x00000004ff4b7431 */ /* 0x000fe200000001ff */
[----:B------:R-:W-:-:S07]  /*2d80*/  MOV R50, R73 ;  /* 0x0000004900327202 */ /* 0x000fce0000000f00 */
[----:B------:R-:W-:Y:S05]  /*2d90*/  WARPSYNC.COLLECTIVE R69, `(.L_x_2561) ;  /* 0x0000000045087348 */ /* 0x000fea0003c00000 */
[----:B------:R0:W1:Y:S02]  /*2da0*/  SHFL.BFLY P1, R73, R76, R75, R77 ;  /* 0x0c00004b4c497389 */ /* 0x000064000002004d */
[----:B01----:R-:W-:Y:S05]  /*2db0*/  ENDCOLLECTIVE ;  /* 0x000000000000791b */ /* 0x003fea0003800000 */
.L_x_2561:
[----:B------:R-:W-:-:S05]  /*2dc0*/  FADD.FTZ R50, R49, R50 ;  /* 0x0000003231327221 */ /* 0x000fca0000010000 */
[----:B------:R-:W-:Y:S02]  /*2dd0*/  MOV R76, R50 ;  /* 0x00000032004c7202 */ /* 0x000fe40000000f00 */
[----:B------:R-:W-:-:S07]  /*2de0*/  MOV R52, R73 ;  /* 0x0000004900347202 */ /* 0x000fce0000000f00 */
[----:B------:R-:W-:Y:S05]  /*2df0*/  WARPSYNC.COLLECTIVE R69, `(.L_x_2562) ;  /* 0x0000000045087348 */ /* 0x000fea0003c00000 */
[----:B------:R0:W1:Y:S02]  /*2e00*/  SHFL.BFLY P1, R73, R76, R75, R77 ;  /* 0x0c00004b4c497389 */ /* 0x000064000002004d */
[----:B01----:R-:W-:Y:S05]  /*2e10*/  ENDCOLLECTIVE ;  /* 0x000000000000791b */ /* 0x003fea0003800000 */
.L_x_2562:
[----:B------:R-:W-:-:S05]  /*2e20*/  FADD.FTZ R52, R51, R52 ;  /* 0x0000003433347221 */ /* 0x000fca0000010000 */
[----:B------:R-:W-:Y:S01]  /*2e30*/  MOV R76, R52 ;  /* 0x00000034004c7202 */ /* 0x000fe20000000f00 */
[----:B------:R-:W-:Y:S01]  /*2e40*/  HFMA2 R75, -RZ, RZ, 0, 4.76837158203125e-07 ;  /* 0x00000008ff4b7431 */ /* 0x000fe200000001ff */
[----:B------:R-:W-:-:S07]  /*2e50*/  MOV R53, R73 ;  /* 0x0000004900357202 */ /* 0x000fce0000000f00 */
[----:B------:R-:W-:Y:S05]  /*2e60*/  WARPSYNC.COLLECTIVE R69, `(.L_x_2563) ;  /* 0x0000000045087348 */ /* 0x000fea0003c00000 */
[----:B------:R0:W1:Y:S02]  /*2e70*/  SHFL.BFLY P1, R73, R76, R75, R77 ;  /* 0x0c00004b4c497389 */ /* 0x000064000002004d */
[----:B01----:R-:W-:Y:S05]  /*2e80*/  ENDCOLLECTIVE ;  /* 0x000000000000791b */ /* 0x003fea0003800000 */
.L_x_2563:
[----:B------:R-:W-:-:S05]  /*2e90*/  FADD.FTZ R53, R50, R53 ;  /* 0x0000003532357221 */ /* 0x000fca0000010000 */
[----:B------:R-:W-:Y:S02]  /*2ea0*/  MOV R76, R53 ;  /* 0x00000035004c7202 */ /* 0x000fe40000000f00 */
[----:B------:R-:W-:-:S07]  /*2eb0*/  MOV R55, R73 ;  /* 0x0000004900377202 */ /* 0x000fce0000000f00 */
[----:B------:R-:W-:Y:S05]  /*2ec0*/  WARPSYNC.COLLECTIVE R69, `(.L_x_2564) ;  /* 0x0000000045087348 */ /* 0x000fea0003c00000 */
[----:B------:R0:W1:Y:S02]  /*2ed0*/  SHFL.BFLY P1, R73, R76, R75, R77 ;  /* 0x0c00004b4c497389 */ /* 0x000064000002004d */
[----:B01----:R-:W-:Y:S05]  /*2ee0*/  ENDCOLLECTIVE ;  /* 0x000000000000791b */ /* 0x003fea0003800000 */
.L_x_2564:
[----:B------:R-:W-:-:S05]  /*2ef0*/  FADD.FTZ R55, R52, R55 ;  /* 0x0000003734377221 */ /* 0x000fca0000010000 */
[----:B------:R-:W-:Y:S01]  /*2f00*/  MOV R76, R55 ;  /* 0x00000037004c7202 */ /* 0x000fe20000000f00 */
[----:B------:R-:W-:Y:S01]  /*2f10*/  HFMA2 R75, -RZ, RZ, 0, 9.5367431640625e-07 ;  /* 0x00000010ff4b7431 */ /* 0x000fe200000001ff */
[----:B------:R-:W-:-:S07]  /*2f20*/  MOV R54, R73 ;  /* 0x0000004900367202 */ /* 0x000fce0000000f00 */
[----:B------:R-:W-:Y:S05]  /*2f30*/  WARPSYNC.COLLECTIVE R69, `(.L_x_2565) ;  /* 0x0000000045087348 */ /* 0x000fea0003c00000 */
[----:B------:R0:W1:Y:S02]  /*2f40*/  SHFL.BFLY P1, R73, R76, R75, R77 ;  /* 0x0c00004b4c497389 */ /* 0x000064000002004d */
[----:B01----:R-:W-:Y:S05]  /*2f50*/  ENDCOLLECTIVE ;  /* 0x000000000000791b */ /* 0x003fea0003800000 */
.L_x_2565:
[----:B------:R-:W-:-:S05]  /*2f60*/  FADD.FTZ R54, R53, R54 ;  /* 0x0000003635367221 */ /* 0x000fca0000010000 */
[----:B------:R-:W-:Y:S02]  /*2f70*/  MOV R76, R54 ;  /* 0x00000036004c7202 */ /* 0x000fe40000000f00 */
[----:B------:R-:W-:-:S07]  /*2f80*/  MOV R48, R73 ;  /* 0x0000004900307202 */ /* 0x000fce0000000f00 */
[----:B------:R-:W-:Y:S05]  /*2f90*/  WARPSYNC.COLLECTIVE R69, `(.L_x_2566) ;  /* 0x0000000045087348 */ /* 0x000fea0003c00000 */
[----:B------:R0:W1:Y:S02]  /*2fa0*/  SHFL.BFLY P1, R73, R76, R75, R77 ;  /* 0x0c00004b4c497389 */ /* 0x000064000002004d */
[----:B01----:R-:W-:Y:S05]  /*2fb0*/  ENDCOLLECTIVE ;  /* 0x000000000000791b */ /* 0x003fea0003800000 */
.L_x_2566:
[----:B------:R-:W-:Y:S01]  /*2fc0*/  MOV R49, R73 ;  /* 0x0000004900317202 */ /* 0x000fe20000000f00 */
[----:B------:R-:W-:Y:S06]  /*2fd0*/  BRA `(.L_x_2567) ;  /* 0xffffffe000087947 */ /* 0x000fec000383ffff */
.L_x_2568:
        /* <DEDUP_REMOVED lines=10> */
.L_x_2910:


//--------------------- .text._ZN10layer_norm31ln_parallel_residual_bwd_kernelINS_13Kernel_traitsIfffffjLj256ELj1ELj4ELj1ELj16ENS_18Kernel_traits_baseILj256EfffffjLj128EEEEELb0ELb1ELb1EEEvNS_9BwdParamsE --------------------------
	.section	.text._ZN10layer_norm31ln_parallel_residual_bwd_kernelINS_13Kernel_traitsIfffffjLj256ELj1ELj4ELj1ELj16ENS_18Kernel_traits_baseILj256EfffffjLj128EEEEELb0ELb1ELb1EEEvNS_9BwdParamsE,"ax",@progbits
	.align	128
        .global         _ZN10layer_norm31ln_parallel_residual_bwd_kernelINS_13Kernel_traitsIfffffjLj256ELj1ELj4ELj1ELj16ENS_18Kernel_traits_baseILj256EfffffjLj128EEEEELb0ELb1ELb1EEEvNS_9BwdParamsE
        .type           _ZN10layer_norm31ln_parallel_residual_bwd_kernelINS_13Kernel_traitsIfffffjLj256ELj1ELj4ELj1ELj16ENS_18Kernel_traits_baseILj256EfffffjLj128EEEEELb0ELb1ELb1EEEvNS_9BwdParamsE,@function
        .size           _ZN10layer_norm31ln_parallel_residual_bwd_kernelINS_13Kernel_traitsIfffffjLj256ELj1ELj4ELj1ELj16ENS_18Kernel_traits_baseILj256EfffffjLj128EEEEELb0ELb1ELb1EEEvNS_9BwdParamsE,(.L_x_2911 - _ZN10layer_norm31ln_parallel_residual_bwd_kernelINS_13Kernel_traitsIfffffjLj256ELj1ELj4ELj1ELj16ENS_18Kernel_traits_baseILj256EfffffjLj128EEEEELb0ELb1ELb1EEEvNS_9BwdParamsE)
        .other          _ZN10layer_norm31ln_parallel_residual_bwd_kernelINS_13Kernel_traitsIfffffjLj256ELj1ELj4ELj1ELj16ENS_18Kernel_traits_baseILj256EfffffjLj128EEEEELb0ELb1ELb1EEEvNS_9BwdParamsE,@"STO_CUDA_ENTRY STV_DEFAULT"
_ZN10layer_norm31ln_parallel_residual_bwd_kernelINS_13Kernel_traitsIfffffjLj256ELj1ELj4ELj1ELj16ENS_18Kernel_traits_baseILj256EfffffjLj128EEEEELb0ELb1ELb1EEEvNS_9BwdParamsE:
.text._ZN10layer_norm31ln_parallel_residual_bwd_kernelINS_13Kernel_traitsIfffffjLj256ELj1ELj4ELj1ELj16ENS_18Kernel_traits_baseILj256EfffffjLj128EEEEELb0ELb1ELb1EEEvNS_9BwdParamsE:
        /* <DEDUP_REMOVED lines=24> */
[----:B------:R-:W1:Y:S01]  /*0180*/  LDCU.64 UR12, c[0x0][0x438] ;  /* 0x00008700ff0c77ac */ /* 0x000e620008000a00 */
[----:B------:R-:W-:-:S06]  /*0190*/  LOP3.LUT R61, R61, 0x1f, RZ, 0xc0, !PT ;  /* 0x0000001f3d3d7812 */ /* 0x000fcc00078ec0ff */
[----:B------:R-:W2:Y:S01]  /*01a0*/  LDC.U8 R60, c[0x0][0x410] ;  /* 0x00010400ff3c7b82 */ /* 0x000ea20000000000 */
[----:B------:R-:W-:Y:S01]  /*01b0*/  HFMA2 R58, -RZ, RZ, 0, 0 ;  /* 0x00000000ff3a7431 */ /* 0x000fe200000001ff */
[----:B------:R-:W-:Y:S01]  /*01c0*/  BSSY B0, `(.L_x_2571) ;  /* 0x000020a000007945 */ /* 0x000fe20003800000 */
[----:B-1----:R-:W-:-:S04]  /*01d0*/  UISETP.NE.U32.AND UP0, UPT, UR12, URZ, UPT ;  /* 0x000000ff0c00728c */ /* 0x002fc8000bf05070 */
[----:B------:R-:W-:Y:S01]  /*01e0*/  UISETP.NE.AND.EX UP0, UPT, UR13, URZ, UPT, UP0 ;  /* 0x000000ff0d00728c */ /* 0x000fe2000bf05300 */
[----:B0-----:R-:W-:Y:S01]  /*01f0*/  IMAD.WIDE.U32 R2, R61, 0x10, R2 ;  /* 0x000000103d027825 */ /* 0x001fe200078e0002 */
[----:B------:R-:W-:Y:S02]  /*0200*/  CS2R R56, SRZ ;  /* 0x0000000000387805 */ /* 0x000fe4000001ff00 */
[----:B------:R-:W-:Y:S02]  /*0210*/  CS2R R54, SRZ ;  /* 0x0000000000367805 */ /* 0x000fe4000001ff00 */
[----:B------:R-:W-:Y:S02]  /*0220*/  CS2R R52, SRZ ;  /* 0x0000000000347805 */ /* 0x000fe4000001ff00 */
[----:B------:R-:W-:Y:S01]  /*0230*/  CS2R R50, SRZ ;  /* 0x0000000000327805 */ /* 0x000fe2000001ff00 */
[----:B------:R-:W5:Y:S01]  /*0240*/  LDG.E.128 R8, desc[UR10][R2.64+0x200] ;  /* 0x0002000a02087981 */ /* 0x000f62000c1e1d00 */
[----:B------:R-:W-:-:S02]  /*0250*/  CS2R R48, SRZ ;  /* 0x0000000000307805 */ /* 0x000fc4000001ff00 */
[----:B------:R-:W-:Y:S02]  /*0260*/  PLOP3.LUT P0, PT, PT, PT, UP0, 0x80, 0x8 ;  /* 0x000000000008781c */ /* 0x000fe40003f0f008 */
[----:B------:R-:W-:Y:S01]  /*0270*/  CS2R R46, SRZ ;  /* 0x00000000002e7805 */ /* 0x000fe2000001ff00 */
[----:B------:R0:W5:Y:S01]  /*0280*/  LDG.E.128 R4, desc[UR10][R2.64] ;  /* 0x0000000a02047981 */ /* 0x000162000c1e1d00 */
[----:B--2---:R-:W-:Y:S02]  /*0290*/  ISETP.NE.AND P4, PT, R60, RZ, PT ;  /* 0x000000ff3c00720c */ /* 0x004fe40003f85270 */
[----:B------:R-:W-:Y:S02]  /*02a0*/  CS2R R44, SRZ ;  /* 0x00000000002c7805 */ /* 0x000fe4000001ff00 */
[----:B0-----:R-:W-:-:S09]  /*02b0*/  MOV R2, RZ ;  /* 0x000000ff00027202 */ /* 0x001fd20000000f00 */
.L_x_2592:
[----:B------:R-:W0:Y:S08]  /*02c0*/  LDC.64 R28, c[0x0][0x3c0] ;  /* 0x0000f000ff1c7b82 */ /* 0x000e300000000a00 */
[----:B------:R-:W1:Y:S01]  /*02d0*/  LDC.64 R30, c[0x0][0x3c8] ;  /* 0x0000f200ff1e7b82 */ /* 0x000e620000000a00 */
[----:B0-----:R-:W-:-:S05]  /*02e0*/  IMAD.WIDE R28, R59, 0x4, R28 ;  /* 0x000000043b1c7825 */ /* 0x001fca00078e021c */
[----:B------:R-:W2:Y:S01]  /*02f0*/  LDG.E R3, desc[UR10][R28.64] ;  /* 0x0000000a1c037981 */ /* 0x000ea2000c1e1900 */
[----:B-1----:R-:W-:-:S05]  /*0300*/  IMAD.WIDE R30, R59, 0x4, R30 ;  /* 0x000000043b1e7825 */ /* 0x002fca00078e021e */
[----:B-----5:R0:W5:Y:S01]  /*0310*/  LDG.E R63, desc[UR10][R30.64] ;  /* 0x0000000a1e3f7981 */ /* 0x020162000c1e1900 */
        /* <DEDUP_REMOVED lines=11> */
[C---:B------:R-:W-:Y:S02]  /*03d0*/  IMAD.WIDE.U32 R40, R0.reuse, 0x10, R40 ;  /* 0x0000001000287825 */ /* 0x040fe400078e0028 */
[----:B------:R-:W2:Y:S02]  /*03e0*/  LDG.E.128 R36, desc[UR10][R36.64] ;  /* 0x0000000a24247981 */ /* 0x000ea4000c1e1d00 */
[--C-:B-1----:R-:W-:Y:S02]  /*03f0*/  IMAD.WIDE.U32 R28, R65, 0x10, R32.reuse ;  /* 0x00000010411c7825 */ /* 0x102fe400078e0020 */
[----:B------:R-:W3:Y:S02]  /*0400*/  LDG.E.128 R40, desc[UR10][R40.64] ;  /* 0x0000000a28287981 */ /* 0x000ee4000c1e1d00 */
[----:B------:R-:W-:Y:S02]  /*0410*/  IMAD.WIDE.U32 R32, R0, 0x10, R32 ;  /* 0x0000001000207825 */ /* 0x000fe400078e0020 */
[----:B------:R-:W4:Y:S04]  /*0420*/  LDG.E.128 R28, desc[UR10][R28.64] ;  /* 0x0000000a1c1c7981 */ /* 0x000f28000c1e1d00 */
[----:B------:R-:W4:Y:S01]  /*0430*/  LDG.E.128 R32, desc[UR10][R32.64] ;  /* 0x0000000a20207981 */ /* 0x000f22000c1e1d00 */
        /* <DEDUP_REMOVED lines=8> */
[----:B----4-:R-:W-:Y:S01]  /*04c0*/  FMUL.FTZ R70, R4, R28 ;  /* 0x0000001c04467220 */ /* 0x010fe20000410000 */
[----:B-----5:R-:W-:Y:S01]  /*04d0*/  FMUL.FTZ R3, R63, R62 ;  /* 0x0000003e3f037220 */ /* 0x020fe20000410000 */
[----:B------:R-:W-:Y:S01]  /*04e0*/  FMUL.FTZ R73, R5, R29 ;  /* 0x0000001d05497220 */ /* 0x000fe20000410000 */
[----:B------:R-:W-:Y:S01]  /*04f0*/  FMUL.FTZ R38, R63, R72 ;  /* 0x000000483f267220 */ /* 0x000fe20000410000 */
[----:B------:R-:W-:Y:S01]  /*0500*/  FADD.FTZ R40, RZ, R70 ;  /* 0x00000046ff287221 */ /* 0x000fe20000010000 */
[----:B------:R-:W-:Y:S01]  /*0510*/  FFMA.FTZ R41, R3, R70, RZ ;  /* 0x0000004603297223 */ /* 0x000fe200000100ff */
        /* <DEDUP_REMOVED lines=35> */
.L_x_2573:
[----:B------:R-:W0:Y:S01]  /*0750*/  LDC.64 R14, c[0x0][0x3a8] ;  /* 0x0000ea00ff0e7b82 */ /* 0x000e220000000a00 */
[----:B------:R-:W-:-:S07]  /*0760*/  IADD3 R0, PT, PT, R65, 0x20, RZ ;  /* 0x0000002041007810 */ /* 0x000fce0007ffe0ff */
[----:B------:R-:W1:Y:S08]  /*0770*/  LDC.64 R12, c[0x0][0x428] ;  /* 0x00010a00ff0c7b82 */ /* 0x000e700000000a00 */
[----:B------:R-:W2:Y:S01]  /*0780*/  LDC.64 R16, c[0x0][0x438] ;  /* 0x00010e00ff107b82 */ /* 0x000ea20000000a00 */
[----:B0-----:R-:W-:-:S04]  /*0790*/  IMAD.WIDE.U32 R36, R65, 0x10, R14 ;  /* 0x0000001041247825 */ /* 0x001fc800078e000e */
[C---:B------:R-:W-:Y:S02]  /*07a0*/  IMAD.WIDE.U32 R40, R0.reuse, 0x10, R14 ;  /* 0x0000001000287825 */ /* 0x040fe400078e000e */
[----:B------:R-:W3:Y:S02]  /*07b0*/  LDG.E.128 R36, desc[UR10][R36.64] ;  /* 0x0000000a24247981 */ /* 0x000ee4000c1e1d00 */
[C-C-:B-1----:R-:W-:Y:S02]  /*07c0*/  IMAD.WIDE.U32 R28, R65.reuse, 0x10, R12.reuse ;  /* 0x00000010411c7825 */ /* 0x142fe400078e000c */
        /* <DEDUP_REMOVED lines=16> */
[----:B------:R-:W-:Y:S01]  /*08d0*/  FMUL.FTZ R70, R4, R28 ;  /* 0x0000001c04467220 */ /* 0x000fe20000410000 */
        /* <DEDUP_REMOVED lines=39> */
.L_x_2574:
[----:B------:R-:W-:Y:S05]  /*0b50*/  BSYNC.RECONVERGENT B2 ;  /* 0x0000000000027941 */ /* 0x000fea0003800200 */
.L_x_2572:
        /* <DEDUP_REMOVED lines=40> */
.L_x_2604:
        /* <DEDUP_REMOVED lines=25> */
.L_x_2578:
        /* <DEDUP_REMOVED lines=17> */
.L_x_2577:
        /* <DEDUP_REMOVED lines=20> */
.L_x_2580:
        /* <DEDUP_REMOVED lines=21> */
.L_x_2576:
        /* <DEDUP_REMOVED lines=19> */
.L_x_2582:
        /* <DEDUP_REMOVED lines=17> */
.L_x_2581:
        /* <DEDUP_REMOVED lines=20> */
.L_x_2583:
        /* <DEDUP_REMOVED lines=20> */
.L_x_2579:
[----:B------:R-:W-:Y:S01]  /*17d0*/  ISETP.NE.U32.AND P1, PT, RZ, UR4, PT ;  /* 0x00000004ff007c0c */ /* 0x000fe2000bf25070 */
[----:B0-----:R-:W0:Y:S01]  /*17e0*/  LDC.64 R32, c[0x0][0x468] ;  /* 0x00011a00ff207b82 */ /* 0x001e220000000a00 */
[----:B------:R-:W-:Y:S02]  /*17f0*/  ISETP.NE.U32.AND P2, PT, RZ, UR6, PT ;  /* 0x00000006ff007c0c */ /* 0x000fe4000bf45070 */
[----:B------:R-:W-:Y:S02]  /*1800*/  ISETP.NE.AND.EX P1, PT, RZ, UR5, PT, P1 ;  /* 0x00000005ff007c0c */ /* 0x000fe4000bf25310 */
[----:B------:R-:W-:Y:S02]  /*1810*/  ISETP.NE.AND.EX P2, PT, RZ, UR7, PT, P2 ;  /* 0x00000007ff007c0c */ /* 0x000fe4000bf45320 */
[----:B------:R-:W-:-:S04]  /*1820*/  ISETP.NE.U32.AND P3, PT, R40, RZ, PT ;  /* 0x000000ff2800720c */ /* 0x000fc80003f65070 */
[----:B------:R-:W-:-:S05]  /*1830*/  ISETP.NE.AND.EX P3, PT, R41, RZ, PT, P3 ;  /* 0x000000ff2900720c */ /* 0x000fca0003f65330 */
[----:B------:R-:W1:Y:S08]  /*1840*/  @P1 LDC.64 R36, c[0x0][0x478] ;  /* 0x00011e00ff241b82 */ /* 0x000e700000000a00 */
[----:B------:R-:W2:Y:S01]  /*1850*/  @P2 LDC.64 R34, c[0x0][0x470] ;  /* 0x00011c00ff222b82 */ /* 0x000ea20000000a00 */
[----:B0-----:R-:W-:-:S04]  /*1860*/  IMAD.WIDE.U32 R38, R65, 0x10, R32 ;  /* 0x0000001041267825 */ /* 0x001fc800078e0020 */
[----:B-1----:R-:W-:-:S05]  /*1870*/  @P1 IMAD.WIDE.U32 R36, R65, 0x10, R36 ;  /* 0x0000001041241825 */ /* 0x002fca00078e0024 */
        /* <DEDUP_REMOVED lines=28> */
.L_x_2586:
        /* <DEDUP_REMOVED lines=17> */
.L_x_2585:
        /* <DEDUP_REMOVED lines=18> */
.L_x_2588:
        /* <DEDUP_REMOVED lines=13> */
.L_x_2584:
        /* <DEDUP_REMOVED lines=23> */
.L_x_2590:
        /* <DEDUP_REMOVED lines=17> */
.L_x_2589:
        /* <DEDUP_REMOVED lines=18> */
.L_x_2591:
        /* <DEDUP_REMOVED lines=12> */
.L_x_2587:
        /* <DEDUP_REMOVED lines=13> */
.L_x_2571:
        /* <DEDUP_REMOVED lines=16> */
.L_x_2570:
[----:B------:R-:W-:Y:S05]  /*2370*/  BSYNC B1 ;  /* 0x0000000000017941 */ /* 0x000fea0003800000 */
.L_x_2569:
[----:B------:R-:W0:Y:S01]  /*2380*/  S2R R24, SR_TID.X ;  /* 0x0000000000187919 */ /* 0x000e220000002100 */
[----:B------:R-:W-:Y:S01]  /*2390*/  MOV R2, 0x400 ;  /* 0x0000040000027802 */ /* 0x000fe20000000f00 */
[----:B------:R-:W-:Y:S05]  /*23a0*/  WARPSYNC.ALL ;  /* 0x0000000000007948 */ /* 0x000fea0003800000 */
[----:B------:R-:W1:Y:S01]  /*23b0*/  S2R R3, SR_CgaCtaId ;  /* 0x0000000000037919 */ /* 0x000e620000008800 */
[----:B------:R-:W2:Y:S01]  /*23c0*/  LDC R22, c[0x0][0x388] ;  /* 0x0000e200ff167b82 */ /* 0x000ea20000000800 */
        /* <DEDUP_REMOVED lines=15> */
[----:B------:R-:W3:Y:S04]  /*24c0*/  LDS R25, [R3+0x800] ;  /* 0x0008000003197984 */ /* 0x000ee80000000800 */
[----:B------:R-:W2:Y:S04]  /*24d0*/  LDS R27, [R3+0xa00] ;  /* 0x000a0000031b7984 */ /* 0x000ea80000000800 */
[----:B------:R-:W2:Y:S04]  /*24e0*/  LDS R29, [R3+0xc00] ;  /* 0x000c0000031d7984 */ /* 0x000ea80000000800 */
[----:B------:R-:W2:Y:S01]  /*24f0*/  LDS R9, [R3+0xe00] ;  /* 0x000e000003097984 */ /* 0x000ea20000000800 */
[----:B------:R-:W-:Y:S01]  /*2500*/  BAR.SYNC.DEFER_BLOCKING 0x0 ;  /* 0x0000000000007b1d */ /* 0x000fe20000010000 */
[----:B0-----:R-:W-:Y:S01]  /*2510*/  FADD.FTZ R2, RZ, R2 ;  /* 0x00000002ff027221 */ /* 0x001fe20000010000 */
[----:B-1----:R-:W-:-:S03]  /*2520*/  FADD.FTZ R20, RZ, R20 ;  /* 0x00000014ff147221 */ /* 0x002fc60000010000 */
[----:B----4-:R-:W-:Y:S01]  /*2530*/  FADD.FTZ R2, R2, R21 ;  /* 0x0000001502027221 */ /* 0x010fe20000010000 */
[----:B-----5:R-:W-:Y:S01]  /*2540*/  FADD.FTZ R20, R20, R23 ;  /* 0x0000001714147221 */ /* 0x020fe20000010000 */
[----:B------:R-:W-:Y:S02]  /*2550*/  STS.128 [R0], R16 ;  /* 0x0000001000007388 */ /* 0x000fe40000000c00 */
[----:B---3--:R-:W-:Y:S02]  /*2560*/  FADD.FTZ R2, R2, R25 ;  /* 0x0000001902027221 */ /* 0x008fe40000010000 */
[----:B------:R0:W-:Y:S01]  /*2570*/  STS.128 [R0+0x200], R12 ;  /* 0x0002000c00007388 */ /* 0x0001e20000000c00 */
[----:B--2---:R-:W-:Y:S01]  /*2580*/  FADD.FTZ R20, R20, R27 ;  /* 0x0000001b14147221 */ /* 0x004fe20000010000 */
[----:B------:R-:W-:Y:S01]  /*2590*/  BAR.SYNC.DEFER_BLOCKING 0x0 ;  /* 0x0000000000007b1d */ /* 0x000fe20000010000 */
[----:B------:R-:W-:Y:S02]  /*25a0*/  FADD.FTZ R29, R2, R29 ;  /* 0x0000001d021d7221 */ /* 0x000fe40000010000 */
[----:B------:R-:W-:Y:S01]  /*25b0*/  FADD.FTZ R9, R20, R9 ;  /* 0x0000000914097221 */ /* 0x000fe20000010000 */
[----:B0-----:R-:W-:-:S05]  /*25c0*/  IMAD R13, R22, UR9, RZ ;  /* 0x00000009160d7c24 */ /* 0x001fca000f8e02ff */
        /* <DEDUP_REMOVED lines=13> */
[----:B-1----:R-:W-:-:S03]  /*26a0*/  FADD.FTZ R5, RZ, R5 ;  /* 0x00000005ff057221 */ /* 0x002fc60000010000 */
[----:B--2---:R-:W-:Y:S01]  /*26b0*/  FADD.FTZ R4, R4, R7 ;  /* 0x0000000704047221 */ /* 0x004fe20000010000 */
[----:B---3--:R-:W-:Y:S01]  /*26c0*/  FADD.FTZ R5, R5, R6 ;  /* 0x0000000605057221 */ /* 0x008fe20000010000 */
[----:B------:R-:W-:Y:S02]  /*26d0*/  SHF.L.U64.HI R6, R12, 0x2, R3 ;  /* 0x000000020c067819 */ /* 0x000fe40000010203 */
[----:B----4-:R-:W-:Y:S01]  /*26e0*/  FADD.FTZ R11, R4, R11 ;  /* 0x0000000b040b7221 */ /* 0x010fe20000010000 */
[----:B------:R-:W-:Y:S02]  /*26f0*/  IADD3 R4, P1, PT, R0, UR16, RZ ;  /* 0x0000001000047c10 */ /* 0x000fe4000ff3e0ff */
[C---:B------:R-:W-:Y:S01]  /*2700*/  IADD3.X R3, PT, PT, R6.reuse, UR19, RZ, P0, !PT ;  /* 0x0000001306037c10 */ /* 0x040fe200087fe4ff */
[----:B-----5:R-:W-:Y:S01]  /*2710*/  FADD.FTZ R8, R5, R8 ;  /* 0x0000000805087221 */ /* 0x020fe20000010000 */
[----:B------:R-:W-:Y:S01]  /*2720*/  IADD3.X R5, PT, PT, R6, UR17, RZ, P1, !PT ;  /* 0x0000001106057c10 */ /* 0x000fe20008ffe4ff */
[----:B------:R-:W-:-:S02]  /*2730*/  FADD.FTZ R11, R11, R10 ;  /* 0x0000000a0b0b7221 */ /* 0x000fc40000010000 */
[----:B------:R-:W-:-:S03]  /*2740*/  FADD.FTZ R17, R8, R17 ;  /* 0x0000001108117221 */ /* 0x000fc60000010000 */
[----:B------:R-:W-:Y:S04]  /*2750*/  STG.E desc[UR10][R2.64], R11 ;  /* 0x0000000b02007986 */ /* 0x000fe8000c10190a */
[----:B------:R-:W-:Y:S04]  /*2760*/  STG.E desc[UR10][R4.64], R29 ;  /* 0x0000001d04007986 */ /* 0x000fe8000c10190a */
[----:B------:R-:W-:Y:S04]  /*2770*/  STG.E desc[UR10][R2.64+0x200], R17 ;  /* 0x0002001102007986 */ /* 0x000fe8000c10190a */
[----:B------:R-:W-:Y:S01]  /*2780*/  STG.E desc[UR10][R4.64+0x200], R9 ;  /* 0x0002000904007986 */ /* 0x000fe2000c10190a */
[----:B------:R-:W-:Y:S05]  /*2790*/  EXIT ;  /* 0x000000000000794d */ /* 0x000fea0003800000 */
.L_x_2575:
        /* <DEDUP_REMOVED lines=8> */
.L_x_2594:
[----:B------:R-:W-:Y:S05]  /*2820*/  BSYNC B2 ;  /* 0x0000000000027941 */ /* 0x000fea0003800000 */
.L_x_2593:
        /* <DEDUP_REMOVED lines=8> */
.L_x_2595:
[----:B------:R-:W-:-:S05]  /*28b0*/  FADD.FTZ R29, R29, R72 ;  /* 0x000000481d1d7221 */ /* 0x000fca0000010000 */
[----:B------:R-:W-:Y:S01]  /*28c0*/  MOV R78, R29 ;  /* 0x0000001d004e7202 */ /* 0x000fe20000000f00 */
[----:B------:R-:W-:Y:S01]  /*28d0*/  HFMA2 R77, -RZ, RZ, 0, 1.1920928955078125e-07 ;  /* 0x00000002ff4d7431 */ /* 0x000fe200000001ff */
[----:B------:R-:W-:-:S07]  /*28e0*/  MOV R31, R76 ;  /* 0x0000004c001f7202 */ /* 0x000fce0000000f00 */
[----:B------:R-:W-:Y:S05]  /*28f0*/  WARPSYNC.COLLECTIVE R75, `(.L_x_2596) ;  /* 0x000000004b087348 */ /* 0x000fea0003c00000 */
[----:B------:R0:W1:Y:S02]  /*2900*/  SHFL.BFLY P1, R76, R78, R77, R80 ;  /* 0x0c00004d4e4c7389 */ /* 0x0000640000020050 */
[----:B01----:R-:W-:Y:S05]  /*2910*/  ENDCOLLECTIVE ;  /* 0x000000000000791b */ /* 0x003fea0003800000 */
.L_x_2596:
[----:B------:R-:W-:-:S05]  /*2920*/  FADD.FTZ R31, R31, R74 ;  /* 0x0000004a1f1f7221 */ /* 0x000fca0000010000 */
[----:B------:R-:W-:Y:S02]  /*2930*/  MOV R78, R31 ;  /* 0x0000001f004e7202 */ /* 0x000fe40000000f00 */
[----:B------:R-:W-:-:S07]  /*2940*/  MOV R28, R76 ;  /* 0x0000004c001c7202 */ /* 0x000fce0000000f00 */
[----:B------:R-:W-:Y:S05]  /*2950*/  WARPSYNC.COLLECTIVE R75, `(.L_x_2597) ;  /* 0x000000004b087348 */ /* 0x000fea0003c00000 */
[----:B------:R0:W1:Y:S02]  /*2960*/  SHFL.BFLY P1, R76, R78, R77, R80 ;  /* 0x0c00004d4e4c7389 */ /* 0x0000640000020050 */
[----:B01----:R-:W-:Y:S05]  /*2970*/  ENDCOLLECTIVE ;  /* 0x000000000000791b */ /* 0x003fea0003800000 */
.L_x_2597:
[----:B------:R-:W-:-:S05]  /*2980*/  FADD.FTZ R28, R29, R28 ;  /* 0x0000001c1d1c7221 */ /* 0x000fca0000010000 */
[----:B------:R-:W-:Y:S01]  /*2990*/  MOV R78, R28 ;  /* 0x0000001c004e7202 */ /* 0x000fe20000000f00 */
[----:B------:R-:W-:Y:S01]  /*29a0*/  HFMA2 R77, -RZ, RZ, 0, 2.384185791015625e-07 ;  /* 0x00000004ff4d7431 */ /* 0x000fe200000001ff */
[----:B------:R-:W-:-:S07]  /*29b0*/  MOV R30, R76 ;  /* 0x0000004c001e7202 */ /* 0x000fce0000000f00 */
[----:B------:R-:W-:Y:S05]  /*29c0*/  WARPSYNC.COLLECTIVE R75, `(.L_x_2598) ;  /* 0x000000004b087348 */ /* 0x000fea0003c00000 */
[----:B------:R0:W1:Y:S02]  /*29d0*/  SHFL.BFLY P1, R76, R78, R77, R80 ;  /* 0x0c00004d4e4c7389 */ /* 0x0000640000020050 */
[----:B01----:R-:W-:Y:S05]  /*29e0*/  ENDCOLLECTIVE ;  /* 0x000000000000791b */ /* 0x003fea0003800000 */
.L_x_2598:
[----:B------:R-:W-:-:S05]  /*29f0*/  FADD.FTZ R30, R31, R30 ;  /* 0x0000001e1f1e7221 */ /* 0x000fca0000010000 */
[----:B------:R-:W-:Y:S02]  /*2a00*/  MOV R78, R30 ;  /* 0x0000001e004e7202 */ /* 0x000fe40000000f00 */
[----:B------:R-:W-:-:S07]  /*2a10*/  MOV R33, R76 ;  /* 0x0000004c00217202 */ /* 0x000fce0000000f00 */
[----:B------:R-:W-:Y:S05]  /*2a20*/  WARPSYNC.COLLECTIVE R75, `(.L_x_2599) ;  /* 0x000000004b087348 */ /* 0x000fea0003c00000 */
[----:B------:R0:W1:Y:S02]  /*2a30*/  SHFL.BFLY P1, R76, R78, R77, R80 ;  /* 0x0c00004d4e4c7389 */ /* 0x0000640000020050 */
[----:B01----:R-:W-:Y:S05]  /*2a40*/  ENDCOLLECTIVE ;  /* 0x000000000000791b */ /* 0x003fea0003800000 */
.L_x_2599:
[----:B------:R-:W-:-:S05]  /*2a50*/  FADD.FTZ R33, R28, R33 ;  /* 0x000000211c217221 */ /* 0x000fca0000010000 */
[----:B------:R-:W-:Y:S01]  /*2a60*/  MOV R78, R33 ;  /* 0x00000021004e7202 */ /* 0x000fe20000000f00 */
[----:B------:R-:W-:Y:S01]  /*2a70*/  HFMA2 R77, -RZ, RZ, 0, 4.76837158203125e-07 ;  /* 0x00000008ff4d7431 */ /* 0x000fe200000001ff */
[----:B------:R-:W-:-:S07]  /*2a80*/  MOV R35, R76 ;  /* 0x0000004c00237202 */ /* 0x000fce0000000f00 */
[----:B------:R-:W-:Y:S05]  /*2a90*/  WARPSYNC.COLLECTIVE R75, `(.L_x_2600) ;  /* 0x000000004b087348 */ /* 0x000fea0003c00000 */
[----:B------:R0:W1:Y:S02]  /*2aa0*/  SHFL.BFLY P1, R76, R78, R77, R80 ;  /* 0x0c00004d4e4c7389 */ /* 0x0000640000020050 */
[----:B01----:R-:W-:Y:S05]  /*2ab0*/  ENDCOLLECTIVE ;  /* 0x000000000000791b */ /* 0x003fea0003800000 */
.L_x_2600:
[----:B------:R-:W-:-:S05]  /*2ac0*/  FADD.FTZ R35, R30, R35 ;  /* 0x000000231e237221 */ /* 0x000fca0000010000 */
[----:B------:R-:W-:Y:S02]  /*2ad0*/  MOV R78, R35 ;  /* 0x00000023004e7202 */ /* 0x000fe40000000f00 */
[----:B------:R-:W-:-:S07]  /*2ae0*/  MOV R32, R76 ;  /* 0x0000004c00207202 */ /* 0x000fce0000000f00 */
[----:B------:R-:W-:Y:S05]  /*2af0*/  WARPSYNC.COLLECTIVE R75, `(.L_x_2601) ;  /* 0x000000004b087348 */ /* 0x000fea0003c00000 */
[----:B------:R0:W1:Y:S02]  /*2b00*/  SHFL.BFLY P1, R76, R78, R77, R80 ;  /* 0x0c00004d4e4c7389 */ /* 0x0000640000020050 */
[----:B01----:R-:W-:Y:S05]  /*2b10*/  ENDCOLLECTIVE ;  /* 0x000000000000791b */ /* 0x003fea0003800000 */
.L_x_2601:
[----:B------:R-:W-:-:S05]  /*2b20*/  FADD.FTZ R32, R33, R32 ;  /* 0x0000002021207221 */ /* 0x000fca0000010000 */
[----:B------:R-:W-:Y:S01]  /*2b30*/  MOV R78, R32 ;  /* 0x00000020004e7202 */ /* 0x000fe20000000f00 */
[----:B------:R-:W-:Y:S01]  /*2b40*/  HFMA2 R77, -RZ, RZ, 0, 9.5367431640625e-07 ;  /* 0x00000010ff4d7431 */ /* 0x000fe200000001ff */
[----:B------:R-:W-:-:S07]  /*2b50*/  MOV R34, R76 ;  /* 0x0000004c00227202 */ /* 0x000fce0000000f00 */
[----:B------:R-:W-:Y:S05]  /*2b60*/  WARPSYNC.COLLECTIVE R75, `(.L_x_2602) ;  /* 0x000000004b087348 */ /* 0x000fea0003c00000 */
[----:B------:R0:W1:Y:S02]  /*2b70*/  SHFL.BFLY P1, R76, R78, R77, R80 ;  /* 0x0c00004d4e4c7389 */ /* 0x0000640000020050 */
[----:B01----:R-:W-:Y:S05]  /*2b80*/  ENDCOLLECTIVE ;  /* 0x000000000000791b */ /* 0x003fea0003800000 */
.L_x_2602:
[----:B------:R-:W-:-:S05]  /*2b90*/  FADD.FTZ R34, R35, R34 ;  /* 0x0000002223227221 */ /* 0x000fca0000010000 */
[----:B------:R-:W-:Y:S02]  /*2ba0*/  MOV R78, R34 ;  /* 0x00000022004e7202 */ /* 0x000fe40000000f00 */
[----:B------:R-:W-:-:S07]  /*2bb0*/  MOV R29, R76 ;  /* 0x0000004c001d7202 */ /* 0x000fce0000000f00 */
[----:B------:R-:W-:Y:S05]  /*2bc0*/  WARPSYNC.COLLECTIVE R75, `(.L_x_2603) ;  /* 0x000000004b087348 */ /* 0x000fea0003c00000 */
[----:B------:R0:W1:Y:S02]  /*2bd0*/  SHFL.BFLY P1, R76, R78, R77, R80 ;  /* 0x0c00004d4e4c7389 */ /* 0x0000640000020050 */
[----:B01----:R-:W-:Y:S05]  /*2be0*/  ENDCOLLECTIVE ;  /* 0x000000000000791b */ /* 0x003fea0003800000 */
.L_x_2603:
[----:B------:R-:W-:Y:S01]  /*2bf0*/  MOV R31, R76 ;  /* 0x0000004c001f7202 */ /* 0x000fe20000000f00 */
[----:B------:R-:W-:Y:S06]  /*2c00*/  BRA `(.L_x_2604) ;  /* 0xffffffe000747947 */ /* 0x000fec000383ffff */
.L_x_2605:
        /* <DEDUP_REMOVED lines=15> */
.L_x_2911:


//--------------------- .text._ZN10layer_norm31ln_parallel_residual_bwd_kernelINS_13Kernel_traitsIfffffjLj256ELj1ELj4ELj1ELj16ENS_18Kernel_traits_baseILj256EfffffjLj128EEEEELb1ELb0ELb0EEEvNS_9BwdParamsE --------------------------
	.section	.text._ZN10layer_norm31ln_parallel_residual_bwd_kernelINS_13Kernel_traitsIfffffjLj256ELj1ELj4ELj1ELj16ENS_18Kernel_traits_baseILj256EfffffjLj128EEEEELb1ELb0ELb0EEEvNS_9BwdParamsE,"ax",@progbits
	.align	128
        .global         _ZN10layer_norm31ln_parallel_residual_bwd_kernelINS_13Kernel_traitsIfffffjLj256ELj1ELj4ELj1ELj16ENS_18Kernel_traits_baseILj256EfffffjLj128EEEEELb1ELb0ELb0EEEvNS_9BwdParamsE
        .type           _ZN10layer_norm31ln_parallel_residual_bwd_kernelINS_13Kernel_traitsIfffffjLj256ELj1ELj4ELj1ELj16ENS_18Kernel_traits_baseILj256EfffffjLj128EEEEELb1ELb0ELb0EEEvNS_9BwdParamsE,@function
        .size           _ZN10layer_norm31ln_parallel_residual_bwd_kernelINS_13Kernel_traitsIfffffjLj256ELj1ELj4ELj1ELj16ENS_18Kernel_traits_baseILj256EfffffjLj128EEEEELb1ELb0ELb0EEEvNS_9BwdParamsE,(.L_x_2912 - _ZN10layer_norm31ln_parallel_residual_bwd_kernelINS_13Kernel_traitsIfffffjLj256ELj1ELj4ELj1ELj16ENS_18Kernel_traits_baseILj256EfffffjLj128EEEEELb1ELb0ELb0EEEvNS_9BwdParamsE)
        .other          _ZN10layer_norm31ln_parallel_residual_bwd_kernelINS_13Kernel_traitsIfffffjLj256ELj1ELj4ELj1ELj16ENS_18Kernel_traits_baseILj256EfffffjLj128EEEEELb1ELb0ELb0EEEvNS_9BwdParamsE,@"STO_CUDA_ENTRY STV_DEFAULT"
_ZN10layer_norm31ln_parallel_residual_bwd_kernelINS_13Kernel_traitsIfffffjLj256ELj1ELj4ELj1ELj16ENS_18Kernel_traits_baseILj256EfffffjLj128EEEEELb1ELb0ELb0EEEvNS_9BwdParamsE:
.text._ZN10layer_norm31ln_parallel_residual_bwd_kernelINS_13Kernel_traitsIfffffjLj256ELj1ELj4ELj1ELj16ENS_18Kernel_traits_baseILj256EfffffjLj128EEEEELb1ELb0ELb0EEEvNS_9BwdParamsE:
        /* <DEDUP_REMOVED lines=33> */
[----:B------:R1:W5:Y:S01]  /*0210*/  @P3 LDG.E.128 R16, desc[UR8][R22.64] ;  /* 0x0000000816103981 */ /* 0x000362000c1e1d00 */
[----:B--2---:R-:W-:-:S03]  /*0220*/  @P0 IMAD.WIDE.U32 R20, R27, 0x10, R20 ;  /* 0x000000101b140825 */ /* 0x004fc600078e0014 */
[----:B------:R-:W5:Y:S01]  /*0230*/  @P3 LDG.E.128 R12, desc[UR8][R2.64] ;  /* 0x00000008020c3981 */ /* 0x000f62000c1e1d00 */
[----:B----4-:R-:W-:-:S03]  /*0240*/  @P0 IMAD.WIDE.U32 R24, R27, 0x10, R24 ;  /* 0x000000101b180825 */ /* 0x010fc600078e0018 */
[----:B------:R2:W5:Y:S04]  /*0250*/  @P0 LDG.E.128 R4, desc[UR8][R20.64] ;  /* 0x0000000814040981 */ /* 0x000568000c1e1d00 */
[----:B------:R3:W5:Y:S01]  /*0260*/  @P0 LDG.E.128 R8, desc[UR8][R24.64] ;  /* 0x0000000818080981 */ /* 0x000762000c1e1d00 */
        /* <DEDUP_REMOVED lines=35> */
[----:B0-----:R-:W-:-:S06]  /*04a0*/  UISETP.NE.AND UP0, UPT, UR6, URZ, UPT ;  /* 0x000000ff0600728c */ /* 0x001fcc000bf05270 */
[----:B------:R-:W-:-:S13]  /*04b0*/  PLOP3.LUT P4, PT, PT, PT, UP0, 0x80, 0x8 ;  /* 0x000000000008781c */ /* 0x000fda0003f8f008 */
.L_x_2633:
        /* <DEDUP_REMOVED lines=20> */
[----:B------:R-:W-:Y:S01]  /*0600*/  ISETP.NE.U32.AND P1, PT, RZ, UR12, PT ;  /* 0x0000000cff007c0c */ /* 0x000fe2000bf25070 */
[----:B0-----:R-:W-:Y:S01]  /*0610*/  IMAD.WIDE.U32 R76, R81, 0x10, R76 ;  /* 0x00000010514c7825 */ /* 0x001fe200078e004c */
[----:B------:R-:W-:-:S05]  /*0620*/  ISETP.NE.U32.AND P0, PT, RZ, UR24, PT ;  /* 0x00000018ff007c0c */ /* 0x000fca000bf05070 */
[----:B------:R-:W0:Y:S01]  /*0630*/  LDC.64 R90, c[0x0][0x3b0] ;  /* 0x0000ec00ff5a7b82 */ /* 0x000e220000000a00 */
[----:B------:R-:W3:Y:S01]  /*0640*/  LDG.E.128 R76, desc[UR8][R76.64] ;  /* 0x000000084c4c7981 */ /* 0x000ee2000c1e1d00 */
[----:B-1----:R-:W-:-:S06]  /*0650*/  IMAD.WIDE.U32 R68, R81, 0x10, R68 ;  /* 0x0000001051447825 */ /* 0x002fcc00078e0044 */
[----:B------:R-:W4:Y:S01]  /*0660*/  LDG.E.128 R68, desc[UR8][R68.64] ;  /* 0x0000000844447981 */ /* 0x000f22000c1e1d00 */
[----:B--2---:R-:W-:-:S06]  /*0670*/  IMAD.WIDE.U32 R72, R81, 0x10, R72 ;  /* 0x0000001051487825 */ /* 0x004fcc00078e0048 */
[----:B------:R-:W2:Y:S01]  /*0680*/  LDG.E.128 R72, desc[UR8][R72.64] ;  /* 0x0000000848487981 */ /* 0x000ea2000c1e1d00 */
[----:B------:R-:W-:Y:S02]  /*0690*/  ISETP.NE.AND.EX P0, PT, RZ, UR25, PT, P0 ;  /* 0x00000019ff007c0c */ /* 0x000fe4000bf05300 */
[----:B------:R-:W-:-:S11]  /*06a0*/  ISETP.NE.AND.EX P1, PT, RZ, UR13, PT, P1 ;  /* 0x0000000dff007c0c */ /* 0x000fd6000bf25310 */
[----:B------:R-:W1:Y:S08]  /*06b0*/  @P0 LDC.64 R100, c[0x0][0x438] ;  /* 0x00010e00ff640b82 */ /* 0x000e700000000a00 */
[----:B------:R-:W1:Y:S01]  /*06c0*/  @P1 LDC.64 R104, c[0x0][0x3b8] ;  /* 0x0000ee00ff681b82 */ /* 0x000e620000000a00 */
[----:B0-----:R-:W-:-:S05]  /*06d0*/  IMAD.WIDE.U32 R90, R81, 0x4, R90 ;  /* 0x00000004515a7825 */ /* 0x001fca00078e005a */
[----:B------:R2:W5:Y:S01]  /*06e0*/  LDG.E R2, desc[UR8][R90.64] ;  /* 0x000000085a027981 */ /* 0x000562000c1e1900 */
[----:B-1----:R-:W-:-:S05]  /*06f0*/  @P0 IMAD.WIDE.U32 R100, R81, 0x10, R100 ;  /* 0x0000001051640825 */ /* 0x002fca00078e0064 */
[----:B------:R0:W5:Y:S01]  /*0700*/  @P0 LDG.E.128 R52, desc[UR8][R100.64] ;  /* 0x0000000864340981 */ /* 0x000162000c1e1d00 */
[----:B------:R-:W-:-:S05]  /*0710*/  @P1 IMAD.WIDE.U32 R104, R81, 0x4, R104 ;  /* 0x0000000451681825 */ /* 0x000fca00078e0068 */
[----:B------:R1:W5:Y:S01]  /*0720*/  @P1 LDG.E R80, desc[UR8][R104.64] ;  /* 0x0000000868501981 */ /* 0x000362000c1e1900 */
[----:B------:R-:W-:Y:S01]  /*0730*/  IADD3 R107, PT, PT, R81, 0x20, RZ ;  /* 0x00000020516b7810 */ /* 0x000fe20007ffe0ff */
[C---:B---3--:R-:W-:Y:S01]  /*0740*/  FADD.FTZ R76, -R102.reuse, R76 ;  /* 0x0000004c664c7221 */ /* 0x048fe20000010100 */
[----:B------:R-:W-:-:S03]  /*0750*/  FADD.FTZ R88, -R102, R77 ;  /* 0x0000004d66587221 */ /* 0x000fc60000010100 */
[C---:B-----5:R-:W-:Y:S01]  /*0760*/  FMUL.FTZ R3, R89.reuse, R76 ;  /* 0x0000004c59037220 */ /* 0x060fe20000410000 */
[----:B------:R-:W-:Y:S01]  /*0770*/  FMUL.FTZ R88, R89, R88 ;  /* 0x0000005859587220 */ /* 0x000fe20000410000 */
[----:B----4-:R-:W-:Y:S01]  /*0780*/  FMUL.FTZ R77, R16, R68 ;  /* 0x00000044104d7220 */ /* 0x010fe20000410000 */
[----:B------:R-:W-:Y:S01]  /*0790*/  FMUL.FTZ R0, R17, R69 ;  /* 0x0000004511007220 */ /* 0x000fe20000410000 */
[----:B------:R-:W-:Y:S01]  /*07a0*/  FADD.FTZ R44, R44, R68 ;  /* 0x000000442c2c7221 */ /* 0x000fe20000010000 */
[----:B------:R-:W-:Y:S01]  /*07b0*/  FFMA.FTZ R36, R68, R3, R36 ;  /* 0x0000000344247223 */ /* 0x000fe20000010024 */
[----:B------:R-:W-:Y:S01]  /*07c0*/  FADD.FTZ R78, -R102, R78 ;  /* 0x0000004e664e7221 */ /* 0x000fe20000010100 */
[----:B--2---:R-:W-:Y:S01]  /*07d0*/  FFMA.FTZ R90, R12, R72, R77 ;  /* 0x000000480c5a7223 */ /* 0x004fe2000001004d */
[----:B------:R-:W-:Y:S01]  /*07e0*/  FADD.FTZ R29, R29, R73 ;  /* 0x000000491d1d7221 */ /* 0x000fe20000010000 */
[----:B------:R-:W-:Y:S01]  /*07f0*/  FFMA.FTZ R91, R13, R73, R0 ;  /* 0x000000490d5b7223 */ /* 0x000fe20000010000 */
[----:B------:R-:W-:Y:S01]  /*0800*/  FFMA.FTZ R21, R73, R88, R21 ;  /* 0x0000005849157223 */ /* 0x000fe20000010015 */
[----:B------:R-:W-:Y:S01]  /*0810*/  FMUL.FTZ R99, R18, R70 ;  /* 0x0000004612637220 */ /* 0x000fe20000410000 */
[----:B------:R-:W-:Y:S01]  /*0820*/  FADD.FTZ R68, RZ, R90 ;  /* 0x0000005aff447221 */ /* 0x000fe20000010000 */
[----:B------:R-:W-:Y:S01]  /*0830*/  FFMA.FTZ R73, R3, R90, RZ ;  /* 0x0000005a03497223 */ /* 0x000fe200000100ff */
[----:B------:R-:W-:Y:S01]  /*0840*/  FADD.FTZ R28, R28, R72 ;  /* 0x000000481c1c7221 */ /* 0x000fe20000010000 */
[----:B------:R-:W-:Y:S01]  /*0850*/  FFMA.FTZ R20, R72, R3, R20 ;  /* 0x0000000348147223 */ /* 0x000fe20000010014 */
[----:B------:R-:W-:Y:S01]  /*0860*/  FADD.FTZ R106, -R102, R79 ;  /* 0x0000004f666a7221 */ /* 0x000fe20000010100 */
[----:B------:R-:W-:Y:S01]  /*0870*/  FMUL.FTZ R0, R19, R71 ;  /* 0x0000004713007220 */ /* 0x000fe20000410000 */
[----:B0-----:R-:W-:Y:S01]  /*0880*/  FMUL.FTZ R101, R89, R78 ;  /* 0x0000004e59657220 */ /* 0x001fe20000410000 */
[----:B------:R-:W-:Y:S01]  /*0890*/  FFMA.FTZ R99, R14, R74, R99 ;  /* 0x0000004a0e637223 */ /* 0x000fe20000010063 */
[----:B------:R-:W-:Y:S01]  /*08a0*/  FADD.FTZ R68, R68, R91 ;  /* 0x0000005b44447221 */ /* 0x000fe20000010000 */
[----:B------:R-:W-:Y:S01]  /*08b0*/  FFMA.FTZ R72, R88, R91, R73 ;  /* 0x0000005b58487223 */ /* 0x000fe20000010049 */
[----:B------:R-:W-:Y:S01]  /*08c0*/  FADD.FTZ R45, R45, R69 ;  /* 0x000000452d2d7221 */ /* 0x000fe20000010000 */
[----:B------:R-:W-:Y:S01]  /*08d0*/  FFMA.FTZ R37, R69, R88, R37 ;  /* 0x0000005845257223 */ /* 0x000fe20000010025 */
[----:B------:R-:W-:Y:S01]  /*08e0*/  FMUL.FTZ R100, R89, R106 ;  /* 0x0000006a59647220 */ /* 0x000fe20000410000 */
[----:B------:R-:W-:Y:S01]  /*08f0*/  FFMA.FTZ R0, R15, R75, R0 ;  /* 0x0000004b0f007223 */ /* 0x000fe20000010000 */
[----:B-1----:R-:W-:Y:S01]  /*0900*/  FADD.FTZ R105, R68, R99 ;  /* 0x0000006344697221 */ /* 0x002fe20000010000 */
        /* <DEDUP_REMOVED lines=11> */
.L_x_2609:
[----:B------:R-:W-:Y:S05]  /*09c0*/  BSYNC.RECONVERGENT B1 ;  /* 0x0000000000017941 */ /* 0x000fea0003800200 */
.L_x_2608:
[----:B------:R-:W-:Y:S04]  /*09d0*/  BSSY.RECONVERGENT B1, `(.L_x_2610) ;  /* 0x0000040000017945 */ /* 0x000fe80003800200 */
[----:B------:R-:W-:Y:S05]  /*09e0*/  @!P2 BRA `(.L_x_2611) ;  /* 0x0000000000f8a947 */ /* 0x000fea0003800000 */
[----:B------:R-:W0:Y:S01]  /*09f0*/  LDC.64 R68, c[0x0][0x3a8] ;  /* 0x0000ea00ff447b82 */ /* 0x000e220000000a00 */
[----:B------:R-:W-:Y:S02]  /*0a00*/  ISETP.NE.U32.AND P1, PT, RZ, UR12, PT ;  /* 0x0000000cff007c0c */ /* 0x000fe4000bf25070 */
[----:B------:R-:W-:-:S05]  /*0a10*/  ISETP.NE.U32.AND P0, PT, RZ, UR24, PT ;  /* 0x00000018ff007c0c */ /* 0x000fca000bf05070 */
[----:B------:R-:W1:Y:S08]  /*0a20*/  LDC.64 R72, c[0x0][0x430] ;  /* 0x00010c00ff487b82 */ /* 0x000e700000000a00 */
[----:B------:R-:W2:Y:S01]  /*0a30*/  LDC.64 R76, c[0x0][0x428] ;  /* 0x00010a00ff4c7b82 */ /* 0x000ea20000000a00 */
[----:B------:R-:W-:Y:S02]  /*0a40*/  ISETP.NE.AND.EX P1, PT, RZ, UR13, PT, P1 ;  /* 0x0000000dff007c0c */ /* 0x000fe4000bf25310 */
[----:B------:R-:W-:Y:S01]  /*0a50*/  ISETP.NE.AND.EX P0, PT, RZ, UR25, PT, P0 ;  /* 0x00000019ff007c0c */ /* 0x000fe2000bf05300 */
[----:B0-----:R-:W-:-:S04]  /*0a60*/  IMAD.WIDE.U32 R68, R107, 0x10, R68 ;  /* 0x000000106b447825 */ /* 0x001fc800078e0044 */
[----:B------:R-:W0:Y:S02]  /*0a70*/  LDC.64 R96, c[0x0][0x3b0] ;  /* 0x0000ec00ff607b82 */ /* 0x000e240000000a00 */
[----:B------:R-:W3:Y:S01]  /*0a80*/  LDG.E.128 R68, desc[UR8][R68.64] ;  /* 0x0000000844447981 */ /* 0x000ee2000c1e1d00 */
[----:B-1----:R-:W-:-:S05]  /*0a90*/  IMAD.WIDE.U32 R72, R107, 0x10, R72 ;  /* 0x000000106b487825 */ /* 0x002fca00078e0048 */
[----:B------:R-:W1:Y:S01]  /*0aa0*/  @P1 LDC.64 R94, c[0x0][0x3b8] ;  /* 0x0000ee00ff5e1b82 */ /* 0x000e620000000a00 */
[----:B------:R-:W4:Y:S01]  /*0ab0*/  LDG.E.128 R72, desc[UR8][R72.64] ;  /* 0x0000000848487981 */ /* 0x000f22000c1e1d00 */
[----:B--2---:R-:W-:-:S06]  /*0ac0*/  IMAD.WIDE.U32 R76, R107, 0x10, R76 ;  /* 0x000000106b4c7825 */ /* 0x004fcc00078e004c */
[----:B------:R-:W2:Y:S01]  /*0ad0*/  @P0 LDC.64 R92, c[0x0][0x438] ;  /* 0x00010e00ff5c0b82 */ /* 0x000ea20000000a00 */
[----:B------:R-:W4:Y:S01]  /*0ae0*/  LDG.E.128 R76, desc[UR8][R76.64] ;  /* 0x000000084c4c7981 */ /* 0x000f22000c1e1d00 */
[----:B0-----:R-:W-:-:S05]  /*0af0*/  IMAD.WIDE.U32 R96, R107, 0x4, R96 ;  /* 0x000000046b607825 */ /* 0x001fca00078e0060 */
[----:B------:R-:W5:Y:S01]  /*0b00*/  LDG.E R86, desc[UR8][R96.64] ;  /* 0x0000000860567981 */ /* 0x000f62000c1e1900 */
[----:B-1----:R-:W-:-:S05]  /*0b10*/  @P1 IMAD.WIDE.U32 R94, R107, 0x4, R94 ;  /* 0x000000046b5e1825 */ /* 0x002fca00078e005e */
[----:B------:R0:W5:Y:S01]  /*0b20*/  @P1 LDG.E R87, desc[UR8][R94.64] ;  /* 0x000000085e571981 */ /* 0x000162000c1e1900 */
[----:B--2---:R-:W-:-:S05]  /*0b30*/  @P0 IMAD.WIDE.U32 R106, R107, 0x10, R92 ;  /* 0x000000106b6a0825 */ /* 0x004fca00078e005c */
[----:B------:R1:W5:Y:S01]  /*0b40*/  @P0 LDG.E.128 R56, desc[UR8][R106.64] ;  /* 0x000000086a380981 */ /* 0x000362000c1e1d00 */
[C---:B---3--:R-:W-:Y:S01]  /*0b50*/  FADD.FTZ R68, -R102.reuse, R68 ;  /* 0x0000004466447221 */ /* 0x048fe20000010100 */
[C---:B------:R-:W-:Y:S01]  /*0b60*/  FADD.FTZ R92, -R102.reuse, R69 ;  /* 0x00000045665c7221 */ /* 0x040fe20000010100 */
[----:B------:R-:W-:Y:S02]  /*0b70*/  FADD.FTZ R98, -R102, R70 ;  /* 0x0000004666627221 */ /* 0x000fe40000010100 */
[----:B-----5:R-:W-:Y:S01]  /*0b80*/  FMUL.FTZ R93, R89, R68 ;  /* 0x00000044595d7220 */ /* 0x020fe20000410000 */
[----:B----4-:R-:W-:Y:S01]  /*0b90*/  FMUL.FTZ R69, R8, R72 ;  /* 0x0000004808457220 */ /* 0x010fe20000410000 */
[----:B------:R-:W-:Y:S01]  /*0ba0*/  FMUL.FTZ R68, R11, R75 ;  /* 0x0000004b0b447220 */ /* 0x000fe20000410000 */
[----:B------:R-:W-:Y:S02]  /*0bb0*/  FMUL.FTZ R70, R9, R73 ;  /* 0x0000004909467220 */ /* 0x000fe40000410000 */
[----:B0-----:R-:W-:Y:S01]  /*0bc0*/  FFMA.FTZ R94, R4, R76, R69 ;  /* 0x0000004c045e7223 */ /* 0x001fe20000010045 */
[----:B------:R-:W-:Y:S01]  /*0bd0*/  FMUL.FTZ R69, R10, R74 ;  /* 0x0000004a0a457220 */ /* 0x000fe20000410000 */
[----:B------:R-:W-:Y:S01]  /*0be0*/  FFMA.FTZ R103, R7, R79, R68 ;  /* 0x0000004f07677223 */ /* 0x000fe20000010044 */
[----:B------:R-:W-:Y:S01]  /*0bf0*/  FFMA.FTZ R95, R5, R77, R70 ;  /* 0x0000004d055f7223 */ /* 0x000fe20000010046 */
[----:B------:R-:W-:Y:S01]  /*0c00*/  FADD.FTZ R68, R105, R94 ;  /* 0x0000005e69447221 */ /* 0x000fe20000010000 */
[----:B------:R-:W-:Y:S01]  /*0c10*/  FFMA.FTZ R96, R6, R78, R69 ;  /* 0x0000004e06607223 */ /* 0x000fe20000010045 */
[----:B------:R-:W-:Y:S01]  /*0c20*/  FMUL.FTZ R92, R89, R92 ;  /* 0x0000005c595c7220 */ /* 0x000fe20000410000 */
[----:B------:R-:W-:Y:S01]  /*0c30*/  FFMA.FTZ R69, R93, R94, R104 ;  /* 0x0000005e5d457223 */ /* 0x000fe20000010068 */
[----:B------:R-:W-:Y:S01]  /*0c40*/  FADD.FTZ R102, -R102, R71 ;  /* 0x0000004766667221 */ /* 0x000fe20000010100 */
[----:B------:R-:W-:Y:S01]  /*0c50*/  FADD.FTZ R71, R68, R95 ;  /* 0x0000005f44477221 */ /* 0x000fe20000010000 */
[C---:B------:R-:W-:Y:S01]  /*0c60*/  FMUL.FTZ R97, R89.reuse, R98 ;  /* 0x0000006259617220 */ /* 0x040fe20000410000 */
[----:B------:R-:W-:Y:S01]  /*0c70*/  FFMA.FTZ R68, R92, R95, R69 ;  /* 0x0000005f5c447223 */ /* 0x000fe20000010045 */
[----:B------:R-:W-:Y:S01]  /*0c80*/  FMUL.FTZ R98, R89, R102 ;  /* 0x0000006659627220 */ /* 0x000fe20000410000 */
[----:B------:R-:W-:-:S02]  /*0c90*/  FADD.FTZ R70, R71, R96 ;  /* 0x0000006047467221 */ /* 0x000fc40000010000 */
        /* <DEDUP_REMOVED lines=18> */
[----:B-1----:R-:W-:-:S07]  /*0dc0*/  FFMA.FTZ R104, R98, R103, R69 ;  /* 0x0000006762687223 */ /* 0x002fce0000010045 */
.L_x_2611:
[----:B------:R-:W-:Y:S05]  /*0dd0*/  BSYNC.RECONVERGENT B1 ;  /* 0x0000000000017941 */ /* 0x000fea0003800200 */
.L_x_2610:
        /* <DEDUP_REMOVED lines=23> */
.L_x_2647:
        /* <DEDUP_REMOVED lines=41> */
.L_x_2617:
        /* <DEDUP_REMOVED lines=25> */
.L_x_2616:
        /* <DEDUP_REMOVED lines=28> */
.L_x_2619:
        /* <DEDUP_REMOVED lines=25> */
.L_x_2615:
        /* <DEDUP_REMOVED lines=14> */
[C---:B-----5:R-:W-:Y:S01]  /*17a0*/  FMUL.FTZ R64, R89.reuse, R64 ;  /* 0x0000004059407220 */ /* 0x060fe20000410000 */
[C---:B------:R-:W-:Y:S01]  /*17b0*/  FMUL.FTZ R66, R89.reuse, R66 ;  /* 0x0000004259427220 */ /* 0x040fe20000410000 */
[----:B------:R-:W-:Y:S01]  /*17c0*/  FADD.FTZ R72, R0, -R65 ;  /* 0x8000004100487221 */ /* 0x000fe20000010000 */
[----:B------:R-:W-:Y:S01]  /*17d0*/  LOP3.LUT P1, RZ, R80, 0xff, RZ, 0xc0, !PT ;  /* 0x000000ff50ff7812 */ /* 0x000fe2000782c0ff */
[----:B------:R-:W-:Y:S01]  /*17e0*/  FMUL.FTZ R64, R64, UR14 ;  /* 0x0000000e40407c20 */ /* 0x000fe20008410000 */
[----:B------:R-:W-:Y:S01]  /*17f0*/  FMUL.FTZ R66, R66, UR14 ;  /* 0x0000000e42427c20 */ /* 0x000fe20008410000 */
[C---:B------:R-:W-:Y:S01]  /*1800*/  FMUL.FTZ R70, R89.reuse, R70 ;  /* 0x0000004659467220 */ /* 0x040fe20000410000 */
        /* <DEDUP_REMOVED lines=8> */
[----:B------:R-:W-:Y:S02]  /*1890*/  LOP3.LUT P1, RZ, R80, 0xff0000, RZ, 0xc0, !PT ;  /* 0x00ff000050ff7812 */ /* 0x000fe4000782c0ff */
        /* <DEDUP_REMOVED lines=9> */
.L_x_2621:
        /* <DEDUP_REMOVED lines=13> */
[----:B------:R-:W-:Y:S01]  /*1a00*/  FMUL.FTZ R65, R61, UR14 ;  /* 0x0000000e3d417c20 */ /* 0x000fe20008410000 */
[----:B------:R-:W-:Y:S01]  /*1a10*/  LOP3.LUT P0, RZ, R2, 0xff00, RZ, 0xc0, !PT ;  /* 0x0000ff0002ff7812 */ /* 0x000fe2000780c0ff */
[----:B------:R-:W-:Y:S01]  /*1a20*/  FMUL.FTZ R63, R89, R70 ;  /* 0x00000046593f7220 */ /* 0x000fe20000410000 */
[----:B------:R-:W-:Y:S01]  /*1a30*/  LOP3.LUT P6, RZ, R80, 0xff, RZ, 0xc0, !PT ;  /* 0x000000ff50ff7812 */ /* 0x000fe200078cc0ff */
[----:B------:R-:W-:Y:S01]  /*1a40*/  FMUL.FTZ R66, R62, UR14 ;  /* 0x0000000e3e427c20 */ /* 0x000fe20008410000 */
[----:B------:R-:W-:Y:S01]  /*1a50*/  LOP3.LUT P1, RZ, R80, 0xff00, RZ, 0xc0, !PT ;  /* 0x0000ff0050ff7812 */ /* 0x000fe2000782c0ff */
[----:B------:R-:W-:Y:S01]  /*1a60*/  FMUL.FTZ R67, R63, UR14 ;  /* 0x0000000e3f437c20 */ /* 0x000fe20008410000 */
[----:B------:R-:W-:-:S02]  /*1a70*/  SEL R68, R64, RZ, P5 ;  /* 0x000000ff40447207 */ /* 0x000fc40002800000 */
[C---:B------:R-:W-:Y:S02]  /*1a80*/  SEL R69, R65.reuse, RZ, P0 ;  /* 0x000000ff41457207 */ /* 0x040fe40000000000 */
[----:B------:R-:W-:Y:S02]  /*1a90*/  LOP3.LUT P5, RZ, R2, 0xff0000, RZ, 0xc0, !PT ;  /* 0x00ff000002ff7812 */ /* 0x000fe400078ac0ff */
[----:B------:R-:W-:Y:S02]  /*1aa0*/  SEL R64, R64, RZ, P6 ;  /* 0x000000ff40407207 */ /* 0x000fe40003000000 */
[----:B------:R-:W-:Y:S02]  /*1ab0*/  ISETP.GE.U32.AND P0, PT, R2, 0x1000000, PT ;  /* 0x010000000200780c */ /* 0x000fe40003f06070 */
[----:B------:R-:W-:Y:S02]  /*1ac0*/  SEL R65, R65, RZ, P1 ;  /* 0x000000ff41417207 */ /* 0x000fe40000800000 */
[----:B------:R-:W-:-:S02]  /*1ad0*/  LOP3.LUT P6, RZ, R80, 0xff0000, RZ, 0xc0, !PT ;  /* 0x00ff000050ff7812 */ /* 0x000fc400078cc0ff */
[----:B------:R-:W-:Y:S02]  /*1ae0*/  ISETP.GE.U32.AND P1, PT, R80, 0x1000000, PT ;  /* 0x010000005000780c */ /* 0x000fe40003f26070 */
[C---:B------:R-:W-:Y:S02]  /*1af0*/  SEL R70, R66.reuse, RZ, P5 ;  /* 0x000000ff42467207 */ /* 0x040fe40002800000 */
[C---:B------:R-:W-:Y:S02]  /*1b00*/  SEL R71, R67.reuse, RZ, P0 ;  /* 0x000000ff43477207 */ /* 0x040fe40000000000 */
[----:B------:R-:W-:Y:S02]  /*1b10*/  SEL R66, R66, RZ, P6 ;  /* 0x000000ff42427207 */ /* 0x000fe40003000000 */
[----:B------:R-:W-:Y:S01]  /*1b20*/  SEL R67, R67, RZ, P1 ;  /* 0x000000ff43437207 */ /* 0x000fe20000800000 */
[----:B------:R-:W-:Y:S06]  /*1b30*/  BRA `(.L_x_2618) ;  /* 0x0000000400107947 */ /* 0x000fec0003800000 */
.L_x_2620:
        /* <DEDUP_REMOVED lines=36> */
.L_x_2622:
        /* <DEDUP_REMOVED lines=14> */
[----:B------:R-:W-:Y:S01]  /*1e60*/  LOP3.LUT P0, RZ, R2, 0xff00, RZ, 0xc0, !PT ;  /* 0x0000ff0002ff7812 */ /* 0x000fe2000780c0ff */
[----:B------:R-:W-:Y:S01]  /*1e70*/  FFMA.FTZ R63, R89, R70, R55 ;  /* 0x00000046593f7223 */ /* 0x000fe20000010037 */
        /* <DEDUP_REMOVED lines=15> */
[----:B------:R-:W-:-:S07]  /*1f70*/  SEL R67, R67, RZ, P1 ;  /* 0x000000ff43437207 */ /* 0x000fce0000800000 */
.L_x_2618:
[----:B------:R-:W-:Y:S01]  /*1f80*/  ISETP.NE.U32.AND P0, PT, RZ, UR4, PT ;  /* 0x00000004ff007c0c */ /* 0x000fe2000bf05070 */
[----:B------:R-:W1:Y:S01]  /*1f90*/  LDC.64 R72, c[0x0][0x468] ;  /* 0x00011a00ff487b82 */ /* 0x000e620000000a00 */
[----:B------:R-:W-:Y:S02]  /*1fa0*/  ISETP.NE.U32.AND P1, PT, RZ, UR12, PT ;  /* 0x0000000cff007c0c */ /* 0x000fe4000bf25070 */
[----:B------:R-:W-:Y:S02]  /*1fb0*/  ISETP.NE.AND.EX P0, PT, RZ, UR5, PT, P0 ;  /* 0x00000005ff007c0c */ /* 0x000fe4000bf05300 */
[----:B------:R-:W-:-:S11]  /*1fc0*/  ISETP.NE.AND.EX P1, PT, RZ, UR13, PT, P1 ;  /* 0x0000000dff007c0c */ /* 0x000fd6000bf25310 */
[----:B------:R-:W2:Y:S08]  /*1fd0*/  @P0 LDC.64 R76, c[0x0][0x478] ;  /* 0x00011e00ff4c0b82 */ /* 0x000eb00000000a00 */
[----:B0-----:R-:W0:Y:S01]  /*1fe0*/  @P1 LDC.64 R74, c[0x0][0x470] ;  /* 0x00011c00ff4a1b82 */ /* 0x001e220000000a00 */
[----:B-1----:R-:W-:-:S04]  /*1ff0*/  IMAD.WIDE.U32 R72, R81, 0x10, R72 ;  /* 0x0000001051487825 */ /* 0x002fc800078e0048 */
[----:B--2---:R-:W-:-:S05]  /*2000*/  @P0 IMAD.WIDE.U32 R76, R81, 0x10, R76 ;  /* 0x00000010514c0825 */ /* 0x004fca00078e004c */
[----:B------:R1:W-:Y:S01]  /*2010*/  @P0 STG.E.128 desc[UR8][R76.64], R60 ;  /* 0x0000003c4c000986 */ /* 0x0003e2000c101d08 */
[----:B0-----:R-:W-:-:S03]  /*2020*/  @P1 IMAD.WIDE.U32 R74, R81, 0x10, R74 ;  /* 0x00000010514a1825 */ /* 0x001fc600078e004a */
[----:B------:R1:W-:Y:S01]  /*2030*/  STG.E.128 desc[UR8][R72.64], R68 ;  /* 0x0000004448007986 */ /* 0x0003e2000c101d08 */
[----:B------:R-:W-:-:S03]  /*2040*/  IADD3 R81, PT, PT, R81, 0x20, RZ ;  /* 0x0000002051517810 */ /* 0x000fc60007ffe0ff */
[----:B------:R1:W-:Y:S04]  /*2050*/  @P1 STG.E.128 desc[UR8][R74.64], R64 ;  /* 0x000000404a001986 */ /* 0x0003e8000c101d08 */
.L_x_2614:
[----:B------:R-:W-:Y:S05]  /*2060*/  BSYNC.RECONVERGENT B1 ;  /* 0x0000000000017941 */ /* 0x000fea0003800200 */
.L_x_2613:
        /* <DEDUP_REMOVED lines=34> */
[C---:B------:R-:W-:Y:S02]  /*2290*/  LOP3.LUT P2, RZ, R86.reuse, 0xff0000, RZ, 0xc0, !PT ;  /* 0x00ff000056ff7812 */ /* 0x040fe4000784c0ff */
        /* <DEDUP_REMOVED lines=10> */
.L_x_2627:
        /* <DEDUP_REMOVED lines=17> */
[----:B------:R-:W-:Y:S01]  /*2450*/  SEL R68, R65, RZ, P5 ;  /* 0x000000ff41447207 */ /* 0x000fe20002800000 */
[----:B------:R-:W-:Y:S01]  /*2460*/  FFMA.FTZ R78, R89, R78, R59 ;  /* 0x0000004e594e7223 */ /* 0x000fe2000001003b */
[----:B------:R-:W-:-:S02]  /*2470*/  SEL R64, R65, RZ, P2 ;  /* 0x000000ff41407207 */ /* 0x000fc40001000000 */
[C---:B------:R-:W-:Y:S01]  /*2480*/  LOP3.LUT P5, RZ, R87.reuse, 0xff00, RZ, 0xc0, !PT ;  /* 0x0000ff0057ff7812 */ /* 0x040fe200078ac0ff */
[----:B------:R-:W-:Y:S01]  /*2490*/  FMUL.FTZ R78, R78, UR14 ;  /* 0x0000000e4e4e7c20 */ /* 0x000fe20008410000 */
[----:B------:R-:W-:Y:S02]  /*24a0*/  LOP3.LUT P2, RZ, R86, 0xff0000, RZ, 0xc0, !PT ;  /* 0x00ff000056ff7812 */ /* 0x000fe4000784c0ff */
[C---:B------:R-:W-:Y:S02]  /*24b0*/  SEL R69, R66.reuse, RZ, P6 ;  /* 0x000000ff42457207 */ /* 0x040fe40003000000 */
        /* <DEDUP_REMOVED lines=9> */
.L_x_2626:
        /* <DEDUP_REMOVED lines=37> */
.L_x_2629:
        /* <DEDUP_REMOVED lines=33> */
.L_x_2625:
        /* <DEDUP_REMOVED lines=32> */
.L_x_2631:
        /* <DEDUP_REMOVED lines=25> */
.L_x_2630:
        /* <DEDUP_REMOVED lines=29> */
.L_x_2632:
        /* <DEDUP_REMOVED lines=24> */
.L_x_2628:
[----:B0-----:R-:W0:Y:S08]  /*3090*/  @P1 LDC.64 R74, c[0x0][0x478] ;  /* 0x00011e00ff4a1b82 */ /* 0x001e300000000a00 */
        /* <DEDUP_REMOVED lines=8> */
.L_x_2624:
[----:B------:R-:W-:Y:S05]  /*3120*/  BSYNC.RECONVERGENT B1 ;  /* 0x0000000000017941 */ /* 0x000fea0003800200 */
.L_x_2623:
[----:B-1-3--:R-:W1:Y:S02]  /*3130*/  LDC.64 R68, c[0x0][0x380] ;  /* 0x0000e000ff447b82 */ /* 0x00ae640000000a00 */
[----:B-1----:R-:W-:-:S04]  /*3140*/  LEA R82, R68, R82, 0x2 ;  /* 0x0000005244527211 */ /* 0x002fc800078e10ff */
[----:B------:R-:W-:-:S13]  /*3150*/  ISETP.GE.AND P0, PT, R82, R69, PT ;  /* 0x000000455200720c */ /* 0x000fda0003f06270 */
[----:B------:R-:W-:Y:S05]  /*3160*/  @!P0 BRA `(.L_x_2633) ;  /* 0xffffffd000d48947 */ /* 0x000fea000383ffff */
.L_x_2607:
[----:B------:R-:W-:Y:S05]  /*3170*/  BSYNC B0 ;  /* 0x0000000000007941 */ /* 0x000fea0003800000 */
.L_x_2606:
[----:B-----5:R-:W1:Y:S01]  /*3180*/  S2R R16, SR_TID.X ;  /* 0x0000000000107919 */ /* 0x020e620000002100 */
[----:B------:R-:W-:Y:S01]  /*3190*/  MOV R2, 0x400 ;  /* 0x0000040000027802 */ /* 0x000fe20000000f00 */
[----:B------:R-:W-:Y:S05]  /*31a0*/  WARPSYNC.ALL ;  /* 0x0000000000007948 */ /* 0x000fea0003800000 */
[----:B------:R-:W2:Y:S01]  /*31b0*/  S2R R3, SR_CgaCtaId ;  /* 0x0000000000037919 */ /* 0x000ea20000008800 */
        /* <DEDUP_REMOVED lines=10> */
[C---:B------:R-:W-:Y:S02]  /*3260*/  LEA R3, R16.reuse, R3, 0x2 ;  /* 0x0000000310037211 */ /* 0x040fe400078e10ff */
[----:B------:R-:W-:Y:S01]  /*3270*/  LOP3.LUT R16, R16, 0x7f, RZ, 0x3c, !PT ;  /* 0x0000007f10107812 */ /* 0x000fe200078e3cff */
[----:B------:R-:W-:Y:S03]  /*3280*/  STS.128 [R0], R28 ;  /* 0x0000001c00007388 */ /* 0x000fe60000000c00 */
[----:B------:R-:W-:Y:S01]  /*3290*/  IADD3 R85, PT, PT, R16, R85, RZ ;  /* 0x0000005510557210 */ /* 0x000fe20007ffe0ff */
[----:B------:R-:W-:Y:S01]  /*32a0*/  STS.128 [R0+0x200], R32 ;  /* 0x0002002000007388 */ /* 0x000fe20000000c00 */
[----:B------:R-:W-:Y:S02]  /*32b0*/  BAR.SYNC.DEFER_BLOCKING 0x0 ;  /* 0x0000000000007b1d */ /* 0x000fe40000010000 */
[----:B------:R-:W-:-:S04]  /*32c0*/  ISETP.GE.U32.AND P1, PT, R85, 0x80, PT ;  /* 0x000000805500780c */ /* 0x000fc80003f26070 */
        /* <DEDUP_REMOVED lines=108> */
.L_x_2635:
[----:B------:R-:W-:Y:S05]  /*3990*/  BSYNC.RECONVERGENT B0 ;  /* 0x0000000000007941 */ /* 0x000fea0003800200 */
.L_x_2634:
        /* <DEDUP_REMOVED lines=15> */
.L_x_2612:
        /* <DEDUP_REMOVED lines=8> */
.L_x_2637:
[----:B------:R-:W-:Y:S05]  /*3b10*/  BSYNC B1 ;  /* 0x0000000000017941 */ /* 0x000fea0003800000 */
.L_x_2636:
        /* <DEDUP_REMOVED lines=8> */
.L_x_2638:
[----:B------:R-:W-:-:S05]  /*3ba0*/  FADD.FTZ R68, R68, R105 ;  /* 0x0000006944447221 */ /* 0x000fca0000010000 */
[----:B------:R-:W-:Y:S01]  /*3bb0*/  MOV R79, R68 ;  /* 0x00000044004f7202 */ /* 0x000fe20000000f00 */
[----:B------:R-:W-:Y:S01]  /*3bc0*/  HFMA2 R78, -RZ, RZ, 0, 1.1920928955078125e-07 ;  /* 0x00000002ff4e7431 */ /* 0x000fe200000001ff */
[----:B------:R-:W-:-:S07]  /*3bd0*/  MOV R69, R77 ;  /* 0x0000004d00457202 */ /* 0x000fce0000000f00 */
[----:B------:R-:W-:Y:S05]  /*3be0*/  WARPSYNC.COLLECTIVE R76, `(.L_x_2639) ;  /* 0x000000004c087348 */ /* 0x000fea0003c00000 */
[----:B------:R0:W1:Y:S02]  /*3bf0*/  SHFL.BFLY P0, R77, R79, R78, R107 ;  /* 0x0c00004e4f4d7389 */ /* 0x000064000000006b */
[----:B01----:R-:W-:Y:S05]  /*3c00*/  ENDCOLLECTIVE ;  /* 0x000000000000791b */ /* 0x003fea0003800000 */
.L_x_2639:
[----:B------:R-:W-:-:S05]  /*3c10*/  FADD.FTZ R69, R69, R104 ;  /* 0x0000006845457221 */ /* 0x000fca0000010000 */
[----:B------:R-:W-:Y:S02]  /*3c20*/  MOV R79, R69 ;  /* 0x00000045004f7202 */ /* 0x000fe40000000f00 */
[----:B------:R-:W-:-:S07]  /*3c30*/  MOV R71, R77 ;  /* 0x0000004d00477202 */ /* 0x000fce0000000f00 */
[----:B------:R-:W-:Y:S05]  /*3c40*/  WARPSYNC.COLLECTIVE R76, `(.L_x_2640) ;  /* 0x000000004c087348 */ /* 0x000fea0003c00000 */
[----:B------:R0:W1:Y:S02]  /*3c50*/  SHFL.BFLY P0, R77, R79, R78, R107 ;  /* 0x0c00004e4f4d7389 */ /* 0x000064000000006b */
[----:B01----:R-:W-:Y:S05]  /*3c60*/  ENDCOLLECTIVE ;  /* 0x000000000000791b */ /* 0x003fea0003800000 */
.L_x_2640:
[----:B------:R-:W-:-:S05]  /*3c70*/  FADD.FTZ R71, R68, R71 ;  /* 0x0000004744477221 */ /* 0x000fca0000010000 */
[----:B------:R-:W-:Y:S01]  /*3c80*/  MOV R79, R71 ;  /* 0x00000047004f7202 */ /* 0x000fe20000000f00 */
[----:B------:R-:W-:Y:S01]  /*3c90*/  HFMA2 R78, -RZ, RZ, 0, 2.384185791015625e-07 ;  /* 0x00000004ff4e7431 */ /* 0x000fe200000001ff */
[----:B------:R-:W-:-:S07]  /*3ca0*/  MOV R70, R77 ;  /* 0x0000004d00467202 */ /* 0x000fce0000000f00 */
[----:B------:R-:W-:Y:S05]  /*3cb0*/  WARPSYNC.COLLECTIVE R76, `(.L_x_2641) ;  /* 0x000000004c087348 */ /* 0x000fea0003c00000 */
[----:B------:R0:W1:Y:S02]  /*3cc0*/  SHFL.BFLY P0, R77, R79, R78, R107 ;  /* 0x0c00004e4f4d7389 */ /* 0x000064000000006b */
[----:B01----:R-:W-:Y:S05]  /*3cd0*/  ENDCOLLECTIVE ;  /* 0x000000000000791b */ /* 0x003fea0003800000 */
.L_x_2641:
[----:B------:R-:W-:-:S05]  /*3ce0*/  FADD.FTZ R70, R69, R70 ;  /* 0x0000004645467221 */ /* 0x000fca0000010000 */
[----:B------:R-:W-:Y:S02]  /*3cf0*/  MOV R79, R70 ;  /* 0x00000046004f7202 */ /* 0x000fe40000000f00 */
[----:B------:R-:W-:-:S07]  /*3d00*/  MOV R72, R77 ;  /* 0x0000004d00487202 */ /* 0x000fce0000000f00 */
[----:B------:R-:W-:Y:S05]  /*3d10*/  WARPSYNC.COLLECTIVE R76, `(.L_x_2642) ;  /* 0x000000004c087348 */ /* 0x000fea0003c00000 */
[----:B------:R0:W1:Y:S02]  /*3d20*/  SHFL.BFLY P0, R77, R79, R78, R107 ;  /* 0x0c00004e4f4d7389 */ /* 0x000064000000006b */
[----:B01----:R-:W-:Y:S05]  /*3d30*/  ENDCOLLECTIVE ;  /* 0x000000000000791b */ /* 0x003fea0003800000 */
.L_x_2642:
[----:B------:R-:W-:-:S05]  /*3d40*/  FADD.FTZ R72, R71, R72 ;  /* 0x0000004847487221 */ /* 0x000fca0000010000 */
[----:B------:R-:W-:Y:S01]  /*3d50*/  MOV R79, R72 ;  /* 0x00000048004f7202 */ /* 0x000fe20000000f00 */
[----:B------:R-:W-:Y:S01]  /*3d60*/  HFMA2 R78, -RZ, RZ, 0, 4.76837158203125e-07 ;  /* 0x00000008ff4e7431 */ /* 0x000fe200000001ff */
[----:B------:R-:W-:-:S07]  /*3d70*/  MOV R73, R77 ;  /* 0x0000004d00497202 */ /* 0x000fce0000000f00 */
[----:B------:R-:W-:Y:S05]  /*3d80*/  WARPSYNC.COLLECTIVE R76, `(.L_x_2643) ;  /* 0x000000004c087348 */ /* 0x000fea0003c00000 */
[----:B------:R0:W1:Y:S02]  /*3d90*/  SHFL.BFLY P0, R77, R79, R78, R107 ;  /* 0x0c00004e4f4d7389 */ /* 0x000064000000006b */
[----:B01----:R-:W-:Y:S05]  /*3da0*/  ENDCOLLECTIVE ;  /* 0x000000000000791b */ /* 0x003fea0003800000 */
.L_x_2643:
[----:B------:R-:W-:-:S05]  /*3db0*/  FADD.FTZ R73, R70, R73 ;  /* 0x0000004946497221 */ /* 0x000fca0000010000 */
[----:B------:R-:W-:Y:S02]  /*3dc0*/  MOV R79, R73 ;  /* 0x00000049004f7202 */ /* 0x000fe40000000f00 */
[----:B------:R-:W-:-:S07]  /*3dd0*/  MOV R75, R77 ;  /* 0x0000004d004b7202 */ /* 0x000fce0000000f00 */
[----:B------:R-:W-:Y:S05]  /*3de0*/  WARPSYNC.COLLECTIVE R76, `(.L_x_2644) ;  /* 0x000000004c087348 */ /* 0x000fea0003c00000 */
[----:B------:R0:W1:Y:S02]  /*3df0*/  SHFL.BFLY P0, R77, R79, R78, R107 ;  /* 0x0c00004e4f4d7389 */ /* 0x000064000000006b */
[----:B01----:R-:W-:Y:S05]  /*3e00*/  ENDCOLLECTIVE ;  /* 0x000000000000791b */ /* 0x003fea0003800000 */
.L_x_2644:
[----:B------:R-:W-:-:S05]  /*3e10*/  FADD.FTZ R75, R72, R75 ;  /* 0x0000004b484b7221 */ /* 0x000fca0000010000 */
[----:B------:R-:W-:Y:S01]  /*3e20*/  MOV R79, R75 ;  /* 0x0000004b004f7202 */ /* 0x000fe20000000f00 */
[----:B------:R-:W-:Y:S01]  /*3e30*/  HFMA2 R78, -RZ, RZ, 0, 9.5367431640625e-07 ;  /* 0x00000010ff4e7431 */ /* 0x000fe200000001ff */
[----:B------:R-:W-:-:S07]  /*3e40*/  MOV R74, R77 ;  /* 0x0000004d004a7202 */ /* 0x000fce0000000f00 */
[----:B------:R-:W-:Y:S05]  /*3e50*/  WARPSYNC.COLLECTIVE R76, `(.L_x_2645) ;  /* 0x000000004c087348 */ /* 0x000fea0003c00000 */
[----:B------:R0:W1:Y:S02]  /*3e60*/  SHFL.BFLY P0, R77, R79, R78, R107 ;  /* 0x0c00004e4f4d7389 */ /* 0x000064000000006b */
[----:B01----:R-:W-:Y:S05]  /*3e70*/  ENDCOLLECTIVE ;  /* 0x000000000000791b */ /* 0x003fea0003800000 */
.L_x_2645:
[----:B------:R-:W-:-:S05]  /*3e80*/  FADD.FTZ R74, R73, R74 ;  /* 0x0000004a494a7221 */ /* 0x000fca0000010000 */
[----:B------:R-:W-:Y:S02]  /*3e90*/  MOV R79, R74 ;  /* 0x0000004a004f7202 */ /* 0x000fe40000000f00 */
[----:B------:R-:W-:-:S07]  /*3ea0*/  MOV R68, R77 ;  /* 0x0000004d00447202 */ /* 0x000fce0000000f00 */
[----:B------:R-:W-:Y:S05]  /*3eb0*/  WARPSYNC.COLLECTIVE R76, `(.L_x_2646) ;  /* 0x000000004c087348 */ /* 0x000fea0003c00000 */
[----:B------:R0:W1:Y:S02]  /*3ec0*/  SHFL.BFLY P0, R77, R79, R78, R107 ;  /* 0x0c00004e4f4d7389 */ /* 0x000064000000006b */
[----:B01----:R-:W-:Y:S05]  /*3ed0*/  ENDCOLLECTIVE ;  /* 0x000000000000791b */ /* 0x003fea0003800000 */
.L_x_2646:
[----:B------:R-:W-:Y:S01]  /*3ee0*/  MOV R69, R77 ;  /* 0x0000004d00457202 */ /* 0x000fe20000000f00 */
[----:B------:R-:W-:Y:S06]  /*3ef0*/  BRA `(.L_x_2647) ;  /* 0xffffffd000147947 */ /* 0x000fec000383ffff */
.L_x_2648:
        /* <DEDUP_REMOVED lines=16> */
.L_x_2912:


//--------------------- .text._ZN10layer_norm31ln_parallel_residual_bwd_kernelINS_13Kernel_traitsIfffffjLj256ELj1ELj4ELj1ELj16ENS_18Kernel_traits_baseILj256EfffffjLj128EEEEELb1ELb0ELb1EEEvNS_9BwdParamsE --------------------------
	.section	.text._ZN10layer_norm31ln_parallel_residual_bwd_kernelINS_13Kernel_traitsIfffffjLj256ELj1ELj4ELj1ELj16ENS_18Kernel_traits_baseILj256EfffffjLj128EEEEELb1ELb0ELb1EEEvNS_9BwdParamsE,"ax",@progbits
	.align	128
        .global         _ZN10layer_norm31ln_parallel_residual_bwd_kernelINS_13Kernel_traitsIfffffjLj256ELj1ELj4ELj1ELj16ENS_18Kernel_traits_baseILj256EfffffjLj128EEEEELb1ELb0ELb1EEEvNS_9BwdParamsE
        .type           _ZN10layer_norm31ln_parallel_residual_bwd_kernelINS_13Kernel_traitsIfffffjLj256ELj1ELj4ELj1ELj16ENS_18Kernel_traits_baseILj256EfffffjLj128EEEEELb1ELb0ELb1EEEvNS_9BwdParamsE,@function
        .size           _ZN10layer_norm31ln_parallel_residual_bwd_kernelINS_13Kernel_traitsIfffffjLj256ELj1ELj4ELj1ELj16ENS_18Kernel_traits_baseILj256EfffffjLj128EEEEELb1ELb0ELb1EEEvNS_9BwdParamsE,(.L_x_2913 - _ZN10layer_norm31ln_parallel_residual_bwd_kernelINS_13Kernel_traitsIfffffjLj256ELj1ELj4ELj1ELj16ENS_18Kernel_traits_baseILj256EfffffjLj128EEEEELb1ELb0ELb1EEEvNS_9BwdParamsE)
        .other          _ZN10layer_norm31ln_parallel_residual_bwd_kernelINS_13Kernel_traitsIfffffjLj256ELj1ELj4ELj1ELj16ENS_18Kernel_traits_baseILj256EfffffjLj128EEEEELb1ELb0ELb1EEEvNS_9BwdParamsE,@"STO_CUDA_ENTRY STV_DEFAULT"
_ZN10layer_norm31ln_parallel_residual_bwd_kernelINS_13Kernel_traitsIfffffjLj256ELj1ELj4ELj1ELj16ENS_18Kernel_traits_baseILj256EfffffjLj128EEEEELb1ELb0ELb1EEEvNS_9BwdParamsE:
.text._ZN10layer_norm31ln_parallel_residual_bwd_kernelINS_13Kernel_traitsIfffffjLj256ELj1ELj4ELj1ELj16ENS_18Kernel_traits_baseILj256EfffffjLj128EEEEELb1ELb0ELb1EEEvNS_9BwdParamsE:
        /* <DEDUP_REMOVED lines=38> */
[----:B-1----:R-:W-:-:S04]  /*0260*/  UISETP.NE.U32.AND UP0, UPT, UR14, URZ, UPT ;  /* 0x000000ff0e00728c */ /* 0x002fc8000bf05070 */
[----:B------:R-:W-:Y:S01]  /*0270*/  UISETP.NE.AND.EX UP0, UPT, UR15, URZ, UPT, UP0 ;  /* 0x000000ff0f00728c */ /* 0x000fe2000bf05300 */
[----:B0-----:R-:W-:-:S04]  /*0280*/  IMAD.WIDE.U32 R2, R100, 0x10, R2 ;  /* 0x0000001064027825 */ /* 0x001fc800078e0002 */
[----:B------:R-:W-:Y:S01]  /*0290*/  HFMA2 R0, -RZ, RZ, 0, 0 ;  /* 0x00000000ff007431 */ /* 0x000fe200000001ff */
[----:B------:R-:W-:Y:S01]  /*02a0*/  BSSY B1, `(.L_x_2651) ;  /* 0x00002bb000017945 */ /* 0x000fe20003800000 */
        /* <DEDUP_REMOVED lines=15> */
[----:B0-----:R-:W-:Y:S02]  /*03a0*/  CS2R R2, SRZ ;  /* 0x0000000000027805 */ /* 0x001fe4000001ff00 */
[----:B------:R-:W-:Y:S02]  /*03b0*/  CS2R R10, SRZ ;  /* 0x00000000000a7805 */ /* 0x000fe4000001ff00 */
[----:B------:R-:W-:Y:S02]  /*03c0*/  CS2R R78, SRZ ;  /* 0x00000000004e7805 */ /* 0x000fe4000001ff00 */
[----:B------:R-:W-:Y:S02]  /*03d0*/  CS2R R86, SRZ ;  /* 0x0000000000567805 */ /* 0x000fe4000001ff00 */
[----:B---3--:R-:W-:-:S02]  /*03e0*/  ISETP.NE.AND P2, PT, R102, RZ, PT ;  /* 0x000000ff6600720c */ /* 0x008fc40003f45270 */
[----:B------:R-:W-:Y:S02]  /*03f0*/  PLOP3.LUT P3, PT, PT, PT, UP0, 0x80, 0x8 ;  /* 0x000000000008781c */ /* 0x000fe40003f6f008 */
[----:B-1----:R-:W-:Y:S02]  /*0400*/  CS2R R4, SRZ ;  /* 0x0000000000047805 */ /* 0x002fe4000001ff00 */
[----:B------:R-:W-:-:S09]  /*0410*/  MOV R107, RZ ;  /* 0x000000ff006b7202 */ /* 0x000fd20000000f00 */
.L_x_2669:
        /* <DEDUP_REMOVED lines=14> */
[----:B--2---:R-:W-:Y:S01]  /*0500*/  IMAD.WIDE.U32 R60, R111, 0x10, R68 ;  /* 0x000000106f3c7825 */ /* 0x004fe200078e0044 */
        /* <DEDUP_REMOVED lines=8> */
[----:B------:R-:W0:Y:S01]  /*0590*/  LDC.64 R88, c[0x0][0x3b0] ;  /* 0x0000ec00ff587b82 */ /* 0x000e220000000a00 */
[C---:B------:R-:W-:Y:S02]  /*05a0*/  IMAD.WIDE.U32 R68, R103.reuse, 0x10, R68 ;  /* 0x0000001067447825 */ /* 0x040fe400078e0044 */
[----:B------:R-:W2:Y:S02]  /*05b0*/  LDG.E.128 R64, desc[UR12][R64.64] ;  /* 0x0000000c40407981 */ /* 0x000ea4000c1e1d00 */
[----:B------:R-:W-:Y:S02]  /*05c0*/  IMAD.WIDE.U32 R72, R103, 0x10, R72 ;  /* 0x0000001067487825 */ /* 0x000fe400078e0048 */
[----:B------:R-:W2:Y:S04]  /*05d0*/  LDG.E.128 R68, desc[UR12][R68.64] ;  /* 0x0000000c44447981 */ /* 0x000ea8000c1e1d00 */
[----:B------:R-:W2:Y:S01]  /*05e0*/  LDG.E.128 R72, desc[UR12][R72.64] ;  /* 0x0000000c48487981 */ /* 0x000ea2000c1e1d00 */
[----:B-1----:R-:W-:-:S04]  /*05f0*/  @P3 IMAD.WIDE.U32 R94, R111, 0x10, R94 ;  /* 0x000000106f5e3825 */ /* 0x002fc800078e005e */
[----:B---3--:R-:W-:Y:S01]  /*0600*/  @P3 IMAD.WIDE.U32 R96, R103, 0x10, R96 ;  /* 0x0000001067603825 */ /* 0x008fe200078e0060 */
[----:B-----5:R-:W5:Y:S04]  /*0610*/  @P3 LDG.E.128 R36, desc[UR12][R94.64] ;  /* 0x0000000c5e243981 */ /* 0x020f68000c1e1d00 */
[----:B------:R-:W5:Y:S01]  /*0620*/  @P3 LDG.E.128 R40, desc[UR12][R96.64] ;  /* 0x0000000c60283981 */ /* 0x000f62000c1e1d00 */
[----:B0-----:R-:W-:-:S04]  /*0630*/  IMAD.WIDE.U32 R98, R111, 0x4, R88 ;  /* 0x000000046f627825 */ /* 0x001fc800078e0058 */
[----:B------:R-:W-:Y:S01]  /*0640*/  IMAD.WIDE.U32 R88, R103, 0x4, R88 ;  /* 0x0000000467587825 */ /* 0x000fe200078e0058 */
[----:B------:R-:W-:Y:S01]  /*0650*/  ISETP.NE.U32.AND P0, PT, RZ, UR18, PT ;  /* 0x00000012ff007c0c */ /* 0x000fe2000bf05070 */
[----:B------:R4:W5:Y:S04]  /*0660*/  LDG.E R98, desc[UR12][R98.64] ;  /* 0x0000000c62627981 */ /* 0x000968000c1e1900 */
[----:B------:R-:W5:Y:S01]  /*0670*/  LDG.E R88, desc[UR12][R88.64] ;  /* 0x0000000c58587981 */ /* 0x000f62000c1e1900 */
[----:B------:R-:W-:-:S13]  /*0680*/  ISETP.NE.AND.EX P0, PT, RZ, UR19, PT, P0 ;  /* 0x00000013ff007c0c */ /* 0x000fda000bf05300 */
[----:B------:R-:W0:Y:S08]  /*0690*/  @P0 LDC.64 R90, c[0x0][0x3b8] ;  /* 0x0000ee00ff5a0b82 */ /* 0x000e300000000a00 */
[----:B------:R-:W1:Y:S01]  /*06a0*/  @P0 LDC.64 R92, c[0x0][0x3b8] ;  /* 0x0000ee00ff5c0b82 */ /* 0x000e620000000a00 */
        /* <DEDUP_REMOVED lines=13> */
[----:B0-----:R-:W-:Y:S01]  /*0780*/  FMUL.FTZ R90, R25, R61 ;  /* 0x0000003d195a7220 */ /* 0x001fe20000410000 */
[C---:B------:R-:W-:Y:S01]  /*0790*/  FMUL.FTZ R52, R109.reuse, R52 ;  /* 0x000000346d347220 */ /* 0x040fe20000410000 */
[----:B------:R-:W-:Y:S01]  /*07a0*/  FMUL.FTZ R53, R109, R106 ;  /* 0x0000006a6d357220 */ /* 0x000fe20000410000 */
[C---:B------:R-:W-:Y:S02]  /*07b0*/  FADD.FTZ R87, R56.reuse, R87 ;  /* 0x0000005738577221 */ /* 0x040fe40000010000 */
[----:B------:R-:W-:Y:S01]  /*07c0*/  FFMA.FTZ R107, R56, R52, R107 ;  /* 0x00000034386b7223 */ /* 0x000fe2000001006b */
[----:B------:R-:W-:Y:S01]  /*07d0*/  FFMA.FTZ R55, R32, R56, R55 ;  /* 0x0000003820377223 */ /* 0x000fe20000010037 */
[C---:B------:R-:W-:Y:S01]  /*07e0*/  FADD.FTZ R84, R57.reuse, R84 ;  /* 0x0000005439547221 */ /* 0x040fe20000010000 */
[----:B------:R-:W-:Y:S01]  /*07f0*/  FFMA.FTZ R86, R57, R53, R86 ;  /* 0x0000003539567223 */ /* 0x000fe20000010056 */
[----:B------:R-:W-:Y:S01]  /*0800*/  FFMA.FTZ R90, R33, R57, R90 ;  /* 0x00000039215a7223 */ /* 0x000fe2000001005a */
[----:B------:R-:W-:Y:S01]  /*0810*/  FMUL.FTZ R56, R109, R54 ;  /* 0x000000366d387220 */ /* 0x000fe20000410000 */
[----:B------:R-:W-:Y:S01]  /*0820*/  FMUL.FTZ R57, R26, R62 ;  /* 0x0000003e1a397220 */ /* 0x000fe20000410000 */
[----:B------:R-:W-:-:S02]  /*0830*/  FADD.FTZ R79, R58, R79 ;  /* 0x0000004f3a4f7221 */ /* 0x000fc40000010000 */
[----:B------:R-:W-:Y:S01]  /*0840*/  FFMA.FTZ R81, R58, R56, R81 ;  /* 0x000000383a517223 */ /* 0x000fe20000010051 */
[----:B------:R-:W-:Y:S01]  /*0850*/  FFMA.FTZ R57, R34, R58, R57 ;  /* 0x0000003a22397223 */ /* 0x000fe20000010039 */
[----:B------:R-:W-:Y:S01]  /*0860*/  FADD.FTZ R58, -R99, R65 ;  /* 0x00000041633a7221 */ /* 0x000fe20000010100 */
[C---:B------:R-:W-:Y:S01]  /*0870*/  FADD.FTZ R83, R60.reuse, R83 ;  /* 0x000000533c537221 */ /* 0x040fe20000010000 */
[----:B------:R-:W-:Y:S01]  /*0880*/  FFMA.FTZ R85, R60, R52, R85 ;  /* 0x000000343c557223 */ /* 0x000fe20000010055 */
[C---:B------:R-:W-:Y:S01]  /*0890*/  FADD.FTZ R80, R61.reuse, R80 ;  /* 0x000000503d507221 */ /* 0x040fe20000010000 */
[----:B------:R-:W-:Y:S01]  /*08a0*/  FFMA.FTZ R82, R61, R53, R82 ;  /* 0x000000353d527223 */ /* 0x000fe20000010052 */
[----:B------:R-:W-:Y:S01]  /*08b0*/  FADD.FTZ R60, -R99, R66 ;  /* 0x00000042633c7221 */ /* 0x000fe20000010100 */
[----:B------:R-:W-:Y:S01]  /*08c0*/  FMUL.FTZ R61, R20, R68 ;  /* 0x00000044143d7220 */ /* 0x000fe20000410000 */
[----:B------:R-:W-:Y:S01]  /*08d0*/  FMUL.FTZ R66, R109, R58 ;  /* 0x0000003a6d427220 */ /* 0x000fe20000410000 */
[----:B------:R-:W-:Y:S01]  /*08e0*/  FMUL.FTZ R58, R21, R69 ;  /* 0x00000045153a7220 */ /* 0x000fe20000410000 */
[----:B------:R-:W-:Y:S01]  /*08f0*/  FMUL.FTZ R54, R109, R108 ;  /* 0x0000006c6d367220 */ /* 0x000fe20000410000 */
[C---:B------:R-:W-:Y:S01]  /*0900*/  FADD.FTZ R19, R62.reuse, R19 ;  /* 0x000000133e137221 */ /* 0x040fe20000010000 */
[----:B------:R-:W-:Y:S01]  /*0910*/  FFMA.FTZ R77, R62, R56, R77 ;  /* 0x000000383e4d7223 */ /* 0x000fe2000001004d */
[----:B------:R-:W-:Y:S01]  /*0920*/  FADD.FTZ R62, -R99, R67 ;  /* 0x00000043633e7221 */ /* 0x000fe20000010100 */
[----:B------:R-:W-:Y:S01]  /*0930*/  FFMA.FTZ R67, R28, R72, R61 ;  /* 0x000000481c437223 */ /* 0x000fe2000001003d */
[----:B------:R-:W-:Y:S01]  /*0940*/  FADD.FTZ R2, R73, R2 ;  /* 0x0000000249027221 */ /* 0x000fe20000010000 */
[----:B------:R-:W-:Y:S01]  /*0950*/  FMUL.FTZ R65, R109, R60 ;  /* 0x0000003c6d417220 */ /* 0x000fe20000410000 */
[----:B------:R-:W-:Y:S01]  /*0960*/  FFMA.FTZ R4, R73, R66, R4 ;  /* 0x0000004249047223 */ /* 0x000fe20000010004 */
[----:B------:R-:W-:Y:S01]  /*0970*/  FMUL.FTZ R61, R22, R70 ;  /* 0x00000046163d7220 */ /* 0x000fe20000410000 */
[----:B------:R-:W-:Y:S01]  /*0980*/  FFMA.FTZ R73, R29, R73, R58 ;  /* 0x000000491d497223 */ /* 0x000fe2000001003a */
[----:B-1----:R-:W-:Y:S01]  /*0990*/  FMUL.FTZ R92, R27, R63 ;  /* 0x0000003f1b5c7220 */ /* 0x002fe20000410000 */
        /* <DEDUP_REMOVED lines=8> */
[----:B------:R-:W-:Y:S01]  /*0a20*/  FADD.FTZ R64, -R99, R64 ;  /* 0x0000004063407221 */ /* 0x000fe20000010100 */
[----:B------:R-:W-:Y:S01]  /*0a30*/  FADD.FTZ R58, R90, R63 ;  /* 0x0000003f5a3a7221 */ /* 0x000fe20000010000 */
[C---:B------:R-:W-:Y:S01]  /*0a40*/  FADD.FTZ R18, R59.reuse, R18 ;  /* 0x000000123b127221 */ /* 0x040fe20000010000 */
[----:B------:R-:W-:Y:S01]  /*0a50*/  FFMA.FTZ R78, R59, R54, R78 ;  /* 0x000000363b4e7223 */ /* 0x000fe2000001004e */
[----:B------:R-:W-:Y:S01]  /*0a60*/  FFMA.FTZ R59, R35, R59, R92 ;  /* 0x0000003b233b7223 */ /* 0x000fe2000001005c */
[----:B------:R-:W-:Y:S01]  /*0a70*/  FFMA.FTZ R61, R56, R57, R61 ;  /* 0x00000039383d7223 */ /* 0x000fe2000001003d */
[----:B------:R-:W-:Y:S01]  /*0a80*/  FMUL.FTZ R64, R109, R64 ;  /* 0x000000406d407220 */ /* 0x000fe20000410000 */
[----:B------:R-:W-:Y:S01]  /*0a90*/  FADD.FTZ R58, R57, R58 ;  /* 0x0000003a393a7221 */ /* 0x000fe20000010000 */
[----:B------:R-:W-:Y:S01]  /*0aa0*/  FADD.FTZ R11, R72, R11 ;  /* 0x0000000b480b7221 */ /* 0x000fe20000010000 */
[----:B------:R-:W-:Y:S01]  /*0ab0*/  FFMA.FTZ R61, R54, R59, R61 ;  /* 0x0000003b363d7223 */ /* 0x000fe2000001003d */
[----:B------:R-:W-:Y:S01]  /*0ac0*/  FFMA.FTZ R3, R72, R64, R3 ;  /* 0x0000004048037223 */ /* 0x000fe20000010003 */
[----:B------:R-:W-:Y:S01]  /*0ad0*/  FADD.FTZ R58, R59, R58 ;  /* 0x0000003a3b3a7221 */ /* 0x000fe20000010000 */
[----:B------:R-:W-:Y:S01]  /*0ae0*/  FMUL.FTZ R72, R109, R62 ;  /* 0x0000003e6d487220 */ /* 0x000fe20000410000 */
[----:B------:R-:W-:Y:S01]  /*0af0*/  FMUL.FTZ R60, R23, R71 ;  /* 0x00000047173c7220 */ /* 0x000fe20000410000 */
[----:B------:R-:W-:Y:S01]  /*0b00*/  FFMA.FTZ R61, R64, R67, R61 ;  /* 0x00000043403d7223 */ /* 0x000fe2000001003d */
[----:B------:R-:W-:Y:S01]  /*0b10*/  FADD.FTZ R58, R67, R58 ;  /* 0x0000003a433a7221 */ /* 0x000fe20000010000 */
[C---:B------:R-:W-:Y:S01]  /*0b20*/  FADD.FTZ R6, R75.reuse, R6 ;  /* 0x000000064b067221 */ /* 0x040fe20000010000 */
[----:B------:R-:W-:Y:S01]  /*0b30*/  FFMA.FTZ R10, R75, R72, R10 ;  /* 0x000000484b0a7223 */ /* 0x000fe2000001000a */
[----:B------:R-:W-:Y:S01]  /*0b40*/  FFMA.FTZ R75, R31, R75, R60 ;  /* 0x0000004b1f4b7223 */ /* 0x000fe2000001003c */
[----:B------:R-:W-:Y:S01]  /*0b50*/  FFMA.FTZ R60, R66, R73, R61 ;  /* 0x00000049423c7223 */ /* 0x000fe2000001003d */
[----:B------:R-:W-:-:S03]  /*0b60*/  FADD.FTZ R61, R58, R73 ;  /* 0x000000493a3d7221 */ /* 0x000fc60000010000 */
        /* <DEDUP_REMOVED lines=32> */
.L_x_2681:
        /* <DEDUP_REMOVED lines=39> */
.L_x_2655:
        /* <DEDUP_REMOVED lines=25> */
.L_x_2654:
        /* <DEDUP_REMOVED lines=28> */
.L_x_2657:
        /* <DEDUP_REMOVED lines=25> */
.L_x_2653:
        /* <DEDUP_REMOVED lines=41> */
.L_x_2659:
        /* <DEDUP_REMOVED lines=33> */
.L_x_2658:
        /* <DEDUP_REMOVED lines=36> */
.L_x_2660:
        /* <DEDUP_REMOVED lines=32> */
.L_x_2656:
[----:B------:R-:W-:Y:S01]  /*1da0*/  ISETP.NE.U32.AND P1, PT, RZ, UR4, PT ;  /* 0x00000004ff007c0c */ /* 0x000fe2000bf25070 */
[----:B------:R-:W1:Y:S03]  /*1db0*/  LDC.64 R56, c[0x0][0x468] ;  /* 0x00011a00ff387b82 */ /* 0x000e660000000a00 */
[----:B------:R-:W-:-:S05]  /*1dc0*/  ISETP.NE.AND.EX P1, PT, RZ, UR5, PT, P1 ;  /* 0x00000005ff007c0c */ /* 0x000fca000bf25310 */
[----:B0-----:R-:W0:Y:S08]  /*1dd0*/  @P0 LDC.64 R58, c[0x0][0x470] ;  /* 0x00011c00ff3a0b82 */ /* 0x001e300000000a00 */
[----:B------:R-:W2:Y:S01]  /*1de0*/  @P1 LDC.64 R60, c[0x0][0x478] ;  /* 0x00011e00ff3c1b82 */ /* 0x000ea20000000a00 */
[----:B-1----:R-:W-:-:S04]  /*1df0*/  IMAD.WIDE.U32 R62, R111, 0x10, R56 ;  /* 0x000000106f3e7825 */ /* 0x002fc800078e0038 */
[----:B0-----:R-:W-:-:S04]  /*1e00*/  @P0 IMAD.WIDE.U32 R58, R111, 0x10, R58 ;  /* 0x000000106f3a0825 */ /* 0x001fc800078e003a */
        /* <DEDUP_REMOVED lines=43> */
.L_x_2663:
        /* <DEDUP_REMOVED lines=9> */
[----:B------:R-:W-:Y:S01]  /*2150*/  FFMA.FTZ R66, R109, R66, R41 ;  /* 0x000000426d427223 */ /* 0x000fe20000010029 */
        /* <DEDUP_REMOVED lines=23> */
.L_x_2662:
        /* <DEDUP_REMOVED lines=34> */
.L_x_2665:
        /* <DEDUP_REMOVED lines=33> */
.L_x_2661:
        /* <DEDUP_REMOVED lines=30> */
.L_x_2667:
        /* <DEDUP_REMOVED lines=25> */
.L_x_2666:
        /* <DEDUP_REMOVED lines=26> */
.L_x_2668:
        /* <DEDUP_REMOVED lines=24> */
.L_x_2664:
        /* <DEDUP_REMOVED lines=13> */
.L_x_2651:
        /* <DEDUP_REMOVED lines=32> */
.L_x_2650:
[----:B------:R-:W-:Y:S05]  /*3060*/  BSYNC B0 ;  /* 0x0000000000007941 */ /* 0x000fea0003800000 */
.L_x_2649:
[----:B------:R-:W0:Y:S01]  /*3070*/  S2R R52, SR_TID.X ;  /* 0x0000000000347919 */ /* 0x000e220000002100 */
[----:B------:R-:W-:Y:S01]  /*3080*/  MOV R2, 0x400 ;  /* 0x0000040000027802 */ /* 0x000fe20000000f00 */
[----:B------:R-:W-:Y:S05]  /*3090*/  WARPSYNC.ALL ;  /* 0x0000000000007948 */ /* 0x000fea0003800000 */
[----:B------:R-:W1:Y:S01]  /*30a0*/  S2R R3, SR_CgaCtaId ;  /* 0x0000000000037919 */ /* 0x000e620000008800 */
[----:B------:R-:W2:Y:S01]  /*30b0*/  LDC R18, c[0x0][0x388] ;  /* 0x0000e200ff127b82 */ /* 0x000ea20000000800 */
[----:B------:R-:W3:Y:S01]  /*30c0*/  LDCU.128 UR20, c[0x0][0x440] ;  /* 0x00008800ff1477ac */ /* 0x000ee20008000c00 */
[----:B------:R-:W4:Y:S01]  /*30d0*/  LDCU.128 UR24, c[0x0][0x450] ;  /* 0x00008a00ff1877ac */ /* 0x000f220008000c00 */
        /* <DEDUP_REMOVED lines=16> */
[----:B------:R-:W2:Y:S04]  /*31e0*/  LDS R13, [R3+0xc00] ;  /* 0x000c0000030d7984 */ /* 0x000ea80000000800 */
[----:B------:R-:W2:Y:S01]  /*31f0*/  LDS R15, [R3+0xe00] ;  /* 0x000e0000030f7984 */ /* 0x000ea20000000800 */
[----:B------:R-:W-:Y:S01]  /*3200*/  BAR.SYNC.DEFER_BLOCKING 0x0 ;  /* 0x0000000000007b1d */ /* 0x000fe20000010000 */
[----:B0-----:R-:W-:-:S04]  /*3210*/  FADD.FTZ R2, RZ, R2 ;  /* 0x00000002ff027221 */ /* 0x001fc80000010000 */
[----:B-1----:R-:W-:Y:S01]  /*3220*/  FADD.FTZ R2, R2, R5 ;  /* 0x0000000502027221 */ /* 0x002fe20000010000 */
[----:B-----5:R-:W-:-:S04]  /*3230*/  FADD.FTZ R4, RZ, R4 ;  /* 0x00000004ff047221 */ /* 0x020fc80000010000 */
[----:B---3--:R-:W-:Y:S01]  /*3240*/  FADD.FTZ R4, R4, R7 ;  /* 0x0000000704047221 */ /* 0x008fe20000010000 */
[----:B------:R-:W-:Y:S01]  /*3250*/  STS.128 [R0], R20 ;  /* 0x0000001400007388 */ /* 0x000fe20000000c00 */
[----:B----4-:R-:W-:Y:S01]  /*3260*/  FADD.FTZ R2, R2, R9 ;  /* 0x0000000902027221 */ /* 0x010fe20000010000 */
[----:B--2---:R-:W-:Y:S02]  /*3270*/  IMAD R9, R18, UR9, RZ ;  /* 0x0000000912097c24 */ /* 0x004fe4000f8e02ff */
[----:B------:R-:W-:Y:S01]  /*3280*/  STS.128 [R0+0x200], R36 ;  /* 0x0002002400007388 */ /* 0x000fe20000000c00 */
[----:B------:R-:W-:Y:S01]  /*3290*/  FADD.FTZ R4, R4, R11 ;  /* 0x0000000b04047221 */ /* 0x000fe20000010000 */
[----:B------:R-:W-:Y:S01]  /*32a0*/  BAR.SYNC.DEFER_BLOCKING 0x0 ;  /* 0x0000000000007b1d */ /* 0x000fe20000010000 */
[----:B------:R-:W-:Y:S01]  /*32b0*/  IADD3 R9, P0, PT, R9, R52, RZ ;  /* 0x0000003409097210 */ /* 0x000fe20007f1e0ff */
[----:B------:R-:W-:Y:S01]  /*32c0*/  FADD.FTZ R13, R2, R13 ;  /* 0x0000000d020d7221 */ /* 0x000fe20000010000 */
[----:B------:R-:W-:-:S02]  /*32d0*/  FADD.FTZ R15, R4, R15 ;  /* 0x0000000f040f7221 */ /* 0x000fc40000010000 */
[----:B------:R-:W-:Y:S01]  /*32e0*/  IADD3.X R2, PT, PT, RZ, RZ, RZ, P0, !PT ;  /* 0x000000ffff027210 */ /* 0x000fe200007fe4ff */
        /* <DEDUP_REMOVED lines=75> */
.L_x_2652:
        /* <DEDUP_REMOVED lines=8> */
.L_x_2671:
[----:B------:R-:W-:Y:S05]  /*3820*/  BSYNC B2 ;  /* 0x0000000000027941 */ /* 0x000fea0003800000 */
.L_x_2670:
        /* <DEDUP_REMOVED lines=8> */
.L_x_2672:
[----:B------:R-:W-:-:S05]  /*38b0*/  FADD.FTZ R61, R58, R61 ;  /* 0x0000003d3a3d7221 */ /* 0x000fca0000010000 */
[----:B------:R-:W-:Y:S01]  /*38c0*/  MOV R91, R61 ;  /* 0x0000003d005b7202 */ /* 0x000fe20000000f00 */
[----:B------:R-:W-:Y:S01]  /*38d0*/  HFMA2 R92, -RZ, RZ, 0, 1.1920928955078125e-07 ;  /* 0x00000002ff5c7431 */ /* 0x000fe200000001ff */
[----:B------:R-:W-:-:S07]  /*38e0*/  MOV R60, R89 ;  /* 0x00000059003c7202 */ /* 0x000fce0000000f00 */
[----:B------:R-:W-:Y:S05]  /*38f0*/  WARPSYNC.COLLECTIVE R70, `(.L_x_2673) ;  /* 0x0000000046087348 */ /* 0x000fea0003c00000 */
[----:B------:R0:W1:Y:S02]  /*3900*/  SHFL.BFLY P3, R89, R91, R92, R93 ;  /* 0x0c00005c5b597389 */ /* 0x000064000006005d */
[----:B01----:R-:W-:Y:S05]  /*3910*/  ENDCOLLECTIVE ;  /* 0x000000000000791b */ /* 0x003fea0003800000 */
.L_x_2673:
[----:B------:R-:W-:-:S05]  /*3920*/  FADD.FTZ R60, R63, R60 ;  /* 0x0000003c3f3c7221 */ /* 0x000fca0000010000 */
[----:B------:R-:W-:Y:S02]  /*3930*/  MOV R91, R60 ;  /* 0x0000003c005b7202 */ /* 0x000fe40000000f00 */
[----:B------:R-:W-:-:S07]  /*3940*/  MOV R62, R89 ;  /* 0x00000059003e7202 */ /* 0x000fce0000000f00 */
[----:B------:R-:W-:Y:S05]  /*3950*/  WARPSYNC.COLLECTIVE R70, `(.L_x_2674) ;  /* 0x0000000046087348 */ /* 0x000fea0003c00000 */
[----:B------:R0:W1:Y:S02]  /*3960*/  SHFL.BFLY P3, R89, R91, R92, R93 ;  /* 0x0c00005c5b597389 */ /* 0x000064000006005d */
[----:B01----:R-:W-:Y:S05]  /*3970*/  ENDCOLLECTIVE ;  /* 0x000000000000791b */ /* 0x003fea0003800000 */
.L_x_2674:
[----:B------:R-:W-:-:S05]  /*3980*/  FADD.FTZ R62, R61, R62 ;  /* 0x0000003e3d3e7221 */ /* 0x000fca0000010000 */
[----:B------:R-:W-:Y:S01]  /*3990*/  MOV R91, R62 ;  /* 0x0000003e005b7202 */ /* 0x000fe20000000f00 */
[----:B------:R-:W-:Y:S01]  /*39a0*/  HFMA2 R92, -RZ, RZ, 0, 2.384185791015625e-07 ;  /* 0x00000004ff5c7431 */ /* 0x000fe200000001ff */
[----:B------:R-:W-:-:S07]  /*39b0*/  MOV R69, R89 ;  /* 0x0000005900457202 */ /* 0x000fce0000000f00 */
[----:B------:R-:W-:Y:S05]  /*39c0*/  WARPSYNC.COLLECTIVE R70, `(.L_x_2675) ;  /* 0x0000000046087348 */ /* 0x000fea0003c00000 */
[----:B------:R0:W1:Y:S02]  /*39d0*/  SHFL.BFLY P3, R89, R91, R92, R93 ;  /* 0x0c00005c5b597389 */ /* 0x000064000006005d */
[----:B01----:R-:W-:Y:S05]  /*39e0*/  ENDCOLLECTIVE ;  /* 0x000000000000791b */ /* 0x003fea0003800000 */
.L_x_2675:
[----:B------:R-:W-:-:S05]  /*39f0*/  FADD.FTZ R69, R60, R69 ;  /* 0x000000453c457221 */ /* 0x000fca0000010000 */
[----:B------:R-:W-:Y:S02]  /*3a00*/  MOV R91, R69 ;  /* 0x00000045005b7202 */ /* 0x000fe40000000f00 */
[----:B------:R-:W-:-:S07]  /*3a10*/  MOV R71, R89 ;  /* 0x0000005900477202 */ /* 0x000fce0000000f00 */
[----:B------:R-:W-:Y:S05]  /*3a20*/  WARPSYNC.COLLECTIVE R70, `(.L_x_2676) ;  /* 0x0000000046087348 */ /* 0x000fea0003c00000 */
[----:B------:R0:W1:Y:S02]  /*3a30*/  SHFL.BFLY P3, R89, R91, R92, R93 ;  /* 0x0c00005c5b597389 */ /* 0x000064000006005d */
[----:B01----:R-:W-:Y:S05]  /*3a40*/  ENDCOLLECTIVE ;  /* 0x000000000000791b */ /* 0x003fea0003800000 */
.L_x_2676:
[----:B------:R-:W-:-:S05]  /*3a50*/  FADD.FTZ R71, R62, R71 ;  /* 0x000000473e477221 */ /* 0x000fca0000010000 */
[----:B------:R-:W-:Y:S01]  /*3a60*/  MOV R91, R71 ;  /* 0x00000047005b7202 */ /* 0x000fe20000000f00 */
[----:B------:R-:W-:Y:S01]  /*3a70*/  HFMA2 R92, -RZ, RZ, 0, 4.76837158203125e-07 ;  /* 0x00000008ff5c7431 */ /* 0x000fe200000001ff */
[----:B------:R-:W-:-:S07]  /*3a80*/  MOV R68, R89 ;  /* 0x0000005900447202 */ /* 0x000fce0000000f00 */
[----:B------:R-:W-:Y:S05]  /*3a90*/  WARPSYNC.COLLECTIVE R70, `(.L_x_2677) ;  /* 0x0000000046087348 */ /* 0x000fea0003c00000 */
[----:B------:R0:W1:Y:S02]  /*3aa0*/  SHFL.BFLY P3, R89, R91, R92, R93 ;  /* 0x0c00005c5b597389 */ /* 0x000064000006005d */
[----:B01----:R-:W-:Y:S05]  /*3ab0*/  ENDCOLLECTIVE ;  /* 0x000000000000791b */ /* 0x003fea0003800000 */
.L_x_2677:
[----:B------:R-:W-:-:S05]  /*3ac0*/  FADD.FTZ R68, R69, R68 ;  /* 0x0000004445447221 */ /* 0x000fca0000010000 */
[----:B------:R-:W-:Y:S02]  /*3ad0*/  MOV R91, R68 ;  /* 0x00000044005b7202 */ /* 0x000fe40000000f00 */
[----:B------:R-:W-:-:S07]  /*3ae0*/  MOV R58, R89 ;  /* 0x00000059003a7202 */ /* 0x000fce0000000f00 */
[----:B------:R-:W-:Y:S05]  /*3af0*/  WARPSYNC.COLLECTIVE R70, `(.L_x_2678) ;  /* 0x0000000046087348 */ /* 0x000fea0003c00000 */
[----:B------:R0:W1:Y:S02]  /*3b00*/  SHFL.BFLY P3, R89, R91, R92, R93 ;  /* 0x0c00005c5b597389 */ /* 0x000064000006005d */
[----:B01----:R-:W-:Y:S05]  /*3b10*/  ENDCOLLECTIVE ;  /* 0x000000000000791b */ /* 0x003fea0003800000 */
.L_x_2678:
[----:B------:R-:W-:-:S05]  /*3b20*/  FADD.FTZ R58, R71, R58 ;  /* 0x0000003a473a7221 */ /* 0x000fca0000010000 */
[----:B------:R-:W-:Y:S01]  /*3b30*/  MOV R91, R58 ;  /* 0x0000003a005b7202 */ /* 0x000fe20000000f00 */
[----:B------:R-:W-:Y:S01]  /*3b40*/  HFMA2 R92, -RZ, RZ, 0, 9.5367431640625e-07 ;  /* 0x00000010ff5c7431 */ /* 0x000fe200000001ff */
[----:B------:R-:W-:-:S07]  /*3b50*/  MOV R63, R89 ;  /* 0x00000059003f7202 */ /* 0x000fce0000000f00 */
[----:B------:R-:W-:Y:S05]  /*3b60*/  WARPSYNC.COLLECTIVE R70, `(.L_x_2679) ;  /* 0x0000000046087348 */ /* 0x000fea0003c00000 */
[----:B------:R0:W1:Y:S02]  /*3b70*/  SHFL.BFLY P3, R89, R91, R92, R93 ;  /* 0x0c00005c5b597389 */ /* 0x000064000006005d */
[----:B01----:R-:W-:Y:S05]  /*3b80*/  ENDCOLLECTIVE ;  /* 0x000000000000791b */ /* 0x003fea0003800000 */
.L_x_2679:
[----:B------:R-:W-:-:S05]  /*3b90*/  FADD.FTZ R63, R68, R63 ;  /* 0x0000003f443f7221 */ /* 0x000fca0000010000 */
[----:B------:R-:W-:Y:S02]  /*3ba0*/  MOV R91, R63 ;  /* 0x0000003f005b7202 */ /* 0x000fe40000000f00 */
[----:B------:R-:W-:-:S07]  /*3bb0*/  MOV R61, R89 ;  /* 0x00000059003d7202 */ /* 0x000fce0000000f00 */
[----:B------:R-:W-:Y:S05]  /*3bc0*/  WARPSYNC.COLLECTIVE R70, `(.L_x_2680) ;  /* 0x0000000046087348 */ /* 0x000fea0003c00000 */
[----:B------:R0:W1:Y:S02]  /*3bd0*/  SHFL.BFLY P3, R89, R91, R92, R93 ;  /* 0x0c00005c5b597389 */ /* 0x000064000006005d */
[----:B01----:R-:W-:Y:S05]  /*3be0*/  ENDCOLLECTIVE ;  /* 0x000000000000791b */ /* 0x003fea0003800000 */
.L_x_2680:
[----:B------:R-:W-:Y:S01]  /*3bf0*/  MOV R60, R89 ;  /* 0x00000059003c7202 */ /* 0x000fe20000000f00 */
[----:B------:R-:W-:Y:S06]  /*3c00*/  BRA `(.L_x_2681) ;  /* 0xffffffd000587947 */ /* 0x000fec000383ffff */
.L_x_2682:
        /* <DEDUP_REMOVED lines=15> */
.L_x_2913:


//--------------------- .text._ZN10layer_norm22ln_bwd_finalize_kernelINS_22Kernel_traits_finalizeILj256EfffffjLb0ELj1024ELj4ENS_18Kernel_traits_baseILj256EfffffjLj1024EEEEELb0ELb0EEEvNS_9BwdParamsE --------------------------
	.section	.text._ZN10layer_norm22ln_bwd_finalize_kernelINS_22Kernel_traits_finalizeILj256EfffffjLb0ELj1024ELj4ENS_18Kernel_traits_baseILj256EfffffjLj1024EEEEELb0ELb0EEEvNS_9BwdParamsE,"ax",@progbits
	.align	128
        .global         _ZN10layer_norm22ln_bwd_finalize_kernelINS_22Kernel_traits_finalizeILj256EfffffjLb0ELj1024ELj4ENS_18Kernel_traits_baseILj256EfffffjLj1024EEEEELb0ELb0EEEvNS_9BwdParamsE
        .type           _ZN10layer_norm22ln_bwd_finalize_kernelINS_22Kernel_traits_finalizeILj256EfffffjLb0ELj1024ELj4ENS_18Kernel_traits_baseILj256EfffffjLj1024EEEEELb0ELb0EEEvNS_9BwdParamsE,@function
        .size           _ZN10layer_norm22ln_bwd_finalize_kernelINS_22Kernel_traits_finalizeILj256EfffffjLb0ELj1024ELj4ENS_18Kernel_traits_baseILj256EfffffjLj1024EEEEELb0ELb0EEEvNS_9BwdParamsE,(.L_x_2914 - _ZN10layer_norm22ln_bwd_finalize_kernelINS_22Kernel_traits_finalizeILj256EfffffjLb0ELj1024ELj4ENS_18Kernel_traits_baseILj256EfffffjLj1024EEEEELb0ELb0EEEvNS_9BwdParamsE)
        .other          _ZN10layer_norm22ln_bwd_finalize_kernelINS_22Kernel_traits_finalizeILj256EfffffjLb0ELj1024ELj4ENS_18Kernel_traits_baseILj256EfffffjLj1024EEEEELb0ELb0EEEvNS_9BwdParamsE,@"STO_CUDA_ENTRY STV_DEFAULT"
_ZN10layer_norm22ln_bwd_finalize_kernelINS_22Kernel_traits_finalizeILj256EfffffjLb0ELj1024ELj4ENS_18Kernel_traits_baseILj256EfffffjLj1024EEEEELb0ELb0EEEvNS_9BwdParamsE:
.text._ZN10layer_norm22ln_bwd_finalize_kernelINS_22Kernel_traits_finalizeILj256EfffffjLb0ELj1024ELj4ENS_18Kernel_traits_baseILj256EfffffjLj1024EEEEELb0ELb0EEEvNS_9BwdParamsE:
        /* <DEDUP_REMOVED lines=82> */
.L_x_2687:
        /* <DEDUP_REMOVED lines=118> */
.L_x_2686:
[----:B------:R-:W-:Y:S05]  /*0c80*/  BSYNC.RECONVERGENT B1 ;  /* 0x0000000000017941 */ /* 0x000fea0003800200 */
.L_x_2685:
        /* <DEDUP_REMOVED lines=75> */
.L_x_2689:
[----:B------:R-:W-:Y:S05]  /*1140*/  BSYNC.RECONVERGENT B1 ;  /* 0x0000000000017941 */ /* 0x000fea0003800200 */
.L_x_2688:
        /* <DEDUP_REMOVED lines=37> */
.L_x_2691:
[----:B------:R-:W-:Y:S05]  /*13a0*/  BSYNC.RECONVERGENT B1 ;  /* 0x0000000000017941 */ /* 0x000fea0003800200 */
.L_x_2690:
[----:B------:R-:W-:Y:S05]  /*13b0*/  @!P1 BRA `(.L_x_2684) ;  /* 0x0000000000409947 */ /* 0x000fea0003800000 */
[----:B------:R-:W0:Y:S01]  /*13c0*/  LDC.64 R6, c[0x0][0x440] ;  /* 0x00011000ff067b82 */ /* 0x000e220000000a00 */
[----:B------:R-:W-:Y:S01]  /*13d0*/  IMAD R59, R2, R56, R59 ;  /* 0x00000038023b7224 */ /* 0x000fe200078e023b */
[----:B------:R-:W-:Y:S02]  /*13e0*/  LOP3.LUT R8, R8, 0x1f, RZ, 0xc0, !PT ;  /* 0x0000001f08087812 */ /* 0x000fe400078ec0ff */
[----:B------:R-:W-:Y:S02]  /*13f0*/  IADD3 R9, PT, PT, -R9, RZ, RZ ;  /* 0x000000ff09097210 */ /* 0x000fe40007ffe1ff */
[----:B------:R-:W-:Y:S02]  /*1400*/  IADD3 R59, PT, PT, R8, R59, RZ ;  /* 0x0000003b083b7210 */ /* 0x000fe40007ffe0ff */
[----:B------:R-:W1:Y:S05]  /*1410*/  LDC.64 R10, c[0x0][0x448] ;  /* 0x00011200ff0a7b82 */ /* 0x000e6a0000000a00 */
.L_x_2692:
        /* <DEDUP_REMOVED lines=10> */
.L_x_2684:
[----:B------:R-:W-:Y:S05]  /*14c0*/  BSYNC.RECONVERGENT B0 ;  /* 0x0000000000007941 */ /* 0x000fea0003800200 */
.L_x_2683:
        /* <DEDUP_REMOVED lines=57> */
.L_x_2693:
        /* <DEDUP_REMOVED lines=10> */
.L_x_2914:


//--------------------- .text._ZN10layer_norm40ln_parallel_residual_bwd_finalize_kernelINS_22Kernel_traits_finalizeILj256EfffffjLb0ELj1024ELj4ENS_18Kernel_traits_baseILj256EfffffjLj1024EEEEELb0EEEvNS_9BwdParamsE --------------------------
	.section	.text._ZN10layer_norm40ln_parallel_residual_bwd_finalize_kernelINS_22Kernel_traits_finalizeILj256EfffffjLb0ELj1024ELj4ENS_18Kernel_traits_baseILj256EfffffjLj1024EEEEELb0EEEvNS_9BwdParamsE,"ax",@progbits
	.align	128
        .global         _ZN10layer_norm40ln_parallel_residual_bwd_finalize_kernelINS_22Kernel_traits_finalizeILj256EfffffjLb0ELj1024ELj4ENS_18Kernel_traits_baseILj256EfffffjLj1024EEEEELb0EEEvNS_9BwdParamsE
        .type           _ZN10layer_norm40ln_parallel_residual_bwd_finalize_kernelINS_22Kernel_traits_finalizeILj256EfffffjLb0ELj1024ELj4ENS_18Kernel_traits_baseILj256EfffffjLj1024EEEEELb0EEEvNS_9BwdParamsE,@function
        .size           _ZN10layer_norm40ln_parallel_residual_bwd_finalize_kernelINS_22Kernel_traits_finalizeILj256EfffffjLb0ELj1024ELj4ENS_18Kernel_traits_baseILj256EfffffjLj1024EEEEELb0EEEvNS_9BwdParamsE,(.L_x_2915 - _ZN10layer_norm40ln_parallel_residual_bwd_finalize_kernelINS_22Kernel_traits_finalizeILj256EfffffjLb0ELj1024ELj4ENS_18Kernel_traits_baseILj256EfffffjLj1024EEEEELb0EEEvNS_9BwdParamsE)
        .other          _ZN10layer_norm40ln_parallel_residual_bwd_finalize_kernelINS_22Kernel_traits_finalizeILj256EfffffjLb0ELj1024ELj4ENS_18Kernel_traits_baseILj256EfffffjLj1024EEEEELb0EEEvNS_9BwdParamsE,@"STO_CUDA_ENTRY STV_DEFAULT"
_ZN10layer_norm40ln_parallel_residual_bwd_finalize_kernelINS_22Kernel_traits_finalizeILj256EfffffjLb0ELj1024ELj4ENS_18Kernel_traits_baseILj256EfffffjLj1024EEEEELb0EEEvNS_9BwdParamsE:
.text._ZN10layer_norm40ln_parallel_residual_bwd_finalize_kernelINS_22Kernel_traits_finalizeILj256EfffffjLb0ELj1024ELj4ENS_18Kernel_traits_baseILj256EfffffjLj1024EEEEELb0EEEvNS_9BwdParamsE:
        /* <DEDUP_REMOVED lines=60> */
.L_x_2698:
        /* <DEDUP_REMOVED lines=112> */
.L_x_2697:
[----:B------:R-:W-:Y:S05]  /*0ac0*/  BSYNC.RECONVERGENT B1 ;  /* 0x0000000000017941 */ /* 0x000fea0003800200 */
.L_x_2696:
        /* <DEDUP_REMOVED lines=65> */
.L_x_2700:
[----:B------:R-:W-:Y:S05]  /*0ee0*/  BSYNC.RECONVERGENT B1 ;  /* 0x0000000000017941 */ /* 0x000fea0003800200 */
.L_x_2699:
        /* <DEDUP_REMOVED lines=36> */
.L_x_2702:
[----:B------:R-:W-:Y:S05]  /*1130*/  BSYNC.RECONVERGENT B1 ;  /* 0x0000000000017941 */ /* 0x000fea0003800200 */
.L_x_2701:
        /* <DEDUP_REMOVED lines=18> */
.L_x_2695:
[----:B------:R-:W-:Y:S05]  /*1260*/  BSYNC.RECONVERGENT B0 ;  /* 0x0000000000007941 */ /* 0x000fea0003800200 */
.L_x_2694:
        /* <DEDUP_REMOVED lines=90> */
.L_x_2703:
        /* <DEDUP_REMOVED lines=15> */
.L_x_2915:


//--------------------- .text._ZN10layer_norm31ln_parallel_residual_bwd_kernelINS_13Kernel_traitsIfffffjLj256ELj1ELj4ELj1ELj16ENS_18Kernel_traits_baseILj256EfffffjLj128EEEEELb1ELb1ELb0EEEvNS_9BwdParamsE --------------------------
	.section	.text._ZN10layer_norm31ln_parallel_residual_bwd_kernelINS_13Kernel_traitsIfffffjLj256ELj1ELj4ELj1ELj16ENS_18Kernel_traits_baseILj256EfffffjLj128EEEEELb1ELb1ELb0EEEvNS_9BwdParamsE,"ax",@progbits
	.align	128
        .global         _ZN10layer_norm31ln_parallel_residual_bwd_kernelINS_13Kernel_traitsIfffffjLj256ELj1ELj4ELj1ELj16ENS_18Kernel_traits_baseILj256EfffffjLj128EEEEELb1ELb1ELb0EEEvNS_9BwdParamsE
        .type           _ZN10layer_norm31ln_parallel_residual_bwd_kernelINS_13Kernel_traitsIfffffjLj256ELj1ELj4ELj1ELj16ENS_18Kernel_traits_baseILj256EfffffjLj128EEEEELb1ELb1ELb0EEEvNS_9BwdParamsE,@function
        .size           _ZN10layer_norm31ln_parallel_residual_bwd_kernelINS_13Kernel_traitsIfffffjLj256ELj1ELj4ELj1ELj16ENS_18Kernel_traits_baseILj256EfffffjLj128EEEEELb1ELb1ELb0EEEvNS_9BwdParamsE,(.L_x_2916 - _ZN10layer_norm31ln_parallel_residual_bwd_kernelINS_13Kernel_traitsIfffffjLj256ELj1ELj4ELj1ELj16ENS_18Kernel_traits_baseILj256EfffffjLj128EEEEELb1ELb1ELb0EEEvNS_9BwdParamsE)
        .other          _ZN10layer_norm31ln_parallel_residual_bwd_kernelINS_13Kernel_traitsIfffffjLj256ELj1ELj4ELj1ELj16ENS_18Kernel_traits_baseILj256EfffffjLj128EEEEELb1ELb1ELb0EEEvNS_9BwdParamsE,@"STO_CUDA_ENTRY STV_DEFAULT"
_ZN10layer_norm31ln_parallel_residual_bwd_kernelINS_13Kernel_traitsIfffffjLj256ELj1ELj4ELj1ELj16ENS_18Kernel_traits_baseILj256EfffffjLj128EEEEELb1ELb1ELb0EEEvNS_9BwdParamsE:
.text._ZN10layer_norm31ln_parallel_residual_bwd_kernelINS_13Kernel_traitsIfffffjLj256ELj1ELj4ELj1ELj16ENS_18Kernel_traits_baseILj256EfffffjLj128EEEEELb1ELb1ELb0EEEvNS_9BwdParamsE:
        /* <DEDUP_REMOVED lines=27> */
[----:B------:R-:W5:Y:S01]  /*01b0*/  @P3 LDG.E.128 R16, desc[UR8][R2.64] ;  /* 0x0000000802103981 */ /* 0x000f62000c1e1d00 */
[----:B----4-:R-:W-:Y:S01]  /*01c0*/  @P0 IMAD.WIDE.U32 R4, R9, 0x10, R4 ;  /* 0x0000001009040825 */ /* 0x010fe200078e0004 */
[----:B---3--:R-:W-:-:S04]  /*01d0*/  USHF.L.U32 UR6, UR7, 0x2, URZ ;  /* 0x0000000207067899 */ /* 0x008fc800080006ff */
[----:B------:R2:W5:Y:S02]  /*01e0*/  @P0 LDG.E.128 R12, desc[UR8][R4.64] ;  /* 0x00000008040c0981 */ /* 0x000564000c1e1d00 */
[----:B--2---:R-:W-:-:S04]  /*01f0*/  SHF.R.U32.HI R5, RZ, 0x5, R8 ;  /* 0x00000005ff057819 */ /* 0x004fc80000011608 */
        /* <DEDUP_REMOVED lines=10> */
[----:B01----:R-:W-:Y:S06]  /*02a0*/  @P0 BRA `(.L_x_2705) ;  /* 0x0000002800e40947 */ /* 0x003fec0003800000 */
        /* <DEDUP_REMOVED lines=9> */
[----:B0-----:R-:W-:-:S06]  /*0340*/  UISETP.NE.AND UP0, UPT, UR6, URZ, UPT ;  /* 0x000000ff0600728c */ /* 0x001fcc000bf05270 */
[----:B------:R-:W-:-:S13]  /*0350*/  PLOP3.LUT P4, PT, PT, PT, UP0, 0x80, 0x8 ;  /* 0x000000000008781c */ /* 0x000fda0003f8f008 */
.L_x_2731:
[----:B0-----:R-:W0:Y:S02]  /*0360*/  LDC.64 R48, c[0x0][0x3c0] ;  /* 0x0000f000ff307b82 */ /* 0x001e240000000a00 */
        /* <DEDUP_REMOVED lines=30> */
[----:B0-----:R-:W-:-:S05]  /*0550*/  @P1 IMAD.WIDE.U32 R60, R4, 0x4, R60 ;  /* 0x00000004043c1825 */ /* 0x001fca00078e003c */
[----:B------:R-:W5:Y:S01]  /*0560*/  @P1 LDG.E R2, desc[UR8][R60.64] ;  /* 0x000000083c021981 */ /* 0x000f62000c1e1900 */
[----:B--2---:R-:W-:-:S04]  /*0570*/  IMAD.WIDE.U32 R74, R4, 0x4, R74 ;  /* 0x00000004044a7825 */ /* 0x004fc800078e004a */
[C---:B-1----:R-:W-:Y:S01]  /*0580*/  @P0 IMAD.WIDE.U32 R76, R4.reuse, 0x10, R76 ;  /* 0x00000010044c0825 */ /* 0x042fe200078e004c */
[----:B------:R-:W5:Y:S04]  /*0590*/  LDG.E R0, desc[UR8][R74.64] ;  /* 0x000000084a007981 */ /* 0x000f68000c1e1900 */
[----:B------:R0:W5:Y:S02]  /*05a0*/  @P0 LDG.E.128 R28, desc[UR8][R76.64] ;  /* 0x000000084c1c0981 */ /* 0x000164000c1e1d00 */
[----:B0-----:R-:W-:Y:S01]  /*05b0*/  IADD3 R77, PT, PT, R4, 0x20, RZ ;  /* 0x00000020044d7810 */ /* 0x001fe20007ffe0ff */
[C---:B---3--:R-:W-:Y:S01]  /*05c0*/  FADD.FTZ R64, -R73.reuse, R49 ;  /* 0x0000003149407221 */ /* 0x048fe20000010100 */
[----:B------:R-:W-:-:S03]  /*05d0*/  FADD.FTZ R48, -R73, R48 ;  /* 0x0000003049307221 */ /* 0x000fc60000010100 */
[C---:B-----5:R-:W-:Y:S01]  /*05e0*/  FMUL.FTZ R60, R69.reuse, R64 ;  /* 0x00000040453c7220 */ /* 0x060fe20000410000 */
[----:B------:R-:W-:Y:S01]  /*05f0*/  FMUL.FTZ R3, R69, R48 ;  /* 0x0000003045037220 */ /* 0x000fe20000410000 */
[----:B----4-:R-:W-:Y:S01]  /*0600*/  FMUL.FTZ R64, R16, R52 ;  /* 0x0000003410407220 */ /* 0x010fe20000410000 */
[----:B------:R-:W-:Y:S01]  /*0610*/  FMUL.FTZ R67, R17, R53 ;  /* 0x0000003511437220 */ /* 0x000fe20000410000 */
[----:B------:R-:W-:Y:S02]  /*0620*/  FADD.FTZ R50, -R73, R50 ;  /* 0x0000003249327221 */ /* 0x000fe40000010100 */
[----:B------:R-:W-:Y:S01]  /*0630*/  FADD.FTZ R48, RZ, R64 ;  /* 0x00000040ff307221 */ /* 0x000fe20000010000 */
[----:B------:R-:W-:Y:S01]  /*0640*/  FFMA.FTZ R49, R3, R64, RZ ;  /* 0x0000004003317223 */ /* 0x000fe200000100ff */
[----:B------:R-:W-:Y:S01]  /*0650*/  FADD.FTZ R78, -R73, R51 ;  /* 0x00000033494e7221 */ /* 0x000fe20000010100 */
        /* <DEDUP_REMOVED lines=18> */
.L_x_2707:
[----:B------:R-:W-:Y:S05]  /*0780*/  BSYNC.RECONVERGENT B1 ;  /* 0x0000000000017941 */ /* 0x000fea0003800200 */
.L_x_2706:
[----:B------:R-:W-:Y:S04]  /*0790*/  BSSY.RECONVERGENT B1, `(.L_x_2708) ;  /* 0x0000031000017945 */ /* 0x000fe80003800200 */
[----:B------:R-:W-:Y:S05]  /*07a0*/  @!P2 BRA `(.L_x_2709) ;  /* 0x0000000000bca947 */ /* 0x000fea0003800000 */
[----:B------:R-:W0:Y:S01]  /*07b0*/  LDC.64 R48, c[0x0][0x3a8] ;  /* 0x0000ea00ff307b82 */ /* 0x000e220000000a00 */
[----:B------:R-:W-:-:S04]  /*07c0*/  ISETP.NE.U32.AND P0, PT, RZ, UR12, PT ;  /* 0x0000000cff007c0c */ /* 0x000fc8000bf05070 */
[----:B------:R-:W-:Y:S02]  /*07d0*/  ISETP.NE.AND.EX P1, PT, RZ, UR13, PT, P0 ;  /* 0x0000000dff007c0c */ /* 0x000fe4000bf25300 */
[----:B------:R-:W-:Y:S01]  /*07e0*/  ISETP.NE.U32.AND P0, PT, RZ, UR20, PT ;  /* 0x00000014ff007c0c */ /* 0x000fe2000bf05070 */
[----:B------:R-:W1:Y:S03]  /*07f0*/  LDC.64 R52, c[0x0][0x428] ;  /* 0x00010a00ff347b82 */ /* 0x000e660000000a00 */
[----:B------:R-:W-:-:S05]  /*0800*/  ISETP.NE.AND.EX P0, PT, RZ, UR21, PT, P0 ;  /* 0x00000015ff007c0c */ /* 0x000fca000bf05300 */
[----:B------:R-:W2:Y:S01]  /*0810*/  LDC.64 R58, c[0x0][0x3b0] ;  /* 0x0000ec00ff3a7b82 */ /* 0x000ea20000000a00 */
[----:B0-----:R-:W-:-:S07]  /*0820*/  IMAD.WIDE.U32 R48, R77, 0x10, R48 ;  /* 0x000000104d307825 */ /* 0x001fce00078e0030 */
[----:B------:R-:W0:Y:S01]  /*0830*/  @P1 LDC.64 R84, c[0x0][0x3b8] ;  /* 0x0000ee00ff541b82 */ /* 0x000e220000000a00 */
[----:B------:R-:W3:Y:S07]  /*0840*/  LDG.E.128 R48, desc[UR8][R48.64] ;  /* 0x0000000830307981 */ /* 0x000eee000c1e1d00 */
[----:B------:R-:W4:Y:S01]  /*0850*/  @P0 LDC.64 R62, c[0x0][0x438] ;  /* 0x00010e00ff3e0b82 */ /* 0x000f220000000a00 */
[----:B-1----:R-:W-:-:S06]  /*0860*/  IMAD.WIDE.U32 R52, R77, 0x10, R52 ;  /* 0x000000104d347825 */ /* 0x002fcc00078e0034 */
[----:B------:R-:W3:Y:S01]  /*0870*/  LDG.E.128 R52, desc[UR8][R52.64] ;  /* 0x0000000834347981 */ /* 0x000ee2000c1e1d00 */
[----:B--2---:R-:W-:-:S05]  /*0880*/  IMAD.WIDE.U32 R82, R77, 0x4, R58 ;  /* 0x000000044d527825 */ /* 0x004fca00078e003a */
[----:B------:R1:W5:Y:S01]  /*0890*/  LDG.E R58, desc[UR8][R82.64] ;  /* 0x00000008523a7981 */ /* 0x000362000c1e1900 */
[----:B0-----:R-:W-:-:S05]  /*08a0*/  @P1 IMAD.WIDE.U32 R84, R77, 0x4, R84 ;  /* 0x000000044d541825 */ /* 0x001fca00078e0054 */
[----:B------:R1:W5:Y:S01]  /*08b0*/  @P1 LDG.E R57, desc[UR8][R84.64] ;  /* 0x0000000854391981 */ /* 0x000362000c1e1900 */
[----:B----4-:R-:W-:-:S05]  /*08c0*/  @P0 IMAD.WIDE.U32 R80, R77, 0x10, R62 ;  /* 0x000000104d500825 */ /* 0x010fca00078e003e */
[----:B------:R1:W5:Y:S01]  /*08d0*/  @P0 LDG.E.128 R8, desc[UR8][R80.64] ;  /* 0x0000000850080981 */ /* 0x000362000c1e1d00 */
[C---:B---3--:R-:W-:Y:S01]  /*08e0*/  FADD.FTZ R62, -R73.reuse, R48 ;  /* 0x00000030493e7221 */ /* 0x048fe20000010100 */
[----:B------:R-:W-:-:S03]  /*08f0*/  FADD.FTZ R48, -R73, R49 ;  /* 0x0000003149307221 */ /* 0x000fc60000010100 */
[----:B-----5:R-:W-:Y:S01]  /*0900*/  FMUL.FTZ R59, R69, R62 ;  /* 0x0000003e453b7220 */ /* 0x020fe20000410000 */
[----:B------:R-:W-:Y:S01]  /*0910*/  FADD.FTZ R50, -R73, R50 ;  /* 0x0000003249327221 */ /* 0x000fe20000010100 */
[----:B------:R-:W-:Y:S01]  /*0920*/  FMUL.FTZ R62, R69, R48 ;  /* 0x00000030453e7220 */ /* 0x000fe20000410000 */
[----:B------:R-:W-:Y:S01]  /*0930*/  FMUL.FTZ R66, R12, R52 ;  /* 0x000000340c427220 */ /* 0x000fe20000410000 */
[----:B------:R-:W-:-:S03]  /*0940*/  FMUL.FTZ R65, R13, R53 ;  /* 0x000000350d417220 */ /* 0x000fc60000410000 */
[----:B------:R-:W-:Y:S01]  /*0950*/  FADD.FTZ R78, R78, R66 ;  /* 0x000000424e4e7221 */ /* 0x000fe20000010000 */
[----:B------:R-:W-:Y:S01]  /*0960*/  FFMA.FTZ R75, R59, R66, R75 ;  /* 0x000000423b4b7223 */ /* 0x000fe2000001004b */
[----:B------:R-:W-:Y:S01]  /*0970*/  FADD.FTZ R70, -R73, R51 ;  /* 0x0000003349467221 */ /* 0x000fe20000010100 */
[C---:B------:R-:W-:Y:S01]  /*0980*/  FMUL.FTZ R63, R69.reuse, R50 ;  /* 0x00000032453f7220 */ /* 0x040fe20000410000 */
        /* <DEDUP_REMOVED lines=17> */
.L_x_2709:
[----:B------:R-:W-:Y:S05]  /*0aa0*/  BSYNC.RECONVERGENT B1 ;  /* 0x0000000000017941 */ /* 0x000fea0003800200 */
.L_x_2708:
        /* <DEDUP_REMOVED lines=23> */
.L_x_2743:
        /* <DEDUP_REMOVED lines=19> */
[----:B------:R-:W-:Y:S01]  /*0d50*/  LOP3.LUT P1, RZ, R0, 0xff00, RZ, 0xc0, !PT ;  /* 0x0000ff0000ff7812 */ /* 0x000fe2000782c0ff */
[----:B------:R-:W-:Y:S01]  /*0d60*/  FADD.FTZ R48, R64, -R49 ;  /* 0x8000003140307221 */ /* 0x000fe20000010000 */
[----:B------:R-:W-:Y:S01]  /*0d70*/  FFMA.FTZ R49, R61, R53, R52 ;  /* 0x000000353d317223 */ /* 0x000fe20000010034 */
[----:B------:R-:W-:Y:S01]  /*0d80*/  FADD.FTZ R50, R67, -R50 ;  /* 0x8000003243327221 */ /* 0x000fe20000010000 */
[----:B------:R-:W-:Y:S01]  /*0d90*/  FADD.FTZ R78, R71, -R78 ;  /* 0x8000004e474e7221 */ /* 0x000fe20000010000 */
[C---:B-----5:R-:W-:Y:S01]  /*0da0*/  FMUL.FTZ R48, R69.reuse, R48 ;  /* 0x0000003045307220 */ /* 0x060fe20000410000 */
[----:B------:R-:W-:Y:S01]  /*0db0*/  FADD.FTZ R54, R76, -R49 ;  /* 0x800000314c367221 */ /* 0x000fe20000010000 */
        /* <DEDUP_REMOVED lines=8> */
[----:B------:R-:W-:-:S02]  /*0e40*/  LOP3.LUT P5, RZ, R0, 0xff0000, RZ, 0xc0, !PT ;  /* 0x00ff000000ff7812 */ /* 0x000fc400078ac0ff */
[----:B------:R-:W-:Y:S02]  /*0e50*/  ISETP.GE.U32.AND P6, PT, R0, 0x1000000, PT ;  /* 0x010000000000780c */ /* 0x000fe40003fc6070 */
[----:B------:R-:W-:Y:S02]  /*0e60*/  SEL R49, R50, RZ, P1 ;  /* 0x000000ff32317207 */ /* 0x000fe40000800000 */
[----:B------:R-:W-:Y:S02]  /*0e70*/  SEL R48, R48, RZ, P0 ;  /* 0x000000ff30307207 */ /* 0x000fe40000000000 */
[----:B------:R-:W-:Y:S02]  /*0e80*/  SEL R50, R54, RZ, P5 ;  /* 0x000000ff36327207 */ /* 0x000fe40002800000 */
[----:B------:R-:W-:Y:S01]  /*0e90*/  SEL R51, R78, RZ, P6 ;  /* 0x000000ff4e337207 */ /* 0x000fe20003000000 */
[----:B------:R-:W-:Y:S06]  /*0ea0*/  BRA `(.L_x_2716) ;  /* 0x0000000c00687947 */ /* 0x000fec0003800000 */
.L_x_2715:
        /* <DEDUP_REMOVED lines=25> */
.L_x_2714:
[----:B------:R-:W-:-:S04]  /*1040*/  UISETP.NE.U32.AND UP0, UPT, UR4, URZ, UPT ;  /* 0x000000ff0400728c */ /* 0x000fc8000bf05070 */
[----:B------:R-:W-:-:S09]  /*1050*/  UISETP.NE.AND.EX UP0, UPT, UR5, URZ, UPT, UP0 ;  /* 0x000000ff0500728c */ /* 0x000fd2000bf05300 */
[----:B------:R-:W-:Y:S05]  /*1060*/  BRA.U UP0, `(.L_x_2717) ;  /* 0x0000000100647547 */ /* 0x000fea000b800000 */
[-CC-:B------:R-:W-:Y:S01]  /*1070*/  FFMA.FTZ R49, R3, R53.reuse, R52.reuse ;  /* 0x0000003503317223 */ /* 0x180fe20000010034 */
[-CC-:B------:R-:W-:Y:S01]  /*1080*/  FFMA.FTZ R50, R60, R53.reuse, R52.reuse ;  /* 0x000000353c327223 */ /* 0x180fe20000010034 */
[-CC-:B------:R-:W-:Y:S01]  /*1090*/  FFMA.FTZ R54, R74, R53.reuse, R52.reuse ;  /* 0x000000354a367223 */ /* 0x180fe20000010034 */
[----:B------:R-:W-:Y:S01]  /*10a0*/  LOP3.LUT P0, RZ, R0, 0xff, RZ, 0xc0, !PT ;  /* 0x000000ff00ff7812 */ /* 0x000fe2000780c0ff */
[----:B------:R-:W-:Y:S01]  /*10b0*/  FADD.FTZ R48, R64, -R49 ;  /* 0x8000003140307221 */ /* 0x000fe20000010000 */
[----:B------:R-:W-:Y:S01]  /*10c0*/  FFMA.FTZ R49, R61, R53, R52 ;  /* 0x000000353d317223 */ /* 0x000fe20000010034 */
[----:B------:R-:W-:Y:S01]  /*10d0*/  FADD.FTZ R50, R67, -R50 ;  /* 0x8000003243327221 */ /* 0x000fe20000010000 */
[----:B------:R-:W-:Y:S01]  /*10e0*/  FADD.FTZ R54, R71, -R54 ;  /* 0x8000003647367221 */ /* 0x000fe20000010000 */
[C---:B-----5:R-:W-:Y:S01]  /*10f0*/  FFMA.FTZ R48, R69.reuse, R48, R28 ;  /* 0x0000003045307223 */ /* 0x060fe2000001001c */
[----:B------:R-:W-:Y:S01]  /*1100*/  FADD.FTZ R51, R76, -R49 ;  /* 0x800000314c337221 */ /* 0x000fe20000010000 */
[C---:B------:R-:W-:Y:S01]  /*1110*/  FFMA.FTZ R49, R69.reuse, R50, R29 ;  /* 0x0000003245317223 */ /* 0x040fe2000001001d */
[----:B------:R-:W-:Y:S01]  /*1120*/  LOP3.LUT P1, RZ, R0, 0xff00, RZ, 0xc0, !PT ;  /* 0x0000ff0000ff7812 */ /* 0x000fe2000782c0ff */
[----:B------:R-:W-:Y:S01]  /*1130*/  FMUL.FTZ R48, R48, UR14 ;  /* 0x0000000e30307c20 */ /* 0x000fe20008410000 */
[C---:B------:R-:W-:Y:S01]  /*1140*/  FFMA.FTZ R50, R69.reuse, R51, R30 ;  /* 0x0000003345327223 */ /* 0x040fe2000001001e */
[----:B------:R-:W-:Y:S01]  /*1150*/  FFMA.FTZ R51, R69, R54, R31 ;  /* 0x0000003645337223 */ /* 0x000fe2000001001f */
[----:B------:R-:W-:Y:S01]  /*1160*/  FMUL.FTZ R49, R49, UR14 ;  /* 0x0000000e31317c20 */ /* 0x000fe20008410000 */
[----:B------:R-:W-:Y:S01]  /*1170*/  LOP3.LUT P5, RZ, R0, 0xff0000, RZ, 0xc0, !PT ;  /* 0x00ff000000ff7812 */ /* 0x000fe200078ac0ff */
[----:B------:R-:W-:Y:S01]  /*1180*/  FMUL.FTZ R50, R50, UR14 ;  /* 0x0000000e32327c20 */ /* 0x000fe20008410000 */
[----:B------:R-:W-:Y:S01]  /*1190*/  FMUL.FTZ R51, R51, UR14 ;  /* 0x0000000e33337c20 */ /* 0x000fe20008410000 */
[----:B------:R-:W-:-:S02]  /*11a0*/  ISETP.GE.U32.AND P6, PT, R0, 0x1000000, PT ;  /* 0x010000000000780c */ /* 0x000fc40003fc6070 */
[----:B------:R-:W-:Y:S02]  /*11b0*/  SEL R48, R48, RZ, P0 ;  /* 0x000000ff30307207 */ /* 0x000fe40000000000 */
[----:B------:R-:W-:Y:S02]  /*11c0*/  SEL R49, R49, RZ, P1 ;  /* 0x000000ff31317207 */ /* 0x000fe40000800000 */
[----:B------:R-:W-:Y:S02]  /*11d0*/  SEL R50, R50, RZ, P5 ;  /* 0x000000ff32327207 */ /* 0x000fe40002800000 */
[----:B------:R-:W-:Y:S01]  /*11e0*/  SEL R51, R51, RZ, P6 ;  /* 0x000000ff33337207 */ /* 0x000fe20003000000 */
[----:B------:R-:W-:Y:S06]  /*11f0*/  BRA `(.L_x_2716) ;  /* 0x0000000800947947 */ /* 0x000fec0003800000 */
.L_x_2717:
        /* <DEDUP_REMOVED lines=25> */
.L_x_2713:
        /* <DEDUP_REMOVED lines=39> */
.L_x_2719:
        /* <DEDUP_REMOVED lines=8> */
[C---:B-----5:R-:W-:Y:S01]  /*1680*/  FMUL.FTZ R40, R69.reuse, R40 ;  /* 0x0000002845287220 */ /* 0x060fe20000410000 */
[----:B------:R-:W-:Y:S01]  /*1690*/  FMUL.FTZ R41, R69, R42 ;  /* 0x0000002a45297220 */ /* 0x000fe20000410000 */
[----:B------:R-:W-:Y:S01]  /*16a0*/  FADD.FTZ R42, R76, -R43 ;  /* 0x8000002b4c2a7221 */ /* 0x000fe20000010000 */
[----:B------:R-:W-:Y:S01]  /*16b0*/  LOP3.LUT P0, RZ, R0, 0xff00, RZ, 0xc0, !PT ;  /* 0x0000ff0000ff7812 */ /* 0x000fe2000780c0ff */
[----:B------:R-:W-:Y:S01]  /*16c0*/  FMUL.FTZ R44, R40, UR14 ;  /* 0x0000000e282c7c20 */ /* 0x000fe20008410000 */
[----:B------:R-:W-:Y:S01]  /*16d0*/  FMUL.FTZ R45, R41, UR14 ;  /* 0x0000000e292d7c20 */ /* 0x000fe20008410000 */
[C---:B------:R-:W-:Y:S01]  /*16e0*/  FMUL.FTZ R42, R69.reuse, R42 ;  /* 0x0000002a452a7220 */ /* 0x040fe20000410000 */
[----:B------:R-:W-:Y:S01]  /*16f0*/  FMUL.FTZ R43, R69, R46 ;  /* 0x0000002e452b7220 */ /* 0x000fe20000410000 */
[----:B------:R-:W-:-:S02]  /*1700*/  LOP3.LUT P6, RZ, R2, 0xff, RZ, 0xc0, !PT ;  /* 0x000000ff02ff7812 */ /* 0x000fc400078cc0ff */
        /* <DEDUP_REMOVED lines=14> */
[----:B------:R-:W-:Y:S01]  /*17f0*/  SEL R47, R47, RZ, P1 ;  /* 0x000000ff2f2f7207 */ /* 0x000fe20000800000 */
[----:B------:R-:W-:Y:S06]  /*1800*/  BRA `(.L_x_2716) ;  /* 0x0000000400107947 */ /* 0x000fec0003800000 */
.L_x_2718:
        /* <DEDUP_REMOVED lines=36> */
.L_x_2720:
        /* <DEDUP_REMOVED lines=32> */
.L_x_2716:
        /* <DEDUP_REMOVED lines=14> */
.L_x_2712:
[----:B------:R-:W-:Y:S05]  /*1d30*/  BSYNC.RECONVERGENT B1 ;  /* 0x0000000000017941 */ /* 0x000fea0003800200 */
.L_x_2711:
        /* <DEDUP_REMOVED lines=38> */
[C---:B------:R-:W-:Y:S02]  /*1fa0*/  SEL R50, R46.reuse, RZ, P2 ;  /* 0x000000ff2e327207 */ /* 0x040fe40001000000 */
[C---:B------:R-:W-:Y:S02]  /*1fb0*/  LOP3.LUT P6, RZ, R57.reuse, 0xff0000, RZ, 0xc0, !PT ;  /* 0x00ff000039ff7812 */ /* 0x040fe400078cc0ff */
[----:B------:R-:W-:Y:S02]  /*1fc0*/  ISETP.GE.U32.AND P2, PT, R57, 0x1000000, PT ;  /* 0x010000003900780c */ /* 0x000fe40003f46070 */
[C---:B------:R-:W-:Y:S02]  /*1fd0*/  SEL R51, R47.reuse, RZ, P5 ;  /* 0x000000ff2f337207 */ /* 0x040fe40002800000 */
[----:B------:R-:W-:Y:S02]  /*1fe0*/  SEL R46, R46, RZ, P6 ;  /* 0x000000ff2e2e7207 */ /* 0x000fe40003000000 */
[----:B------:R-:W-:Y:S01]  /*1ff0*/  SEL R47, R47, RZ, P2 ;  /* 0x000000ff2f2f7207 */ /* 0x000fe20001000000 */
[----:B------:R-:W-:Y:S06]  /*2000*/  BRA `(.L_x_2726) ;  /* 0x0000000c00547947 */ /* 0x000fec0003800000 */
.L_x_2725:
        /* <DEDUP_REMOVED lines=21> */
[C---:B------:R-:W-:Y:S02]  /*2160*/  LOP3.LUT P5, RZ, R57.reuse, 0xff00, RZ, 0xc0, !PT ;  /* 0x0000ff0039ff7812 */ /* 0x040fe400078ac0ff */
        /* <DEDUP_REMOVED lines=11> */
.L_x_2724:
        /* <DEDUP_REMOVED lines=37> */
.L_x_2727:
        /* <DEDUP_REMOVED lines=33> */
.L_x_2723:
        /* <DEDUP_REMOVED lines=32> */
.L_x_2729:
        /* <DEDUP_REMOVED lines=25> */
.L_x_2728:
        /* <DEDUP_REMOVED lines=29> */
.L_x_2730:
        /* <DEDUP_REMOVED lines=24> */
.L_x_2726:
        /* <DEDUP_REMOVED lines=9> */
.L_x_2722:
[----:B------:R-:W-:Y:S05]  /*2df0*/  BSYNC.RECONVERGENT B1 ;  /* 0x0000000000017941 */ /* 0x000fea0003800200 */
.L_x_2721:
[----:B-12---:R-:W1:Y:S02]  /*2e00*/  LDC.64 R48, c[0x0][0x380] ;  /* 0x0000e000ff307b82 */ /* 0x006e640000000a00 */
[----:B-1----:R-:W-:-:S04]  /*2e10*/  LEA R5, R48, R5, 0x2 ;  /* 0x0000000530057211 */ /* 0x002fc800078e10ff */
[----:B------:R-:W-:-:S13]  /*2e20*/  ISETP.GE.AND P0, PT, R5, R49, PT ;  /* 0x000000310500720c */ /* 0x000fda0003f06270 */
[----:B------:R-:W-:Y:S05]  /*2e30*/  @!P0 BRA `(.L_x_2731) ;  /* 0xffffffd400488947 */ /* 0x000fea000383ffff */
.L_x_2705:
[----:B------:R-:W-:Y:S05]  /*2e40*/  BSYNC B0 ;  /* 0x0000000000007941 */ /* 0x000fea0003800000 */
.L_x_2704:
[----:B------:R-:W1:Y:S01]  /*2e50*/  S2R R29, SR_TID.X ;  /* 0x00000000001d7919 */ /* 0x000e620000002100 */
[----:B------:R-:W-:Y:S01]  /*2e60*/  MOV R2, 0x400 ;  /* 0x0000040000027802 */ /* 0x000fe20000000f00 */
[----:B------:R-:W-:Y:S05]  /*2e70*/  WARPSYNC.ALL ;  /* 0x0000000000007948 */ /* 0x000fea0003800000 */
[----:B------:R-:W2:Y:S01]  /*2e80*/  S2R R5, SR_CgaCtaId ;  /* 0x0000000000057919 */ /* 0x000ea20000008800 */
[----:B------:R-:W3:Y:S01]  /*2e90*/  LDCU.128 UR16, c[0x0][0x440] ;  /* 0x00008800ff1077ac */ /* 0x000ee20008000c00 */
[----:B-----5:R-:W-:Y:S01]  /*2ea0*/  IMAD R14, R56, UR7, RZ ;  /* 0x00000007380e7c24 */ /* 0x020fe2000f8e02ff */
[----:B-1----:R-:W-:-:S04]  /*2eb0*/  SHF.L.U32 R0, R29, 0x5, RZ ;  /* 0x000000051d007819 */ /* 0x002fc800000006ff */
[----:B------:R-:W-:Y:S02]  /*2ec0*/  IADD3 R14, P0, PT, R14, R29, RZ ;  /* 0x0000001d0e0e7210 */ /* 0x000fe40007f1e0ff */
[----:B------:R-:W-:Y:S02]  /*2ed0*/  LOP3.LUT R3, R0, 0xc00, RZ, 0xc0, !PT ;  /* 0x00000c0000037812 */ /* 0x000fe400078ec0ff */
[----:B------:R-:W-:Y:S02]  /*2ee0*/  SHF.L.U32 R12, R14, 0x2, RZ ;  /* 0x000000020e0c7819 */ /* 0x000fe400000006ff */
        /* <DEDUP_REMOVED lines=29> */
[----:B------:R-:W-:-:S04]  /*30c0*/  IADD3 R3, PT, PT, R3, R56, RZ ;  /* 0x0000003803037210 */ /* 0x000fc80007ffe0ff */
[C---:B------:R-:W-:Y:S02]  /*30d0*/  ISETP.GE.U32.AND P0, PT, R3.reuse, 0x80, PT ;  /* 0x000000800300780c */ /* 0x040fe40003f06070 */
[----:B------:R-:W-:Y:S01]  /*30e0*/  ISETP.GE.U32.AND P1, PT, R3, 0x100, PT ;  /* 0x000001000300780c */ /* 0x000fe20003f26070 */
[----:B------:R-:W0:Y:S01]  /*30f0*/  LDS R8, [R2] ;  /* 0x0000000002087984 */ /* 0x000e220000000800 */
[----:B------:R-:W-:Y:S02]  /*3100*/  SHF.L.U64.HI R3, R14, 0x2, R23 ;  /* 0x000000020e037819 */ /* 0x000fe40000010217 */
[C---:B------:R-:W-:Y:S01]  /*3110*/  IADD3 R14, P2, PT, R12.reuse, UR18, RZ ;  /* 0x000000120c0e7c10 */ /* 0x040fe2000ff5e0ff */
[----:B------:R-:W1:Y:S01]  /*3120*/  LDS R15, [R2+0x400] ;  /* 0x00040000020f7984 */ /* 0x000e620000000800 */
[----:B------:R-:W-:Y:S02]  /*3130*/  IADD3 R12, P3, PT, R12, UR16, RZ ;  /* 0x000000100c0c7c10 */ /* 0x000fe4000ff7e0ff */
[----:B------:R-:W-:Y:S01]  /*3140*/  IADD3.X R23, PT, PT, R3, UR19, RZ, P2, !PT ;  /* 0x0000001303177c10 */ /* 0x000fe200097fe4ff */
[----:B------:R-:W2:Y:S02]  /*3150*/  LDS R19, [R2+0x800] ;  /* 0x0008000002137984 */ /* 0x000ea40000000800 */
[----:B------:R-:W-:-:S02]  /*3160*/  @P0 MOV R4, R12 ;  /* 0x0000000c00040202 */ /* 0x000fc40000000f00 */
[----:B------:R-:W3:Y:S04]  /*3170*/  LDS R10, [R2+0x200] ;  /* 0x00020000020a7984 */ /* 0x000ee80000000800 */
[----:B------:R-:W4:Y:S04]  /*3180*/  LDS R27, [R2+0xc00] ;  /* 0x000c0000021b7984 */ /* 0x000f280000000800 */
[----:B------:R-:W4:Y:S04]  /*3190*/  LDS R17, [R2+0x600] ;  /* 0x0006000002117984 */ /* 0x000f280000000800 */
[----:B------:R-:W4:Y:S04]  /*31a0*/  LDS R25, [R2+0xa00] ;  /* 0x000a000002197984 */ /* 0x000f280000000800 */
[----:B------:R0:W4:Y:S02]  /*31b0*/  LDS R21, [R2+0xe00] ;  /* 0x000e000002157984 */ /* 0x0001240000000800 */
[----:B0-----:R-:W-:-:S02]  /*31c0*/  @P0 MOV R2, R14 ;  /* 0x0000000e00020202 */ /* 0x001fc40000000f00 */
[----:B------:R-:W-:Y:S01]  /*31d0*/  @P0 IADD3 R14, P2, PT, R14, 0x200, RZ ;  /* 0x000002000e0e0810 */ /* 0x000fe20007f5e0ff */
[----:B------:R-:W-:-:S04]  /*31e0*/  FADD.FTZ R8, RZ, R8 ;  /* 0x00000008ff087221 */ /* 0x000fc80000010000 */
[----:B-1----:R-:W-:Y:S01]  /*31f0*/  FADD.FTZ R8, R8, R15 ;  /* 0x0000000f08087221 */ /* 0x002fe20000010000 */
[----:B------:R-:W-:Y:S02]  /*3200*/  IADD3.X R15, PT, PT, R3, UR17, RZ, P3, !PT ;  /* 0x00000011030f7c10 */ /* 0x000fe40009ffe4ff */
[----:B------:R-:W-:Y:S01]  /*3210*/  @P0 MOV R3, R23 ;  /* 0x0000001700030202 */ /* 0x000fe20000000f00 */
[----:B--2---:R-:W-:Y:S01]  /*3220*/  FADD.FTZ R8, R8, R19 ;  /* 0x0000001308087221 */ /* 0x004fe20000010000 */
[----:B------:R-:W-:Y:S02]  /*3230*/  @P0 MOV R5, R15 ;  /* 0x0000000f00050202 */ /* 0x000fe40000000f00 */
[----:B------:R-:W-:Y:S01]  /*3240*/  @P0 IADD3 R12, P3, PT, R12, 0x200, RZ ;  /* 0x000002000c0c0810 */ /* 0x000fe20007f7e0ff */
[----:B---3--:R-:W-:Y:S01]  /*3250*/  FADD.FTZ R10, RZ, R10 ;  /* 0x0000000aff0a7221 */ /* 0x008fe20000010000 */
[----:B------:R-:W-:Y:S02]  /*3260*/  @P0 IADD3.X R23, PT, PT, RZ, R23, RZ, P2, !PT ;  /* 0x00000017ff170210 */ /* 0x000fe400017fe4ff */
        /* <DEDUP_REMOVED lines=15> */
.L_x_2710:
        /* <DEDUP_REMOVED lines=8> */
.L_x_2733:
[----:B------:R-:W-:Y:S05]  /*33e0*/  BSYNC B1 ;  /* 0x0000000000017941 */ /* 0x000fea0003800000 */
.L_x_2732:
        /* <DEDUP_REMOVED lines=8> */
.L_x_2734:
[----:B------:R-:W-:Y:S01]  /*3470*/  MOV R51, R53 ;  /* 0x0000003500337202 */ /* 0x000fe20000000f00 */
[----:B------:R-:W-:Y:S01]  /*3480*/  HFMA2 R50, -RZ, RZ, 0, 1.1920928955078125e-07 ;  /* 0x00000002ff327431 */ /* 0x000fe200000001ff */
[----:B------:R-:W-:-:S07]  /*3490*/  MOV R54, R52 ;  /* 0x0000003400367202 */ /* 0x000fce0000000f00 */
[----:B------:R-:W-:Y:S05]  /*34a0*/  WARPSYNC.COLLECTIVE R48, `(.L_x_2735) ;  /* 0x0000000030087348 */ /* 0x000fea0003c00000 */
[----:B------:R0:W1:Y:S02]  /*34b0*/  SHFL.BFLY P0, R52, R51, R50, R49 ;  /* 0x0c00003233347389 */ /* 0x0000640000000031 */
[----:B01----:R-:W-:Y:S05]  /*34c0*/  ENDCOLLECTIVE ;  /* 0x000000000000791b */ /* 0x003fea0003800000 */
.L_x_2735:
[----:B------:R-:W-:-:S05]  /*34d0*/  FADD.FTZ R54, R54, R75 ;  /* 0x0000004b36367221 */ /* 0x000fca0000010000 */
[----:B------:R-:W-:Y:S01]  /*34e0*/  MOV R51, R54 ;  /* 0x0000003600337202 */ /* 0x000fe20000000f00 */
[----:B------:R-:W-:-:S07]  /*34f0*/  FADD.FTZ R73, R53, R52 ;  /* 0x0000003435497221 */ /* 0x000fce0000010000 */
[----:B------:R-:W-:Y:S05]  /*3500*/  WARPSYNC.COLLECTIVE R48, `(.L_x_2736) ;  /* 0x0000000030087348 */ /* 0x000fea0003c00000 */
[----:B------:R0:W1:Y:S02]  /*3510*/  SHFL.BFLY P0, R52, R51, R50, R49 ;  /* 0x0c00003233347389 */ /* 0x0000640000000031 */
[----:B01----:R-:W-:Y:S05]  /*3520*/  ENDCOLLECTIVE ;  /* 0x000000000000791b */ /* 0x003fea0003800000 */
.L_x_2736:
[----:B------:R-:W-:Y:S01]  /*3530*/  MOV R51, R73 ;  /* 0x0000004900337202 */ /* 0x000fe20000000f00 */
[----:B------:R-:W-:Y:S01]  /*3540*/  HFMA2 R50, -RZ, RZ, 0, 2.384185791015625e-07 ;  /* 0x00000004ff327431 */ /* 0x000fe200000001ff */
[----:B------:R-:W-:-:S07]  /*3550*/  MOV R55, R52 ;  /* 0x0000003400377202 */ /* 0x000fce0000000f00 */
[----:B------:R-:W-:Y:S05]  /*3560*/  WARPSYNC.COLLECTIVE R48, `(.L_x_2737) ;  /* 0x0000000030087348 */ /* 0x000fea0003c00000 */
[----:B------:R0:W1:Y:S02]  /*3570*/  SHFL.BFLY P0, R52, R51, R50, R49 ;  /* 0x0c00003233347389 */ /* 0x0000640000000031 */
[----:B01----:R-:W-:Y:S05]  /*3580*/  ENDCOLLECTIVE ;  /* 0x000000000000791b */ /* 0x003fea0003800000 */
.L_x_2737:
[----:B------:R-:W-:-:S05]  /*3590*/  FADD.FTZ R55, R54, R55 ;  /* 0x0000003736377221 */ /* 0x000fca0000010000 */
[----:B------:R-:W-:Y:S01]  /*35a0*/  MOV R51, R55 ;  /* 0x0000003700337202 */ /* 0x000fe20000000f00 */
[----:B------:R-:W-:-:S07]  /*35b0*/  FADD.FTZ R77, R73, R52 ;  /* 0x00000034494d7221 */ /* 0x000fce0000010000 */
[----:B------:R-:W-:Y:S05]  /*35c0*/  WARPSYNC.COLLECTIVE R48, `(.L_x_2738) ;  /* 0x0000000030087348 */ /* 0x000fea0003c00000 */
[----:B------:R0:W1:Y:S02]  /*35d0*/  SHFL.BFLY P0, R52, R51, R50, R49 ;  /* 0x0c00003233347389 */ /* 0x0000640000000031 */
[----:B01----:R-:W-:Y:S05]  /*35e0*/  ENDCOLLECTIVE ;  /* 0x000000000000791b */ /* 0x003fea0003800000 */
.L_x_2738:
[----:B------:R-:W-:Y:S01]  /*35f0*/  MOV R51, R77 ;  /* 0x0000004d00337202 */ /* 0x000fe20000000f00 */
[----:B------:R-:W-:Y:S01]  /*3600*/  HFMA2 R50, -RZ, RZ, 0, 4.76837158203125e-07 ;  /* 0x00000008ff327431 */ /* 0x000fe200000001ff */
[----:B------:R-:W-:-:S07]  /*3610*/  MOV R80, R52 ;  /* 0x0000003400507202 */ /* 0x000fce0000000f00 */
[----:B------:R-:W-:Y:S05]  /*3620*/  WARPSYNC.COLLECTIVE R48, `(.L_x_2739) ;  /* 0x0000000030087348 */ /* 0x000fea0003c00000 */
[----:B------:R0:W1:Y:S02]  /*3630*/  SHFL.BFLY P0, R52, R51, R50, R49 ;  /* 0x0c00003233347389 */ /* 0x0000640000000031 */
[----:B01----:R-:W-:Y:S05]  /*3640*/  ENDCOLLECTIVE ;  /* 0x000000000000791b */ /* 0x003fea0003800000 */
.L_x_2739:
[----:B------:R-:W-:-:S05]  /*3650*/  FADD.FTZ R80, R55, R80 ;  /* 0x0000005037507221 */ /* 0x000fca0000010000 */
[----:B------:R-:W-:Y:S01]  /*3660*/  MOV R51, R80 ;  /* 0x0000005000337202 */ /* 0x000fe20000000f00 */
[----:B------:R-:W-:-:S07]  /*3670*/  FADD.FTZ R78, R77, R52 ;  /* 0x000000344d4e7221 */ /* 0x000fce0000010000 */
[----:B------:R-:W-:Y:S05]  /*3680*/  WARPSYNC.COLLECTIVE R48, `(.L_x_2740) ;  /* 0x0000000030087348 */ /* 0x000fea0003c00000 */
[----:B------:R0:W1:Y:S02]  /*3690*/  SHFL.BFLY P0, R52, R51, R50, R49 ;  /* 0x0c00003233347389 */ /* 0x0000640000000031 */
[----:B01----:R-:W-:Y:S05]  /*36a0*/  ENDCOLLECTIVE ;  /* 0x000000000000791b */ /* 0x003fea0003800000 */
.L_x_2740:
[----:B------:R-:W-:Y:S01]  /*36b0*/  MOV R51, R78 ;  /* 0x0000004e00337202 */ /* 0x000fe20000000f00 */
[----:B------:R-:W-:Y:S01]  /*36c0*/  HFMA2 R50, -RZ, RZ, 0, 9.5367431640625e-07 ;  /* 0x00000010ff327431 */ /* 0x000fe200000001ff */
[----:B------:R-:W-:-:S07]  /*36d0*/  MOV R75, R52 ;  /* 0x00000034004b7202 */ /* 0x000fce0000000f00 */
[----:B------:R-:W-:Y:S05]  /*36e0*/  WARPSYNC.COLLECTIVE R48, `(.L_x_2741) ;  /* 0x0000000030087348 */ /* 0x000fea0003c00000 */
[----:B------:R0:W1:Y:S02]  /*36f0*/  SHFL.BFLY P0, R52, R51, R50, R49 ;  /* 0x0c00003233347389 */ /* 0x0000640000000031 */
[----:B01----:R-:W-:Y:S05]  /*3700*/  ENDCOLLECTIVE ;  /* 0x000000000000791b */ /* 0x003fea0003800000 */
.L_x_2741:
[----:B------:R-:W-:-:S05]  /*3710*/  FADD.FTZ R75, R80, R75 ;  /* 0x0000004b504b7221 */ /* 0x000fca0000010000 */
[----:B------:R-:W-:Y:S02]  /*3720*/  MOV R51, R75 ;  /* 0x0000004b00337202 */ /* 0x000fe40000000f00 */
[----:B------:R-:W-:-:S07]  /*3730*/  MOV R53, R52 ;  /* 0x0000003400357202 */ /* 0x000fce0000000f00 */
[----:B------:R-:W-:Y:S05]  /*3740*/  WARPSYNC.COLLECTIVE R48, `(.L_x_2742) ;  /* 0x0000000030087348 */ /* 0x000fea0003c00000 */
[----:B------:R0:W1:Y:S02]  /*3750*/  SHFL.BFLY P0, R52, R51, R50, R49 ;  /* 0x0c00003233347389 */ /* 0x0000640000000031 */
[----:B01----:R-:W-:Y:S05]  /*3760*/  ENDCOLLECTIVE ;  /* 0x000000000000791b */ /* 0x003fea0003800000 */
.L_x_2742:
[----:B------:R-:W-:Y:S05]  /*3770*/  BRA `(.L_x_2743) ;  /* 0xffffffd400287947 */ /* 0x000fea000383ffff */
.L_x_2744:
        /* <DEDUP_REMOVED lines=16> */
.L_x_2916:


//--------------------- .text._ZN10layer_norm22ln_bwd_finalize_kernelINS_22Kernel_traits_finalizeILj256EfffffjLb0ELj1024ELj4ENS_18Kernel_traits_baseILj256EfffffjLj1024EEEEELb0ELb1EEEvNS_9BwdParamsE --------------------------
	.section	.text._ZN10layer_norm22ln_bwd_finalize_kernelINS_22Kernel_traits_finalizeILj256EfffffjLb0ELj1024ELj4ENS_18Kernel_traits_baseILj256EfffffjLj1024EEEEELb0ELb1EEEvNS_9BwdParamsE,"ax",@progbits
	.align	128
        .global         _ZN10layer_norm22ln_bwd_finalize_kernelINS_22Kernel_traits_finalizeILj256EfffffjLb0ELj1024ELj4ENS_18Kernel_traits_baseILj256EfffffjLj1024EEEEELb0ELb1EEEvNS_9BwdParamsE
        .type           _ZN10layer_norm22ln_bwd_finalize_kernelINS_22Kernel_traits_finalizeILj256EfffffjLb0ELj1024ELj4ENS_18Kernel_traits_baseILj256EfffffjLj1024EEEEELb0ELb1EEEvNS_9BwdParamsE,@function
        .size           _ZN10layer_norm22ln_bwd_finalize_kernelINS_22Kernel_traits_finalizeILj256EfffffjLb0ELj1024ELj4ENS_18Kernel_traits_baseILj256EfffffjLj1024EEEEELb0ELb1EEEvNS_9BwdParamsE,(.L_x_2917 - _ZN10layer_norm22ln_bwd_finalize_kernelINS_22Kernel_traits_finalizeILj256EfffffjLb0ELj1024ELj4ENS_18Kernel_traits_baseILj256EfffffjLj1024EEEEELb0ELb1EEEvNS_9BwdParamsE)
        .other          _ZN10layer_norm22ln_bwd_finalize_kernelINS_22Kernel_traits_finalizeILj256EfffffjLb0ELj1024ELj4ENS_18Kernel_traits_baseILj256EfffffjLj1024EEEEELb0ELb1EEEvNS_9BwdParamsE,@"STO_CUDA_ENTRY STV_DEFAULT"
_ZN10layer_norm22ln_bwd_finalize_kernelINS_22Kernel_traits_finalizeILj256EfffffjLb0ELj1024ELj4ENS_18Kernel_traits_baseILj256EfffffjLj1024EEEEELb0ELb1EEEvNS_9BwdParamsE:
.text._ZN10layer_norm22ln_bwd_finalize_kernelINS_22Kernel_traits_finalizeILj256EfffffjLb0ELj1024ELj4ENS_18Kernel_traits_baseILj256EfffffjLj1024EEEEELb0ELb1EEEvNS_9BwdParamsE:
        /* <DEDUP_REMOVED lines=81> */
.L_x_2749:
        /* <DEDUP_REMOVED lines=118> */
.L_x_2748:
[----:B------:R-:W-:Y:S05]  /*0c70*/  BSYNC.RECONVERGENT B1 ;  /* 0x0000000000017941 */ /* 0x000fea0003800200 */
.L_x_2747:
        /* <DEDUP_REMOVED lines=77> */
.L_x_2751:
[----:B------:R-:W-:Y:S05]  /*1150*/  BSYNC.RECONVERGENT B1 ;  /* 0x0000000000017941 */ /* 0x000fea0003800200 */
.L_x_2750:
        /* <DEDUP_REMOVED lines=38> */
.L_x_2753:
[----:B------:R-:W-:Y:S05]  /*13c0*/  BSYNC.RECONVERGENT B1 ;  /* 0x0000000000017941 */ /* 0x000fea0003800200 */
.L_x_2752:
        /* <DEDUP_REMOVED lines=8> */
.L_x_2754:
        /* <DEDUP_REMOVED lines=10> */
.L_x_2746:
[----:B------:R-:W-:Y:S05]  /*14f0*/  BSYNC.RECONVERGENT B0 ;  /* 0x0000000000007941 */ /* 0x000fea0003800200 */
.L_x_2745:
        /* <DEDUP_REMOVED lines=55> */
.L_x_2755:
        /* <DEDUP_REMOVED lines=9> */
.L_x_2917:


//--------------------- .text._ZN10layer_norm40ln_parallel_residual_bwd_finalize_kernelINS_22Kernel_traits_finalizeILj256EfffffjLb0ELj1024ELj4ENS_18Kernel_traits_baseILj256EfffffjLj1024EEEEELb1EEEvNS_9BwdParamsE --------------------------
	.section	.text._ZN10layer_norm40ln_parallel_residual_bwd_finalize_kernelINS_22Kernel_traits_finalizeILj256EfffffjLb0ELj1024ELj4ENS_18Kernel_traits_baseILj256EfffffjLj1024EEEEELb1EEEvNS_9BwdParamsE,"ax",@progbits
	.align	128
        .global         _ZN10layer_norm40ln_parallel_residual_bwd_finalize_kernelINS_22Kernel_traits_finalizeILj256EfffffjLb0ELj1024ELj4ENS_18Kernel_traits_baseILj256EfffffjLj1024EEEEELb1EEEvNS_9BwdParamsE
        .type           _ZN10layer_norm40ln_parallel_residual_bwd_finalize_kernelINS_22Kernel_traits_finalizeILj256EfffffjLb0ELj1024ELj4ENS_18Kernel_traits_baseILj256EfffffjLj1024EEEEELb1EEEvNS_9BwdParamsE,@function
        .size           _ZN10layer_norm40ln_parallel_residual_bwd_finalize_kernelINS_22Kernel_traits_finalizeILj256EfffffjLb0ELj1024ELj4ENS_18Kernel_traits_baseILj256EfffffjLj1024EEEEELb1EEEvNS_9BwdParamsE,(.L_x_2918 - _ZN10layer_norm40ln_parallel_residual_bwd_finalize_kernelINS_22Kernel_traits_finalizeILj256EfffffjLb0ELj1024ELj4ENS_18Kernel_traits_baseILj256EfffffjLj1024EEEEELb1EEEvNS_9BwdParamsE)
        .other          _ZN10layer_norm40ln_parallel_residual_bwd_finalize_kernelINS_22Kernel_traits_finalizeILj256EfffffjLb0ELj1024ELj4ENS_18Kernel_traits_baseILj256EfffffjLj1024EEEEELb1EEEvNS_9BwdParamsE,@"STO_CUDA_ENTRY STV_DEFAULT"
_ZN10layer_norm40ln_parallel_residual_bwd_finalize_kernelINS_22Kernel_traits_finalizeILj256EfffffjLb0ELj1024ELj4ENS_18Kernel_traits_baseILj256EfffffjLj1024EEEEELb1EEEvNS_9BwdParamsE:
.text._ZN10layer_norm40ln_parallel_residual_bwd_finalize_kernelINS_22Kernel_traits_finalizeILj256EfffffjLb0ELj1024ELj4ENS_18Kernel_traits_baseILj256EfffffjLj1024EEEEELb1EEEvNS_9BwdParamsE:
        /* <DEDUP_REMOVED lines=60> */
.L_x_2760:
        /* <DEDUP_REMOVED lines=112> */
.L_x_2759:
[----:B------:R-:W-:Y:S05]  /*0ac0*/  BSYNC.RECONVERGENT B1 ;  /* 0x0000000000017941 */ /* 0x000fea0003800200 */
.L_x_2758:
        /* <DEDUP_REMOVED lines=66> */
.L_x_2762:
[----:B------:R-:W-:Y:S05]  /*0ef0*/  BSYNC.RECONVERGENT B1 ;  /* 0x0000000000017941 */ /* 0x000fea0003800200 */
.L_x_2761:
        /* <DEDUP_REMOVED lines=37> */
.L_x_2764:
[----:B------:R-:W-:Y:S05]  /*1150*/  BSYNC.RECONVERGENT B1 ;  /* 0x0000000000017941 */ /* 0x000fea0003800200 */
.L_x_2763:
        /* <DEDUP_REMOVED lines=19> */
.L_x_2757:
[----:B------:R-:W-:Y:S05]  /*1290*/  BSYNC.RECONVERGENT B0 ;  /* 0x0000000000007941 */ /* 0x000fea0003800200 */
.L_x_2756:
        /* <DEDUP_REMOVED lines=88> */
.L_x_2765:
        /* <DEDUP_REMOVED lines=14> */
.L_x_2918:


//--------------------- .text._ZN10layer_norm31ln_parallel_residual_bwd_kernelINS_13Kernel_traitsIfffffjLj256ELj1ELj4ELj1ELj16ENS_18Kernel_traits_baseILj256EfffffjLj128EEEEELb1ELb1ELb1EEEvNS_9BwdParamsE --------------------------
	.section	.text._ZN10layer_norm31ln_parallel_residual_bwd_kernelINS_13Kernel_traitsIfffffjLj256ELj1ELj4ELj1ELj16ENS_18Kernel_traits_baseILj256EfffffjLj128EEEEELb1ELb1ELb1EEEvNS_9BwdParamsE,"ax",@progbits
	.align	128
        .global         _ZN10layer_norm31ln_parallel_residual_bwd_kernelINS_13Kernel_traitsIfffffjLj256ELj1ELj4ELj1ELj16ENS_18Kernel_traits_baseILj256EfffffjLj128EEEEELb1ELb1ELb1EEEvNS_9BwdParamsE
        .type           _ZN10layer_norm31ln_parallel_residual_bwd_kernelINS_13Kernel_traitsIfffffjLj256ELj1ELj4ELj1ELj16ENS_18Kernel_traits_baseILj256EfffffjLj128EEEEELb1ELb1ELb1EEEvNS_9BwdParamsE,@function
        .size           _ZN10layer_norm31ln_parallel_residual_bwd_kernelINS_13Kernel_traitsIfffffjLj256ELj1ELj4ELj1ELj16ENS_18Kernel_traits_baseILj256EfffffjLj128EEEEELb1ELb1ELb1EEEvNS_9BwdParamsE,(.L_x_2919 - _ZN10layer_norm31ln_parallel_residual_bwd_kernelINS_13Kernel_traitsIfffffjLj256ELj1ELj4ELj1ELj16ENS_18Kernel_traits_baseILj256EfffffjLj128EEEEELb1ELb1ELb1EEEvNS_9BwdParamsE)
        .other          _ZN10layer_norm31ln_parallel_residual_bwd_kernelINS_13Kernel_traitsIfffffjLj256ELj1ELj4ELj1ELj16ENS_18Kernel_traits_baseILj256EfffffjLj128EEEEELb1ELb1ELb1EEEvNS_9BwdParamsE,@"STO_CUDA_ENTRY STV_DEFAULT"
_ZN10layer_norm31ln_parallel_residual_bwd_kernelINS_13Kernel_traitsIfffffjLj256ELj1ELj4ELj1ELj16ENS_18Kernel_traits_baseILj256EfffffjLj128EEEEELb1ELb1ELb1EEEvNS_9BwdParamsE:
.text._ZN10layer_norm31ln_parallel_residual_bwd_kernelINS_13Kernel_traitsIfffffjLj256ELj1ELj4ELj1ELj16ENS_18Kernel_traits_baseILj256EfffffjLj128EEEEELb1ELb1ELb1EEEvNS_9BwdParamsE:
        /* <DEDUP_REMOVED lines=45> */
[----:B0-----:R-:W-:-:S09]  /*02d0*/  MOV R5, RZ ;  /* 0x000000ff00057202 */ /* 0x001fd20000000f00 */
.L_x_2786:
        /* <DEDUP_REMOVED lines=25> */
[----:B-----5:R-:W5:Y:S03]  /*0470*/  @P0 LDG.E R2, desc[UR12][R62.64] ;  /* 0x0000000c3e020981 */ /* 0x020f66000c1e1900 */
        /* <DEDUP_REMOVED lines=96> */
.L_x_2798:
        /* <DEDUP_REMOVED lines=39> */
.L_x_2772:
        /* <DEDUP_REMOVED lines=25> */
.L_x_2771:
        /* <DEDUP_REMOVED lines=28> */
.L_x_2774:
        /* <DEDUP_REMOVED lines=25> */
.L_x_2770:
        /* <DEDUP_REMOVED lines=41> */
.L_x_2776:
        /* <DEDUP_REMOVED lines=33> */
.L_x_2775:
        /* <DEDUP_REMOVED lines=36> */
.L_x_2777:
        /* <DEDUP_REMOVED lines=32> */
.L_x_2773:
        /* <DEDUP_REMOVED lines=50> */
.L_x_2780:
        /* <DEDUP_REMOVED lines=33> */
.L_x_2779:
        /* <DEDUP_REMOVED lines=34> */
.L_x_2782:
        /* <DEDUP_REMOVED lines=33> */
.L_x_2778:
        /* <DEDUP_REMOVED lines=30> */
.L_x_2784:
        /* <DEDUP_REMOVED lines=25> */
.L_x_2783:
        /* <DEDUP_REMOVED lines=26> */
.L_x_2785:
        /* <DEDUP_REMOVED lines=24> */
.L_x_2781:
        /* <DEDUP_REMOVED lines=13> */
.L_x_2768:
        /* <DEDUP_REMOVED lines=16> */
.L_x_2767:
[----:B------:R-:W-:Y:S05]  /*2c70*/  BSYNC B0 ;  /* 0x0000000000007941 */ /* 0x000fea0003800000 */
.L_x_2766:
        /* <DEDUP_REMOVED lines=66> */
.L_x_2769:
        /* <DEDUP_REMOVED lines=8> */
.L_x_2788:
[----:B------:R-:W-:Y:S05]  /*3120*/  BSYNC B2 ;  /* 0x0000000000027941 */ /* 0x000fea0003800000 */
.L_x_2787:
        /* <DEDUP_REMOVED lines=8> */
.L_x_2789:
[----:B------:R-:W-:Y:S01]  /*31b0*/  MOV R39, R73 ;  /* 0x0000004900277202 */ /* 0x000fe20000000f00 */
[----:B------:R-:W-:Y:S02]  /*31c0*/  HFMA2 R68, -RZ, RZ, 0, 1.1920928955078125e-07 ;  /* 0x00000002ff447431 */ /* 0x000fe400000001ff */
[----:B------:R-:W-:-:S07]  /*31d0*/  FADD.FTZ R74, R71, R72 ;  /* 0x00000048474a7221 */ /* 0x000fce0000010000 */
[----:B------:R-:W-:Y:S05]  /*31e0*/  WARPSYNC.COLLECTIVE R70, `(.L_x_2790) ;  /* 0x0000000046087348 */ /* 0x000fea0003c00000 */
[----:B------:R0:W1:Y:S02]  /*31f0*/  SHFL.BFLY P3, R72, R39, R68, R67 ;  /* 0x0c00004427487389 */ /* 0x0000640000060043 */
[----:B01----:R-:W-:Y:S05]  /*3200*/  ENDCOLLECTIVE ;  /* 0x000000000000791b */ /* 0x003fea0003800000 */
.L_x_2790:
[----:B------:R-:W-:Y:S01]  /*3210*/  MOV R39, R74 ;  /* 0x0000004a00277202 */ /* 0x000fe20000000f00 */
[----:B------:R-:W-:-:S07]  /*3220*/  FADD.FTZ R75, R73, R72 ;  /* 0x00000048494b7221 */ /* 0x000fce0000010000 */
[----:B------:R-:W-:Y:S05]  /*3230*/  WARPSYNC.COLLECTIVE R70, `(.L_x_2791) ;  /* 0x0000000046087348 */ /* 0x000fea0003c00000 */
[----:B------:R0:W1:Y:S02]  /*3240*/  SHFL.BFLY P3, R72, R39, R68, R67 ;  /* 0x0c00004427487389 */ /* 0x0000640000060043 */
[----:B01----:R-:W-:Y:S05]  /*3250*/  ENDCOLLECTIVE ;  /* 0x000000000000791b */ /* 0x003fea0003800000 */
.L_x_2791:
[----:B------:R-:W-:Y:S01]  /*3260*/  MOV R39, R75 ;  /* 0x0000004b00277202 */ /* 0x000fe20000000f00 */
[----:B------:R-:W-:Y:S02]  /*3270*/  HFMA2 R68, -RZ, RZ, 0, 2.384185791015625e-07 ;  /* 0x00000004ff447431 */ /* 0x000fe400000001ff */
[----:B------:R-:W-:-:S07]  /*3280*/  FADD.FTZ R76, R74, R72 ;  /* 0x000000484a4c7221 */ /* 0x000fce0000010000 */
[----:B------:R-:W-:Y:S05]  /*3290*/  WARPSYNC.COLLECTIVE R70, `(.L_x_2792) ;  /* 0x0000000046087348 */ /* 0x000fea0003c00000 */
[----:B------:R0:W1:Y:S02]  /*32a0*/  SHFL.BFLY P3, R72, R39, R68, R67 ;  /* 0x0c00004427487389 */ /* 0x0000640000060043 */
[----:B01----:R-:W-:Y:S05]  /*32b0*/  ENDCOLLECTIVE ;  /* 0x000000000000791b */ /* 0x003fea0003800000 */
.L_x_2792:
[----:B------:R-:W-:Y:S01]  /*32c0*/  MOV R39, R76 ;  /* 0x0000004c00277202 */ /* 0x000fe20000000f00 */
[----:B------:R-:W-:-:S07]  /*32d0*/  FADD.FTZ R77, R75, R72 ;  /* 0x000000484b4d7221 */ /* 0x000fce0000010000 */
[----:B------:R-:W-:Y:S05]  /*32e0*/  WARPSYNC.COLLECTIVE R70, `(.L_x_2793) ;  /* 0x0000000046087348 */ /* 0x000fea0003c00000 */
[----:B------:R0:W1:Y:S02]  /*32f0*/  SHFL.BFLY P3, R72, R39, R68, R67 ;  /* 0x0c00004427487389 */ /* 0x0000640000060043 */
[----:B01----:R-:W-:Y:S05]  /*3300*/  ENDCOLLECTIVE ;  /* 0x000000000000791b */ /* 0x003fea0003800000 */
.L_x_2793:
[----:B------:R-:W-:Y:S01]  /*3310*/  MOV R39, R77 ;  /* 0x0000004d00277202 */ /* 0x000fe20000000f00 */
[----:B------:R-:W-:Y:S02]  /*3320*/  HFMA2 R68, -RZ, RZ, 0, 4.76837158203125e-07 ;  /* 0x00000008ff447431 */ /* 0x000fe400000001ff */
[----:B------:R-:W-:-:S07]  /*3330*/  FADD.FTZ R76, R76, R72 ;  /* 0x000000484c4c7221 */ /* 0x000fce0000010000 */
[----:B------:R-:W-:Y:S05]  /*3340*/  WARPSYNC.COLLECTIVE R70, `(.L_x_2794) ;  /* 0x0000000046087348 */ /* 0x000fea0003c00000 */
[----:B------:R0:W1:Y:S02]  /*3350*/  SHFL.BFLY P3, R72, R39, R68, R67 ;  /* 0x0c00004427487389 */ /* 0x0000640000060043 */
[----:B01----:R-:W-:Y:S05]  /*3360*/  ENDCOLLECTIVE ;  /* 0x000000000000791b */ /* 0x003fea0003800000 */
.L_x_2794:
[----:B------:R-:W-:Y:S01]  /*3370*/  MOV R39, R76 ;  /* 0x0000004c00277202 */ /* 0x000fe20000000f00 */
[----:B------:R-:W-:-:S07]  /*3380*/  FADD.FTZ R69, R77, R72 ;  /* 0x000000484d457221 */ /* 0x000fce0000010000 */
[----:B------:R-:W-:Y:S05]  /*3390*/  WARPSYNC.COLLECTIVE R70, `(.L_x_2795) ;  /* 0x0000000046087348 */ /* 0x000fea0003c00000 */
[----:B------:R0:W1:Y:S02]  /*33a0*/  SHFL.BFLY P3, R72, R39, R68, R67 ;  /* 0x0c00004427487389 */ /* 0x0000640000060043 */
[----:B01----:R-:W-:Y:S05]  /*33b0*/  ENDCOLLECTIVE ;  /* 0x000000000000791b */ /* 0x003fea0003800000 */
.L_x_2795:
[----:B------:R-:W-:Y:S01]  /*33c0*/  MOV R39, R69 ;  /* 0x0000004500277202 */ /* 0x000fe20000000f00 */
[----:B------:R-:W-:Y:S02]  /*33d0*/  HFMA2 R68, -RZ, RZ, 0, 9.5367431640625e-07 ;  /* 0x00000010ff447431 */ /* 0x000fe400000001ff */
[----:B------:R-:W-:-:S07]  /*33e0*/  FADD.FTZ R71, R76, R72 ;  /* 0x000000484c477221 */ /* 0x000fce0000010000 */
[----:B------:R-:W-:Y:S05]  /*33f0*/  WARPSYNC.COLLECTIVE R70, `(.L_x_2796) ;  /* 0x0000000046087348 */ /* 0x000fea0003c00000 */
[----:B------:R0:W1:Y:S02]  /*3400*/  SHFL.BFLY P3, R72, R39, R68, R67 ;  /* 0x0c00004427487389 */ /* 0x0000640000060043 */
[----:B01----:R-:W-:Y:S05]  /*3410*/  ENDCOLLECTIVE ;  /* 0x000000000000791b */ /* 0x003fea0003800000 */
.L_x_2796:
[----:B------:R-:W-:Y:S02]  /*3420*/  MOV R39, R71 ;  /* 0x0000004700277202 */ /* 0x000fe40000000f00 */
[----:B------:R-:W-:-:S07]  /*3430*/  MOV R74, R72 ;  /* 0x00000048004a7202 */ /* 0x000fce0000000f00 */
[----:B------:R-:W-:Y:S05]  /*3440*/  WARPSYNC.COLLECTIVE R70, `(.L_x_2797) ;  /* 0x0000000046087348 */ /* 0x000fea0003c00000 */
[----:B------:R0:W1:Y:S02]  /*3450*/  SHFL.BFLY P3, R72, R39, R68, R67 ;  /* 0x0c00004427487389 */ /* 0x0000640000060043 */
[----:B01----:R-:W-:Y:S05]  /*3460*/  ENDCOLLECTIVE ;  /* 0x000000000000791b */ /* 0x003fea0003800000 */
.L_x_2797:
[----:B------:R-:W-:Y:S05]  /*3470*/  BRA `(.L_x_2798) ;  /* 0xffffffd400807947 */ /* 0x000fea000383ffff */
.L_x_2799:
        /* <DEDUP_REMOVED lines=16> */
.L_x_2919:


//--------------------- .nv.shared._ZN10layer_norm31ln_parallel_residual_bwd_kernelINS_13Kernel_traitsI13__nv_bfloat16S2_S2_S2_fjLj256ELj1ELj4ELj1ELj16ENS_18Kernel_traits_baseILj256ES2_S2_S2_S2_fjLj128EEEEELb0ELb0ELb0EEEvNS_9BwdParamsE --------------------------
	.section	.nv.shared._ZN10layer_norm31ln_parallel_residual_bwd_kernelINS_13Kernel_traitsI13__nv_bfloat16S2_S2_S2_fjLj256ELj1ELj4ELj1ELj16ENS_18Kernel_traits_baseILj256ES2_S2_S2_S2_fjLj128EEEEELb0ELb0ELb0EEEvNS_9BwdParamsE,"aw",@nobits
	.sectionflags	@""
	.align	16
	.zero		1024


//--------------------- .nv.shared.reserved.0     --------------------------
	.section	.nv.shared.reserved.0,"aw",@nobits
	.weak		__nv_reservedSMEM_offset_0_alias
	.size		__nv_reservedSMEM_offset_0_alias, 0, 64
	.other		__nv_reservedSMEM_offset_0_alias,@"STO_CUDA_RESERVED_SHARED STV_DEFAULT"
__nv_reservedSMEM_offset_0_alias:
	.zero		0
	.zero		64


//--------------------- .nv.shared._ZN10layer_norm31ln_parallel_residual_bwd_kernelINS_13Kernel_traitsI13__nv_bfloat16S2_S2_S2_fjLj256ELj1ELj4ELj1ELj16ENS_18Kernel_traits_baseILj256ES2_S2_S2_S2_fjLj128EEEEELb0ELb0ELb1EEEvNS_9BwdParamsE --------------------------
	.section	.nv.shared._ZN10layer_norm31ln_parallel_residual_bwd_kernelINS_13Kernel_traitsI13__nv_bfloat16S2_S2_S2_fjLj256ELj1ELj4ELj1ELj16ENS_18Kernel_traits_baseILj256ES2_S2_S2_S2_fjLj128EEEEELb0ELb0ELb1EEEvNS_9BwdParamsE,"aw",@nobits
	.sectionflags	@""
	.align	16
	.zero		1024


//--------------------- .nv.shared._ZN10layer_norm31ln_parallel_residual_bwd_kernelINS_13Kernel_traitsI13__nv_bfloat16S2_S2_S2_fjLj256ELj1ELj4ELj1ELj16ENS_18Kernel_traits_baseILj256ES2_S2_S2_S2_fjLj128EEEEELb0ELb1ELb0EEEvNS_9BwdParamsE --------------------------
	.section	.nv.shared._ZN10layer_norm31ln_parallel_residual_bwd_kernelINS_13Kernel_traitsI13__nv_bfloat16S2_S2_S2_fjLj256ELj1ELj4ELj1ELj16ENS_18Kernel_traits_baseILj256ES2_S2_S2_S2_fjLj128EEEEELb0ELb1ELb0EEEvNS_9BwdParamsE,"aw",@nobits
	.sectionflags	@""
	.align	16
	.zero		1024


//--------------------- .nv.shared._ZN10layer_norm31ln_parallel_residual_bwd_kernelINS_13Kernel_traitsI13__nv_bfloat16S2_S2_S2_fjLj256ELj1ELj4ELj1ELj16ENS_18Kernel_traits_baseILj256ES2_S2_S2_S2_fjLj128EEEEELb0ELb1ELb1EEEvNS_9BwdParamsE --------------------------
	.section	.nv.shared._ZN10layer_norm31ln_parallel_residual_bwd_kernelINS_13Kernel_traitsI13__nv_bfloat16S2_S2_S2_fjLj256ELj1ELj4ELj1ELj16ENS_18Kernel_traits_baseILj256ES2_S2_S2_S2_fjLj128EEEEELb0ELb1ELb1EEEvNS_9BwdParamsE,"aw",@nobits
	.sectionflags	@""
	.align	16
	.zero		1024


//--------------------- .nv.shared._ZN10layer_norm31ln_parallel_residual_bwd_kernelINS_13Kernel_traitsI13__nv_bfloat16S2_S2_S2_fjLj256ELj1ELj4ELj1ELj16ENS_18Kernel_traits_baseILj256ES2_S2_S2_S2_fjLj128EEEEELb1ELb0ELb0EEEvNS_9BwdParamsE --------------------------
	.section	.nv.shared._ZN10layer_norm31ln_parallel_residual_bwd_kernelINS_13Kernel_traitsI13__nv_bfloat16S2_S2_S2_fjLj256ELj1ELj4ELj1ELj16ENS_18Kernel_traits_baseILj256ES2_S2_S2_S2_fjLj128EEEEELb1ELb0ELb0EEEvNS_9BwdParamsE,"aw",@nobits
	.sectionflags	@""
	.align	16
	.zero		1024


//--------------------- .nv.shared._ZN10layer_norm31ln_parallel_residual_bwd_kernelINS_13Kernel_traitsI13__nv_bfloat16S2_S2_S2_fjLj256ELj1ELj4ELj1ELj16ENS_18Kernel_traits_baseILj256ES2_S2_S2_S2_fjLj128EEEEELb1ELb0ELb1EEEvNS_9BwdParamsE --------------------------
	.section	.nv.shared._ZN10layer_norm31ln_parallel_residual_bwd_kernelINS_13Kernel_traitsI13__nv_bfloat16S2_S2_S2_fjLj256ELj1ELj4ELj1ELj16ENS_18Kernel_traits_baseILj256ES2_S2_S2_S2_fjLj128EEEEELb1ELb0ELb1EEEvNS_9BwdParamsE,"aw",@nobits
	.sectionflags	@""
	.align	16
	.zero		1024


//--------------------- .nv.shared._ZN10layer_norm22ln_bwd_finalize_kernelINS_22Kernel_traits_finalizeILj256E13__nv_bfloat16S2_S2_S2_fjLb0ELj1024ELj4ENS_18Kernel_traits_baseILj256ES2_S2_S2_S2_fjLj1024EEEEELb0ELb0EEEvNS_9BwdParamsE --------------------------
	.section	.nv.shared._ZN10layer_norm22ln_bwd_finalize_kernelINS_22Kernel_traits_finalizeILj256E13__nv_bfloat16S2_S2_S2_fjLb0ELj1024ELj4ENS_18Kernel_traits_baseILj256ES2_S2_S2_S2_fjLj1024EEEEELb0ELb0EEEvNS_9BwdParamsE,"aw",@nobits
	.sectionflags	@""
	.align	16
.nv.shared._ZN10layer_norm22ln_bwd_finalize_kernelINS_22Kernel_traits_finalizeILj256E13__nv_bfloat16S2_S2_S2_fjLb0ELj1024ELj4ENS_18Kernel_traits_baseILj256ES2_S2_S2_S2_fjLj1024EEEEELb0ELb0EEEvNS_9BwdParamsE:
	.zero		9472


//--------------------- .nv.shared._ZN10layer_norm40ln_parallel_residual_bwd_finalize_kernelINS_22Kernel_traits_finalizeILj256E13__nv_bfloat16S2_S2_S2_fjLb0ELj1024ELj4ENS_18Kernel_traits_baseILj256ES2_S2_S2_S2_fjLj1024EEEEELb0EEEvNS_9BwdParamsE --------------------------
	.section	.nv.shared._ZN10layer_norm40ln_parallel_residual_bwd_finalize_kernelINS_22Kernel_traits_finalizeILj256E13__nv_bfloat16S2_S2_S2_fjLb0ELj1024ELj4ENS_18Kernel_traits_baseILj256ES2_S2_S2_S2_fjLj1024EEEEELb0EEEvNS_9BwdParamsE,"aw",@nobits
	.sectionflags	@""
	.align	16
.nv.shared._ZN10layer_norm40ln_parallel_residual_bwd_finalize_kernelINS_22Kernel_traits_finalizeILj256E13__nv_bfloat16S2_S2_S2_fjLb0ELj1024ELj4ENS_18Kernel_traits_baseILj256ES2_S2_S2_S2_fjLj1024EEEEELb0EEEvNS_9BwdParamsE:
	.zero		17920


//--------------------- .nv.shared._ZN10layer_norm31ln_parallel_residual_bwd_kernelINS_13Kernel_traitsI13__nv_bfloat16S2_S2_S2_fjLj256ELj1ELj4ELj1ELj16ENS_18Kernel_traits_baseILj256ES2_S2_S2_S2_fjLj128EEEEELb1ELb1ELb0EEEvNS_9BwdParamsE --------------------------
	.section	.nv.shared._ZN10layer_norm31ln_parallel_residual_bwd_kernelINS_13Kernel_traitsI13__nv_bfloat16S2_S2_S2_fjLj256ELj1ELj4ELj1ELj16ENS_18Kernel_traits_baseILj256ES2_S2_S2_S2_fjLj128EEEEELb1ELb1ELb0EEEvNS_9BwdParamsE,"aw",@nobits
	.sectionflags	@""
	.align	16
	.zero		1024


//--------------------- .nv.shared._ZN10layer_norm22ln_bwd_finalize_kernelINS_22Kernel_traits_finalizeILj256E13__nv_bfloat16S2_S2_S2_fjLb0ELj1024ELj4ENS_18Kernel_traits_baseILj256ES2_S2_S2_S2_fjLj1024EEEEELb0ELb1EEEvNS_9BwdParamsE --------------------------
	.section	.nv.shared._ZN10layer_norm22ln_bwd_finalize_kernelINS_22Kernel_traits_finalizeILj256E13__nv_bfloat16S2_S2_S2_fjLb0ELj1024ELj4ENS_18Kernel_traits_baseILj256ES2_S2_S2_S2_fjLj1024EEEEELb0ELb1EEEvNS_9BwdParamsE,"aw",@nobits
	.sectionflags	@""
	.align	16
.nv.shared._ZN10layer_norm22ln_bwd_finalize_kernelINS_22Kernel_traits_finalizeILj256E13__nv_bfloat16S2_S2_S2_fjLb0ELj1024ELj4ENS_18Kernel_traits_baseILj256ES2_S2_S2_S2_fjLj1024EEEEELb0ELb1EEEvNS_9BwdParamsE:
	.zero		9472


//--------------------- .nv.shared._ZN10layer_norm40ln_parallel_residual_bwd_finalize_kernelINS_22Kernel_traits_finalizeILj256E13__nv_bfloat16S2_S2_S2_fjLb0ELj1024ELj4ENS_18Kernel_traits_baseILj256ES2_S2_S2_S2_fjLj1024EEEEELb1EEEvNS_9BwdParamsE --------------------------
	.section	.nv.shared._ZN10layer_norm40ln_parallel_residual_bwd_finalize_kernelINS_22Kernel_traits_finalizeILj256E13__nv_bfloat16S2_S2_S2_fjLb0ELj1024ELj4ENS_18Kernel_traits_baseILj256ES2_S2_S2_S2_fjLj1024EEEEELb1EEEvNS_9BwdParamsE,"aw",@nobits
	.sectionflags	@""
	.align	16
.nv.shared._ZN10layer_norm40ln_parallel_residual_bwd_finalize_kernelINS_22Kernel_traits_finalizeILj256E13__nv_bfloat16S2_S2_S2_fjLb0ELj1024ELj4ENS_18Kernel_traits_baseILj256ES2_S2_S2_S2_fjLj1024EEEEELb1EEEvNS_9BwdParamsE:
	.zero		17920


//--------------------- .nv.shared._ZN10layer_norm31ln_parallel_residual_bwd_kernelINS_13Kernel_traitsI13__nv_bfloat16S2_S2_S2_fjLj256ELj1ELj4ELj1ELj16ENS_18Kernel_traits_baseILj256ES2_S2_S2_S2_fjLj128EEEEELb1ELb1ELb1EEEvNS_9BwdParamsE --------------------------
	.section	.nv.shared._ZN10layer_norm31ln_parallel_residual_bwd_kernelINS_13Kernel_traitsI13__nv_bfloat16S2_S2_S2_fjLj256ELj1ELj4ELj1ELj16ENS_18Kernel_traits_baseILj256ES2_S2_S2_S2_fjLj128EEEEELb1ELb1ELb1EEEvNS_9BwdParamsE,"aw",@nobits
	.sectionflags	@""
	.align	16
	.zero		1024


//--------------------- .nv.shared._ZN10layer_norm31ln_parallel_residual_bwd_kernelINS_13Kernel_traitsI6__halfS2_S2_S2_fjLj256ELj1ELj4ELj1ELj16ENS_18Kernel_traits_baseILj256ES2_S2_S2_S2_fjLj128EEEEELb0ELb0ELb0EEEvNS_9BwdParamsE --------------------------
	.section	.nv.shared._ZN10layer_norm31ln_parallel_residual_bwd_kernelINS_13Kernel_traitsI6__halfS2_S2_S2_fjLj256ELj1ELj4ELj1ELj16ENS_18Kernel_traits_baseILj256ES2_S2_S2_S2_fjLj128EEEEELb0ELb0ELb0EEEvNS_9BwdParamsE,"aw",@nobits
	.sectionflags	@""
	.align	16
	.zero		1024


//--------------------- .nv.shared._ZN10layer_norm31ln_parallel_residual_bwd_kernelINS_13Kernel_traitsI6__halfS2_S2_S2_fjLj256ELj1ELj4ELj1ELj16ENS_18Kernel_traits_baseILj256ES2_S2_S2_S2_fjLj128EEEEELb0ELb0ELb1EEEvNS_9BwdParamsE --------------------------
	.section	.nv.shared._ZN10layer_norm31ln_parallel_residual_bwd_kernelINS_13Kernel_traitsI6__halfS2_S2_S2_fjLj256ELj1ELj4ELj1ELj16ENS_18Kernel_traits_baseILj256ES2_S2_S2_S2_fjLj128EEEEELb0ELb0ELb1EEEvNS_9BwdParamsE,"aw",@nobits
	.sectionflags	@""
	.align	16
	.zero		1024


//--------------------- .nv.shared._ZN10layer_norm31ln_parallel_residual_bwd_kernelINS_13Kernel_traitsI6__halfS2_S2_S2_fjLj256ELj1ELj4ELj1ELj16ENS_18Kernel_traits_baseILj256ES2_S2_S2_S2_fjLj128EEEEELb0ELb1ELb0EEEvNS_9BwdParamsE --------------------------
	.section	.nv.shared._ZN10layer_norm31ln_parallel_residual_bwd_kernelINS_13Kernel_traitsI6__halfS2_S2_S2_fjLj256ELj1ELj4ELj1ELj16ENS_18Kernel_traits_baseILj256ES2_S2_S2_S2_fjLj128EEEEELb0ELb1ELb0EEEvNS_9BwdParamsE,"aw",@nobits
	.sectionflags	@""
	.align	16
	.zero		1024


//--------------------- .nv.shared._ZN10layer_norm31ln_parallel_residual_bwd_kernelINS_13Kernel_traitsI6__halfS2_S2_S2_fjLj256ELj1ELj4ELj1ELj16ENS_18Kernel_traits_baseILj256ES2_S2_S2_S2_fjLj128EEEEELb0ELb1ELb1EEEvNS_9BwdParamsE --------------------------
	.section	.nv.shared._ZN10layer_norm31ln_parallel_residual_bwd_kernelINS_13Kernel_traitsI6__halfS2_S2_S2_fjLj256ELj1ELj4ELj1ELj16ENS_18Kernel_traits_baseILj256ES2_S2_S2_S2_fjLj128EEEEELb0ELb1ELb1EEEvNS_9BwdParamsE,"aw",@nobits
	.sectionflags	@""
	.align	16
	.zero		1024


//--------------------- .nv.shared._ZN10layer_norm31ln_parallel_residual_bwd_kernelINS_13Kernel_traitsI6__halfS2_S2_S2_fjLj256ELj1ELj4ELj1ELj16ENS_18Kernel_traits_baseILj256ES2_S2_S2_S2_fjLj128EEEEELb1ELb0ELb0EEEvNS_9BwdParamsE --------------------------
	.section	.nv.shared._ZN10layer_norm31ln_parallel_residual_bwd_kernelINS_13Kernel_traitsI6__halfS2_S2_S2_fjLj256ELj1ELj4ELj1ELj16ENS_18Kernel_traits_baseILj256ES2_S2_S2_S2_fjLj128EEEEELb1ELb0ELb0EEEvNS_9BwdParamsE,"aw",@nobits
	.sectionflags	@""
	.align	16
	.zero		1024


//--------------------- .nv.shared._ZN10layer_norm31ln_parallel_residual_bwd_kernelINS_13Kernel_traitsI6__halfS2_S2_S2_fjLj256ELj1ELj4ELj1ELj16ENS_18Kernel_traits_baseILj256ES2_S2_S2_S2_fjLj128EEEEELb1ELb0ELb1EEEvNS_9BwdParamsE --------------------------
	.section	.nv.shared._ZN10layer_norm31ln_parallel_residual_bwd_kernelINS_13Kernel_traitsI6__halfS2_S2_S2_fjLj256ELj1ELj4ELj1ELj16ENS_18Kernel_traits_baseILj256ES2_S2_S2_S2_fjLj128EEEEELb1ELb0ELb1EEEvNS_9BwdParamsE,"aw",@nobits
	.sectionflags	@""
	.align	16
	.zero		1024


//--------------------- .nv.shared._ZN10layer_norm22ln_bwd_finalize_kernelINS_22Kernel_traits_finalizeILj256E6__halfS2_S2_S2_fjLb0ELj1024ELj4ENS_18Kernel_traits_baseILj256ES2_S2_S2_S2_fjLj1024EEEEELb0ELb0EEEvNS_9BwdParamsE --------------------------
	.section	.nv.shared._ZN10layer_norm22ln_bwd_finalize_kernelINS_22Kernel_traits_finalizeILj256E6__halfS2_S2_S2_fjLb0ELj1024ELj4ENS_18Kernel_traits_baseILj256ES2_S2_S2_S2_fjLj1024EEEEELb0ELb0EEEvNS_9BwdParamsE,"aw",@nobits
	.sectionflags	@""
	.align	16
.nv.shared._ZN10layer_norm22ln_bwd_finalize_kernelINS_22Kernel_traits_finalizeILj256E6__halfS2_S2_S2_fjLb0ELj1024ELj4ENS_18Kernel_traits_baseILj256ES2_S2_S2_S2_fjLj1024EEEEELb0ELb0EEEvNS_9BwdParamsE:
	.zero		9472


//--------------------- .nv.shared._ZN10layer_norm40ln_parallel_residual_bwd_finalize_kernelINS_22Kernel_traits_finalizeILj256E6__halfS2_S2_S2_fjLb0ELj1024ELj4ENS_18Kernel_traits_baseILj256ES2_S2_S2_S2_fjLj1024EEEEELb0EEEvNS_9BwdParamsE --------------------------
	.section	.nv.shared._ZN10layer_norm40ln_parallel_residual_bwd_finalize_kernelINS_22Kernel_traits_finalizeILj256E6__halfS2_S2_S2_fjLb0ELj1024ELj4ENS_18Kernel_traits_baseILj256ES2_S2_S2_S2_fjLj1024EEEEELb0EEEvNS_9BwdParamsE,"aw",@nobits
	.sectionflags	@""
	.align	16
.nv.shared._ZN10layer_norm40ln_parallel_residual_bwd_finalize_kernelINS_22Kernel_traits_finalizeILj256E6__halfS2_S2_S2_fjLb0ELj1024ELj4ENS_18Kernel_traits_baseILj256ES2_S2_S2_S2_fjLj1024EEEEELb0EEEvNS_9BwdParamsE:
	.zero		17920


//--------------------- .nv.shared._ZN10layer_norm31ln_parallel_residual_bwd_kernelINS_13Kernel_traitsI6__halfS2_S2_S2_fjLj256ELj1ELj4ELj1ELj16ENS_18Kernel_traits_baseILj256ES2_S2_S2_S2_fjLj128EEEEELb1ELb1ELb0EEEvNS_9BwdParamsE --------------------------
	.section	.nv.shared._ZN10layer_norm31ln_parallel_residual_bwd_kernelINS_13Kernel_traitsI6__halfS2_S2_S2_fjLj256ELj1ELj4ELj1ELj16ENS_18Kernel_traits_baseILj256ES2_S2_S2_S2_fjLj128EEEEELb1ELb1ELb0EEEvNS_9BwdParamsE,"aw",@nobits
	.sectionflags	@""
	.align	16
	.zero		1024


//--------------------- .nv.shared._ZN10layer_norm22ln_bwd_finalize_kernelINS_22Kernel_traits_finalizeILj256E6__halfS2_S2_S2_fjLb0ELj1024ELj4ENS_18Kernel_traits_baseILj256ES2_S2_S2_S2_fjLj1024EEEEELb0ELb1EEEvNS_9BwdParamsE --------------------------
	.section	.nv.shared._ZN10layer_norm22ln_bwd_finalize_kernelINS_22Kernel_traits_finalizeILj256E6__halfS2_S2_S2_fjLb0ELj1024ELj4ENS_18Kernel_traits_baseILj256ES2_S2_S2_S2_fjLj1024EEEEELb0ELb1EEEvNS_9BwdParamsE,"aw",@nobits
	.sectionflags	@""
	.align	16
.nv.shared._ZN10layer_norm22ln_bwd_finalize_kernelINS_22Kernel_traits_finalizeILj256E6__halfS2_S2_S2_fjLb0ELj1024ELj4ENS_18Kernel_traits_baseILj256ES2_S2_S2_S2_fjLj1024EEEEELb0ELb1EEEvNS_9BwdParamsE:
	.zero		9472


//--------------------- .nv.shared._ZN10layer_norm40ln_parallel_residual_bwd_finalize_kernelINS_22Kernel_traits_finalizeILj256E6__halfS2_S2_S2_fjLb0ELj1024ELj4ENS_18Kernel_traits_baseILj256ES2_S2_S2_S2_fjLj1024EEEEELb1EEEvNS_9BwdParamsE --------------------------
	.section	.nv.shared._ZN10layer_norm40ln_parallel_residual_bwd_finalize_kernelINS_22Kernel_traits_finalizeILj256E6__halfS2_S2_S2_fjLb0ELj1024ELj4ENS_18Kernel_traits_baseILj256ES2_S2_S2_S2_fjLj1024EEEEELb1EEEvNS_9BwdParamsE,"aw",@nobits
	.sectionflags	@""
	.align	16
.nv.shared._ZN10layer_norm40ln_parallel_residual_bwd_finalize_kernelINS_22Kernel_traits_finalizeILj256E6__halfS2_S2_S2_fjLb0ELj1024ELj4ENS_18Kernel_traits_baseILj256ES2_S2_S2_S2_fjLj1024EEEEELb1EEEvNS_9BwdParamsE:
	.zero		17920


//--------------------- .nv.shared._ZN10layer_norm31ln_parallel_residual_bwd_kernelINS_13Kernel_traitsI6__halfS2_S2_S2_fjLj256ELj1ELj4ELj1ELj16ENS_18Kernel_traits_baseILj256ES2_S2_S2_S2_fjLj128EEEEELb1ELb1ELb1EEEvNS_9BwdParamsE --------------------------
	.section	.nv.shared._ZN10layer_norm31ln_parallel_residual_bwd_kernelINS_13Kernel_traitsI6__halfS2_S2_S2_fjLj256ELj1ELj4ELj1ELj16ENS_18Kernel_traits_baseILj256ES2_S2_S2_S2_fjLj128EEEEELb1ELb1ELb1EEEvNS_9BwdParamsE,"aw",@nobits
	.sectionflags	@""
	.align	16
	.zero		1024


//--------------------- .nv.shared._ZN10layer_norm31ln_parallel_residual_bwd_kernelINS_13Kernel_traitsIf13__nv_bfloat16S2_S2_fjLj256ELj1ELj4ELj1ELj16ENS_18Kernel_traits_baseILj256EfS2_S2_S2_fjLj128EEEEELb0ELb0ELb0EEEvNS_9BwdParamsE --------------------------
	.section	.nv.shared._ZN10layer_norm31ln_parallel_residual_bwd_kernelINS_13Kernel_traitsIf13__nv_bfloat16S2_S2_fjLj256ELj1ELj4ELj1ELj16ENS_18Kernel_traits_baseILj256EfS2_S2_S2_fjLj128EEEEELb0ELb0ELb0EEEvNS_9BwdParamsE,"aw",@nobits
	.sectionflags	@""
	.align	16
	.zero		1024


//--------------------- .nv.shared._ZN10layer_norm31ln_parallel_residual_bwd_kernelINS_13Kernel_traitsIf13__nv_bfloat16S2_S2_fjLj256ELj1ELj4ELj1ELj16ENS_18Kernel_traits_baseILj256EfS2_S2_S2_fjLj128EEEEELb0ELb0ELb1EEEvNS_9BwdParamsE --------------------------
	.section	.nv.shared._ZN10layer_norm31ln_parallel_residual_bwd_kernelINS_13Kernel_traitsIf13__nv_bfloat16S2_S2_fjLj256ELj1ELj4ELj1ELj16ENS_18Kernel_traits_baseILj256EfS2_S2_S2_fjLj128EEEEELb0ELb0ELb1EEEvNS_9BwdParamsE,"aw",@nobits
	.sectionflags	@""
	.align	16
	.zero		1024


//--------------------- .nv.shared._ZN10layer_norm31ln_parallel_residual_bwd_kernelINS_13Kernel_traitsIf13__nv_bfloat16S2_S2_fjLj256ELj1ELj4ELj1ELj16ENS_18Kernel_traits_baseILj256EfS2_S2_S2_fjLj128EEEEELb0ELb1ELb0EEEvNS_9BwdParamsE --------------------------
	.section	.nv.shared._ZN10layer_norm31ln_parallel_residual_bwd_kernelINS_13Kernel_traitsIf13__nv_bfloat16S2_S2_fjLj256ELj1ELj4ELj1ELj16ENS_18Kernel_traits_baseILj256EfS2_S2_S2_fjLj128EEEEELb0ELb1ELb0EEEvNS_9BwdParamsE,"aw",@nobits
	.sectionflags	@""
	.align	16
	.zero		1024


//--------------------- .nv.shared._ZN10layer_norm31ln_parallel_residual_bwd_kernelINS_13Kernel_traitsIf13__nv_bfloat16S2_S2_fjLj256ELj1ELj4ELj1ELj16ENS_18Kernel_traits_baseILj256EfS2_S2_S2_fjLj128EEEEELb0ELb1ELb1EEEvNS_9BwdParamsE --------------------------
	.section	.nv.shared._ZN10layer_norm31ln_parallel_residual_bwd_kernelINS_13Kernel_traitsIf13__nv_bfloat16S2_S2_fjLj256ELj1ELj4ELj1ELj16ENS_18Kernel_traits_baseILj256EfS2_S2_S2_fjLj128EEEEELb0ELb1ELb1EEEvNS_9BwdParamsE,"aw",@nobits
	.sectionflags	@""
	.align	16
	.zero		1024


//--------------------- .nv.shared._ZN10layer_norm31ln_parallel_residual_bwd_kernelINS_13Kernel_traitsIf13__nv_bfloat16S2_S2_fjLj256ELj1ELj4ELj1ELj16ENS_18Kernel_traits_baseILj256EfS2_S2_S2_fjLj128EEEEELb1ELb0ELb0EEEvNS_9BwdParamsE --------------------------
	.section	.nv.shared._ZN10layer_norm31ln_parallel_residual_bwd_kernelINS_13Kernel_traitsIf13__nv_bfloat16S2_S2_fjLj256ELj1ELj4ELj1ELj16ENS_18Kernel_traits_baseILj256EfS2_S2_S2_fjLj128EEEEELb1ELb0ELb0EEEvNS_9BwdParamsE,"aw",@nobits
	.sectionflags	@""
	.align	16
	.zero		1024


//--------------------- .nv.shared._ZN10layer_norm31ln_parallel_residual_bwd_kernelINS_13Kernel_traitsIf13__nv_bfloat16S2_S2_fjLj256ELj1ELj4ELj1ELj16ENS_18Kernel_traits_baseILj256EfS2_S2_S2_fjLj128EEEEELb1ELb0ELb1EEEvNS_9BwdParamsE --------------------------
	.section	.nv.shared._ZN10layer_norm31ln_parallel_residual_bwd_kernelINS_13Kernel_traitsIf13__nv_bfloat16S2_S2_fjLj256ELj1ELj4ELj1ELj16ENS_18Kernel_traits_baseILj256EfS2_S2_S2_fjLj128EEEEELb1ELb0ELb1EEEvNS_9BwdParamsE,"aw",@nobits
	.sectionflags	@""
	.align	16
	.zero		1024


//--------------------- .nv.shared._ZN10layer_norm22ln_bwd_finalize_kernelINS_22Kernel_traits_finalizeILj256Ef13__nv_bfloat16S2_S2_fjLb0ELj1024ELj4ENS_18Kernel_traits_baseILj256EfS2_S2_S2_fjLj1024EEEEELb0ELb0EEEvNS_9BwdParamsE --------------------------
	.section	.nv.shared._ZN10layer_norm22ln_bwd_finalize_kernelINS_22Kernel_traits_finalizeILj256Ef13__nv_bfloat16S2_S2_fjLb0ELj1024ELj4ENS_18Kernel_traits_baseILj256EfS2_S2_S2_fjLj1024EEEEELb0ELb0EEEvNS_9BwdParamsE,"aw",@nobits
	.sectionflags	@""
	.align	16
.nv.shared._ZN10layer_norm22ln_bwd_finalize_kernelINS_22Kernel_traits_finalizeILj256Ef13__nv_bfloat16S2_S2_fjLb0ELj1024ELj4ENS_18Kernel_traits_baseILj256EfS2_S2_S2_fjLj1024EEEEELb0ELb0EEEvNS_9BwdParamsE:
	.zero		9472


//--------------------- .nv.shared._ZN10layer_norm40ln_parallel_residual_bwd_finalize_kernelINS_22Kernel_traits_finalizeILj256Ef13__nv_bfloat16S2_S2_fjLb0ELj1024ELj4ENS_18Kernel_traits_baseILj256EfS2_S2_S2_fjLj1024EEEEELb0EEEvNS_9BwdParamsE --------------------------
	.section	.nv.shared._ZN10layer_norm40ln_parallel_residual_bwd_finalize_kernelINS_22Kernel_traits_finalizeILj256Ef13__nv_bfloat16S2_S2_fjLb0ELj1024ELj4ENS_18Kernel_traits_baseILj256EfS2_S2_S2_fjLj1024EEEEELb0EEEvNS_9BwdParamsE,"aw",@nobits
	.sectionflags	@""
	.align	16
.nv.shared._ZN10layer_norm40ln_parallel_residual_bwd_finalize_kernelINS_22Kernel_traits_finalizeILj256Ef13__nv_bfloat16S2_S2_fjLb0ELj1024ELj4ENS_18Kernel_traits_baseILj256EfS2_S2_S2_fjLj1024EEEEELb0EEEvNS_9BwdParamsE:
	.zero		17920


//--------------------- .nv.shared._ZN10layer_norm31ln_parallel_residual_bwd_kernelINS_13Kernel_traitsIf13__nv_bfloat16S2_S2_fjLj256ELj1ELj4ELj1ELj16ENS_18Kernel_traits_baseILj256EfS2_S2_S2_fjLj128EEEEELb1ELb1ELb0EEEvNS_9BwdParamsE --------------------------
	.section	.nv.shared._ZN10layer_norm31ln_parallel_residual_bwd_kernelINS_13Kernel_traitsIf13__nv_bfloat16S2_S2_fjLj256ELj1ELj4ELj1ELj16ENS_18Kernel_traits_baseILj256EfS2_S2_S2_fjLj128EEEEELb1ELb1ELb0EEEvNS_9BwdParamsE,"aw",@nobits
	.sectionflags	@""
	.align	16
	.zero		1024


//--------------------- .nv.shared._ZN10layer_norm22ln_bwd_finalize_kernelINS_22Kernel_traits_finalizeILj256Ef13__nv_bfloat16S2_S2_fjLb0ELj1024ELj4ENS_18Kernel_traits_baseILj256EfS2_S2_S2_fjLj1024EEEEELb0ELb1EEEvNS_9BwdParamsE --------------------------
	.section	.nv.shared._ZN10layer_norm22ln_bwd_finalize_kernelINS_22Kernel_traits_finalizeILj256Ef13__nv_bfloat16S2_S2_fjLb0ELj1024ELj4ENS_18Kernel_traits_baseILj256EfS2_S2_S2_fjLj1024EEEEELb0ELb1EEEvNS_9BwdParamsE,"aw",@nobits
	.sectionflags	@""
	.align	16
.nv.shared._ZN10layer_norm22ln_bwd_finalize_kernelINS_22Kernel_traits_finalizeILj256Ef13__nv_bfloat16S2_S2_fjLb0ELj1024ELj4ENS_18Kernel_traits_baseILj256EfS2_S2_S2_fjLj1024EEEEELb0ELb1EEEvNS_9BwdParamsE:
	.zero		9472


//--------------------- .nv.shared._ZN10layer_norm40ln_parallel_residual_bwd_finalize_kernelINS_22Kernel_traits_finalizeILj256Ef13__nv_bfloat16S2_S2_fjLb0ELj1024ELj4ENS_18Kernel_traits_baseILj256EfS2_S2_S2_fjLj1024EEEEELb1EEEvNS_9BwdParamsE --------------------------
	.section	.nv.shared._ZN10layer_norm40ln_parallel_residual_bwd_finalize_kernelINS_22Kernel_traits_finalizeILj256Ef13__nv_bfloat16S2_S2_fjLb0ELj1024ELj4ENS_18Kernel_traits_baseILj256EfS2_S2_S2_fjLj1024EEEEELb1EEEvNS_9BwdParamsE,"aw",@nobits
	.sectionflags	@""
	.align	16
.nv.shared._ZN10layer_norm40ln_parallel_residual_bwd_finalize_kernelINS_22Kernel_traits_finalizeILj256Ef13__nv_bfloat16S2_S2_fjLb0ELj1024ELj4ENS_18Kernel_traits_baseILj256EfS2_S2_S2_fjLj1024EEEEELb1EEEvNS_9BwdParamsE:
	.zero		17920


//--------------------- .nv.shared._ZN10layer_norm31ln_parallel_residual_bwd_kernelINS_13Kernel_traitsIf13__nv_bfloat16S2_S2_fjLj256ELj1ELj4ELj1ELj16ENS_18Kernel_traits_baseILj256EfS2_S2_S2_fjLj128EEEEELb1ELb1ELb1EEEvNS_9BwdParamsE --------------------------
	.section	.nv.shared._ZN10layer_norm31ln_parallel_residual_bwd_kernelINS_13Kernel_traitsIf13__nv_bfloat16S2_S2_fjLj256ELj1ELj4ELj1ELj16ENS_18Kernel_traits_baseILj256EfS2_S2_S2_fjLj128EEEEELb1ELb1ELb1EEEvNS_9BwdParamsE,"aw",@nobits
	.sectionflags	@""
	.align	16
	.zero		1024


//--------------------- .nv.shared._ZN10layer_norm31ln_parallel_residual_bwd_kernelINS_13Kernel_traitsI13__nv_bfloat16S2_fS2_fjLj256ELj1ELj4ELj1ELj16ENS_18Kernel_traits_baseILj256ES2_S2_fS2_fjLj128EEEEELb0ELb0ELb0EEEvNS_9BwdParamsE --------------------------
	.section	.nv.shared._ZN10layer_norm31ln_parallel_residual_bwd_kernelINS_13Kernel_traitsI13__nv_bfloat16S2_fS2_fjLj256ELj1ELj4ELj1ELj16ENS_18Kernel_traits_baseILj256ES2_S2_fS2_fjLj128EEEEELb0ELb0ELb0EEEvNS_9BwdParamsE,"aw",@nobits
	.sectionflags	@""
	.align	16
	.zero		1024


//--------------------- .nv.shared._ZN10layer_norm31ln_parallel_residual_bwd_kernelINS_13Kernel_traitsI13__nv_bfloat16S2_fS2_fjLj256ELj1ELj4ELj1ELj16ENS_18Kernel_traits_baseILj256ES2_S2_fS2_fjLj128EEEEELb0ELb0ELb1EEEvNS_9BwdParamsE --------------------------
	.section	.nv.shared._ZN10layer_norm31ln_parallel_residual_bwd_kernelINS_13Kernel_traitsI13__nv_bfloat16S2_fS2_fjLj256ELj1ELj4ELj1ELj16ENS_18Kernel_traits_baseILj256ES2_S2_fS2_fjLj128EEEEELb0ELb0ELb1EEEvNS_9BwdParamsE,"aw",@nobits
	.sectionflags	@""
	.align	16
	.zero		1024


//--------------------- .nv.shared._ZN10layer_norm31ln_parallel_residual_bwd_kernelINS_13Kernel_traitsI13__nv_bfloat16S2_fS2_fjLj256ELj1ELj4ELj1ELj16ENS_18Kernel_traits_baseILj256ES2_S2_fS2_fjLj128EEEEELb0ELb1ELb0EEEvNS_9BwdParamsE --------------------------
	.section	.nv.shared._ZN10layer_norm31ln_parallel_residual_bwd_kernelINS_13Kernel_traitsI13__nv_bfloat16S2_fS2_fjLj256ELj1ELj4ELj1ELj16ENS_18Kernel_traits_baseILj256ES2_S2_fS2_fjLj128EEEEELb0ELb1ELb0EEEvNS_9BwdParamsE,"aw",@nobits
	.sectionflags	@""
	.align	16
	.zero		1024


//--------------------- .nv.shared._ZN10layer_norm31ln_parallel_residual_bwd_kernelINS_13Kernel_traitsI13__nv_bfloat16S2_fS2_fjLj256ELj1ELj4ELj1ELj16ENS_18Kernel_traits_baseILj256ES2_S2_fS2_fjLj128EEEEELb0ELb1ELb1EEEvNS_9BwdParamsE --------------------------
	.section	.nv.shared._ZN10layer_norm31ln_parallel_residual_bwd_kernelINS_13Kernel_traitsI13__nv_bfloat16S2_fS2_fjLj256ELj1ELj4ELj1ELj16ENS_18Kernel_traits_baseILj256ES2_S2_fS2_fjLj128EEEEELb0ELb1ELb1EEEvNS_9BwdParamsE,"aw",@nobits
	.sectionflags	@""
	.align	16
	.zero		1024


//--------------------- .nv.shared._ZN10layer_norm31ln_parallel_residual_bwd_kernelINS_13Kernel_traitsI13__nv_bfloat16S2_fS2_fjLj256ELj1ELj4ELj1ELj16ENS_18Kernel_traits_baseILj256ES2_S2_fS2_fjLj128EEEEELb1ELb0ELb0EEEvNS_9BwdParamsE --------------------------
	.section	.nv.shared._ZN10layer_norm31ln_parallel_residual_bwd_kernelINS_13Kernel_traitsI13__nv_bfloat16S2_fS2_fjLj256ELj1ELj4ELj1ELj16ENS_18Kernel_traits_baseILj256ES2_S2_fS2_fjLj128EEEEELb1ELb0ELb0EEEvNS_9BwdParamsE,"aw",@nobits
	.sectionflags	@""
	.align	16
	.zero		1024


//--------------------- .nv.shared._ZN10layer_norm31ln_parallel_residual_bwd_kernelINS_13Kernel_traitsI13__nv_bfloat16S2_fS2_fjLj256ELj1ELj4ELj1ELj16ENS_18Kernel_traits_baseILj256ES2_S2_fS2_fjLj128EEEEELb1ELb0ELb1EEEvNS_9BwdParamsE --------------------------
	.section	.nv.shared._ZN10layer_norm31ln_parallel_residual_bwd_kernelINS_13Kernel_traitsI13__nv_bfloat16S2_fS2_fjLj256ELj1ELj4ELj1ELj16ENS_18Kernel_traits_baseILj256ES2_S2_fS2_fjLj128EEEEELb1ELb0ELb1EEEvNS_9BwdParamsE,"aw",@nobits
	.sectionflags	@""
	.align	16
	.zero		1024


//--------------------- .nv.shared._ZN10layer_norm22ln_bwd_finalize_kernelINS_22Kernel_traits_finalizeILj256E13__nv_bfloat16S2_fS2_fjLb0ELj1024ELj4ENS_18Kernel_traits_baseILj256ES2_S2_fS2_fjLj1024EEEEELb0ELb0EEEvNS_9BwdParamsE --------------------------
	.section	.nv.shared._ZN10layer_norm22ln_bwd_finalize_kernelINS_22Kernel_traits_finalizeILj256E13__nv_bfloat16S2_fS2_fjLb0ELj1024ELj4ENS_18Kernel_traits_baseILj256ES2_S2_fS2_fjLj1024EEEEELb0ELb0EEEvNS_9BwdParamsE,"aw",@nobits
	.sectionflags	@""
	.align	16
.nv.shared._ZN10layer_norm22ln_bwd_finalize_kernelINS_22Kernel_traits_finalizeILj256E13__nv_bfloat16S2_fS2_fjLb0ELj1024ELj4ENS_18Kernel_traits_baseILj256ES2_S2_fS2_fjLj1024EEEEELb0ELb0EEEvNS_9BwdParamsE:
	.zero		9472


//--------------------- .nv.shared._ZN10layer_norm40ln_parallel_residual_bwd_finalize_kernelINS_22Kernel_traits_finalizeILj256E13__nv_bfloat16S2_fS2_fjLb0ELj1024ELj4ENS_18Kernel_traits_baseILj256ES2_S2_fS2_fjLj1024EEEEELb0EEEvNS_9BwdParamsE --------------------------
	.section	.nv.shared._ZN10layer_norm40ln_parallel_residual_bwd_finalize_kernelINS_22Kernel_traits_finalizeILj256E13__nv_bfloat16S2_fS2_fjLb0ELj1024ELj4ENS_18Kernel_traits_baseILj256ES2_S2_fS2_fjLj1024EEEEELb0EEEvNS_9BwdParamsE,"aw",@nobits
	.sectionflags	@""
	.align	16
.nv.shared._ZN10layer_norm40ln_parallel_residual_bwd_finalize_kernelINS_22Kernel_traits_finalizeILj256E13__nv_bfloat16S2_fS2_fjLb0ELj1024ELj4ENS_18Kernel_traits_baseILj256ES2_S2_fS2_fjLj1024EEEEELb0EEEvNS_9BwdParamsE:
	.zero		17920


//--------------------- .nv.shared._ZN10layer_norm31ln_parallel_residual_bwd_kernelINS_13Kernel_traitsI13__nv_bfloat16S2_fS2_fjLj256ELj1ELj4ELj1ELj16ENS_18Kernel_traits_baseILj256ES2_S2_fS2_fjLj128EEEEELb1ELb1ELb0EEEvNS_9BwdParamsE --------------------------
	.section	.nv.shared._ZN10layer_norm31ln_parallel_residual_bwd_kernelINS_13Kernel_traitsI13__nv_bfloat16S2_fS2_fjLj256ELj1ELj4ELj1ELj16ENS_18Kernel_traits_baseILj256ES2_S2_fS2_fjLj128EEEEELb1ELb1ELb0EEEvNS_9BwdParamsE,"aw",@nobits
	.sectionflags	@""
	.align	16
	.zero		1024


//--------------------- .nv.shared._ZN10layer_norm22ln_bwd_finalize_kernelINS_22Kernel_traits_finalizeILj256E13__nv_bfloat16S2_fS2_fjLb0ELj1024ELj4ENS_18Kernel_traits_baseILj256ES2_S2_fS2_fjLj1024EEEEELb0ELb1EEEvNS_9BwdParamsE --------------------------
	.section	.nv.shared._ZN10layer_norm22ln_bwd_finalize_kernelINS_22Kernel_traits_finalizeILj256E13__nv_bfloat16S2_fS2_fjLb0ELj1024ELj4ENS_18Kernel_traits_baseILj256ES2_S2_fS2_fjLj1024EEEEELb0ELb1EEEvNS_9BwdParamsE,"aw",@nobits
	.sectionflags	@""
	.align	16
.nv.shared._ZN10layer_norm22ln_bwd_finalize_kernelINS_22Kernel_traits_finalizeILj256E13__nv_bfloat16S2_fS2_fjLb0ELj1024ELj4ENS_18Kernel_traits_baseILj256ES2_S2_fS2_fjLj1024EEEEELb0ELb1EEEvNS_9BwdParamsE:
	.zero		9472


//--------------------- .nv.shared._ZN10layer_norm40ln_parallel_residual_bwd_finalize_kernelINS_22Kernel_traits_finalizeILj256E13__nv_bfloat16S2_fS2_fjLb0ELj1024ELj4ENS_18Kernel_traits_baseILj256ES2_S2_fS2_fjLj1024EEEEELb1EEEvNS_9BwdParamsE --------------------------
	.section	.nv.shared._ZN10layer_norm40ln_parallel_residual_bwd_finalize_kernelINS_22Kernel_traits_finalizeILj256E13__nv_bfloat16S2_fS2_fjLb0ELj1024ELj4ENS_18Kernel_traits_baseILj256ES2_S2_fS2_fjLj1024EEEEELb1EEEvNS_9BwdParamsE,"aw",@nobits
	.sectionflags	@""
	.align	16
.nv.shared._ZN10layer_norm40ln_parallel_residual_bwd_finalize_kernelINS_22Kernel_traits_finalizeILj256E13__nv_bfloat16S2_fS2_fjLb0ELj1024ELj4ENS_18Kernel_traits_baseILj256ES2_S2_fS2_fjLj1024EEEEELb1EEEvNS_9BwdParamsE:
	.zero		17920


//--------------------- .nv.shared._ZN10layer_norm31ln_parallel_residual_bwd_kernelINS_13Kernel_traitsI13__nv_bfloat16S2_fS2_fjLj256ELj1ELj4ELj1ELj16ENS_18Kernel_traits_baseILj256ES2_S2_fS2_fjLj128EEEEELb1ELb1ELb1EEEvNS_9BwdParamsE --------------------------
	.section	.nv.shared._ZN10layer_norm31ln_parallel_residual_bwd_kernelINS_13Kernel_traitsI13__nv_bfloat16S2_fS2_fjLj256ELj1ELj4ELj1ELj16ENS_18Kernel_traits_baseILj256ES2_S2_fS2_fjLj128EEEEELb1ELb1ELb1EEEvNS_9BwdParamsE,"aw",@nobits
	.sectionflags	@""
	.align	16
	.zero		1024


//--------------------- .nv.shared._ZN10layer_norm31ln_parallel_residual_bwd_kernelINS_13Kernel_traitsIf13__nv_bfloat16fS2_fjLj256ELj1ELj4ELj1ELj16ENS_18Kernel_traits_baseILj256EfS2_fS2_fjLj128EEEEELb0ELb0ELb0EEEvNS_9BwdParamsE --------------------------
	.section	.nv.shared._ZN10layer_norm31ln_parallel_residual_bwd_kernelINS_13Kernel_traitsIf13__nv_bfloat16fS2_fjLj256ELj1ELj4ELj1ELj16ENS_18Kernel_traits_baseILj256EfS2_fS2_fjLj128EEEEELb0ELb0ELb0EEEvNS_9BwdParamsE,"aw",@nobits
	.sectionflags	@""
	.align	16
	.zero		1024


//--------------------- .nv.shared._ZN10layer_norm31ln_parallel_residual_bwd_kernelINS_13Kernel_traitsIf13__nv_bfloat16fS2_fjLj256ELj1ELj4ELj1ELj16ENS_18Kernel_traits_baseILj256EfS2_fS2_fjLj128EEEEELb0ELb0ELb1EEEvNS_9BwdParamsE --------------------------
	.section	.nv.shared._ZN10layer_norm31ln_parallel_residual_bwd_kernelINS_13Kernel_traitsIf13__nv_bfloat16fS2_fjLj256ELj1ELj4ELj1ELj16ENS_18Kernel_traits_baseILj256EfS2_fS2_fjLj128EEEEELb0ELb0ELb1EEEvNS_9BwdParamsE,"aw",@nobits
	.sectionflags	@""
	.align	16
	.zero		1024


//--------------------- .nv.shared._ZN10layer_norm31ln_parallel_residual_bwd_kernelINS_13Kernel_traitsIf13__nv_bfloat16fS2_fjLj256ELj1ELj4ELj1ELj16ENS_18Kernel_traits_baseILj256EfS2_fS2_fjLj128EEEEELb0ELb1ELb0EEEvNS_9BwdParamsE --------------------------
	.section	.nv.shared._ZN10layer_norm31ln_parallel_residual_bwd_kernelINS_13Kernel_traitsIf13__nv_bfloat16fS2_fjLj256ELj1ELj4ELj1ELj16ENS_18Kernel_traits_baseILj256EfS2_fS2_fjLj128EEEEELb0ELb1ELb0EEEvNS_9BwdParamsE,"aw",@nobits
	.sectionflags	@""
	.align	16
	.zero		1024


//--------------------- .nv.shared._ZN10layer_norm31ln_parallel_residual_bwd_kernelINS_13Kernel_traitsIf13__nv_bfloat16fS2_fjLj256ELj1ELj4ELj1ELj16ENS_18Kernel_traits_baseILj256EfS2_fS2_fjLj128EEEEELb0ELb1ELb1EEEvNS_9BwdParamsE --------------------------
	.section	.nv.shared._ZN10layer_norm31ln_parallel_residual_bwd_kernelINS_13Kernel_traitsIf13__nv_bfloat16fS2_fjLj256ELj1ELj4ELj1ELj16ENS_18Kernel_traits_baseILj256EfS2_fS2_fjLj128EEEEELb0ELb1ELb1EEEvNS_9BwdParamsE,"aw",@nobits
	.sectionflags	@""
	.align	16
	.zero		1024


//--------------------- .nv.shared._ZN10layer_norm31ln_parallel_residual_bwd_kernelINS_13Kernel_traitsIf13__nv_bfloat16fS2_fjLj256ELj1ELj4ELj1ELj16ENS_18Kernel_traits_baseILj256EfS2_fS2_fjLj128EEEEELb1ELb0ELb0EEEvNS_9BwdParamsE --------------------------
	.section	.nv.shared._ZN10layer_norm31ln_parallel_residual_bwd_kernelINS_13Kernel_traitsIf13__nv_bfloat16fS2_fjLj256ELj1ELj4ELj1ELj16ENS_18Kernel_traits_baseILj256EfS2_fS2_fjLj128EEEEELb1ELb0ELb0EEEvNS_9BwdParamsE,"aw",@nobits
	.sectionflags	@""
	.align	16
	.zero		1024


//--------------------- .nv.shared._ZN10layer_norm31ln_parallel_residual_bwd_kernelINS_13Kernel_traitsIf13__nv_bfloat16fS2_fjLj256ELj1ELj4ELj1ELj16ENS_18Kernel_traits_baseILj256EfS2_fS2_fjLj128EEEEELb1ELb0ELb1EEEvNS_9BwdParamsE --------------------------
	.section	.nv.shared._ZN10layer_norm31ln_parallel_residual_bwd_kernelINS_13Kernel_traitsIf13__nv_bfloat16fS2_fjLj256ELj1ELj4ELj1ELj16ENS_18Kernel_traits_baseILj256EfS2_fS2_fjLj128EEEEELb1ELb0ELb1EEEvNS_9BwdParamsE,"aw",@nobits
	.sectionflags	@""
	.align	16
	.zero		1024


//--------------------- .nv.shared._ZN10layer_norm22ln_bwd_finalize_kernelINS_22Kernel_traits_finalizeILj256Ef13__nv_bfloat16fS2_fjLb0ELj1024ELj4ENS_18Kernel_traits_baseILj256EfS2_fS2_fjLj1024EEEEELb0ELb0EEEvNS_9BwdParamsE --------------------------
	.section	.nv.shared._ZN10layer_norm22ln_bwd_finalize_kernelINS_22Kernel_traits_finalizeILj256Ef13__nv_bfloat16fS2_fjLb0ELj1024ELj4ENS_18Kernel_traits_baseILj256EfS2_fS2_fjLj1024EEEEELb0ELb0EEEvNS_9BwdParamsE,"aw",@nobits
	.sectionflags	@""
	.align	16
.nv.shared._ZN10layer_norm22ln_bwd_finalize_kernelINS_22Kernel_traits_finalizeILj256Ef13__nv_bfloat16fS2_fjLb0ELj1024ELj4ENS_18Kernel_traits_baseILj256EfS2_fS2_fjLj1024EEEEELb0ELb0EEEvNS_9BwdParamsE:
	.zero		9472


//--------------------- .nv.shared._ZN10layer_norm40ln_parallel_residual_bwd_finalize_kernelINS_22Kernel_traits_finalizeILj256Ef13__nv_bfloat16fS2_fjLb0ELj1024ELj4ENS_18Kernel_traits_baseILj256EfS2_fS2_fjLj1024EEEEELb0EEEvNS_9BwdParamsE --------------------------
	.section	.nv.shared._ZN10layer_norm40ln_parallel_residual_bwd_finalize_kernelINS_22Kernel_traits_finalizeILj256Ef13__nv_bfloat16fS2_fjLb0ELj1024ELj4ENS_18Kernel_traits_baseILj256EfS2_fS2_fjLj1024EEEEELb0EEEvNS_9BwdParamsE,"aw",@nobits
	.sectionflags	@""
	.align	16
.nv.shared._ZN10layer_norm40ln_parallel_residual_bwd_finalize_kernelINS_22Kernel_traits_finalizeILj256Ef13__nv_bfloat16fS2_fjLb0ELj1024ELj4ENS_18Kernel_traits_baseILj256EfS2_fS2_fjLj1024EEEEELb0EEEvNS_9BwdParamsE:
	.zero		17920


//--------------------- .nv.shared._ZN10layer_norm31ln_parallel_residual_bwd_kernelINS_13Kernel_traitsIf13__nv_bfloat16fS2_fjLj256ELj1ELj4ELj1ELj16ENS_18Kernel_traits_baseILj256EfS2_fS2_fjLj128EEEEELb1ELb1ELb0EEEvNS_9BwdParamsE --------------------------
	.section	.nv.shared._ZN10layer_norm31ln_parallel_residual_bwd_kernelINS_13Kernel_traitsIf13__nv_bfloat16fS2_fjLj256ELj1ELj4ELj1ELj16ENS_18Kernel_traits_baseILj256EfS2_fS2_fjLj128EEEEELb1ELb1ELb0EEEvNS_9BwdParamsE,"aw",@nobits
	.sectionflags	@""
	.align	16
	.zero		1024


//--------------------- .nv.shared._ZN10layer_norm22ln_bwd_finalize_kernelINS_22Kernel_traits_finalizeILj256Ef13__nv_bfloat16fS2_fjLb0ELj1024ELj4ENS_18Kernel_traits_baseILj256EfS2_fS2_fjLj1024EEEEELb0ELb1EEEvNS_9BwdParamsE --------------------------
	.section	.nv.shared._ZN10layer_norm22ln_bwd_finalize_kernelINS_22Kernel_traits_finalizeILj256Ef13__nv_bfloat16fS2_fjLb0ELj1024ELj4ENS_18Kernel_traits_baseILj256EfS2_fS2_fjLj1024EEEEELb0ELb1EEEvNS_9BwdParamsE,"aw",@nobits
	.sectionflags	@""
	.align	16
.nv.shared._ZN10layer_norm22ln_bwd_finalize_kernelINS_22Kernel_traits_finalizeILj256Ef13__nv_bfloat16fS2_fjLb0ELj1024ELj4ENS_18Kernel_traits_baseILj256EfS2_fS2_fjLj1024EEEEELb0ELb1EEEvNS_9BwdParamsE:
	.zero		9472


//--------------------- .nv.shared._ZN10layer_norm40ln_parallel_residual_bwd_finalize_kernelINS_22Kernel_traits_finalizeILj256Ef13__nv_bfloat16fS2_fjLb0ELj1024ELj4ENS_18Kernel_traits_baseILj256EfS2_fS2_fjLj1024EEEEELb1EEEvNS_9BwdParamsE --------------------------
	.section	.nv.shared._ZN10layer_norm40ln_parallel_residual_bwd_finalize_kernelINS_22Kernel_traits_finalizeILj256Ef13__nv_bfloat16fS2_fjLb0ELj1024ELj4ENS_18Kernel_traits_baseILj256EfS2_fS2_fjLj1024EEEEELb1EEEvNS_9BwdParamsE,"aw",@nobits
	.sectionflags	@""
	.align	16
.nv.shared._ZN10layer_norm40ln_parallel_residual_bwd_finalize_kernelINS_22Kernel_traits_finalizeILj256Ef13__nv_bfloat16fS2_fjLb0ELj1024ELj4ENS_18Kernel_traits_baseILj256EfS2_fS2_fjLj1024EEEEELb1EEEvNS_9BwdParamsE:
	.zero		17920


//--------------------- .nv.shared._ZN10layer_norm31ln_parallel_residual_bwd_kernelINS_13Kernel_traitsIf13__nv_bfloat16fS2_fjLj256ELj1ELj4ELj1ELj16ENS_18Kernel_traits_baseILj256EfS2_fS2_fjLj128EEEEELb1ELb1ELb1EEEvNS_9BwdParamsE --------------------------
	.section	.nv.shared._ZN10layer_norm31ln_parallel_residual_bwd_kernelINS_13Kernel_traitsIf13__nv_bfloat16fS2_fjLj256ELj1ELj4ELj1ELj16ENS_18Kernel_traits_baseILj256EfS2_fS2_fjLj128EEEEELb1ELb1ELb1EEEvNS_9BwdParamsE,"aw",@nobits
	.sectionflags	@""
	.align	16
	.zero		1024


//--------------------- .nv.shared._ZN10layer_norm31ln_parallel_residual_bwd_kernelINS_13Kernel_traitsIf6__halfS2_S2_fjLj256ELj1ELj4ELj1ELj16ENS_18Kernel_traits_baseILj256EfS2_S2_S2_fjLj128EEEEELb0ELb0ELb0EEEvNS_9BwdParamsE --------------------------
	.section	.nv.shared._ZN10layer_norm31ln_parallel_residual_bwd_kernelINS_13Kernel_traitsIf6__halfS2_S2_fjLj256ELj1ELj4ELj1ELj16ENS_18Kernel_traits_baseILj256EfS2_S2_S2_fjLj128EEEEELb0ELb0ELb0EEEvNS_9BwdParamsE,"aw",@nobits
	.sectionflags	@""
	.align	16
	.zero		1024


//--------------------- .nv.shared._ZN10layer_norm31ln_parallel_residual_bwd_kernelINS_13Kernel_traitsIf6__halfS2_S2_fjLj256ELj1ELj4ELj1ELj16ENS_18Kernel_traits_baseILj256EfS2_S2_S2_fjLj128EEEEELb0ELb0ELb1EEEvNS_9BwdParamsE --------------------------
	.section	.nv.shared._ZN10layer_norm31ln_parallel_residual_bwd_kernelINS_13Kernel_traitsIf6__halfS2_S2_fjLj256ELj1ELj4ELj1ELj16ENS_18Kernel_traits_baseILj256EfS2_S2_S2_fjLj128EEEEELb0ELb0ELb1EEEvNS_9BwdParamsE,"aw",@nobits
	.sectionflags	@""
	.align	16
	.zero		1024


//--------------------- .nv.shared._ZN10layer_norm31ln_parallel_residual_bwd_kernelINS_13Kernel_traitsIf6__halfS2_S2_fjLj256ELj1ELj4ELj1ELj16ENS_18Kernel_traits_baseILj256EfS2_S2_S2_fjLj128EEEEELb0ELb1ELb0EEEvNS_9BwdParamsE --------------------------
	.section	.nv.shared._ZN10layer_norm31ln_parallel_residual_bwd_kernelINS_13Kernel_traitsIf6__halfS2_S2_fjLj256ELj1ELj4ELj1ELj16ENS_18Kernel_traits_baseILj256EfS2_S2_S2_fjLj128EEEEELb0ELb1ELb0EEEvNS_9BwdParamsE,"aw",@nobits
	.sectionflags	@""
	.align	16
	.zero		1024


//--------------------- .nv.shared._ZN10layer_norm31ln_parallel_residual_bwd_kernelINS_13Kernel_traitsIf6__halfS2_S2_fjLj256ELj1ELj4ELj1ELj16ENS_18Kernel_traits_baseILj256EfS2_S2_S2_fjLj128EEEEELb0ELb1ELb1EEEvNS_9BwdParamsE --------------------------
	.section	.nv.shared._ZN10layer_norm31ln_parallel_residual_bwd_kernelINS_13Kernel_traitsIf6__halfS2_S2_fjLj256ELj1ELj4ELj1ELj16ENS_18Kernel_traits_baseILj256EfS2_S2_S2_fjLj128EEEEELb0ELb1ELb1EEEvNS_9BwdParamsE,"aw",@nobits
	.sectionflags	@""
	.align	16
	.zero		1024


//--------------------- .nv.shared._ZN10layer_norm31ln_parallel_residual_bwd_kernelINS_13Kernel_traitsIf6__halfS2_S2_fjLj256ELj1ELj4ELj1ELj16ENS_18Kernel_traits_baseILj256EfS2_S2_S2_fjLj128EEEEELb1ELb0ELb0EEEvNS_9BwdParamsE --------------------------
	.section	.nv.shared._ZN10layer_norm31ln_parallel_residual_bwd_kernelINS_13Kernel_traitsIf6__halfS2_S2_fjLj256ELj1ELj4ELj1ELj16ENS_18Kernel_traits_baseILj256EfS2_S2_S2_fjLj128EEEEELb1ELb0ELb0EEEvNS_9BwdParamsE,"aw",@nobits
	.sectionflags	@""
	.align	16
	.zero		1024


//--------------------- .nv.shared._ZN10layer_norm31ln_parallel_residual_bwd_kernelINS_13Kernel_traitsIf6__halfS2_S2_fjLj256ELj1ELj4ELj1ELj16ENS_18Kernel_traits_baseILj256EfS2_S2_S2_fjLj128EEEEELb1ELb0ELb1EEEvNS_9BwdParamsE --------------------------
	.section	.nv.shared._ZN10layer_norm31ln_parallel_residual_bwd_kernelINS_13Kernel_traitsIf6__halfS2_S2_fjLj256ELj1ELj4ELj1ELj16ENS_18Kernel_traits_baseILj256EfS2_S2_S2_fjLj128EEEEELb1ELb0ELb1EEEvNS_9BwdParamsE,"aw",@nobits
	.sectionflags	@""
	.align	16
	.zero		1024


//--------------------- .nv.shared._ZN10layer_norm22ln_bwd_finalize_kernelINS_22Kernel_traits_finalizeILj256Ef6__halfS2_S2_fjLb0ELj1024ELj4ENS_18Kernel_traits_baseILj256EfS2_S2_S2_fjLj1024EEEEELb0ELb0EEEvNS_9BwdParamsE --------------------------
	.section	.nv.shared._ZN10layer_norm22ln_bwd_finalize_kernelINS_22Kernel_traits_finalizeILj256Ef6__halfS2_S2_fjLb0ELj1024ELj4ENS_18Kernel_traits_baseILj256EfS2_S2_S2_fjLj1024EEEEELb0ELb0EEEvNS_9BwdParamsE,"aw",@nobits
	.sectionflags	@""
	.align	16
.nv.shared._ZN10layer_norm22ln_bwd_finalize_kernelINS_22Kernel_traits_finalizeILj256Ef6__halfS2_S2_fjLb0ELj1024ELj4ENS_18Kernel_traits_baseILj256EfS2_S2_S2_fjLj1024EEEEELb0ELb0EEEvNS_9BwdParamsE:
	.zero		9472


//--------------------- .nv.shared._ZN10layer_norm40ln_parallel_residual_bwd_finalize_kernelINS_22Kernel_traits_finalizeILj256Ef6__halfS2_S2_fjLb0ELj1024ELj4ENS_18Kernel_traits_baseILj256EfS2_S2_S2_fjLj1024EEEEELb0EEEvNS_9BwdParamsE --------------------------
	.section	.nv.shared._ZN10layer_norm40ln_parallel_residual_bwd_finalize_kernelINS_22Kernel_traits_finalizeILj256Ef6__halfS2_S2_fjLb0ELj1024ELj4ENS_18Kernel_traits_baseILj256EfS2_S2_S2_fjLj1024EEEEELb0EEEvNS_9BwdParamsE,"aw",@nobits
	.sectionflags	@""
	.align	16
.nv.shared._ZN10layer_norm40ln_parallel_residual_bwd_finalize_kernelINS_22Kernel_traits_finalizeILj256Ef6__halfS2_S2_fjLb0ELj1024ELj4ENS_18Kernel_traits_baseILj256EfS2_S2_S2_fjLj1024EEEEELb0EEEvNS_9BwdParamsE:
	.zero		17920


//--------------------- .nv.shared._ZN10layer_norm31ln_parallel_residual_bwd_kernelINS_13Kernel_traitsIf6__halfS2_S2_fjLj256ELj1ELj4ELj1ELj16ENS_18Kernel_traits_baseILj256EfS2_S2_S2_fjLj128EEEEELb1ELb1ELb0EEEvNS_9BwdParamsE --------------------------
	.section	.nv.shared._ZN10layer_norm31ln_parallel_residual_bwd_kernelINS_13Kernel_traitsIf6__halfS2_S2_fjLj256ELj1ELj4ELj1ELj16ENS_18Kernel_traits_baseILj256EfS2_S2_S2_fjLj128EEEEELb1ELb1ELb0EEEvNS_9BwdParamsE,"aw",@nobits
	.sectionflags	@""
	.align	16
	.zero		1024


//--------------------- .nv.shared._ZN10layer_norm22ln_bwd_finalize_kernelINS_22Kernel_traits_finalizeILj256Ef6__halfS2_S2_fjLb0ELj1024ELj4ENS_18Kernel_traits_baseILj256EfS2_S2_S2_fjLj1024EEEEELb0ELb1EEEvNS_9BwdParamsE --------------------------
	.section	.nv.shared._ZN10layer_norm22ln_bwd_finalize_kernelINS_22Kernel_traits_finalizeILj256Ef6__halfS2_S2_fjLb0ELj1024ELj4ENS_18Kernel_traits_baseILj256EfS2_S2_S2_fjLj1024EEEEELb0ELb1EEEvNS_9BwdParamsE,"aw",@nobits
	.sectionflags	@""
	.align	16
.nv.shared._ZN10layer_norm22ln_bwd_finalize_kernelINS_22Kernel_traits_finalizeILj256Ef6__halfS2_S2_fjLb0ELj1024ELj4ENS_18Kernel_traits_baseILj256EfS2_S2_S2_fjLj1024EEEEELb0ELb1EEEvNS_9BwdParamsE:
	.zero		9472


//--------------------- .nv.shared._ZN10layer_norm40ln_parallel_residual_bwd_finalize_kernelINS_22Kernel_traits_finalizeILj256Ef6__halfS2_S2_fjLb0ELj1024ELj4ENS_18Kernel_traits_baseILj256EfS2_S2_S2_fjLj1024EEEEELb1EEEvNS_9BwdParamsE --------------------------
	.section	.nv.shared._ZN10layer_norm40ln_parallel_residual_bwd_finalize_kernelINS_22Kernel_traits_finalizeILj256Ef6__halfS2_S2_fjLb0ELj1024ELj4ENS_18Kernel_traits_baseILj256EfS2_S2_S2_fjLj1024EEEEELb1EEEvNS_9BwdParamsE,"aw",@nobits
	.sectionflags	@""
	.align	16
.nv.shared._ZN10layer_norm40ln_parallel_residual_bwd_finalize_kernelINS_22Kernel_traits_finalizeILj256Ef6__halfS2_S2_fjLb0ELj1024ELj4ENS_18Kernel_traits_baseILj256EfS2_S2_S2_fjLj1024EEEEELb1EEEvNS_9BwdParamsE:
	.zero		17920


//--------------------- .nv.shared._ZN10layer_norm31ln_parallel_residual_bwd_kernelINS_13Kernel_traitsIf6__halfS2_S2_fjLj256ELj1ELj4ELj1ELj16ENS_18Kernel_traits_baseILj256EfS2_S2_S2_fjLj128EEEEELb1ELb1ELb1EEEvNS_9BwdParamsE --------------------------
	.section	.nv.shared._ZN10layer_norm31ln_parallel_residual_bwd_kernelINS_13Kernel_traitsIf6__halfS2_S2_fjLj256ELj1ELj4ELj1ELj16ENS_18Kernel_traits_baseILj256EfS2_S2_S2_fjLj128EEEEELb1ELb1ELb1EEEvNS_9BwdParamsE,"aw",@nobits
	.sectionflags	@""
	.align	16
	.zero		1024


//--------------------- .nv.shared._ZN10layer_norm31ln_parallel_residual_bwd_kernelINS_13Kernel_traitsI6__halfS2_fS2_fjLj256ELj1ELj4ELj1ELj16ENS_18Kernel_traits_baseILj256ES2_S2_fS2_fjLj128EEEEELb0ELb0ELb0EEEvNS_9BwdParamsE --------------------------
	.section	.nv.shared._ZN10layer_norm31ln_parallel_residual_bwd_kernelINS_13Kernel_traitsI6__halfS2_fS2_fjLj256ELj1ELj4ELj1ELj16ENS_18Kernel_traits_baseILj256ES2_S2_fS2_fjLj128EEEEELb0ELb0ELb0EEEvNS_9BwdParamsE,"aw",@nobits
	.sectionflags	@""
	.align	16
	.zero		1024


//--------------------- .nv.shared._ZN10layer_norm31ln_parallel_residual_bwd_kernelINS_13Kernel_traitsI6__halfS2_fS2_fjLj256ELj1ELj4ELj1ELj16ENS_18Kernel_traits_baseILj256ES2_S2_fS2_fjLj128EEEEELb0ELb0ELb1EEEvNS_9BwdParamsE --------------------------
	.section	.nv.shared._ZN10layer_norm31ln_parallel_residual_bwd_kernelINS_13Kernel_traitsI6__halfS2_fS2_fjLj256ELj1ELj4ELj1ELj16ENS_18Kernel_traits_baseILj256ES2_S2_fS2_fjLj128EEEEELb0ELb0ELb1EEEvNS_9BwdParamsE,"aw",@nobits
	.sectionflags	@""
	.align	16
	.zero		1024


//--------------------- .nv.shared._ZN10layer_norm31ln_parallel_residual_bwd_kernelINS_13Kernel_traitsI6__halfS2_fS2_fjLj256ELj1ELj4ELj1ELj16ENS_18Kernel_traits_baseILj256ES2_S2_fS2_fjLj128EEEEELb0ELb1ELb0EEEvNS_9BwdParamsE --------------------------
	.section	.nv.shared._ZN10layer_norm31ln_parallel_residual_bwd_kernelINS_13Kernel_traitsI6__halfS2_fS2_fjLj256ELj1ELj4ELj1ELj16ENS_18Kernel_traits_baseILj256ES2_S2_fS2_fjLj128EEEEELb0ELb1ELb0EEEvNS_9BwdParamsE,"aw",@nobits
	.sectionflags	@""
	.align	16
	.zero		1024


//--------------------- .nv.shared._ZN10layer_norm31ln_parallel_residual_bwd_kernelINS_13Kernel_traitsI6__halfS2_fS2_fjLj256ELj1ELj4ELj1ELj16ENS_18Kernel_traits_baseILj256ES2_S2_fS2_fjLj128EEEEELb0ELb1ELb1EEEvNS_9BwdParamsE --------------------------
	.section	.nv.shared._ZN10layer_norm31ln_parallel_residual_bwd_kernelINS_13Kernel_traitsI6__halfS2_fS2_fjLj256ELj1ELj4ELj1ELj16ENS_18Kernel_traits_baseILj256ES2_S2_fS2_fjLj128EEEEELb0ELb1ELb1EEEvNS_9BwdParamsE,"aw",@nobits
	.sectionflags	@""
	.align	16
	.zero		1024


//--------------------- .nv.shared._ZN10layer_norm31ln_parallel_residual_bwd_kernelINS_13Kernel_traitsI6__halfS2_fS2_fjLj256ELj1ELj4ELj1ELj16ENS_18Kernel_traits_baseILj256ES2_S2_fS2_fjLj128EEEEELb1ELb0ELb0EEEvNS_9BwdParamsE --------------------------
	.section	.nv.shared._ZN10layer_norm31ln_parallel_residual_bwd_kernelINS_13Kernel_traitsI6__halfS2_fS2_fjLj256ELj1ELj4ELj1ELj16ENS_18Kernel_traits_baseILj256ES2_S2_fS2_fjLj128EEEEELb1ELb0ELb0EEEvNS_9BwdParamsE,"aw",@nobits
	.sectionflags	@""
	.align	16
	.zero		1024


//--------------------- .nv.shared._ZN10layer_norm31ln_parallel_residual_bwd_kernelINS_13Kernel_traitsI6__halfS2_fS2_fjLj256ELj1ELj4ELj1ELj16ENS_18Kernel_traits_baseILj256ES2_S2_fS2_fjLj128EEEEELb1ELb0ELb1EEEvNS_9BwdParamsE --------------------------
	.section	.nv.shared._ZN10layer_norm31ln_parallel_residual_bwd_kernelINS_13Kernel_traitsI6__halfS2_fS2_fjLj256ELj1ELj4ELj1ELj16ENS_18Kernel_traits_baseILj256ES2_S2_fS2_fjLj128EEEEELb1ELb0ELb1EEEvNS_9BwdParamsE,"aw",@nobits
	.sectionflags	@""
	.align	16
	.zero		1024


//--------------------- .nv.shared._ZN10layer_norm22ln_bwd_finalize_kernelINS_22Kernel_traits_finalizeILj256E6__halfS2_fS2_fjLb0ELj1024ELj4ENS_18Kernel_traits_baseILj256ES2_S2_fS2_fjLj1024EEEEELb0ELb0EEEvNS_9BwdParamsE --------------------------
	.section	.nv.shared._ZN10layer_norm22ln_bwd_finalize_kernelINS_22Kernel_traits_finalizeILj256E6__halfS2_fS2_fjLb0ELj1024ELj4ENS_18Kernel_traits_baseILj256ES2_S2_fS2_fjLj1024EEEEELb0ELb0EEEvNS_9BwdParamsE,"aw",@nobits
	.sectionflags	@""
	.align	16
.nv.shared._ZN10layer_norm22ln_bwd_finalize_kernelINS_22Kernel_traits_finalizeILj256E6__halfS2_fS2_fjLb0ELj1024ELj4ENS_18Kernel_traits_baseILj256ES2_S2_fS2_fjLj1024EEEEELb0ELb0EEEvNS_9BwdParamsE:
	.zero		9472


//--------------------- .nv.shared._ZN10layer_norm40ln_parallel_residual_bwd_finalize_kernelINS_22Kernel_traits_finalizeILj256E6__halfS2_fS2_fjLb0ELj1024ELj4ENS_18Kernel_traits_baseILj256ES2_S2_fS2_fjLj1024EEEEELb0EEEvNS_9BwdParamsE --------------------------
	.section	.nv.shared._ZN10layer_norm40ln_parallel_residual_bwd_finalize_kernelINS_22Kernel_traits_finalizeILj256E6__halfS2_fS2_fjLb0ELj1024ELj4ENS_18Kernel_traits_baseILj256ES2_S2_fS2_fjLj1024EEEEELb0EEEvNS_9BwdParamsE,"aw",@nobits
	.sectionflags	@""
	.align	16
.nv.shared._ZN10layer_norm40ln_parallel_residual_bwd_finalize_kernelINS_22Kernel_traits_finalizeILj256E6__halfS2_fS2_fjLb0ELj1024ELj4ENS_18Kernel_traits_baseILj256ES2_S2_fS2_fjLj1024EEEEELb0EEEvNS_9BwdParamsE:
	.zero		17920


//--------------------- .nv.shared._ZN10layer_norm31ln_parallel_residual_bwd_kernelINS_13Kernel_traitsI6__halfS2_fS2_fjLj256ELj1ELj4ELj1ELj16ENS_18Kernel_traits_baseILj256ES2_S2_fS2_fjLj128EEEEELb1ELb1ELb0EEEvNS_9BwdParamsE --------------------------
	.section	.nv.shared._ZN10layer_norm31ln_parallel_residual_bwd_kernelINS_13Kernel_traitsI6__halfS2_fS2_fjLj256ELj1ELj4ELj1ELj16ENS_18Kernel_traits_baseILj256ES2_S2_fS2_fjLj128EEEEELb1ELb1ELb0EEEvNS_9BwdParamsE,"aw",@nobits
	.sectionflags	@""
	.align	16
	.zero		1024


//--------------------- .nv.shared._ZN10layer_norm22ln_bwd_finalize_kernelINS_22Kernel_traits_finalizeILj256E6__halfS2_fS2_fjLb0ELj1024ELj4ENS_18Kernel_traits_baseILj256ES2_S2_fS2_fjLj1024EEEEELb0ELb1EEEvNS_9BwdParamsE --------------------------
	.section	.nv.shared._ZN10layer_norm22ln_bwd_finalize_kernelINS_22Kernel_traits_finalizeILj256E6__halfS2_fS2_fjLb0ELj1024ELj4ENS_18Kernel_traits_baseILj256ES2_S2_fS2_fjLj1024EEEEELb0ELb1EEEvNS_9BwdParamsE,"aw",@nobits
	.sectionflags	@""
	.align	16
.nv.shared._ZN10layer_norm22ln_bwd_finalize_kernelINS_22Kernel_traits_finalizeILj256E6__halfS2_fS2_fjLb0ELj1024ELj4ENS_18Kernel_traits_baseILj256ES2_S2_fS2_fjLj1024EEEEELb0ELb1EEEvNS_9BwdParamsE:
	.zero		9472


//--------------------- .nv.shared._ZN10layer_norm40ln_parallel_residual_bwd_finalize_kernelINS_22Kernel_traits_finalizeILj256E6__halfS2_fS2_fjLb0ELj1024ELj4ENS_18Kernel_traits_baseILj256ES2_S2_fS2_fjLj1024EEEEELb1EEEvNS_9BwdParamsE --------------------------
	.section	.nv.shared._ZN10layer_norm40ln_parallel_residual_bwd_finalize_kernelINS_22Kernel_traits_finalizeILj256E6__halfS2_fS2_fjLb0ELj1024ELj4ENS_18Kernel_traits_baseILj256ES2_S2_fS2_fjLj1024EEEEELb1EEEvNS_9BwdParamsE,"aw",@nobits
	.sectionflags	@""
	.align	16
.nv.shared._ZN10layer_norm40ln_parallel_residual_bwd_finalize_kernelINS_22Kernel_traits_finalizeILj256E6__halfS2_fS2_fjLb0ELj1024ELj4ENS_18Kernel_traits_baseILj256ES2_S2_fS2_fjLj1024EEEEELb1EEEvNS_9BwdParamsE:
	.zero		17920


//--------------------- .nv.shared._ZN10layer_norm31ln_parallel_residual_bwd_kernelINS_13Kernel_traitsI6__halfS2_fS2_fjLj256ELj1ELj4ELj1ELj16ENS_18Kernel_traits_baseILj256ES2_S2_fS2_fjLj128EEEEELb1ELb1ELb1EEEvNS_9BwdParamsE --------------------------
	.section	.nv.shared._ZN10layer_norm31ln_parallel_residual_bwd_kernelINS_13Kernel_traitsI6__halfS2_fS2_fjLj256ELj1ELj4ELj1ELj16ENS_18Kernel_traits_baseILj256ES2_S2_fS2_fjLj128EEEEELb1ELb1ELb1EEEvNS_9BwdParamsE,"aw",@nobits
	.sectionflags	@""
	.align	16
	.zero		1024


//--------------------- .nv.shared._ZN10layer_norm31ln_parallel_residual_bwd_kernelINS_13Kernel_traitsIf6__halffS2_fjLj256ELj1ELj4ELj1ELj16ENS_18Kernel_traits_baseILj256EfS2_fS2_fjLj128EEEEELb0ELb0ELb0EEEvNS_9BwdParamsE --------------------------
	.section	.nv.shared._ZN10layer_norm31ln_parallel_residual_bwd_kernelINS_13Kernel_traitsIf6__halffS2_fjLj256ELj1ELj4ELj1ELj16ENS_18Kernel_traits_baseILj256EfS2_fS2_fjLj128EEEEELb0ELb0ELb0EEEvNS_9BwdParamsE,"aw",@nobits
	.sectionflags	@""
	.align	16
	.zero		1024


//--------------------- .nv.shared._ZN10layer_norm31ln_parallel_residual_bwd_kernelINS_13Kernel_traitsIf6__halffS2_fjLj256ELj1ELj4ELj1ELj16ENS_18Kernel_traits_baseILj256EfS2_fS2_fjLj128EEEEELb0ELb0ELb1EEEvNS_9BwdParamsE --------------------------
	.section	.nv.shared._ZN10layer_norm31ln_parallel_residual_bwd_kernelINS_13Kernel_traitsIf6__halffS2_fjLj256ELj1ELj4ELj1ELj16ENS_18Kernel_traits_baseILj256EfS2_fS2_fjLj128EEEEELb0ELb0ELb1EEEvNS_9BwdParamsE,"aw",@nobits
	.sectionflags	@""
	.align	16
	.zero		1024


//--------------------- .nv.shared._ZN10layer_norm31ln_parallel_residual_bwd_kernelINS_13Kernel_traitsIf6__halffS2_fjLj256ELj1ELj4ELj1ELj16ENS_18Kernel_traits_baseILj256EfS2_fS2_fjLj128EEEEELb0ELb1ELb0EEEvNS_9BwdParamsE --------------------------
	.section	.nv.shared._ZN10layer_norm31ln_parallel_residual_bwd_kernelINS_13Kernel_traitsIf6__halffS2_fjLj256ELj1ELj4ELj1ELj16ENS_18Kernel_traits_baseILj256EfS2_fS2_fjLj128EEEEELb0ELb1ELb0EEEvNS_9BwdParamsE,"aw",@nobits
	.sectionflags	@""
	.align	16
	.zero		1024


//--------------------- .nv.shared._ZN10layer_norm31ln_parallel_residual_bwd_kernelINS_13Kernel_traitsIf6__halffS2_fjLj256ELj1ELj4ELj1ELj16ENS_18Kernel_traits_baseILj256EfS2_fS2_fjLj128EEEEELb0ELb1ELb1EEEvNS_9BwdParamsE --------------------------
	.section	.nv.shared._ZN10layer_norm31ln_parallel_residual_bwd_kernelINS_13Kernel_traitsIf6__halffS2_fjLj256ELj1ELj4ELj1ELj16ENS_18Kernel_traits_baseILj256EfS2_fS2_fjLj128EEEEELb0ELb1ELb1EEEvNS_9BwdParamsE,"aw",@nobits
	.sectionflags	@""
	.align	16
	.zero		1024


//--------------------- .nv.shared._ZN10layer_norm31ln_parallel_residual_bwd_kernelINS_13Kernel_traitsIf6__halffS2_fjLj256ELj1ELj4ELj1ELj16ENS_18Kernel_traits_baseILj256EfS2_fS2_fjLj128EEEEELb1ELb0ELb0EEEvNS_9BwdParamsE --------------------------
	.section	.nv.shared._ZN10layer_norm31ln_parallel_residual_bwd_kernelINS_13Kernel_traitsIf6__halffS2_fjLj256ELj1ELj4ELj1ELj16ENS_18Kernel_traits_baseILj256EfS2_fS2_fjLj128EEEEELb1ELb0ELb0EEEvNS_9BwdParamsE,"aw",@nobits
	.sectionflags	@""
	.align	16
	.zero		1024


//--------------------- .nv.shared._ZN10layer_norm31ln_parallel_residual_bwd_kernelINS_13Kernel_traitsIf6__halffS2_fjLj256ELj1ELj4ELj1ELj16ENS_18Kernel_traits_baseILj256EfS2_fS2_fjLj128EEEEELb1ELb0ELb1EEEvNS_9BwdParamsE --------------------------
	.section	.nv.shared._ZN10layer_norm31ln_parallel_residual_bwd_kernelINS_13Kernel_traitsIf6__halffS2_fjLj256ELj1ELj4ELj1ELj16ENS_18Kernel_traits_baseILj256EfS2_fS2_fjLj128EEEEELb1ELb0ELb1EEEvNS_9BwdParamsE,"aw",@nobits
	.sectionflags	@""
	.align	16
	.zero		1024


//--------------------- .nv.shared._ZN10layer_norm22ln_bwd_finalize_kernelINS_22Kernel_traits_finalizeILj256Ef6__halffS2_fjLb0ELj1024ELj4ENS_18Kernel_traits_baseILj256EfS2_fS2_fjLj1024EEEEELb0ELb0EEEvNS_9BwdParamsE --------------------------
	.section	.nv.shared._ZN10layer_norm22ln_bwd_finalize_kernelINS_22Kernel_traits_finalizeILj256Ef6__halffS2_fjLb0ELj1024ELj4ENS_18Kernel_traits_baseILj256EfS2_fS2_fjLj1024EEEEELb0ELb0EEEvNS_9BwdParamsE,"aw",@nobits
	.sectionflags	@""
	.align	16
.nv.shared._ZN10layer_norm22ln_bwd_finalize_kernelINS_22Kernel_traits_finalizeILj256Ef6__halffS2_fjLb0ELj1024ELj4ENS_18Kernel_traits_baseILj256EfS2_fS2_fjLj1024EEEEELb0ELb0EEEvNS_9BwdParamsE:
	.zero		9472


//--------------------- .nv.shared._ZN10layer_norm40ln_parallel_residual_bwd_finalize_kernelINS_22Kernel_traits_finalizeILj256Ef6__halffS2_fjLb0ELj1024ELj4ENS_18Kernel_traits_baseILj256EfS2_fS2_fjLj1024EEEEELb0EEEvNS_9BwdParamsE --------------------------
	.section	.nv.shared._ZN10layer_norm40ln_parallel_residual_bwd_finalize_kernelINS_22Kernel_traits_finalizeILj256Ef6__halffS2_fjLb0ELj1024ELj4ENS_18Kernel_traits_baseILj256EfS2_fS2_fjLj1024EEEEELb0EEEvNS_9BwdParamsE,"aw",@nobits
	.sectionflags	@""
	.align	16
.nv.shared._ZN10layer_norm40ln_parallel_residual_bwd_finalize_kernelINS_22Kernel_traits_finalizeILj256Ef6__halffS2_fjLb0ELj1024ELj4ENS_18Kernel_traits_baseILj256EfS2_fS2_fjLj1024EEEEELb0EEEvNS_9BwdParamsE:
	.zero		17920


//--------------------- .nv.shared._ZN10layer_norm31ln_parallel_residual_bwd_kernelINS_13Kernel_traitsIf6__halffS2_fjLj256ELj1ELj4ELj1ELj16ENS_18Kernel_traits_baseILj256EfS2_fS2_fjLj128EEEEELb1ELb1ELb0EEEvNS_9BwdParamsE --------------------------
	.section	.nv.shared._ZN10layer_norm31ln_parallel_residual_bwd_kernelINS_13Kernel_traitsIf6__halffS2_fjLj256ELj1ELj4ELj1ELj16ENS_18Kernel_traits_baseILj256EfS2_fS2_fjLj128EEEEELb1ELb1ELb0EEEvNS_9BwdParamsE,"aw",@nobits
	.sectionflags	@""
	.align	16
	.zero		1024


//--------------------- .nv.shared._ZN10layer_norm22ln_bwd_finalize_kernelINS_22Kernel_traits_finalizeILj256Ef6__halffS2_fjLb0ELj1024ELj4ENS_18Kernel_traits_baseILj256EfS2_fS2_fjLj1024EEEEELb0ELb1EEEvNS_9BwdParamsE --------------------------
	.section	.nv.shared._ZN10layer_norm22ln_bwd_finalize_kernelINS_22Kernel_traits_finalizeILj256Ef6__halffS2_fjLb0ELj1024ELj4ENS_18Kernel_traits_baseILj256EfS2_fS2_fjLj1024EEEEELb0ELb1EEEvNS_9BwdParamsE,"aw",@nobits
	.sectionflags	@""
	.align	16
.nv.shared._ZN10layer_norm22ln_bwd_finalize_kernelINS_22Kernel_traits_finalizeILj256Ef6__halffS2_fjLb0ELj1024ELj4ENS_18Kernel_traits_baseILj256EfS2_fS2_fjLj1024EEEEELb0ELb1EEEvNS_9BwdParamsE:
	.zero		9472


//--------------------- .nv.shared._ZN10layer_norm40ln_parallel_residual_bwd_finalize_kernelINS_22Kernel_traits_finalizeILj256Ef6__halffS2_fjLb0ELj1024ELj4ENS_18Kernel_traits_baseILj256EfS2_fS2_fjLj1024EEEEELb1EEEvNS_9BwdParamsE --------------------------
	.section	.nv.shared._ZN10layer_norm40ln_parallel_residual_bwd_finalize_kernelINS_22Kernel_traits_finalizeILj256Ef6__halffS2_fjLb0ELj1024ELj4ENS_18Kernel_traits_baseILj256EfS2_fS2_fjLj1024EEEEELb1EEEvNS_9BwdParamsE,"aw",@nobits
	.sectionflags	@""
	.align	16
.nv.shared._ZN10layer_norm40ln_parallel_residual_bwd_finalize_kernelINS_22Kernel_traits_finalizeILj256Ef6__halffS2_fjLb0ELj1024ELj4ENS_18Kernel_traits_baseILj256EfS2_fS2_fjLj1024EEEEELb1EEEvNS_9BwdParamsE:
	.zero		17920


//--------------------- .nv.shared._ZN10layer_norm31ln_parallel_residual_bwd_kernelINS_13Kernel_traitsIf6__halffS2_fjLj256ELj1ELj4ELj1ELj16ENS_18Kernel_traits_baseILj256EfS2_fS2_fjLj128EEEEELb1ELb1ELb1EEEvNS_9BwdParamsE --------------------------
	.section	.nv.shared._ZN10layer_norm31ln_parallel_residual_bwd_kernelINS_13Kernel_traitsIf6__halffS2_fjLj256ELj1ELj4ELj1ELj16ENS_18Kernel_traits_baseILj256EfS2_fS2_fjLj128EEEEELb1ELb1ELb1EEEvNS_9BwdParamsE,"aw",@nobits
	.sectionflags	@""
	.align	16
	.zero		1024


//--------------------- .nv.shared._ZN10layer_norm31ln_parallel_residual_bwd_kernelINS_13Kernel_traitsI6__halfffffjLj256ELj1ELj4ELj1ELj16ENS_18Kernel_traits_baseILj256ES2_ffffjLj128EEEEELb0ELb0ELb0EEEvNS_9BwdParamsE --------------------------
	.section	.nv.shared._ZN10layer_norm31ln_parallel_residual_bwd_kernelINS_13Kernel_traitsI6__halfffffjLj256ELj1ELj4ELj1ELj16ENS_18Kernel_traits_baseILj256ES2_ffffjLj128EEEEELb0ELb0ELb0EEEvNS_9BwdParamsE,"aw",@nobits
	.sectionflags	@""
	.align	16
	.zero		1024


//--------------------- .nv.shared._ZN10layer_norm31ln_parallel_residual_bwd_kernelINS_13Kernel_traitsI6__halfffffjLj256ELj1ELj4ELj1ELj16ENS_18Kernel_traits_baseILj256ES2_ffffjLj128EEEEELb0ELb0ELb1EEEvNS_9BwdParamsE --------------------------
	.section	.nv.shared._ZN10layer_norm31ln_parallel_residual_bwd_kernelINS_13Kernel_traitsI6__halfffffjLj256ELj1ELj4ELj1ELj16ENS_18Kernel_traits_baseILj256ES2_ffffjLj128EEEEELb0ELb0ELb1EEEvNS_9BwdParamsE,"aw",@nobits
	.sectionflags	@""
	.align	16
	.zero		1024


//--------------------- .nv.shared._ZN10layer_norm31ln_parallel_residual_bwd_kernelINS_13Kernel_traitsI6__halfffffjLj256ELj1ELj4ELj1ELj16ENS_18Kernel_traits_baseILj256ES2_ffffjLj128EEEEELb0ELb1ELb0EEEvNS_9BwdParamsE --------------------------
	.section	.nv.shared._ZN10layer_norm31ln_parallel_residual_bwd_kernelINS_13Kernel_traitsI6__halfffffjLj256ELj1ELj4ELj1ELj16ENS_18Kernel_traits_baseILj256ES2_ffffjLj128EEEEELb0ELb1ELb0EEEvNS_9BwdParamsE,"aw",@nobits
	.sectionflags	@""
	.align	16
	.zero		1024


//--------------------- .nv.shared._ZN10layer_norm31ln_parallel_residual_bwd_kernelINS_13Kernel_traitsI6__halfffffjLj256ELj1ELj4ELj1ELj16ENS_18Kernel_traits_baseILj256ES2_ffffjLj128EEEEELb0ELb1ELb1EEEvNS_9BwdParamsE --------------------------
	.section	.nv.shared._ZN10layer_norm31ln_parallel_residual_bwd_kernelINS_13Kernel_traitsI6__halfffffjLj256ELj1ELj4ELj1ELj16ENS_18Kernel_traits_baseILj256ES2_ffffjLj128EEEEELb0ELb1ELb1EEEvNS_9BwdParamsE,"aw",@nobits
	.sectionflags	@""
	.align	16
	.zero		1024


//--------------------- .nv.shared._ZN10layer_norm31ln_parallel_residual_bwd_kernelINS_13Kernel_traitsI6__halfffffjLj256ELj1ELj4ELj1ELj16ENS_18Kernel_traits_baseILj256ES2_ffffjLj128EEEEELb1ELb0ELb0EEEvNS_9BwdParamsE --------------------------
	.section	.nv.shared._ZN10layer_norm31ln_parallel_residual_bwd_kernelINS_13Kernel_traitsI6__halfffffjLj256ELj1ELj4ELj1ELj16ENS_18Kernel_traits_baseILj256ES2_ffffjLj128EEEEELb1ELb0ELb0EEEvNS_9BwdParamsE,"aw",@nobits
	.sectionflags	@""
	.align	16
	.zero		1024


//--------------------- .nv.shared._ZN10layer_norm31ln_parallel_residual_bwd_kernelINS_13Kernel_traitsI6__halfffffjLj256ELj1ELj4ELj1ELj16ENS_18Kernel_traits_baseILj256ES2_ffffjLj128EEEEELb1ELb0ELb1EEEvNS_9BwdParamsE --------------------------
	.section	.nv.shared._ZN10layer_norm31ln_parallel_residual_bwd_kernelINS_13Kernel_traitsI6__halfffffjLj256ELj1ELj4ELj1ELj16ENS_18Kernel_traits_baseILj256ES2_ffffjLj128EEEEELb1ELb0ELb1EEEvNS_9BwdParamsE,"aw",@nobits
	.sectionflags	@""
	.align	16
	.zero		1024


//--------------------- .nv.shared._ZN10layer_norm22ln_bwd_finalize_kernelINS_22Kernel_traits_finalizeILj256E6__halfffffjLb0ELj1024ELj4ENS_18Kernel_traits_baseILj256ES2_ffffjLj1024EEEEELb0ELb0EEEvNS_9BwdParamsE --------------------------
	.section	.nv.shared._ZN10layer_norm22ln_bwd_finalize_kernelINS_22Kernel_traits_finalizeILj256E6__halfffffjLb0ELj1024ELj4ENS_18Kernel_traits_baseILj256ES2_ffffjLj1024EEEEELb0ELb0EEEvNS_9BwdParamsE,"aw",@nobits
	.sectionflags	@""
	.align	16
.nv.shared._ZN10layer_norm22ln_bwd_finalize_kernelINS_22Kernel_traits_finalizeILj256E6__halfffffjLb0ELj1024ELj4ENS_18Kernel_traits_baseILj256ES2_ffffjLj1024EEEEELb0ELb0EEEvNS_9BwdParamsE:
	.zero		9472


//--------------------- .nv.shared._ZN10layer_norm40ln_parallel_residual_bwd_finalize_kernelINS_22Kernel_traits_finalizeILj256E6__halfffffjLb0ELj1024ELj4ENS_18Kernel_traits_baseILj256ES2_ffffjLj1024EEEEELb0EEEvNS_9BwdParamsE --------------------------
	.section	.nv.shared._ZN10layer_norm40ln_parallel_residual_bwd_finalize_kernelINS_22Kernel_traits_finalizeILj256E6__halfffffjLb0ELj1024ELj4ENS_18Kernel_traits_baseILj256ES2_ffffjLj1024EEEEELb0EEEvNS_9BwdParamsE,"aw",@nobits
	.sectionflags	@""
	.align	16
.nv.shared._ZN10layer_norm40ln_parallel_residual_bwd_finalize_kernelINS_22Kernel_traits_finalizeILj256E6__halfffffjLb0ELj1024ELj4ENS_18Kernel_traits_baseILj256ES2_ffffjLj1024EEEEELb0EEEvNS_9BwdParamsE:
	.zero		17920


//--------------------- .nv.shared._ZN10layer_norm31ln_parallel_residual_bwd_kernelINS_13Kernel_traitsI6__halfffffjLj256ELj1ELj4ELj1ELj16ENS_18Kernel_traits_baseILj256ES2_ffffjLj128EEEEELb1ELb1ELb0EEEvNS_9BwdParamsE --------------------------
	.section	.nv.shared._ZN10layer_norm31ln_parallel_residual_bwd_kernelINS_13Kernel_traitsI6__halfffffjLj256ELj1ELj4ELj1ELj16ENS_18Kernel_traits_baseILj256ES2_ffffjLj128EEEEELb1ELb1ELb0EEEvNS_9BwdParamsE,"aw",@nobits
	.sectionflags	@""
	.align	16
	.zero		1024


//--------------------- .nv.shared._ZN10layer_norm22ln_bwd_finalize_kernelINS_22Kernel_traits_finalizeILj256E6__halfffffjLb0ELj1024ELj4ENS_18Kernel_traits_baseILj256ES2_ffffjLj1024EEEEELb0ELb1EEEvNS_9BwdParamsE --------------------------
	.section	.nv.shared._ZN10layer_norm22ln_bwd_finalize_kernelINS_22Kernel_traits_finalizeILj256E6__halfffffjLb0ELj1024ELj4ENS_18Kernel_traits_baseILj256ES2_ffffjLj1024EEEEELb0ELb1EEEvNS_9BwdParamsE,"aw",@nobits
	.sectionflags	@""
	.align	16
.nv.shared._ZN10layer_norm22ln_bwd_finalize_kernelINS_22Kernel_traits_finalizeILj256E6__halfffffjLb0ELj1024ELj4ENS_18Kernel_traits_baseILj256ES2_ffffjLj1024EEEEELb0ELb1EEEvNS_9BwdParamsE:
	.zero		9472


//--------------------- .nv.shared._ZN10layer_norm40ln_parallel_residual_bwd_finalize_kernelINS_22Kernel_traits_finalizeILj256E6__halfffffjLb0ELj1024ELj4ENS_18Kernel_traits_baseILj256ES2_ffffjLj1024EEEEELb1EEEvNS_9BwdParamsE --------------------------
	.section	.nv.shared._ZN10layer_norm40ln_parallel_residual_bwd_finalize_kernelINS_22Kernel_traits_finalizeILj256E6__halfffffjLb0ELj1024ELj4ENS_18Kernel_traits_baseILj256ES2_ffffjLj1024EEEEELb1EEEvNS_9BwdParamsE,"aw",@nobits
	.sectionflags	@""
	.align	16
.nv.shared._ZN10layer_norm40ln_parallel_residual_bwd_finalize_kernelINS_22Kernel_traits_finalizeILj256E6__halfffffjLb0ELj1024ELj4ENS_18Kernel_traits_baseILj256ES2_ffffjLj1024EEEEELb1EEEvNS_9BwdParamsE:
	.zero		17920


//--------------------- .nv.shared._ZN10layer_norm31ln_parallel_residual_bwd_kernelINS_13Kernel_traitsI6__halfffffjLj256ELj1ELj4ELj1ELj16ENS_18Kernel_traits_baseILj256ES2_ffffjLj128EEEEELb1ELb1ELb1EEEvNS_9BwdParamsE --------------------------
	.section	.nv.shared._ZN10layer_norm31ln_parallel_residual_bwd_kernelINS_13Kernel_traitsI6__halfffffjLj256ELj1ELj4ELj1ELj16ENS_18Kernel_traits_baseILj256ES2_ffffjLj128EEEEELb1ELb1ELb1EEEvNS_9BwdParamsE,"aw",@nobits
	.sectionflags	@""
	.align	16
	.zero		1024


//--------------------- .nv.shared._ZN10layer_norm31ln_parallel_residual_bwd_kernelINS_13Kernel_traitsIfffffjLj256ELj1ELj4ELj1ELj16ENS_18Kernel_traits_baseILj256EfffffjLj128EEEEELb0ELb0ELb0EEEvNS_9BwdParamsE --------------------------
	.section	.nv.shared._ZN10layer_norm31ln_parallel_residual_bwd_kernelINS_13Kernel_traitsIfffffjLj256ELj1ELj4ELj1ELj16ENS_18Kernel_traits_baseILj256EfffffjLj128EEEEELb0ELb0ELb0EEEvNS_9BwdParamsE,"aw",@nobits
	.sectionflags	@""
	.align	16
	.zero		1024


//--------------------- .nv.shared._ZN10layer_norm31ln_parallel_residual_bwd_kernelINS_13Kernel_traitsIfffffjLj256ELj1ELj4ELj1ELj16ENS_18Kernel_traits_baseILj256EfffffjLj128EEEEELb0ELb0ELb1EEEvNS_9BwdParamsE --------------------------
	.section	.nv.shared._ZN10layer_norm31ln_parallel_residual_bwd_kernelINS_13Kernel_traitsIfffffjLj256ELj1ELj4ELj1ELj16ENS_18Kernel_traits_baseILj256EfffffjLj128EEEEELb0ELb0ELb1EEEvNS_9BwdParamsE,"aw",@nobits
	.sectionflags	@""
	.align	16
	.zero		1024


//--------------------- .nv.shared._ZN10layer_norm31ln_parallel_residual_bwd_kernelINS_13Kernel_traitsIfffffjLj256ELj1ELj4ELj1ELj16ENS_18Kernel_traits_baseILj256EfffffjLj128EEEEELb0ELb1ELb0EEEvNS_9BwdParamsE --------------------------
	.section	.nv.shared._ZN10layer_norm31ln_parallel_residual_bwd_kernelINS_13Kernel_traitsIfffffjLj256ELj1ELj4ELj1ELj16ENS_18Kernel_traits_baseILj256EfffffjLj128EEEEELb0ELb1ELb0EEEvNS_9BwdParamsE,"aw",@nobits
	.sectionflags	@""
	.align	16
	.zero		1024


//--------------------- .nv.shared._ZN10layer_norm31ln_parallel_residual_bwd_kernelINS_13Kernel_traitsIfffffjLj256ELj1ELj4ELj1ELj16ENS_18Kernel_traits_baseILj256EfffffjLj128EEEEELb0ELb1ELb1EEEvNS_9BwdParamsE --------------------------
	.section	.nv.shared._ZN10layer_norm31ln_parallel_residual_bwd_kernelINS_13Kernel_traitsIfffffjLj256ELj1ELj4ELj1ELj16ENS_18Kernel_traits_baseILj256EfffffjLj128EEEEELb0ELb1ELb1EEEvNS_9BwdParamsE,"aw",@nobits
	.sectionflags	@""
	.align	16
	.zero		1024


//--------------------- .nv.shared._ZN10layer_norm31ln_parallel_residual_bwd_kernelINS_13Kernel_traitsIfffffjLj256ELj1ELj4ELj1ELj16ENS_18Kernel_traits_baseILj256EfffffjLj128EEEEELb1ELb0ELb0EEEvNS_9BwdParamsE --------------------------
	.section	.nv.shared._ZN10layer_norm31ln_parallel_residual_bwd_kernelINS_13Kernel_traitsIfffffjLj256ELj1ELj4ELj1ELj16ENS_18Kernel_traits_baseILj256EfffffjLj128EEEEELb1ELb0ELb0EEEvNS_9BwdParamsE,"aw",@nobits
	.sectionflags	@""
	.align	16
	.zero		1024


//--------------------- .nv.shared._ZN10layer_norm31ln_parallel_residual_bwd_kernelINS_13Kernel_traitsIfffffjLj256ELj1ELj4ELj1ELj16ENS_18Kernel_traits_baseILj256EfffffjLj128EEEEELb1ELb0ELb1EEEvNS_9BwdParamsE --------------------------
	.section	.nv.shared._ZN10layer_norm31ln_parallel_residual_bwd_kernelINS_13Kernel_traitsIfffffjLj256ELj1ELj4ELj1ELj16ENS_18Kernel_traits_baseILj256EfffffjLj128EEEEELb1ELb0ELb1EEEvNS_9BwdParamsE,"aw",@nobits
	.sectionflags	@""
	.align	16
	.zero		1024


//--------------------- .nv.shared._ZN10layer_norm22ln_bwd_finalize_kernelINS_22Kernel_traits_finalizeILj256EfffffjLb0ELj1024ELj4ENS_18Kernel_traits_baseILj256EfffffjLj1024EEEEELb0ELb0EEEvNS_9BwdParamsE --------------------------
	.section	.nv.shared._ZN10layer_norm22ln_bwd_finalize_kernelINS_22Kernel_traits_finalizeILj256EfffffjLb0ELj1024ELj4ENS_18Kernel_traits_baseILj256EfffffjLj1024EEEEELb0ELb0EEEvNS_9BwdParamsE,"aw",@nobits
	.sectionflags	@""
	.align	16
.nv.shared._ZN10layer_norm22ln_bwd_finalize_kernelINS_22Kernel_traits_finalizeILj256EfffffjLb0ELj1024ELj4ENS_18Kernel_traits_baseILj256EfffffjLj1024EEEEELb0ELb0EEEvNS_9BwdParamsE:
	.zero		9472


//--------------------- .nv.shared._ZN10layer_norm40ln_parallel_residual_bwd_finalize_kernelINS_22Kernel_traits_finalizeILj256EfffffjLb0ELj1024ELj4ENS_18Kernel_traits_baseILj256EfffffjLj1024EEEEELb0EEEvNS_9BwdParamsE --------------------------
	.section	.nv.shared._ZN10layer_norm40ln_parallel_residual_bwd_finalize_kernelINS_22Kernel_traits_finalizeILj256EfffffjLb0ELj1024ELj4ENS_18Kernel_traits_baseILj256EfffffjLj1024EEEEELb0EEEvNS_9BwdParamsE,"aw",@nobits
	.sectionflags	@""
	.align	16
.nv.shared._ZN10layer_norm40ln_parallel_residual_bwd_finalize_kernelINS_22Kernel_traits_finalizeILj256EfffffjLb0ELj1024ELj4ENS_18Kernel_traits_baseILj256EfffffjLj1024EEEEELb0EEEvNS_9BwdParamsE:
	.zero		17920


//--------------------- .nv.shared._ZN10layer_norm31ln_parallel_residual_bwd_kernelINS_13Kernel_traitsIfffffjLj256ELj1ELj4ELj1ELj16ENS_18Kernel_traits_baseILj256EfffffjLj128EEEEELb1ELb1ELb0EEEvNS_9BwdParamsE --------------------------
	.section	.nv.shared._ZN10layer_norm31ln_parallel_residual_bwd_kernelINS_13Kernel_traitsIfffffjLj256ELj1ELj4ELj1ELj16ENS_18Kernel_traits_baseILj256EfffffjLj128EEEEELb1ELb1ELb0EEEvNS_9BwdParamsE,"aw",@nobits
	.sectionflags	@""
	.align	16
	.zero		1024


//--------------------- .nv.shared._ZN10layer_norm22ln_bwd_finalize_kernelINS_22Kernel_traits_finalizeILj256EfffffjLb0ELj1024ELj4ENS_18Kernel_traits_baseILj256EfffffjLj1024EEEEELb0ELb1EEEvNS_9BwdParamsE --------------------------
	.section	.nv.shared._ZN10layer_norm22ln_bwd_finalize_kernelINS_22Kernel_traits_finalizeILj256EfffffjLb0ELj1024ELj4ENS_18Kernel_traits_baseILj256EfffffjLj1024EEEEELb0ELb1EEEvNS_9BwdParamsE,"aw",@nobits
	.sectionflags	@""
	.align	16
.nv.shared._ZN10layer_norm22ln_bwd_finalize_kernelINS_22Kernel_traits_finalizeILj256EfffffjLb0ELj1024ELj4ENS_18Kernel_traits_baseILj256EfffffjLj1024EEEEELb0ELb1EEEvNS_9BwdParamsE:
	.zero		9472


//--------------------- .nv.shared._ZN10layer_norm40ln_parallel_residual_bwd_finalize_kernelINS_22Kernel_traits_finalizeILj256EfffffjLb0ELj1024ELj4ENS_18Kernel_traits_baseILj256EfffffjLj1024EEEEELb1EEEvNS_9BwdParamsE --------------------------
	.section	.nv.shared._ZN10layer_norm40ln_parallel_residual_bwd_finalize_kernelINS_22Kernel_traits_finalizeILj256EfffffjLb0ELj1024ELj4ENS_18Kernel_traits_baseILj256EfffffjLj1024EEEEELb1EEEvNS_9BwdParamsE,"aw",@nobits
	.sectionflags	@""
	.align	16
.nv.shared._ZN10layer_norm40ln_parallel_residual_bwd_finalize_kernelINS_22Kernel_traits_finalizeILj256EfffffjLb0ELj1024ELj4ENS_18Kernel_traits_baseILj256EfffffjLj1024EEEEELb1EEEvNS_9BwdParamsE:
	.zero		17920


//--------------------- .nv.shared._ZN10layer_norm31ln_parallel_residual_bwd_kernelINS_13Kernel_traitsIfffffjLj256ELj1ELj4ELj1ELj16ENS_18Kernel_traits_baseILj256EfffffjLj128EEEEELb1ELb1ELb1EEEvNS_9BwdParamsE --------------------------
	.section	.nv.shared._ZN10layer_norm31ln_parallel_residual_bwd_kernelINS_13Kernel_traitsIfffffjLj256ELj1ELj4ELj1ELj16ENS_18Kernel_traits_baseILj256EfffffjLj128EEEEELb1ELb1ELb1EEEvNS_9BwdParamsE,"aw",@nobits
	.sectionflags	@""
	.align	16
	.zero		1024


//--------------------- .nv.constant0._ZN10layer_norm31ln_parallel_residual_bwd_kernelINS_13Kernel_traitsI13__nv_bfloat16S2_S2_S2_fjLj256ELj1ELj4ELj1ELj16ENS_18Kernel_traits_baseILj256ES2_S2_S2_S2_fjLj128EEEEELb0ELb0ELb0EEEvNS_9BwdParamsE --------------------------
	.section	.nv.constant0._ZN10layer_norm31ln_parallel_residual_bwd_kernelINS_13Kernel_traitsI13__nv_bfloat16S2_S2_S2_fjLj256ELj1ELj4ELj1ELj16ENS_18Kernel_traits_baseILj256ES2_S2_S2_S2_fjLj128EEEEELb0ELb0ELb0EEEvNS_9BwdParamsE,"a",@progbits
	.sectionflags	@""
	.align	4
.nv.constant0._ZN10layer_norm31ln_parallel_residual_bwd_kernelINS_13Kernel_traitsI13__nv_bfloat16S2_S2_S2_fjLj256ELj1ELj4ELj1ELj16ENS_18Kernel_traits_baseILj256ES2_S2_S2_S2_fjLj128EEEEELb0ELb0ELb0EEEvNS_9BwdParamsE:
	.zero		1192


//--------------------- .nv.constant0._ZN10layer_norm31ln_parallel_residual_bwd_kernelINS_13Kernel_traitsI13__nv_bfloat16S2_S2_S2_fjLj256ELj1ELj4ELj1ELj16ENS_18Kernel_traits_baseILj256ES2_S2_S2_S2_fjLj128EEEEELb0ELb0ELb1EEEvNS_9BwdParamsE --------------------------
	.section	.nv.constant0._ZN10layer_norm31ln_parallel_residual_bwd_kernelINS_13Kernel_traitsI13__nv_bfloat16S2_S2_S2_fjLj256ELj1ELj4ELj1ELj16ENS_18Kernel_traits_baseILj256ES2_S2_S2_S2_fjLj128EEEEELb0ELb0ELb1EEEvNS_9BwdParamsE,"a",@progbits
	.sectionflags	@""
	.align	4
.nv.constant0._ZN10layer_norm31ln_parallel_residual_bwd_kernelINS_13Kernel_traitsI13__nv_bfloat16S2_S2_S2_fjLj256ELj1ELj4ELj1ELj16ENS_18Kernel_traits_baseILj256ES2_S2_S2_S2_fjLj128EEEEELb0ELb0ELb1EEEvNS_9BwdParamsE:
	.zero		1192


//--------------------- .nv.constant0._ZN10layer_norm31ln_parallel_residual_bwd_kernelINS_13Kernel_traitsI13__nv_bfloat16S2_S2_S2_fjLj256ELj1ELj4ELj1ELj16ENS_18Kernel_traits_baseILj256ES2_S2_S2_S2_fjLj128EEEEELb0ELb1ELb0EEEvNS_9BwdParamsE --------------------------
	.section	.nv.constant0._ZN10layer_norm31ln_parallel_residual_bwd_kernelINS_13Kernel_traitsI13__nv_bfloat16S2_S2_S2_fjLj256ELj1ELj4ELj1ELj16ENS_18Kernel_traits_baseILj256ES2_S2_S2_S2_fjLj128EEEEELb0ELb1ELb0EEEvNS_9BwdParamsE,"a",@progbits
	.sectionflags	@""
	.align	4
.nv.constant0._ZN10layer_norm31ln_parallel_residual_bwd_kernelINS_13Kernel_traitsI13__nv_bfloat16S2_S2_S2_fjLj256ELj1ELj4ELj1ELj16ENS_18Kernel_traits_baseILj256ES2_S2_S2_S2_fjLj128EEEEELb0ELb1ELb0EEEvNS_9BwdParamsE:
	.zero		1192


//--------------------- .nv.constant0._ZN10layer_norm31ln_parallel_residual_bwd_kernelINS_13Kernel_traitsI13__nv_bfloat16S2_S2_S2_fjLj256ELj1ELj4ELj1ELj16ENS_18Kernel_traits_baseILj256ES2_S2_S2_S2_fjLj128EEEEELb0ELb1ELb1EEEvNS_9BwdParamsE --------------------------
	.section	.nv.constant0._ZN10layer_norm31ln_parallel_residual_bwd_kernelINS_13Kernel_traitsI13__nv_bfloat16S2_S2_S2_fjLj256ELj1ELj4ELj1ELj16ENS_18Kernel_traits_baseILj256ES2_S2_S2_S2_fjLj128EEEEELb0ELb1ELb1EEEvNS_9BwdParamsE,"a",@progbits
	.sectionflags	@""
	.align	4
.nv.constant0._ZN10layer_norm31ln_parallel_residual_bwd_kernelINS_13Kernel_traitsI13__nv_bfloat16S2_S2_S2_fjLj256ELj1ELj4ELj1ELj16ENS_18Kernel_traits_baseILj256ES2_S2_S2_S2_fjLj128EEEEELb0ELb1ELb1EEEvNS_9BwdParamsE:
	.zero		1192


//--------------------- .nv.constant0._ZN10layer_norm31ln_parallel_residual_bwd_kernelINS_13Kernel_traitsI13__nv_bfloat16S2_S2_S2_fjLj256ELj1ELj4ELj1ELj16ENS_18Kernel_traits_baseILj256ES2_S2_S2_S2_fjLj128EEEEELb1ELb0ELb0EEEvNS_9BwdParamsE --------------------------
	.section	.nv.constant0._ZN10layer_norm31ln_parallel_residual_bwd_kernelINS_13Kernel_traitsI13__nv_bfloat16S2_S2_S2_fjLj256ELj1ELj4ELj1ELj16ENS_18Kernel_traits_baseILj256ES2_S2_S2_S2_fjLj128EEEEELb1ELb0ELb0EEEvNS_9BwdParamsE,"a",@progbits
	.sectionflags	@""
	.align	4
.nv.constant0._ZN10layer_norm31ln_parallel_residual_bwd_kernelINS_13Kernel_traitsI13__nv_bfloat16S2_S2_S2_fjLj256ELj1ELj4ELj1ELj16ENS_18Kernel_traits_baseILj256ES2_S2_S2_S2_fjLj128EEEEELb1ELb0ELb0EEEvNS_9BwdParamsE:
	.zero		1192


//--------------------- .nv.constant0._ZN10layer_norm31ln_parallel_residual_bwd_kernelINS_13Kernel_traitsI13__nv_bfloat16S2_S2_S2_fjLj256ELj1ELj4ELj1ELj16ENS_18Kernel_traits_baseILj256ES2_S2_S2_S2_fjLj128EEEEELb1ELb0ELb1EEEvNS_9BwdParamsE --------------------------
	.section	.nv.constant0._ZN10layer_norm31ln_parallel_residual_bwd_kernelINS_13Kernel_traitsI13__nv_bfloat16S2_S2_S2_fjLj256ELj1ELj4ELj1ELj16ENS_18Kernel_traits_baseILj256ES2_S2_S2_S2_fjLj128EEEEELb1ELb0ELb1EEEvNS_9BwdParamsE,"a",@progbits
	.sectionflags	@""
	.align	4
.nv.constant0._ZN10layer_norm31ln_parallel_residual_bwd_kernelINS_13Kernel_traitsI13__nv_bfloat16S2_S2_S2_fjLj256ELj1ELj4ELj1ELj16ENS_18Kernel_traits_baseILj256ES2_S2_S2_S2_fjLj128EEEEELb1ELb0ELb1EEEvNS_9BwdParamsE:
	.zero		1192


//--------------------- .nv.constant0._ZN10layer_norm22ln_bwd_finalize_kernelINS_22Kernel_traits_finalizeILj256E13__nv_bfloat16S2_S2_S2_fjLb0ELj1024ELj4ENS_18Kernel_traits_baseILj256ES2_S2_S2_S2_fjLj1024EEEEELb0ELb0EEEvNS_9BwdParamsE --------------------------
	.section	.nv.constant0._ZN10layer_norm22ln_bwd_finalize_kernelINS_22Kernel_traits_finalizeILj256E13__nv_bfloat16S2_S2_S2_fjLb0ELj1024ELj4ENS_18Kernel_traits_baseILj256ES2_S2_S2_S2_fjLj1024EEEEELb0ELb0EEEvNS_9BwdParamsE,"a",@progbits
	.sectionflags	@""
	.align	4
.nv.constant0._ZN10layer_norm22ln_bwd_finalize_kernelINS_22Kernel_traits_finalizeILj256E13__nv_bfloat16S2_S2_S2_fjLb0ELj1024ELj4ENS_18Kernel_traits_baseILj256ES2_S2_S2_S2_fjLj1024EEEEELb0ELb0EEEvNS_9BwdParamsE:
	.zero		1192


//--------------------- .nv.constant0._ZN10layer_norm40ln_parallel_residual_bwd_finalize_kernelINS_22Kernel_traits_finalizeILj256E13__nv_bfloat16S2_S2_S2_fjLb0ELj1024ELj4ENS_18Kernel_traits_baseILj256ES2_S2_S2_S2_fjLj1024EEEEELb0EEEvNS_9BwdParamsE --------------------------
	.section	.nv.constant0._ZN10layer_norm40ln_parallel_residual_bwd_finalize_kernelINS_22Kernel_traits_finalizeILj256E13__nv_bfloat16S2_S2_S2_fjLb0ELj1024ELj4ENS_18Kernel_traits_baseILj256ES2_S2_S2_S2_fjLj1024EEEEELb0EEEvNS_9BwdParamsE,"a",@progbits
	.sectionflags	@""
	.align	4
.nv.constant0._ZN10layer_norm40ln_parallel_residual_bwd_finalize_kernelINS_22Kernel_traits_finalizeILj256E13__nv_bfloat16S2_S2_S2_fjLb0ELj1024ELj4ENS_18Kernel_traits_baseILj256ES2_S2_S2_S2_fjLj1024EEEEELb0EEEvNS_9BwdParamsE:
	.zero		1192


//--------------------- .nv.constant0._ZN10layer_norm31ln_parallel_residual_bwd_kernelINS_13Kernel_traitsI13__nv_bfloat16S2_S2_S2_fjLj256ELj1ELj4ELj1ELj16ENS_18Kernel_traits_baseILj256ES2_S2_S2_S2_fjLj128EEEEELb1ELb1ELb0EEEvNS_9BwdParamsE --------------------------
	.section	.nv.constant0._ZN10layer_norm31ln_parallel_residual_bwd_kernelINS_13Kernel_traitsI13__nv_bfloat16S2_S2_S2_fjLj256ELj1ELj4ELj1ELj16ENS_18Kernel_traits_baseILj256ES2_S2_S2_S2_fjLj128EEEEELb1ELb1ELb0EEEvNS_9BwdParamsE,"a",@progbits
	.sectionflags	@""
	.align	4
.nv.constant0._ZN10layer_norm31ln_parallel_residual_bwd_kernelINS_13Kernel_traitsI13__nv_bfloat16S2_S2_S2_fjLj256ELj1ELj4ELj1ELj16ENS_18Kernel_traits_baseILj256ES2_S2_S2_S2_fjLj128EEEEELb1ELb1ELb0EEEvNS_9BwdParamsE:
	.zero		1192


//--------------------- .nv.constant0._ZN10layer_norm22ln_bwd_finalize_kernelINS_22Kernel_traits_finalizeILj256E13__nv_bfloat16S2_S2_S2_fjLb0ELj1024ELj4ENS_18Kernel_traits_baseILj256ES2_S2_S2_S2_fjLj1024EEEEELb0ELb1EEEvNS_9BwdParamsE --------------------------
	.section	.nv.constant0._ZN10layer_norm22ln_bwd_finalize_kernelINS_22Kernel_traits_finalizeILj256E13__nv_bfloat16S2_S2_S2_fjLb0ELj1024ELj4ENS_18Kernel_traits_baseILj256ES2_S2_S2_S2_fjLj1024EEEEELb0ELb1EEEvNS_9BwdParamsE,"a",@progbits
	.sectionflags	@""
	.align	4
.nv.constant0._ZN10layer_norm22ln_bwd_finalize_kernelINS_22Kernel_traits_finalizeILj256E13__nv_bfloat16S2_S2_S2_fjLb0ELj1024ELj4ENS_18Kernel_traits_baseILj256ES2_S2_S2_S2_fjLj1024EEEEELb0ELb1EEEvNS_9BwdParamsE:
	.zero		1192


//--------------------- .nv.constant0._ZN10layer_norm40ln_parallel_residual_bwd_finalize_kernelINS_22Kernel_traits_finalizeILj256E13__nv_bfloat16S2_S2_S2_fjLb0ELj1024ELj4ENS_18Kernel_traits_baseILj256ES2_S2_S2_S2_fjLj1024EEEEELb1EEEvNS_9BwdParamsE --------------------------
	.section	.nv.constant0._ZN10layer_norm40ln_parallel_residual_bwd_finalize_kernelINS_22Kernel_traits_finalizeILj256E13__nv_bfloat16S2_S2_S2_fjLb0ELj1024ELj4ENS_18Kernel_traits_baseILj256ES2_S2_S2_S2_fjLj1024EEEEELb1EEEvNS_9BwdParamsE,"a",@progbits
	.sectionflags	@""
	.align	4
.nv.constant0._ZN10layer_norm40ln_parallel_residual_bwd_finalize_kernelINS_22Kernel_traits_finalizeILj256E13__nv_bfloat16S2_S2_S2_fjLb0ELj1024ELj4ENS_18Kernel_traits_baseILj256ES2_S2_S2_S2_fjLj1024EEEEELb1EEEvNS_9BwdParamsE:
	.zero		1192


//--------------------- .nv.constant0._ZN10layer_norm31ln_parallel_residual_bwd_kernelINS_13Kernel_traitsI13__nv_bfloat16S2_S2_S2_fjLj256ELj1ELj4ELj1ELj16ENS_18Kernel_traits_baseILj256ES2_S2_S2_S2_fjLj128EEEEELb1ELb1ELb1EEEvNS_9BwdParamsE --------------------------
	.section	.nv.constant0._ZN10layer_norm31ln_parallel_residual_bwd_kernelINS_13Kernel_traitsI13__nv_bfloat16S2_S2_S2_fjLj256ELj1ELj4ELj1ELj16ENS_18Kernel_traits_baseILj256ES2_S2_S2_S2_fjLj128EEEEELb1ELb1ELb1EEEvNS_9BwdParamsE,"a",@progbits
	.sectionflags	@""
	.align	4
.nv.constant0._ZN10layer_norm31ln_parallel_residual_bwd_kernelINS_13Kernel_traitsI13__nv_bfloat16S2_S2_S2_fjLj256ELj1ELj4ELj1ELj16ENS_18Kernel_traits_baseILj256ES2_S2_S2_S2_fjLj128EEEEELb1ELb1ELb1EEEvNS_9BwdParamsE:
	.zero		1192


//--------------------- .nv.constant0._ZN10layer_norm31ln_parallel_residual_bwd_kernelINS_13Kernel_traitsI6__halfS2_S2_S2_fjLj256ELj1ELj4ELj1ELj16ENS_18Kernel_traits_baseILj256ES2_S2_S2_S2_fjLj128EEEEELb0ELb0ELb0EEEvNS_9BwdParamsE --------------------------
	.section	.nv.constant0._ZN10layer_norm31ln_parallel_residual_bwd_kernelINS_13Kernel_traitsI6__halfS2_S2_S2_fjLj256ELj1ELj4ELj1ELj16ENS_18Kernel_traits_baseILj256ES2_S2_S2_S2_fjLj128EEEEELb0ELb0ELb0EEEvNS_9BwdParamsE,"a",@progbits
	.sectionflags	@""
	.align	4
.nv.constant0._ZN10layer_norm31ln_parallel_residual_bwd_kernelINS_13Kernel_traitsI6__halfS2_S2_S2_fjLj256ELj1ELj4ELj1ELj16ENS_18Kernel_traits_baseILj256ES2_S2_S2_S2_fjLj128EEEEELb0ELb0ELb0EEEvNS_9BwdParamsE:
	.zero		1192


//--------------------- .nv.constant0._ZN10layer_norm31ln_parallel_residual_bwd_kernelINS_13Kernel_traitsI6__halfS2_S2_S2_fjLj256ELj1ELj4ELj1ELj16ENS_18Kernel_traits_baseILj256ES2_S2_S2_S2_fjLj128EEEEELb0ELb0ELb1EEEvNS_9BwdParamsE --------------------------
	.section	.nv.constant0._ZN10layer_norm31ln_parallel_residual_bwd_kernelINS_13Kernel_traitsI6__halfS2_S2_S2_fjLj256ELj1ELj4ELj1ELj16ENS_18Kernel_traits_baseILj256ES2_S2_S2_S2_fjLj128EEEEELb0ELb0ELb1EEEvNS_9BwdParamsE,"a",@progbits
	.sectionflags	@""
	.align	4
.nv.constant0._ZN10layer_norm31ln_parallel_residual_bwd_kernelINS_13Kernel_traitsI6__halfS2_S2_S2_fjLj256ELj1ELj4ELj1ELj16ENS_18Kernel_traits_baseILj256ES2_S2_S2_S2_fjLj128EEEEELb0ELb0ELb1EEEvNS_9BwdParamsE:
	.zero		1192


//--------------------- .nv.constant0._ZN10layer_norm31ln_parallel_residual_bwd_kernelINS_13Kernel_traitsI6__halfS2_S2_S2_fjLj256ELj1ELj4ELj1ELj16ENS_18Kernel_traits_baseILj256ES2_S2_S2_S2_fjLj128EEEEELb0ELb1ELb0EEEvNS_9BwdParamsE --------------------------
	.section	.nv.constant0._ZN10layer_norm31ln_parallel_residual_bwd_kernelINS_13Kernel_traitsI6__halfS2_S2_S2_fjLj256ELj1ELj4ELj1ELj16ENS_18Kernel_traits_baseILj256ES2_S2_S2_S2_fjLj128EEEEELb0ELb1ELb0EEEvNS_9BwdParamsE,"a",@progbits
	.sectionflags	@""
	.align	4
.nv.constant0._ZN10layer_norm31ln_parallel_residual_bwd_kernelINS_13Kernel_traitsI6__halfS2_S2_S2_fjLj256ELj1ELj4ELj1ELj16ENS_18Kernel_traits_baseILj256ES2_S2_S2_S2_fjLj128EEEEELb0ELb1ELb0EEEvNS_9BwdParamsE:
	.zero		1192


//--------------------- .nv.constant0._ZN10layer_norm31ln_parallel_residual_bwd_kernelINS_13Kernel_traitsI6__halfS2_S2_S2_fjLj256ELj1ELj4ELj1ELj16ENS_18Kernel_traits_baseILj256ES2_S2_S2_S2_fjLj128EEEEELb0ELb1ELb1EEEvNS_9BwdParamsE --------------------------
	.section	.nv.constant0._ZN10layer_norm31ln_parallel_residual_bwd_kernelINS_13Kernel_traitsI6__halfS2_S2_S2_fjLj256ELj1ELj4ELj1ELj16ENS_18Kernel_traits_baseILj256ES2_S2_S2_S2_fjLj128EEEEELb0ELb1ELb1EEEvNS_9BwdParamsE,"a",@progbits
	.sectionflags	@""
	.align	4
.nv.constant0._ZN10layer_norm31ln_parallel_residual_bwd_kernelINS_13Kernel_traitsI6__halfS2_S2_S2_fjLj256ELj1ELj4ELj1ELj16ENS_18Kernel_traits_baseILj256ES2_S2_S2_S2_fjLj128EEEEELb0ELb1ELb1EEEvNS_9BwdParamsE:
	.zero		1192


//--------------------- .nv.constant0._ZN10layer_norm31ln_parallel_residual_bwd_kernelINS_13Kernel_traitsI6__halfS2_S2_S2_fjLj256ELj1ELj4ELj1ELj16ENS_18Kernel_traits_baseILj256ES2_S2_S2_S2_fjLj128EEEEELb1ELb0ELb0EEEvNS_9BwdParamsE --------------------------
	.section	.nv.constant0._ZN10layer_norm31ln_parallel_residual_bwd_kernelINS_13Kernel_traitsI6__halfS2_S2_S2_fjLj256ELj1ELj4ELj1ELj16ENS_18Kernel_traits_baseILj256ES2_S2_S2_S2_fjLj128EEEEELb1ELb0ELb0EEEvNS_9BwdParamsE,"a",@progbits
	.sectionflags	@""
	.align	4
.nv.constant0._ZN10layer_norm31ln_parallel_residual_bwd_kernelINS_13Kernel_traitsI6__halfS2_S2_S2_fjLj256ELj1ELj4ELj1ELj16ENS_18Kernel_traits_baseILj256ES2_S2_S2_S2_fjLj128EEEEELb1ELb0ELb0EEEvNS_9BwdParamsE:
	.zero		1192


//--------------------- .nv.constant0._ZN10layer_norm31ln_parallel_residual_bwd_kernelINS_13Kernel_traitsI6__halfS2_S2_S2_fjLj256ELj1ELj4ELj1ELj16ENS_18Kernel_traits_baseILj256ES2_S2_S2_S2_fjLj128EEEEELb1ELb0ELb1EEEvNS_9BwdParamsE --------------------------
	.section	.nv.constant0._ZN10layer_norm31ln_parallel_residual_bwd_kernelINS_13Kernel_traitsI6__halfS2_S2_S2_fjLj256ELj1ELj4ELj1ELj16ENS_18Kernel_traits_baseILj256ES2_S2_S2_S2_fjLj128EEEEELb1ELb0ELb1EEEvNS_9BwdParamsE,"a",@progbits
	.sectionflags	@""
	.align	4
.nv.constant0._ZN10layer_norm31ln_parallel_residual_bwd_kernelINS_13Kernel_traitsI6__halfS2_S2_S2_fjLj256ELj1ELj4ELj1ELj16ENS_18Kernel_traits_baseILj256ES2_S2_S2_S2_fjLj128EEEEELb1ELb0ELb1EEEvNS_9BwdParamsE:
	.zero		1192


//--------------------- .nv.constant0._ZN10layer_norm22ln_bwd_finalize_kernelINS_22Kernel_traits_finalizeILj256E6__halfS2_S2_S2_fjLb0ELj1024ELj4ENS_18Kernel_traits_baseILj256ES2_S2_S2_S2_fjLj1024EEEEELb0ELb0EEEvNS_9BwdParamsE --------------------------
	.section	.nv.constant0._ZN10layer_norm22ln_bwd_finalize_kernelINS_22Kernel_traits_finalizeILj256E6__halfS2_S2_S2_fjLb0ELj1024ELj4ENS_18Kernel_traits_baseILj256ES2_S2_S2_S2_fjLj1024EEEEELb0ELb0EEEvNS_9BwdParamsE,"a",@progbits
	.sectionflags	@""
	.align	4
.nv.constant0._ZN10layer_norm22ln_bwd_finalize_kernelINS_22Kernel_traits_finalizeILj256E6__halfS2_S2_S2_fjLb0ELj1024ELj4ENS_18Kernel_traits_baseILj256ES2_S2_S2_S2_fjLj1024EEEEELb0ELb0EEEvNS_9BwdParamsE:
	.zero		1192


//--------------------- .nv.constant0._ZN10layer_norm40ln_parallel_residual_bwd_finalize_kernelINS_22Kernel_traits_finalizeILj256E6__halfS2_S2_S2_fjLb0ELj1024ELj4ENS_18Kernel_traits_baseILj256ES2_S2_S2_S2_fjLj1024EEEEELb0EEEvNS_9BwdParamsE --------------------------
	.section	.nv.constant0._ZN10layer_norm40ln_parallel_residual_bwd_finalize_kernelINS_22Kernel_traits_finalizeILj256E6__halfS2_S2_S2_fjLb0ELj1024ELj4ENS_18Kernel_traits_baseILj256ES2_S2_S2_S2_fjLj1024EEEEELb0EEEvNS_9BwdParamsE,"a",@progbits
	.sectionflags	@""
	.align	4
.nv.constant0._ZN10layer_norm40ln_parallel_residual_bwd_finalize_kernelINS_22Kernel_traits_finalizeILj256E6__halfS2_S2_S2_fjLb0ELj1024ELj4ENS_18Kernel_traits_baseILj256ES2_S2_S2_S2_fjLj1024EEEEELb0EEEvNS_9BwdParamsE:
	.zero		1192


//--------------------- .nv.constant0._ZN10layer_norm31ln_parallel_residual_bwd_kernelINS_13Kernel_traitsI6__halfS2_S2_S2_fjLj256ELj1ELj4ELj1ELj16ENS_18Kernel_traits_baseILj256ES2_S2_S2_S2_fjLj128EEEEELb1ELb1ELb0EEEvNS_9BwdParamsE --------------------------
	.section	.nv.constant0._ZN10layer_norm31ln_parallel_residual_bwd_kernelINS_13Kernel_traitsI6__halfS2_S2_S2_fjLj256ELj1ELj4ELj1ELj16ENS_18Kernel_traits_baseILj256ES2_S2_S2_S2_fjLj128EEEEELb1ELb1ELb0EEEvNS_9BwdParamsE,"a",@progbits
	.sectionflags	@""
	.align	4
.nv.constant0._ZN10layer_norm31ln_parallel_residual_bwd_kernelINS_13Kernel_traitsI6__halfS2_S2_S2_fjLj256ELj1ELj4ELj1ELj16ENS_18Kernel_traits_baseILj256ES2_S2_S2_S2_fjLj128EEEEELb1ELb1ELb0EEEvNS_9BwdParamsE:
	.zero		1192


//--------------------- .nv.constant0._ZN10layer_norm22ln_bwd_finalize_kernelINS_22Kernel_traits_finalizeILj256E6__halfS2_S2_S2_fjLb0ELj1024ELj4ENS_18Kernel_traits_baseILj256ES2_S2_S2_S2_fjLj1024EEEEELb0ELb1EEEvNS_9BwdParamsE --------------------------
	.section	.nv.constant0._ZN10layer_norm22ln_bwd_finalize_kernelINS_22Kernel_traits_finalizeILj256E6__halfS2_S2_S2_fjLb0ELj1024ELj4ENS_18Kernel_traits_baseILj256ES2_S2_S2_S2_fjLj1024EEEEELb0ELb1EEEvNS_9BwdParamsE,"a",@progbits
	.sectionflags	@""
	.align	4
.nv.constant0._ZN10layer_norm22ln_bwd_finalize_kernelINS_22Kernel_traits_finalizeILj256E6__halfS2_S2_S2_fjLb0ELj1024ELj4ENS_18Kernel_traits_baseILj256ES2_S2_S2_S2_fjLj1024EEEEELb0ELb1EEEvNS_9BwdParamsE:
	.zero		1192


//--------------------- .nv.constant0._ZN10layer_norm40ln_parallel_residual_bwd_finalize_kernelINS_22Kernel_traits_finalizeILj256E6__halfS2_S2_S2_fjLb0ELj1024ELj4ENS_18Kernel_traits_baseILj256ES2_S2_S2_S2_fjLj1024EEEEELb1EEEvNS_9BwdParamsE --------------------------
	.section	.nv.constant0._ZN10layer_norm40ln_parallel_residual_bwd_finalize_kernelINS_22Kernel_traits_finalizeILj256E6__halfS2_S2_S2_fjLb0ELj1024ELj4ENS_18Kernel_traits_baseILj256ES2_S2_S2_S2_fjLj1024EEEEELb1EEEvNS_9BwdParamsE,"a",@progbits
	.sectionflags	@""
	.align	4
.nv.constant0._ZN10layer_norm40ln_parallel_residual_bwd_finalize_kernelINS_22Kernel_traits_finalizeILj256E6__halfS2_S2_S2_fjLb0ELj1024ELj4ENS_18Kernel_traits_baseILj256ES2_S2_S2_S2_fjLj1024EEEEELb1EEEvNS_9BwdParamsE:
	.zero		1192


//--------------------- .nv.constant0._ZN10layer_norm31ln_parallel_residual_bwd_kernelINS_13Kernel_traitsI6__halfS2_S2_S2_fjLj256ELj1ELj4ELj1ELj16ENS_18Kernel_traits_baseILj256ES2_S2_S2_S2_fjLj128EEEEELb1ELb1ELb1EEEvNS_9BwdParamsE --------------------------
	.section	.nv.constant0._ZN10layer_norm31ln_parallel_residual_bwd_kernelINS_13Kernel_traitsI6__halfS2_S2_S2_fjLj256ELj1ELj4ELj1ELj16ENS_18Kernel_traits_baseILj256ES2_S2_S2_S2_fjLj128EEEEELb1ELb1ELb1EEEvNS_9BwdParamsE,"a",@progbits
	.sectionflags	@""
	.align	4
.nv.constant0._ZN10layer_norm31ln_parallel_residual_bwd_kernelINS_13Kernel_traitsI6__halfS2_S2_S2_fjLj256ELj1ELj4ELj1ELj16ENS_18Kernel_traits_baseILj256ES2_S2_S2_S2_fjLj128EEEEELb1ELb1ELb1EEEvNS_9BwdParamsE:
	.zero		1192


//--------------------- .nv.constant0._ZN10layer_norm31ln_parallel_residual_bwd_kernelINS_13Kernel_traitsIf13__nv_bfloat16S2_S2_fjLj256ELj1ELj4ELj1ELj16ENS_18Kernel_traits_baseILj256EfS2_S2_S2_fjLj128EEEEELb0ELb0ELb0EEEvNS_9BwdParamsE --------------------------
	.section	.nv.constant0._ZN10layer_norm31ln_parallel_residual_bwd_kernelINS_13Kernel_traitsIf13__nv_bfloat16S2_S2_fjLj256ELj1ELj4ELj1ELj16ENS_18Kernel_traits_baseILj256EfS2_S2_S2_fjLj128EEEEELb0ELb0ELb0EEEvNS_9BwdParamsE,"a",@progbits
	.sectionflags	@""
	.align	4
.nv.constant0._ZN10layer_norm31ln_parallel_residual_bwd_kernelINS_13Kernel_traitsIf13__nv_bfloat16S2_S2_fjLj256ELj1ELj4ELj1ELj16ENS_18Kernel_traits_baseILj256EfS2_S2_S2_fjLj128EEEEELb0ELb0ELb0EEEvNS_9BwdParamsE:
	.zero		1192


//--------------------- .nv.constant0._ZN10layer_norm31ln_parallel_residual_bwd_kernelINS_13Kernel_traitsIf13__nv_bfloat16S2_S2_fjLj256ELj1ELj4ELj1ELj16ENS_18Kernel_traits_baseILj256EfS2_S2_S2_fjLj128EEEEELb0ELb0ELb1EEEvNS_9BwdParamsE --------------------------
	.section	.nv.constant0._ZN10layer_norm31ln_parallel_residual_bwd_kernelINS_13Kernel_traitsIf13__nv_bfloat16S2_S2_fjLj256ELj1ELj4ELj1ELj16ENS_18Kernel_traits_baseILj256EfS2_S2_S2_fjLj128EEEEELb0ELb0ELb1EEEvNS_9BwdParamsE,"a",@progbits
	.sectionflags	@""
	.align	4
.nv.constant0._ZN10layer_norm31ln_parallel_residual_bwd_kernelINS_13Kernel_traitsIf13__nv_bfloat16S2_S2_fjLj256ELj1ELj4ELj1ELj16ENS_18Kernel_traits_baseILj256EfS2_S2_S2_fjLj128EEEEELb0ELb0ELb1EEEvNS_9BwdParamsE:
	.zero		1192


//--------------------- .nv.constant0._ZN10layer_norm31ln_parallel_residual_bwd_kernelINS_13Kernel_traitsIf13__nv_bfloat16S2_S2_fjLj256ELj1ELj4ELj1ELj16ENS_18Kernel_traits_baseILj256EfS2_S2_S2_fjLj128EEEEELb0ELb1ELb0EEEvNS_9BwdParamsE --------------------------
	.section	.nv.constant0._ZN10layer_norm31ln_parallel_residual_bwd_kernelINS_13Kernel_traitsIf13__nv_bfloat16S2_S2_fjLj256ELj1ELj4ELj1ELj16ENS_18Kernel_traits_baseILj256EfS2_S2_S2_fjLj128EEEEELb0ELb1ELb0EEEvNS_9BwdParamsE,"a",@progbits
	.sectionflags	@""
	.align	4
.nv.constant0._ZN10layer_norm31ln_parallel_residual_bwd_kernelINS_13Kernel_traitsIf13__nv_bfloat16S2_S2_fjLj256ELj1ELj4ELj1ELj16ENS_18Kernel_traits_baseILj256EfS2_S2_S2_fjLj128EEEEELb0ELb1ELb0EEEvNS_9BwdParamsE:
	.zero		1192


//--------------------- .nv.constant0._ZN10layer_norm31ln_parallel_residual_bwd_kernelINS_13Kernel_traitsIf13__nv_bfloat16S2_S2_fjLj256ELj1ELj4ELj1ELj16ENS_18Kernel_traits_baseILj256EfS2_S2_S2_fjLj128EEEEELb0ELb1ELb1EEEvNS_9BwdParamsE --------------------------
	.section	.nv.constant0._ZN10layer_norm31ln_parallel_residual_bwd_kernelINS_13Kernel_traitsIf13__nv_bfloat16S2_S2_fjLj256ELj1ELj4ELj1ELj16ENS_18Kernel_traits_baseILj256EfS2_S2_S2_fjLj128EEEEELb0ELb1ELb1EEEvNS_9BwdParamsE,"a",@progbits
	.sectionflags	@""
	.align	4
.nv.constant0._ZN10layer_norm31ln_parallel_residual_bwd_kernelINS_13Kernel_traitsIf13__nv_bfloat16S2_S2_fjLj256ELj1ELj4ELj1ELj16ENS_18Kernel_traits_baseILj256EfS2_S2_S2_fjLj128EEEEELb0ELb1ELb1EEEvNS_9BwdParamsE:
	.zero		1192


//--------------------- .nv.constant0._ZN10layer_norm31ln_parallel_residual_bwd_kernelINS_13Kernel_traitsIf13__nv_bfloat16S2_S2_fjLj256ELj1ELj4ELj1ELj16ENS_18Kernel_traits_baseILj256EfS2_S2_S2_fjLj128EEEEELb1ELb0ELb0EEEvNS_9BwdParamsE --------------------------
	.section	.nv.constant0._ZN10layer_norm31ln_parallel_residual_bwd_kernelINS_13Kernel_traitsIf13__nv_bfloat16S2_S2_fjLj256ELj1ELj4ELj1ELj16ENS_18Kernel_traits_baseILj256EfS2_S2_S2_fjLj128EEEEELb1ELb0ELb0EEEvNS_9BwdParamsE,"a",@progbits
	.sectionflags	@""
	.align	4
.nv.constant0._ZN10layer_norm31ln_parallel_residual_bwd_kernelINS_13Kernel_traitsIf13__nv_bfloat16S2_S2_fjLj256ELj1ELj4ELj1ELj16ENS_18Kernel_traits_baseILj256EfS2_S2_S2_fjLj128EEEEELb1ELb0ELb0EEEvNS_9BwdParamsE:
	.zero		1192


//--------------------- .nv.constant0._ZN10layer_norm31ln_parallel_residual_bwd_kernelINS_13Kernel_traitsIf13__nv_bfloat16S2_S2_fjLj256ELj1ELj4ELj1ELj16ENS_18Kernel_traits_baseILj256EfS2_S2_S2_fjLj128EEEEELb1ELb0ELb1EEEvNS_9BwdParamsE --------------------------
	.section	.nv.constant0._ZN10layer_norm31ln_parallel_residual_bwd_kernelINS_13Kernel_traitsIf13__nv_bfloat16S2_S2_fjLj256ELj1ELj4ELj1ELj16ENS_18Kernel_traits_baseILj256EfS2_S2_S2_fjLj128EEEEELb1ELb0ELb1EEEvNS_9BwdParamsE,"a",@progbits
	.sectionflags	@""
	.align	4
.nv.constant0._ZN10layer_norm31ln_parallel_residual_bwd_kernelINS_13Kernel_traitsIf13__nv_bfloat16S2_S2_fjLj256ELj1ELj4ELj1ELj16ENS_18Kernel_traits_baseILj256EfS2_S2_S2_fjLj128EEEEELb1ELb0ELb1EEEvNS_9BwdParamsE:
	.zero		1192


//--------------------- .nv.constant0._ZN10layer_norm22ln_bwd_finalize_kernelINS_22Kernel_traits_finalizeILj256Ef13__nv_bfloat16S2_S2_fjLb0ELj1024ELj4ENS_18Kernel_traits_baseILj256EfS2_S2_S2_fjLj1024EEEEELb0ELb0EEEvNS_9BwdParamsE --------------------------
	.section	.nv.constant0._ZN10layer_norm22ln_bwd_finalize_kernelINS_22Kernel_traits_finalizeILj256Ef13__nv_bfloat16S2_S2_fjLb0ELj1024ELj4ENS_18Kernel_traits_baseILj256EfS2_S2_S2_fjLj1024EEEEELb0ELb0EEEvNS_9BwdParamsE,"a",@progbits
	.sectionflags	@""
	.align	4
.nv.constant0._ZN10layer_norm22ln_bwd_finalize_kernelINS_22Kernel_traits_finalizeILj256Ef13__nv_bfloat16S2_S2_fjLb0ELj1024ELj4ENS_18Kernel_traits_baseILj256EfS2_S2_S2_fjLj1024EEEEELb0ELb0EEEvNS_9BwdParamsE:
	.zero		1192


//--------------------- .nv.constant0._ZN10layer_norm40ln_parallel_residual_bwd_finalize_kernelINS_22Kernel_traits_finalizeILj256Ef13__nv_bfloat16S2_S2_fjLb0ELj1024ELj4ENS_18Kernel_traits_baseILj256EfS2_S2_S2_fjLj1024EEEEELb0EEEvNS_9BwdParamsE --------------------------
	.section	.nv.constant0._ZN10layer_norm40ln_parallel_residual_bwd_finalize_kernelINS_22Kernel_traits_finalizeILj256Ef13__nv_bfloat16S2_S2_fjLb0ELj1024ELj4ENS_18Kernel_traits_baseILj256EfS2_S2_S2_fjLj1024EEEEELb0EEEvNS_9BwdParamsE,"a",@progbits
	.sectionflags	@""
	.align	4
.nv.constant0._ZN10layer_norm40ln_parallel_residual_bwd_finalize_kernelINS_22Kernel_traits_finalizeILj256Ef13__nv_bfloat16S2_S2_fjLb0ELj1024ELj4ENS_18Kernel_traits_baseILj256EfS2_S2_S2_fjLj1024EEEEELb0EEEvNS_9BwdParamsE:
	.zero		1192


//--------------------- .nv.constant0._ZN10layer_norm31ln_parallel_residual_bwd_kernelINS_13Kernel_traitsIf13__nv_bfloat16S2_S2_fjLj256ELj1ELj4ELj1ELj16ENS_18Kernel_traits_baseILj256EfS2_S2_S2_fjLj128EEEEELb1ELb1ELb0EEEvNS_9BwdParamsE --------------------------
	.section	.nv.constant0._ZN10layer_norm31ln_parallel_residual_bwd_kernelINS_13Kernel_traitsIf13__nv_bfloat16S2_S2_fjLj256ELj1ELj4ELj1ELj16ENS_18Kernel_traits_baseILj256EfS2_S2_S2_fjLj128EEEEELb1ELb1ELb0EEEvNS_9BwdParamsE,"a",@progbits
	.sectionflags	@""
	.align	4
.nv.constant0._ZN10layer_norm31ln_parallel_residual_bwd_kernelINS_13Kernel_traitsIf13__nv_bfloat16S2_S2_fjLj256ELj1ELj4ELj1ELj16ENS_18Kernel_traits_baseILj256EfS2_S2_S2_fjLj128EEEEELb1ELb1ELb0EEEvNS_9BwdParamsE:
	.zero		1192


//--------------------- .nv.constant0._ZN10layer_norm22ln_bwd_finalize_kernelINS_22Kernel_traits_finalizeILj256Ef13__nv_bfloat16S2_S2_fjLb0ELj1024ELj4ENS_18Kernel_traits_baseILj256EfS2_S2_S2_fjLj1024EEEEELb0ELb1EEEvNS_9BwdParamsE --------------------------
	.section	.nv.constant0._ZN10layer_norm22ln_bwd_finalize_kernelINS_22Kernel_traits_finalizeILj256Ef13__nv_bfloat16S2_S2_fjLb0ELj1024ELj4ENS_18Kernel_traits_baseILj256EfS2_S2_S2_fjLj1024EEEEELb0ELb1EEEvNS_9BwdParamsE,"a",@progbits
	.sectionflags	@""
	.align	4
.nv.constant0._ZN10layer_norm22ln_bwd_finalize_kernelINS_22Kernel_traits_finalizeILj256Ef13__nv_bfloat16S2_S2_fjLb0ELj1024ELj4ENS_18Kernel_traits_baseILj256EfS2_S2_S2_fjLj1024EEEEELb0ELb1EEEvNS_9BwdParamsE:
	.zero		1192


//--------------------- .nv.constant0._ZN10layer_norm40ln_parallel_residual_bwd_finalize_kernelINS_22Kernel_traits_finalizeILj256Ef13__nv_bfloat16S2_S2_fjLb0ELj1024ELj4ENS_18Kernel_traits_baseILj256EfS2_S2_S2_fjLj1024EEEEELb1EEEvNS_9BwdParamsE --------------------------
	.section	.nv.constant0._ZN10layer_norm40ln_parallel_residual_bwd_finalize_kernelINS_22Kernel_traits_finalizeILj256Ef13__nv_bfloat16S2_S2_fjLb0ELj1024ELj4ENS_18Kernel_traits_baseILj256EfS2_S2_S2_fjLj1024EEEEELb1EEEvNS_9BwdParamsE,"a",@progbits
	.sectionflags	@""
	.align	4
.nv.constant0._ZN10layer_norm40ln_parallel_residual_bwd_finalize_kernelINS_22Kernel_traits_finalizeILj256Ef13__nv_bfloat16S2_S2_fjLb0ELj1024ELj4ENS_18Kernel_traits_baseILj256EfS2_S2_S2_fjLj1024EEEEELb1EEEvNS_9BwdParamsE:
	.zero		1192


//--------------------- .nv.constant0._ZN10layer_norm31ln_parallel_residual_bwd_kernelINS_13Kernel_traitsIf13__nv_bfloat16S2_S2_fjLj256ELj1ELj4ELj1ELj16ENS_18Kernel_traits_baseILj256EfS2_S2_S2_fjLj128EEEEELb1ELb1ELb1EEEvNS_9BwdParamsE --------------------------
	.section	.nv.constant0._ZN10layer_norm31ln_parallel_residual_bwd_kernelINS_13Kernel_traitsIf13__nv_bfloat16S2_S2_fjLj256ELj1ELj4ELj1ELj16ENS_18Kernel_traits_baseILj256EfS2_S2_S2_fjLj128EEEEELb1ELb1ELb1EEEvNS_9BwdParamsE,"a",@progbits
	.sectionflags	@""
	.align	4
.nv.constant0._ZN10layer_norm31ln_parallel_residual_bwd_kernelINS_13Kernel_traitsIf13__nv_bfloat16S2_S2_fjLj256ELj1ELj4ELj1ELj16ENS_18Kernel_traits_baseILj256EfS2_S2_S2_fjLj128EEEEELb1ELb1ELb1EEEvNS_9BwdParamsE:
	.zero		1192


//--------------------- .nv.constant0._ZN10layer_norm31ln_parallel_residual_bwd_kernelINS_13Kernel_traitsI13__nv_bfloat16S2_fS2_fjLj256ELj1ELj4ELj1ELj16ENS_18Kernel_traits_baseILj256ES2_S2_fS2_fjLj128EEEEELb0ELb0ELb0EEEvNS_9BwdParamsE --------------------------
	.section	.nv.constant0._ZN10layer_norm31ln_parallel_residual_bwd_kernelINS_13Kernel_traitsI13__nv_bfloat16S2_fS2_fjLj256ELj1ELj4ELj1ELj16ENS_18Kernel_traits_baseILj256ES2_S2_fS2_fjLj128EEEEELb0ELb0ELb0EEEvNS_9BwdParamsE,"a",@progbits
	.sectionflags	@""
	.align	4
.nv.constant0._ZN10layer_norm31ln_parallel_residual_bwd_kernelINS_13Kernel_traitsI13__nv_bfloat16S2_fS2_fjLj256ELj1ELj4ELj1ELj16ENS_18Kernel_traits_baseILj256ES2_S2_fS2_fjLj128EEEEELb0ELb0ELb0EEEvNS_9BwdParamsE:
	.zero		1192


//--------------------- .nv.constant0._ZN10layer_norm31ln_parallel_residual_bwd_kernelINS_13Kernel_traitsI13__nv_bfloat16S2_fS2_fjLj256ELj1ELj4ELj1ELj16ENS_18Kernel_traits_baseILj256ES2_S2_fS2_fjLj128EEEEELb0ELb0ELb1EEEvNS_9BwdParamsE --------------------------
	.section	.nv.constant0._ZN10layer_norm31ln_parallel_residual_bwd_kernelINS_13Kernel_traitsI13__nv_bfloat16S2_fS2_fjLj256ELj1ELj4ELj1ELj16ENS_18Kernel_traits_baseILj256ES2_S2_fS2_fjLj128EEEEELb0ELb0ELb1EEEvNS_9BwdParamsE,"a",@progbits
	.sectionflags	@""
	.align	4
.nv.constant0._ZN10layer_norm31ln_parallel_residual_bwd_kernelINS_13Kernel_traitsI13__nv_bfloat16S2_fS2_fjLj256ELj1ELj4ELj1ELj16ENS_18Kernel_traits_baseILj256ES2_S2_fS2_fjLj128EEEEELb0ELb0ELb1EEEvNS_9BwdParamsE:
	.zero		1192


//--------------------- .nv.constant0._ZN10layer_norm31ln_parallel_residual_bwd_kernelINS_13Kernel_traitsI13__nv_bfloat16S2_fS2_fjLj256ELj1ELj4ELj1ELj16ENS_18Kernel_traits_baseILj256ES2_S2_fS2_fjLj128EEEEELb0ELb1ELb0EEEvNS_9BwdParamsE --------------------------
	.section	.nv.constant0._ZN10layer_norm31ln_parallel_residual_bwd_kernelINS_13Kernel_traitsI13__nv_bfloat16S2_fS2_fjLj256ELj1ELj4ELj1ELj16ENS_18Kernel_traits_baseILj256ES2_S2_fS2_fjLj128EEEEELb0ELb1ELb0EEEvNS_9BwdParamsE,"a",@progbits
	.sectionflags	@""
	.align	4
.nv.constant0._ZN10layer_norm31ln_parallel_residual_bwd_kernelINS_13Kernel_traitsI13__nv_bfloat16S2_fS2_fjLj256ELj1ELj4ELj1ELj16ENS_18Kernel_traits_baseILj256ES2_S2_fS2_fjLj128EEEEELb0ELb1ELb0EEEvNS_9BwdParamsE:
	.zero		1192


//--------------------- .nv.constant0._ZN10layer_norm31ln_parallel_residual_bwd_kernelINS_13Kernel_traitsI13__nv_bfloat16S2_fS2_fjLj256ELj1ELj4ELj1ELj16ENS_18Kernel_traits_baseILj256ES2_S2_fS2_fjLj128EEEEELb0ELb1ELb1EEEvNS_9BwdParamsE --------------------------
	.section	.nv.constant0._ZN10layer_norm31ln_parallel_residual_bwd_kernelINS_13Kernel_traitsI13__nv_bfloat16S2_fS2_fjLj256ELj1ELj4ELj1ELj16ENS_18Kernel_traits_baseILj256ES2_S2_fS2_fjLj128EEEEELb0ELb1ELb1EEEvNS_9BwdParamsE,"a",@progbits
	.sectionflags	@""
	.align	4
.nv.constant0._ZN10layer_norm31ln_parallel_residual_bwd_kernelINS_13Kernel_traitsI13__nv_bfloat16S2_fS2_fjLj256ELj1ELj4ELj1ELj16ENS_18Kernel_traits_baseILj256ES2_S2_fS2_fjLj128EEEEELb0ELb1ELb1EEEvNS_9BwdParamsE:
	.zero		1192


//--------------------- .nv.constant0._ZN10layer_norm31ln_parallel_residual_bwd_kernelINS_13Kernel_traitsI13__nv_bfloat16S2_fS2_fjLj256ELj1ELj4ELj1ELj16ENS_18Kernel_traits_baseILj256ES2_S2_fS2_fjLj128EEEEELb1ELb0ELb0EEEvNS_9BwdParamsE --------------------------
	.section	.nv.constant0._ZN10layer_norm31ln_parallel_residual_bwd_kernelINS_13Kernel_traitsI13__nv_bfloat16S2_fS2_fjLj256ELj1ELj4ELj1ELj16ENS_18Kernel_traits_baseILj256ES2_S2_fS2_fjLj128EEEEELb1ELb0ELb0EEEvNS_9BwdParamsE,"a",@progbits
	.sectionflags	@""
	.align	4
.nv.constant0._ZN10layer_norm31ln_parallel_residual_bwd_kernelINS_13Kernel_traitsI13__nv_bfloat16S2_fS2_fjLj256ELj1ELj4ELj1ELj16ENS_18Kernel_traits_baseILj256ES2_S2_fS2_fjLj128EEEEELb1ELb0ELb0EEEvNS_9BwdParamsE:
	.zero		1192


//--------------------- .nv.constant0._ZN10layer_norm31ln_parallel_residual_bwd_kernelINS_13Kernel_traitsI13__nv_bfloat16S2_fS2_fjLj256ELj1ELj4ELj1ELj16ENS_18Kernel_traits_baseILj256ES2_S2_fS2_fjLj128EEEEELb1ELb0ELb1EEEvNS_9BwdParamsE --------------------------
	.section	.nv.constant0._ZN10layer_norm31ln_parallel_residual_bwd_kernelINS_13Kernel_traitsI13__nv_bfloat16S2_fS2_fjLj256ELj1ELj4ELj1ELj16ENS_18Kernel_traits_baseILj256ES2_S2_fS2_fjLj128EEEEELb1ELb0ELb1EEEvNS_9BwdParamsE,"a",@progbits
	.sectionflags	@""
	.align	4
.nv.constant0._ZN10layer_norm31ln_parallel_residual_bwd_kernelINS_13Kernel_traitsI13__nv_bfloat16S2_fS2_fjLj256ELj1ELj4ELj1ELj16ENS_18Kernel_traits_baseILj256ES2_S2_fS2_fjLj128EEEEELb1ELb0ELb1EEEvNS_9BwdParamsE:
	.zero		1192


//--------------------- .nv.constant0._ZN10layer_norm22ln_bwd_finalize_kernelINS_22Kernel_traits_finalizeILj256E13__nv_bfloat16S2_fS2_fjLb0ELj1024ELj4ENS_18Kernel_traits_baseILj256ES2_S2_fS2_fjLj1024EEEEELb0ELb0EEEvNS_9BwdParamsE --------------------------
	.section	.nv.constant0._ZN10layer_norm22ln_bwd_finalize_kernelINS_22Kernel_traits_finalizeILj256E13__nv_bfloat16S2_fS2_fjLb0ELj1024ELj4ENS_18Kernel_traits_baseILj256ES2_S2_fS2_fjLj1024EEEEELb0ELb0EEEvNS_9BwdParamsE,"a",@progbits
	.sectionflags	@""
	.align	4
.nv.constant0._ZN10layer_norm22ln_bwd_finalize_kernelINS_22Kernel_traits_finalizeILj256E13__nv_bfloat16S2_fS2_fjLb0ELj1024ELj4ENS_18Kernel_traits_baseILj256ES2_S2_fS2_fjLj1024EEEEELb0ELb0EEEvNS_9BwdParamsE:
	.zero		1192


//--------------------- .nv.constant0._ZN10layer_norm40ln_parallel_residual_bwd_finalize_kernelINS_22Kernel_traits_finalizeILj256E13__nv_bfloat16S2_fS2_fjLb0ELj1024ELj4ENS_18Kernel_traits_baseILj256ES2_S2_fS2_fjLj1024EEEEELb0EEEvNS_9BwdParamsE --------------------------
	.section	.nv.constant0._ZN10layer_norm40ln_parallel_residual_bwd_finalize_kernelINS_22Kernel_traits_finalizeILj256E13__nv_bfloat16S2_fS2_fjLb0ELj1024ELj4ENS_18Kernel_traits_baseILj256ES2_S2_fS2_fjLj1024EEEEELb0EEEvNS_9BwdParamsE,"a",@progbits
	.sectionflags	@""
	.align	4
.nv.constant0._ZN10layer_norm40ln_parallel_residual_bwd_finalize_kernelINS_22Kernel_traits_finalizeILj256E13__nv_bfloat16S2_fS2_fjLb0ELj1024ELj4ENS_18Kernel_traits_baseILj256ES2_S2_fS2_fjLj1024EEEEELb0EEEvNS_9BwdParamsE:
	.zero		1192


//--------------------- .nv.constant0._ZN10layer_norm31ln_parallel_residual_bwd_kernelINS_13Kernel_traitsI13__nv_bfloat16S2_fS2_fjLj256ELj1ELj4ELj1ELj16ENS_18Kernel_traits_baseILj256ES2_S2_fS2_fjLj128EEEEELb1ELb1ELb0EEEvNS_9BwdParamsE --------------------------
	.section	.nv.constant0._ZN10layer_norm31ln_parallel_residual_bwd_kernelINS_13Kernel_traitsI13__nv_bfloat16S2_fS2_fjLj256ELj1ELj4ELj1ELj16ENS_18Kernel_traits_baseILj256ES2_S2_fS2_fjLj128EEEEELb1ELb1ELb0EEEvNS_9BwdParamsE,"a",@progbits
	.sectionflags	@""
	.align	4
.nv.constant0._ZN10layer_norm31ln_parallel_residual_bwd_kernelINS_13Kernel_traitsI13__nv_bfloat16S2_fS2_fjLj256ELj1ELj4ELj1ELj16ENS_18Kernel_traits_baseILj256ES2_S2_fS2_fjLj128EEEEELb1ELb1ELb0EEEvNS_9BwdParamsE:
	.zero		1192


//--------------------- .nv.constant0._ZN10layer_norm22ln_bwd_finalize_kernelINS_22Kernel_traits_finalizeILj256E13__nv_bfloat16S2_fS2_fjLb0ELj1024ELj4ENS_18Kernel_traits_baseILj256ES2_S2_fS2_fjLj1024EEEEELb0ELb1EEEvNS_9BwdParamsE --------------------------
	.section	.nv.constant0._ZN10layer_norm22ln_bwd_finalize_kernelINS_22Kernel_traits_finalizeILj256E13__nv_bfloat16S2_fS2_fjLb0ELj1024ELj4ENS_18Kernel_traits_baseILj256ES2_S2_fS2_fjLj1024EEEEELb0ELb1EEEvNS_9BwdParamsE,"a",@progbits
	.sectionflags	@""
	.align	4
.nv.constant0._ZN10layer_norm22ln_bwd_finalize_kernelINS_22Kernel_traits_finalizeILj256E13__nv_bfloat16S2_fS2_fjLb0ELj1024ELj4ENS_18Kernel_traits_baseILj256ES2_S2_fS2_fjLj1024EEEEELb0ELb1EEEvNS_9BwdParamsE:
	.zero		1192


//--------------------- .nv.constant0._ZN10layer_norm40ln_parallel_residual_bwd_finalize_kernelINS_22Kernel_traits_finalizeILj256E13__nv_bfloat16S2_fS2_fjLb0ELj1024ELj4ENS_18Kernel_traits_baseILj256ES2_S2_fS2_fjLj1024EEEEELb1EEEvNS_9BwdParamsE --------------------------
	.section	.nv.constant0._ZN10layer_norm40ln_parallel_residual_bwd_finalize_kernelINS_22Kernel_traits_finalizeILj256E13__nv_bfloat16S2_fS2_fjLb0ELj1024ELj4ENS_18Kernel_traits_baseILj256ES2_S2_fS2_fjLj1024EEEEELb1EEEvNS_9BwdParamsE,"a",@progbits
	.sectionflags	@""
	.align	4
.nv.constant0._ZN10layer_norm40ln_parallel_residual_bwd_finalize_kernelINS_22Kernel_traits_finalizeILj256E13__nv_bfloat16S2_fS2_fjLb0ELj1024ELj4ENS_18Kernel_traits_baseILj256ES2_S2_fS2_fjLj1024EEEEELb1EEEvNS_9BwdParamsE:
	.zero		1192


//--------------------- .nv.constant0._ZN10layer_norm31ln_parallel_residual_bwd_kernelINS_13Kernel_traitsI13__nv_bfloat16S2_fS2_fjLj256ELj1ELj4ELj1ELj16ENS_18Kernel_traits_baseILj256ES2_S2_fS2_fjLj128EEEEELb1ELb1ELb1EEEvNS_9BwdParamsE --------------------------
	.section	.nv.constant0._ZN10layer_norm31ln_parallel_residual_bwd_kernelINS_13Kernel_traitsI13__nv_bfloat16S2_fS2_fjLj256ELj1ELj4ELj1ELj16ENS_18Kernel_traits_baseILj256ES2_S2_fS2_fjLj128EEEEELb1ELb1ELb1EEEvNS_9BwdParamsE,"a",@progbits
	.sectionflags	@""
	.align	4
.nv.constant0._ZN10layer_norm31ln_parallel_residual_bwd_kernelINS_13Kernel_traitsI13__nv_bfloat16S2_fS2_fjLj256ELj1ELj4ELj1ELj16ENS_18Kernel_traits_baseILj256ES2_S2_fS2_fjLj128EEEEELb1ELb1ELb1EEEvNS_9BwdParamsE:
	.zero		1192


//--------------------- .nv.constant0._ZN10layer_norm31ln_parallel_residual_bwd_kernelINS_13Kernel_traitsIf13__nv_bfloat16fS2_fjLj256ELj1ELj4ELj1ELj16ENS_18Kernel_traits_baseILj256EfS2_fS2_fjLj128EEEEELb0ELb0ELb0EEEvNS_9BwdParamsE --------------------------
	.section	.nv.constant0._ZN10layer_norm31ln_parallel_residual_bwd_kernelINS_13Kernel_traitsIf13__nv_bfloat16fS2_fjLj256ELj1ELj4ELj1ELj16ENS_18Kernel_traits_baseILj256EfS2_fS2_fjLj128EEEEELb0ELb0ELb0EEEvNS_9BwdParamsE,"a",@progbits
	.sectionflags	@""
	.align	4
.nv.constant0._ZN10layer_norm31ln_parallel_residual_bwd_kernelINS_13Kernel_traitsIf13__nv_bfloat16fS2_fjLj256ELj1ELj4ELj1ELj16ENS_18Kernel_traits_baseILj256EfS2_fS2_fjLj128EEEEELb0ELb0ELb0EEEvNS_9BwdParamsE:
	.zero		1192


//--------------------- .nv.constant0._ZN10layer_norm31ln_parallel_residual_bwd_kernelINS_13Kernel_traitsIf13__nv_bfloat16fS2_fjLj256ELj1ELj4ELj1ELj16ENS_18Kernel_traits_baseILj256EfS2_fS2_fjLj128EEEEELb0ELb0ELb1EEEvNS_9BwdParamsE --------------------------
	.section	.nv.constant0._ZN10layer_norm31ln_parallel_residual_bwd_kernelINS_13Kernel_traitsIf13__nv_bfloat16fS2_fjLj256ELj1ELj4ELj1ELj16ENS_18Kernel_traits_baseILj256EfS2_fS2_fjLj128EEEEELb0ELb0ELb1EEEvNS_9BwdParamsE,"a",@progbits
	.sectionflags	@""
	.align	4
.nv.constant0._ZN10layer_norm31ln_parallel_residual_bwd_kernelINS_13Kernel_traitsIf13__nv_bfloat16fS2_fjLj256ELj1ELj4ELj1ELj16ENS_18Kernel_traits_baseILj256EfS2_fS2_fjLj128EEEEELb0ELb0ELb1EEEvNS_9BwdParamsE:
	.zero		1192


//--------------------- .nv.constant0._ZN10layer_norm31ln_parallel_residual_bwd_kernelINS_13Kernel_traitsIf13__nv_bfloat16fS2_fjLj256ELj1ELj4ELj1ELj16ENS_18Kernel_traits_baseILj256EfS2_fS2_fjLj128EEEEELb0ELb1ELb0EEEvNS_9BwdParamsE --------------------------
	.section	.nv.constant0._ZN10layer_norm31ln_parallel_residual_bwd_kernelINS_13Kernel_traitsIf13__nv_bfloat16fS2_fjLj256ELj1ELj4ELj1ELj16ENS_18Kernel_traits_baseILj256EfS2_fS2_fjLj128EEEEELb0ELb1ELb0EEEvNS_9BwdParamsE,"a",@progbits
	.sectionflags	@""
	.align	4
.nv.constant0._ZN10layer_norm31ln_parallel_residual_bwd_kernelINS_13Kernel_traitsIf13__nv_bfloat16fS2_fjLj256ELj1ELj4ELj1ELj16ENS_18Kernel_traits_baseILj256EfS2_fS2_fjLj128EEEEELb0ELb1ELb0EEEvNS_9BwdParamsE:
	.zero		1192


//--------------------- .nv.constant0._ZN10layer_norm31ln_parallel_residual_bwd_kernelINS_13Kernel_traitsIf13__nv_bfloat16fS2_fjLj256ELj1ELj4ELj1ELj16ENS_18Kernel_traits_baseILj256EfS2_fS2_fjLj128EEEEELb0ELb1ELb1EEEvNS_9BwdParamsE --------------------------
	.section	.nv.constant0._ZN10layer_norm31ln_parallel_residual_bwd_kernelINS_13Kernel_traitsIf13__nv_bfloat16fS2_fjLj256ELj1ELj4ELj1ELj16ENS_18Kernel_traits_baseILj256EfS2_fS2_fjLj128EEEEELb0ELb1ELb1EEEvNS_9BwdParamsE,"a",@progbits
	.sectionflags	@""
	.align	4
.nv.constant0._ZN10layer_norm31ln_parallel_residual_bwd_kernelINS_13Kernel_traitsIf13__nv_bfloat16fS2_fjLj256ELj1ELj4ELj1ELj16ENS_18Kernel_traits_baseILj256EfS2_fS2_fjLj128EEEEELb0ELb1ELb1EEEvNS_9BwdParamsE:
	.zero		1192


//--------------------- .nv.constant0._ZN10layer_norm31ln_parallel_residual_bwd_kernelINS_13Kernel_traitsIf13__nv_bfloat16fS2_fjLj256ELj1ELj4ELj1ELj16ENS_18Kernel_traits_baseILj256EfS2_fS2_fjLj128EEEEELb1ELb0ELb0EEEvNS_9BwdParamsE --------------------------
	.section	.nv.constant0._ZN10layer_norm31ln_parallel_residual_bwd_kernelINS_13Kernel_traitsIf13__nv_bfloat16fS2_fjLj256ELj1ELj4ELj1ELj16ENS_18Kernel_traits_baseILj256EfS2_fS2_fjLj128EEEEELb1ELb0ELb0EEEvNS_9BwdParamsE,"a",@progbits
	.sectionflags	@""
	.align	4
.nv.constant0._ZN10layer_norm31ln_parallel_residual_bwd_kernelINS_13Kernel_traitsIf13__nv_bfloat16fS2_fjLj256ELj1ELj4ELj1ELj16ENS_18Kernel_traits_baseILj256EfS2_fS2_fjLj128EEEEELb1ELb0ELb0EEEvNS_9BwdParamsE:
	.zero		1192


//--------------------- .nv.constant0._ZN10layer_norm31ln_parallel_residual_bwd_kernelINS_13Kernel_traitsIf13__nv_bfloat16fS2_fjLj256ELj1ELj4ELj1ELj16ENS_18Kernel_traits_baseILj256EfS2_fS2_fjLj128EEEEELb1ELb0ELb1EEEvNS_9BwdParamsE --------------------------
	.section	.nv.constant0._ZN10layer_norm31ln_parallel_residual_bwd_kernelINS_13Kernel_traitsIf13__nv_bfloat16fS2_fjLj256ELj1ELj4ELj1ELj16ENS_18Kernel_traits_baseILj256EfS2_fS2_fjLj128EEEEELb1ELb0ELb1EEEvNS_9BwdParamsE,"a",@progbits
	.sectionflags	@""
	.align	4
.nv.constant0._ZN10layer_norm31ln_parallel_residual_bwd_kernelINS_13Kernel_traitsIf13__nv_bfloat16fS2_fjLj256ELj1ELj4ELj1ELj16ENS_18Kernel_traits_baseILj256EfS2_fS2_fjLj128EEEEELb1ELb0ELb1EEEvNS_9BwdParamsE:
	.zero		1192


//--------------------- .nv.constant0._ZN10layer_norm22ln_bwd_finalize_kernelINS_22Kernel_traits_finalizeILj256Ef13__nv_bfloat16fS2_fjLb0ELj1024ELj4ENS_18Kernel_traits_baseILj256EfS2_fS2_fjLj1024EEEEELb0ELb0EEEvNS_9BwdParamsE --------------------------
	.section	.nv.constant0._ZN10layer_norm22ln_bwd_finalize_kernelINS_22Kernel_traits_finalizeILj256Ef13__nv_bfloat16fS2_fjLb0ELj1024ELj4ENS_18Kernel_traits_baseILj256EfS2_fS2_fjLj1024EEEEELb0ELb0EEEvNS_9BwdParamsE,"a",@progbits
	.sectionflags	@""
	.align	4
.nv.constant0._ZN10layer_norm22ln_bwd_finalize_kernelINS_22Kernel_traits_finalizeILj256Ef13__nv_bfloat16fS2_fjLb0ELj1024ELj4ENS_18Kernel_traits_baseILj256EfS2_fS2_fjLj1024EEEEELb0ELb0EEEvNS_9BwdParamsE:
	.zero		1192


//--------------------- .nv.constant0._ZN10layer_norm40ln_parallel_residual_bwd_finalize_kernelINS_22Kernel_traits_finalizeILj256Ef13__nv_bfloat16fS2_fjLb0ELj1024ELj4ENS_18Kernel_traits_baseILj256EfS2_fS2_fjLj1024EEEEELb0EEEvNS_9BwdParamsE --------------------------
	.section	.nv.constant0._ZN10layer_norm40ln_parallel_residual_bwd_finalize_kernelINS_22Kernel_traits_finalizeILj256Ef13__nv_bfloat16fS2_fjLb0ELj1024ELj4ENS_18Kernel_traits_baseILj256EfS2_fS2_fjLj1024EEEEELb0EEEvNS_9BwdParamsE,"a",@progbits
	.sectionflags	@""
	.align	4
.nv.constant0._ZN10layer_norm40ln_parallel_residual_bwd_finalize_kernelINS_22Kernel_traits_finalizeILj256Ef13__nv_bfloat16fS2_fjLb0ELj1024ELj4ENS_18Kernel_traits_baseILj256EfS2_fS2_fjLj1024EEEEELb0EEEvNS_9BwdParamsE:
	.zero		1192


//--------------------- .nv.constant0._ZN10layer_norm31ln_parallel_residual_bwd_kernelINS_13Kernel_traitsIf13__nv_bfloat16fS2_fjLj256ELj1ELj4ELj1ELj16ENS_18Kernel_traits_baseILj256EfS2_fS2_fjLj128EEEEELb1ELb1ELb0EEEvNS_9BwdParamsE --------------------------
	.section	.nv.constant0._ZN10layer_norm31ln_parallel_residual_bwd_kernelINS_13Kernel_traitsIf13__nv_bfloat16fS2_fjLj256ELj1ELj4ELj1ELj16ENS_18Kernel_traits_baseILj256EfS2_fS2_fjLj128EEEEELb1ELb1ELb0EEEvNS_9BwdParamsE,"a",@progbits
	.sectionflags	@""
	.align	4
.nv.constant0._ZN10layer_norm31ln_parallel_residual_bwd_kernelINS_13Kernel_traitsIf13__nv_bfloat16fS2_fjLj256ELj1ELj4ELj1ELj16ENS_18Kernel_traits_baseILj256EfS2_fS2_fjLj128EEEEELb1ELb1ELb0EEEvNS_9BwdParamsE:
	.zero		1192


//--------------------- .nv.constant0._ZN10layer_norm22ln_bwd_finalize_kernelINS_22Kernel_traits_finalizeILj256Ef13__nv_bfloat16fS2_fjLb0ELj1024ELj4ENS_18Kernel_traits_baseILj256EfS2_fS2_fjLj1024EEEEELb0ELb1EEEvNS_9BwdParamsE --------------------------
	.section	.nv.constant0._ZN10layer_norm22ln_bwd_finalize_kernelINS_22Kernel_traits_finalizeILj256Ef13__nv_bfloat16fS2_fjLb0ELj1024ELj4ENS_18Kernel_traits_baseILj256EfS2_fS2_fjLj1024EEEEELb0ELb1EEEvNS_9BwdParamsE,"a",@progbits
	.sectionflags	@""
	.align	4
.nv.constant0._ZN10layer_norm22ln_bwd_finalize_kernelINS_22Kernel_traits_finalizeILj256Ef13__nv_bfloat16fS2_fjLb0ELj1024ELj4ENS_18Kernel_traits_baseILj256EfS2_fS2_fjLj1024EEEEELb0ELb1EEEvNS_9BwdParamsE:
	.zero		1192


//--------------------- .nv.constant0._ZN10layer_norm40ln_parallel_residual_bwd_finalize_kernelINS_22Kernel_traits_finalizeILj256Ef13__nv_bfloat16fS2_fjLb0ELj1024ELj4ENS_18Kernel_traits_baseILj256EfS2_fS2_fjLj1024EEEEELb1EEEvNS_9BwdParamsE --------------------------
	.section	.nv.constant0._ZN10layer_norm40ln_parallel_residual_bwd_finalize_kernelINS_22Kernel_traits_finalizeILj256Ef13__nv_bfloat16fS2_fjLb0ELj1024ELj4ENS_18Kernel_traits_baseILj256EfS2_fS2_fjLj1024EEEEELb1EEEvNS_9BwdParamsE,"a",@progbits
	.sectionflags	@""
	.align	4
.nv.constant0._ZN10layer_norm40ln_parallel_residual_bwd_finalize_kernelINS_22Kernel_traits_finalizeILj256Ef13__nv_bfloat16fS2_fjLb0ELj1024ELj4ENS_18Kernel_traits_baseILj256EfS2_fS2_fjLj1024EEEEELb1EEEvNS_9BwdParamsE:
	.zero		1192


//--------------------- .nv.constant0._ZN10layer_norm31ln_parallel_residual_bwd_kernelINS_13Kernel_traitsIf13__nv_bfloat16fS2_fjLj256ELj1ELj4ELj1ELj16ENS_18Kernel_traits_baseILj256EfS2_fS2_fjLj128EEEEELb1ELb1ELb1EEEvNS_9BwdParamsE --------------------------
	.section	.nv.constant0._ZN10layer_norm31ln_parallel_residual_bwd_kernelINS_13Kernel_traitsIf13__nv_bfloat16fS2_fjLj256ELj1ELj4ELj1ELj16ENS_18Kernel_traits_baseILj256EfS2_fS2_fjLj128EEEEELb1ELb1ELb1EEEvNS_9BwdParamsE,"a",@progbits
	.sectionflags	@""
	.align	4
.nv.constant0._ZN10layer_norm31ln_parallel_residual_bwd_kernelINS_13Kernel_traitsIf13__nv_bfloat16fS2_fjLj256ELj1ELj4ELj1ELj16ENS_18Kernel_traits_baseILj256EfS2_fS2_fjLj128EEEEELb1ELb1ELb1EEEvNS_9BwdParamsE:
	.zero		1192


//--------------------- .nv.constant0._ZN10layer_norm31ln_parallel_residual_bwd_kernelINS_13Kernel_traitsIf6__halfS2_S2_fjLj256ELj1ELj4ELj1ELj16ENS_18Kernel_traits_baseILj256EfS2_S2_S2_fjLj128EEEEELb0ELb0ELb0EEEvNS_9BwdParamsE --------------------------
	.section	.nv.constant0._ZN10layer_norm31ln_parallel_residual_bwd_kernelINS_13Kernel_traitsIf6__halfS2_S2_fjLj256ELj1ELj4ELj1ELj16ENS_18Kernel_traits_baseILj256EfS2_S2_S2_fjLj128EEEEELb0ELb0ELb0EEEvNS_9BwdParamsE,"a",@progbits
	.sectionflags	@""
	.align	4
.nv.constant0._ZN10layer_norm31ln_parallel_residual_bwd_kernelINS_13Kernel_traitsIf6__halfS2_S2_fjLj256ELj1ELj4ELj1ELj16ENS_18Kernel_traits_baseILj256EfS2_S2_S2_fjLj128EEEEELb0ELb0ELb0EEEvNS_9BwdParamsE:
	.zero		1192


//--------------------- .nv.constant0._ZN10layer_norm31ln_parallel_residual_bwd_kernelINS_13Kernel_traitsIf6__halfS2_S2_fjLj256ELj1ELj4ELj1ELj16ENS_18Kernel_traits_baseILj256EfS2_S2_S2_fjLj128EEEEELb0ELb0ELb1EEEvNS_9BwdParamsE --------------------------
	.section	.nv.constant0._ZN10layer_norm31ln_parallel_residual_bwd_kernelINS_13Kernel_traitsIf6__halfS2_S2_fjLj256ELj1ELj4ELj1ELj16ENS_18Kernel_traits_baseILj256EfS2_S2_S2_fjLj128EEEEELb0ELb0ELb1EEEvNS_9BwdParamsE,"a",@progbits
	.sectionflags	@""
	.align	4
.nv.constant0._ZN10layer_norm31ln_parallel_residual_bwd_kernelINS_13Kernel_traitsIf6__halfS2_S2_fjLj256ELj1ELj4ELj1ELj16ENS_18Kernel_traits_baseILj256EfS2_S2_S2_fjLj128EEEEELb0ELb0ELb1EEEvNS_9BwdParamsE:
	.zero		1192


//--------------------- .nv.constant0._ZN10layer_norm31ln_parallel_residual_bwd_kernelINS_13Kernel_traitsIf6__halfS2_S2_fjLj256ELj1ELj4ELj1ELj16ENS_18Kernel_traits_baseILj256EfS2_S2_S2_fjLj128EEEEELb0ELb1ELb0EEEvNS_9BwdParamsE --------------------------
	.section	.nv.constant0._ZN10layer_norm31ln_parallel_residual_bwd_kernelINS_13Kernel_traitsIf6__halfS2_S2_fjLj256ELj1ELj4ELj1ELj16ENS_18Kernel_traits_baseILj256EfS2_S2_S2_fjLj128EEEEELb0ELb1ELb0EEEvNS_9BwdParamsE,"a",@progbits
	.sectionflags	@""
	.align	4
.nv.constant0._ZN10layer_norm31ln_parallel_residual_bwd_kernelINS_13Kernel_traitsIf6__halfS2_S2_fjLj256ELj1ELj4ELj1ELj16ENS_18Kernel_traits_baseILj256EfS2_S2_S2_fjLj128EEEEELb0ELb1ELb0EEEvNS_9BwdParamsE:
	.zero		1192


//--------------------- .nv.constant0._ZN10layer_norm31ln_parallel_residual_bwd_kernelINS_13Kernel_traitsIf6__halfS2_S2_fjLj256ELj1ELj4ELj1ELj16ENS_18Kernel_traits_baseILj256EfS2_S2_S2_fjLj128EEEEELb0ELb1ELb1EEEvNS_9BwdParamsE --------------------------
	.section	.nv.constant0._ZN10layer_norm31ln_parallel_residual_bwd_kernelINS_13Kernel_traitsIf6__halfS2_S2_fjLj256ELj1ELj4ELj1ELj16ENS_18Kernel_traits_baseILj256EfS2_S2_S2_fjLj128EEEEELb0ELb1ELb1EEEvNS_9BwdParamsE,"a",@progbits
	.sectionflags	@""
	.align	4
.nv.constant0._ZN10layer_norm31ln_parallel_residual_bwd_kernelINS_13Kernel_traitsIf6__halfS2_S2_fjLj256ELj1ELj4ELj1ELj16ENS_18Kernel_traits_baseILj256EfS2_S2_S2_fjLj128EEEEELb0ELb1ELb1EEEvNS_9BwdParamsE:
	.zero		1192


//--------------------- .nv.constant0._ZN10layer_norm31ln_parallel_residual_bwd_kernelINS_13Kernel_traitsIf6__halfS2_S2_fjLj256ELj1ELj4ELj1ELj16ENS_18Kernel_traits_baseILj256EfS2_S2_S2_fjLj128EEEEELb1ELb0ELb0EEEvNS_9BwdParamsE --------------------------
	.section	.nv.constant0._ZN10layer_norm31ln_parallel_residual_bwd_kernelINS_13Kernel_traitsIf6__halfS2_S2_fjLj256ELj1ELj4ELj1ELj16ENS_18Kernel_traits_baseILj256EfS2_S2_S2_fjLj128EEEEELb1ELb0ELb0EEEvNS_9BwdParamsE,"a",@progbits
	.sectionflags	@""
	.align	4
.nv.constant0._ZN10layer_norm31ln_parallel_residual_bwd_kernelINS_13Kernel_traitsIf6__halfS2_S2_fjLj256ELj1ELj4ELj1ELj16ENS_18Kernel_traits_baseILj256EfS2_S2_S2_fjLj128EEEEELb1ELb0ELb0EEEvNS_9BwdParamsE:
	.zero		1192


//--------------------- .nv.constant0._ZN10layer_norm31ln_parallel_residual_bwd_kernelINS_13Kernel_traitsIf6__halfS2_S2_fjLj256ELj1ELj4ELj1ELj16ENS_18Kernel_traits_baseILj256EfS2_S2_S2_fjLj128EEEEELb1ELb0ELb1EEEvNS_9BwdParamsE --------------------------
	.section	.nv.constant0._ZN10layer_norm31ln_parallel_residual_bwd_kernelINS_13Kernel_traitsIf6__halfS2_S2_fjLj256ELj1ELj4ELj1ELj16ENS_18Kernel_traits_baseILj256EfS2_S2_S2_fjLj128EEEEELb1ELb0ELb1EEEvNS_9BwdParamsE,"a",@progbits
	.sectionflags	@""
	.align	4
.nv.constant0._ZN10layer_norm31ln_parallel_residual_bwd_kernelINS_13Kernel_traitsIf6__halfS2_S2_fjLj256ELj1ELj4ELj1ELj16ENS_18Kernel_traits_baseILj256EfS2_S2_S2_fjLj128EEEEELb1ELb0ELb1EEEvNS_9BwdParamsE:
	.zero		1192


//--------------------- .nv.constant0._ZN10layer_norm22ln_bwd_finalize_kernelINS_22Kernel_traits_finalizeILj256Ef6__halfS2_S2_fjLb0ELj1024ELj4ENS_18Kernel_traits_baseILj256EfS2_S2_S2_fjLj1024EEEEELb0ELb0EEEvNS_9BwdParamsE --------------------------
	.section	.nv.constant0._ZN10layer_norm22ln_bwd_finalize_kernelINS_22Kernel_traits_finalizeILj256Ef6__halfS2_S2_fjLb0ELj1024ELj4ENS_18Kernel_traits_baseILj256EfS2_S2_S2_fjLj1024EEEEELb0ELb0EEEvNS_9BwdParamsE,"a",@progbits
	.sectionflags	@""
	.align	4
.nv.constant0._ZN10layer_norm22ln_bwd_finalize_kernelINS_22Kernel_traits_finalizeILj256Ef6__halfS2_S2_fjLb0ELj1024ELj4ENS_18Kernel_traits_baseILj256EfS2_S2_S2_fjLj1024EEEEELb0ELb0EEEvNS_9BwdParamsE:
	.zero		1192


//--------------------- .nv.constant0._ZN10layer_norm40ln_parallel_residual_bwd_finalize_kernelINS_22Kernel_traits_finalizeILj256Ef6__halfS2_S2_fjLb0ELj1024ELj4ENS_18Kernel_traits_baseILj256EfS2_S2_S2_fjLj1024EEEEELb0EEEvNS_9BwdParamsE --------------------------
	.section	.nv.constant0._ZN10layer_norm40ln_parallel_residual_bwd_finalize_kernelINS_22Kernel_traits_finalizeILj256Ef6__halfS2_S2_fjLb0ELj1024ELj4ENS_18Kernel_traits_baseILj256EfS2_S2_S2_fjLj1024EEEEELb0EEEvNS_9BwdParamsE,"a",@progbits
	.sectionflags	@""
	.align	4
.nv.constant0._ZN10layer_norm40ln_parallel_residual_bwd_finalize_kernelINS_22Kernel_traits_finalizeILj256Ef6__halfS2_S2_fjLb0ELj1024ELj4ENS_18Kernel_traits_baseILj256EfS2_S2_S2_fjLj1024EEEEELb0EEEvNS_9BwdParamsE:
	.zero		1192


//--------------------- .nv.constant0._ZN10layer_norm31ln_parallel_residual_bwd_kernelINS_13Kernel_traitsIf6__halfS2_S2_fjLj256ELj1ELj4ELj1ELj16ENS_18Kernel_traits_baseILj256EfS2_S2_S2_fjLj128EEEEELb1ELb1ELb0EEEvNS_9BwdParamsE --------------------------
	.section	.nv.constant0._ZN10layer_norm31ln_parallel_residual_bwd_kernelINS_13Kernel_traitsIf6__halfS2_S2_fjLj256ELj1ELj4ELj1ELj16ENS_18Kernel_traits_baseILj256EfS2_S2_S2_fjLj128EEEEELb1ELb1ELb0EEEvNS_9BwdParamsE,"a",@progbits
	.sectionflags	@""
	.align	4
.nv.constant0._ZN10layer_norm31ln_parallel_residual_bwd_kernelINS_13Kernel_traitsIf6__halfS2_S2_fjLj256ELj1ELj4ELj1ELj16ENS_18Kernel_traits_baseILj256EfS2_S2_S2_fjLj128EEEEELb1ELb1ELb0EEEvNS_9BwdParamsE:
	.zero		1192


//--------------------- .nv.constant0._ZN10layer_norm22ln_bwd_finalize_kernelINS_22Kernel_traits_finalizeILj256Ef6__halfS2_S2_fjLb0ELj1024ELj4ENS_18Kernel_traits_baseILj256EfS2_S2_S2_fjLj1024EEEEELb0ELb1EEEvNS_9BwdParamsE --------------------------
	.section	.nv.constant0._ZN10layer_norm22ln_bwd_finalize_kernelINS_22Kernel_traits_finalizeILj256Ef6__halfS2_S2_fjLb0ELj1024ELj4ENS_18Kernel_traits_baseILj256EfS2_S2_S2_fjLj1024EEEEELb0ELb1EEEvNS_9BwdParamsE,"a",@progbits
	.sectionflags	@""
	.align	4
.nv.constant0._ZN10layer_norm22ln_bwd_finalize_kernelINS_22Kernel_traits_finalizeILj256Ef6__halfS2_S2_fjLb0ELj1024ELj4ENS_18Kernel_traits_baseILj256EfS2_S2_S2_fjLj1024EEEEELb0ELb1EEEvNS_9BwdParamsE:
	.zero		1192


//--------------------- .nv.constant0._ZN10layer_norm40ln_parallel_residual_bwd_finalize_kernelINS_22Kernel_traits_finalizeILj256Ef6__halfS2_S2_fjLb0ELj1024ELj4ENS_18Kernel_traits_baseILj256EfS2_S2_S2_fjLj1024EEEEELb1EEEvNS_9BwdParamsE --------------------------
	.section	.nv.constant0._ZN10layer_norm40ln_parallel_residual_bwd_finalize_kernelINS_22Kernel_traits_finalizeILj256Ef6__halfS2_S2_fjLb0ELj1024ELj4ENS_18Kernel_traits_baseILj256EfS2_S2_S2_fjLj1024EEEEELb1EEEvNS_9BwdParamsE,"a",@progbits
	.sectionflags	@""
	.align	4
.nv.constant0._ZN10layer_norm40ln_parallel_residual_bwd_finalize_kernelINS_22Kernel_traits_finalizeILj256Ef6__halfS2_S2_fjLb0ELj1024ELj4ENS_18Kernel_traits_baseILj256EfS2_S2_S2_fjLj1024EEEEELb1EEEvNS_9BwdParamsE:
	.zero		1192


//--------------------- .nv.constant0._ZN10layer_norm31ln_parallel_residual_bwd_kernelINS_13Kernel_traitsIf6__halfS2_S2_fjLj256ELj1ELj4ELj1ELj16ENS_18Kernel_traits_baseILj256EfS2_S2_S2_fjLj128EEEEELb1ELb1ELb1EEEvNS_9BwdParamsE --------------------------
	.section	.nv.constant0._ZN10layer_norm31ln_parallel_residual_bwd_kernelINS_13Kernel_traitsIf6__halfS2_S2_fjLj256ELj1ELj4ELj1ELj16ENS_18Kernel_traits_baseILj256EfS2_S2_S2_fjLj128EEEEELb1ELb1ELb1EEEvNS_9BwdParamsE,"a",@progbits
	.sectionflags	@""
	.align	4
.nv.constant0._ZN10layer_norm31ln_parallel_residual_bwd_kernelINS_13Kernel_traitsIf6__halfS2_S2_fjLj256ELj1ELj4ELj1ELj16ENS_18Kernel_traits_baseILj256EfS2_S2_S2_fjLj128EEEEELb1ELb1ELb1EEEvNS_9BwdParamsE:
	.zero		1192


//--------------------- .nv.constant0._ZN10layer_norm31ln_parallel_residual_bwd_kernelINS_13Kernel_traitsI6__halfS2_fS2_fjLj256ELj1ELj4ELj1ELj16ENS_18Kernel_traits_baseILj256ES2_S2_fS2_fjLj128EEEEELb0ELb0ELb0EEEvNS_9BwdParamsE --------------------------
	.section	.nv.constant0._ZN10layer_norm31ln_parallel_residual_bwd_kernelINS_13Kernel_traitsI6__halfS2_fS2_fjLj256ELj1ELj4ELj1ELj16ENS_18Kernel_traits_baseILj256ES2_S2_fS2_fjLj128EEEEELb0ELb0ELb0EEEvNS_9BwdParamsE,"a",@progbits
	.sectionflags	@""
	.align	4
.nv.constant0._ZN10layer_norm31ln_parallel_residual_bwd_kernelINS_13Kernel_traitsI6__halfS2_fS2_fjLj256ELj1ELj4ELj1ELj16ENS_18Kernel_traits_baseILj256ES2_S2_fS2_fjLj128EEEEELb0ELb0ELb0EEEvNS_9BwdParamsE:
	.zero		1192


//--------------------- .nv.constant0._ZN10layer_norm31ln_parallel_residual_bwd_kernelINS_13Kernel_traitsI6__halfS2_fS2_fjLj256ELj1ELj4ELj1ELj16ENS_18Kernel_traits_baseILj256ES2_S2_fS2_fjLj128EEEEELb0ELb0ELb1EEEvNS_9BwdParamsE --------------------------
	.section	.nv.constant0._ZN10layer_norm31ln_parallel_residual_bwd_kernelINS_13Kernel_traitsI6__halfS2_fS2_fjLj256ELj1ELj4ELj1ELj16ENS_18Kernel_traits_baseILj256ES2_S2_fS2_fjLj128EEEEELb0ELb0ELb1EEEvNS_9BwdParamsE,"a",@progbits
	.sectionflags	@""
	.align	4
.nv.constant0._ZN10layer_norm31ln_parallel_residual_bwd_kernelINS_13Kernel_traitsI6__halfS2_fS2_fjLj256ELj1ELj4ELj1ELj16ENS_18Kernel_traits_baseILj256ES2_S2_fS2_fjLj128EEEEELb0ELb0ELb1EEEvNS_9BwdParamsE:
	.zero		1192


//--------------------- .nv.constant0._ZN10layer_norm31ln_parallel_residual_bwd_kernelINS_13Kernel_traitsI6__halfS2_fS2_fjLj256ELj1ELj4ELj1ELj16ENS_18Kernel_traits_baseILj256ES2_S2_fS2_fjLj128EEEEELb0ELb1ELb0EEEvNS_9BwdParamsE --------------------------
	.section	.nv.constant0._ZN10layer_norm31ln_parallel_residual_bwd_kernelINS_13Kernel_traitsI6__halfS2_fS2_fjLj256ELj1ELj4ELj1ELj16ENS_18Kernel_traits_baseILj256ES2_S2_fS2_fjLj128EEEEELb0ELb1ELb0EEEvNS_9BwdParamsE,"a",@progbits
	.sectionflags	@""
	.align	4
.nv.constant0._ZN10layer_norm31ln_parallel_residual_bwd_kernelINS_13Kernel_traitsI6__halfS2_fS2_fjLj256ELj1ELj4ELj1ELj16ENS_18Kernel_traits_baseILj256ES2_S2_fS2_fjLj128EEEEELb0ELb1ELb0EEEvNS_9BwdParamsE:
	.zero		1192


//--------------------- .nv.constant0._ZN10layer_norm31ln_parallel_residual_bwd_kernelINS_13Kernel_traitsI6__halfS2_fS2_fjLj256ELj1ELj4ELj1ELj16ENS_18Kernel_traits_baseILj256ES2_S2_fS2_fjLj128EEEEELb0ELb1ELb1EEEvNS_9BwdParamsE --------------------------
	.section	.nv.constant0._ZN10layer_norm31ln_parallel_residual_bwd_kernelINS_13Kernel_traitsI6__halfS2_fS2_fjLj256ELj1ELj4ELj1ELj16ENS_18Kernel_traits_baseILj256ES2_S2_fS2_fjLj128EEEEELb0ELb1ELb1EEEvNS_9BwdParamsE,"a",@progbits
	.sectionflags	@""
	.align	4
.nv.constant0._ZN10layer_norm31ln_parallel_residual_bwd_kernelINS_13Kernel_traitsI6__halfS2_fS2_fjLj256ELj1ELj4ELj1ELj16ENS_18Kernel_traits_baseILj256ES2_S2_fS2_fjLj128EEEEELb0ELb1ELb1EEEvNS_9BwdParamsE:
	.zero		1192


//--------------------- .nv.constant0._ZN10layer_norm31ln_parallel_residual_bwd_kernelINS_13Kernel_traitsI6__halfS2_fS2_fjLj256ELj1ELj4ELj1ELj16ENS_18Kernel_traits_baseILj256ES2_S2_fS2_fjLj128EEEEELb1ELb0ELb0EEEvNS_9BwdParamsE --------------------------
	.section	.nv.constant0._ZN10layer_norm31ln_parallel_residual_bwd_kernelINS_13Kernel_traitsI6__halfS2_fS2_fjLj256ELj1ELj4ELj1ELj16ENS_18Kernel_traits_baseILj256ES2_S2_fS2_fjLj128EEEEELb1ELb0ELb0EEEvNS_9BwdParamsE,"a",@progbits
	.sectionflags	@""
	.align	4
.nv.constant0._ZN10layer_norm31ln_parallel_residual_bwd_kernelINS_13Kernel_traitsI6__halfS2_fS2_fjLj256ELj1ELj4ELj1ELj16ENS_18Kernel_traits_baseILj256ES2_S2_fS2_fjLj128EEEEELb1ELb0ELb0EEEvNS_9BwdParamsE:
	.zero		1192


//--------------------- .nv.constant0._ZN10layer_norm31ln_parallel_residual_bwd_kernelINS_13Kernel_traitsI6__halfS2_fS2_fjLj256ELj1ELj4ELj1ELj16ENS_18Kernel_traits_baseILj256ES2_S2_fS2_fjLj128EEEEELb1ELb0ELb1EEEvNS_9BwdParamsE --------------------------
	.section	.nv.constant0._ZN10layer_norm31ln_parallel_residual_bwd_kernelINS_13Kernel_traitsI6__halfS2_fS2_fjLj256ELj1ELj4ELj1ELj16ENS_18Kernel_traits_baseILj256ES2_S2_fS2_fjLj128EEEEELb1ELb0ELb1EEEvNS_9BwdParamsE,"a",@progbits
	.sectionflags	@""
	.align	4
.nv.constant0._ZN10layer_norm31ln_parallel_residual_bwd_kernelINS_13Kernel_traitsI6__halfS2_fS2_fjLj256ELj1ELj4ELj1ELj16ENS_18Kernel_traits_baseILj256ES2_S2_fS2_fjLj128EEEEELb1ELb0ELb1EEEvNS_9BwdParamsE:
	.zero		1192


//--------------------- .nv.constant0._ZN10layer_norm22ln_bwd_finalize_kernelINS_22Kernel_traits_finalizeILj256E6__halfS2_fS2_fjLb0ELj1024ELj4ENS_18Kernel_traits_baseILj256ES2_S2_fS2_fjLj1024EEEEELb0ELb0EEEvNS_9BwdParamsE --------------------------
	.section	.nv.constant0._ZN10layer_norm22ln_bwd_finalize_kernelINS_22Kernel_traits_finalizeILj256E6__halfS2_fS2_fjLb0ELj1024ELj4ENS_18Kernel_traits_baseILj256ES2_S2_fS2_fjLj1024EEEEELb0ELb0EEEvNS_9BwdParamsE,"a",@progbits
	.sectionflags	@""
	.align	4
.nv.constant0._ZN10layer_norm22ln_bwd_finalize_kernelINS_22Kernel_traits_finalizeILj256E6__halfS2_fS2_fjLb0ELj1024ELj4ENS_18Kernel_traits_baseILj256ES2_S2_fS2_fjLj1024EEEEELb0ELb0EEEvNS_9BwdParamsE:
	.zero		1192


//--------------------- .nv.constant0._ZN10layer_norm40ln_parallel_residual_bwd_finalize_kernelINS_22Kernel_traits_finalizeILj256E6__halfS2_fS2_fjLb0ELj1024ELj4ENS_18Kernel_traits_baseILj256ES2_S2_fS2_fjLj1024EEEEELb0EEEvNS_9BwdParamsE --------------------------
	.section	.nv.constant0._ZN10layer_norm40ln_parallel_residual_bwd_finalize_kernelINS_22Kernel_traits_finalizeILj256E6__halfS2_fS2_fjLb0ELj1024ELj4ENS_18Kernel_traits_baseILj256ES2_S2_fS2_fjLj1024EEEEELb0EEEvNS_9BwdParamsE,"a",@progbits
	.sectionflags	@""
	.align	4
.nv.constant0._ZN10layer_norm40ln_parallel_residual_bwd_finalize_kernelINS_22Kernel_traits_finalizeILj256E6__halfS2_fS2_fjLb0ELj1024ELj4ENS_18Kernel_traits_baseILj256ES2_S2_fS2_fjLj1024EEEEELb0EEEvNS_9BwdParamsE:
	.zero		1192


//--------------------- .nv.constant0._ZN10layer_norm31ln_parallel_residual_bwd_kernelINS_13Kernel_traitsI6__halfS2_fS2_fjLj256ELj1ELj4ELj1ELj16ENS_18Kernel_traits_baseILj256ES2_S2_fS2_fjLj128EEEEELb1ELb1ELb0EEEvNS_9BwdParamsE --------------------------
	.section	.nv.constant0._ZN10layer_norm31ln_parallel_residual_bwd_kernelINS_13Kernel_traitsI6__halfS2_fS2_fjLj256ELj1ELj4ELj1ELj16ENS_18Kernel_traits_baseILj256ES2_S2_fS2_fjLj128EEEEELb1ELb1ELb0EEEvNS_9BwdParamsE,"a",@progbits
	.sectionflags	@""
	.align	4
.nv.constant0._ZN10layer_norm31ln_parallel_residual_bwd_kernelINS_13Kernel_traitsI6__halfS2_fS2_fjLj256ELj1ELj4ELj1ELj16ENS_18Kernel_traits_baseILj256ES2_S2_fS2_fjLj128EEEEELb1ELb1ELb0EEEvNS_9BwdParamsE:
	.zero		1192


//--------------------- .nv.constant0._ZN10layer_norm22ln_bwd_finalize_kernelINS_22Kernel_traits_finalizeILj256E6__halfS2_fS2_fjLb0ELj1024ELj4ENS_18Kernel_traits_baseILj256ES2_S2_fS2_fjLj1024EEEEELb0ELb1EEEvNS_9BwdParamsE --------------------------
	.section	.nv.constant0._ZN10layer_norm22ln_bwd_finalize_kernelINS_22Kernel_traits_finalizeILj256E6__halfS2_fS2_fjLb0ELj1024ELj4ENS_18Kernel_traits_baseILj256ES2_S2_fS2_fjLj1024EEEEELb0ELb1EEEvNS_9BwdParamsE,"a",@progbits
	.sectionflags	@""
	.align	4
.nv.constant0._ZN10layer_norm22ln_bwd_finalize_kernelINS_22Kernel_traits_finalizeILj256E6__halfS2_fS2_fjLb0ELj1024ELj4ENS_18Kernel_traits_baseILj256ES2_S2_fS2_fjLj1024EEEEELb0ELb1EEEvNS_9BwdParamsE:
	.zero		1192


//--------------------- .nv.constant0._ZN10layer_norm40ln_parallel_residual_bwd_finalize_kernelINS_22Kernel_traits_finalizeILj256E6__halfS2_fS2_fjLb0ELj1024ELj4ENS_18Kernel_traits_baseILj256ES2_S2_fS2_fjLj1024EEEEELb1EEEvNS_9BwdParamsE --------------------------
	.section	.nv.constant0._ZN10layer_norm40ln_parallel_residual_bwd_finalize_kernelINS_22Kernel_traits_finalizeILj256E6__halfS2_fS2_fjLb0ELj1024ELj4ENS_18Kernel_traits_baseILj256ES2_S2_fS2_fjLj1024EEEEELb1EEEvNS_9BwdParamsE,"a",@progbits
	.sectionflags	@""
	.align	4
.nv.constant0._ZN10layer_norm40ln_parallel_residual_bwd_finalize_kernelINS_22Kernel_traits_finalizeILj256E6__halfS2_fS2_fjLb0ELj1024ELj4ENS_18Kernel_traits_baseILj256ES2_S2_fS2_fjLj1024EEEEELb1EEEvNS_9BwdParamsE:
	.zero		1192


//--------------------- .nv.constant0._ZN10layer_norm31ln_parallel_residual_bwd_kernelINS_13Kernel_traitsI6__halfS2_fS2_fjLj256ELj1ELj4ELj1ELj16ENS_18Kernel_traits_baseILj256ES2_S2_fS2_fjLj128EEEEELb1ELb1ELb1EEEvNS_9BwdParamsE --------------------------
	.section	.nv.constant0._ZN10layer_norm31ln_parallel_residual_bwd_kernelINS_13Kernel_traitsI6__halfS2_fS2_fjLj256ELj1ELj4ELj1ELj16ENS_18Kernel_traits_baseILj256ES2_S2_fS2_fjLj128EEEEELb1ELb1ELb1EEEvNS_9BwdParamsE,"a",@progbits
	.sectionflags	@""
	.align	4
.nv.constant0._ZN10layer_norm31ln_parallel_residual_bwd_kernelINS_13Kernel_traitsI6__halfS2_fS2_fjLj256ELj1ELj4ELj1ELj16ENS_18Kernel_traits_baseILj256ES2_S2_fS2_fjLj128EEEEELb1ELb1ELb1EEEvNS_9BwdParamsE:
	.zero		1192


//--------------------- .nv.constant0._ZN10layer_norm31ln_parallel_residual_bwd_kernelINS_13Kernel_traitsIf6__halffS2_fjLj256ELj1ELj4ELj1ELj16ENS_18Kernel_traits_baseILj256EfS2_fS2_fjLj128EEEEELb0ELb0ELb0EEEvNS_9BwdParamsE --------------------------
	.section	.nv.constant0._ZN10layer_norm31ln_parallel_residual_bwd_kernelINS_13Kernel_traitsIf6__halffS2_fjLj256ELj1ELj4ELj1ELj16ENS_18Kernel_traits_baseILj256EfS2_fS2_fjLj128EEEEELb0ELb0ELb0EEEvNS_9BwdParamsE,"a",@progbits
	.sectionflags	@""
	.align	4
.nv.constant0._ZN10layer_norm31ln_parallel_residual_bwd_kernelINS_13Kernel_traitsIf6__halffS2_fjLj256ELj1ELj4ELj1ELj16ENS_18Kernel_traits_baseILj256EfS2_fS2_fjLj128EEEEELb0ELb0ELb0EEEvNS_9BwdParamsE:
	.zero		1192


//--------------------- .nv.constant0._ZN10layer_norm31ln_parallel_residual_bwd_kernelINS_13Kernel_traitsIf6__halffS2_fjLj256ELj1ELj4ELj1ELj16ENS_18Kernel_traits_baseILj256EfS2_fS2_fjLj128EEEEELb0ELb0ELb1EEEvNS_9BwdParamsE --------------------------
	.section	.nv.constant0._ZN10layer_norm31ln_parallel_residual_bwd_kernelINS_13Kernel_traitsIf6__halffS2_fjLj256ELj1ELj4ELj1ELj16ENS_18Kernel_traits_baseILj256EfS2_fS2_fjLj128EEEEELb0ELb0ELb1EEEvNS_9BwdParamsE,"a",@progbits
	.sectionflags	@""
	.align	4
.nv.constant0._ZN10layer_norm31ln_parallel_residual_bwd_kernelINS_13Kernel_traitsIf6__halffS2_fjLj256ELj1ELj4ELj1ELj16ENS_18Kernel_traits_baseILj256EfS2_fS2_fjLj128EEEEELb0ELb0ELb1EEEvNS_9BwdParamsE:
	.zero		1192


//--------------------- .nv.constant0._ZN10layer_norm31ln_parallel_residual_bwd_kernelINS_13Kernel_traitsIf6__halffS2_fjLj256ELj1ELj4ELj1ELj16ENS_18Kernel_traits_baseILj256EfS2_fS2_fjLj128EEEEELb0ELb1ELb0EEEvNS_9BwdParamsE --------------------------
	.section	.nv.constant0._ZN10layer_norm31ln_parallel_residual_bwd_kernelINS_13Kernel_traitsIf6__halffS2_fjLj256ELj1ELj4ELj1ELj16ENS_18Kernel_traits_baseILj256EfS2_fS2_fjLj128EEEEELb0ELb1ELb0EEEvNS_9BwdParamsE,"a",@progbits
	.sectionflags	@""
	.align	4
.nv.constant0._ZN10layer_norm31ln_parallel_residual_bwd_kernelINS_13Kernel_traitsIf6__halffS2_fjLj256ELj1ELj4ELj1ELj16ENS_18Kernel_traits_baseILj256EfS2_fS2_fjLj128EEEEELb0ELb1ELb0EEEvNS_9BwdParamsE:
	.zero		1192


//--------------------- .nv.constant0._ZN10layer_norm31ln_parallel_residual_bwd_kernelINS_13Kernel_traitsIf6__halffS2_fjLj256ELj1ELj4ELj1ELj16ENS_18Kernel_traits_baseILj256EfS2_fS2_fjLj128EEEEELb0ELb1ELb1EEEvNS_9BwdParamsE --------------------------
	.section	.nv.constant0._ZN10layer_norm31ln_parallel_residual_bwd_kernelINS_13Kernel_traitsIf6__halffS2_fjLj256ELj1ELj4ELj1ELj16ENS_18Kernel_traits_baseILj256EfS2_fS2_fjLj128EEEEELb0ELb1ELb1EEEvNS_9BwdParamsE,"a",@progbits
	.sectionflags	@""
	.align	4
.nv.constant0._ZN10layer_norm31ln_parallel_residual_bwd_kernelINS_13Kernel_traitsIf6__halffS2_fjLj256ELj1ELj4ELj1ELj16ENS_18Kernel_traits_baseILj256EfS2_fS2_fjLj128EEEEELb0ELb1ELb1EEEvNS_9BwdParamsE:
	.zero		1192


//--------------------- .nv.constant0._ZN10layer_norm31ln_parallel_residual_bwd_kernelINS_13Kernel_traitsIf6__halffS2_fjLj256ELj1ELj4ELj1ELj16ENS_18Kernel_traits_baseILj256EfS2_fS2_fjLj128EEEEELb1ELb0ELb0EEEvNS_9BwdParamsE --------------------------
	.section	.nv.constant0._ZN10layer_norm31ln_parallel_residual_bwd_kernelINS_13Kernel_traitsIf6__halffS2_fjLj256ELj1ELj4ELj1ELj16ENS_18Kernel_traits_baseILj256EfS2_fS2_fjLj128EEEEELb1ELb0ELb0EEEvNS_9BwdParamsE,"a",@progbits
	.sectionflags	@""
	.align	4
.nv.constant0._ZN10layer_norm31ln_parallel_residual_bwd_kernelINS_13Kernel_traitsIf6__halffS2_fjLj256ELj1ELj4ELj1ELj16ENS_18Kernel_traits_baseILj256EfS2_fS2_fjLj128EEEEELb1ELb0ELb0EEEvNS_9BwdParamsE:
	.zero		1192


//--------------------- .nv.constant0._ZN10layer_norm31ln_parallel_residual_bwd_kernelINS_13Kernel_traitsIf6__halffS2_fjLj256ELj1ELj4ELj1ELj16ENS_18Kernel_traits_baseILj256EfS2_fS2_fjLj128EEEEELb1ELb0ELb1EEEvNS_9BwdParamsE --------------------------
	.section	.nv.constant0._ZN10layer_norm31ln_parallel_residual_bwd_kernelINS_13Kernel_traitsIf6__halffS2_fjLj256ELj1ELj4ELj1ELj16ENS_18Kernel_traits_baseILj256EfS2_fS2_fjLj128EEEEELb1ELb0ELb1EEEvNS_9BwdParamsE,"a",@progbits
	.sectionflags	@""
	.align	4
.nv.constant0._ZN10layer_norm31ln_parallel_residual_bwd_kernelINS_13Kernel_traitsIf6__halffS2_fjLj256ELj1ELj4ELj1ELj16ENS_18Kernel_traits_baseILj256EfS2_fS2_fjLj128EEEEELb1ELb0ELb1EEEvNS_9BwdParamsE:
	.zero		1192


//--------------------- .nv.constant0._ZN10layer_norm22ln_bwd_finalize_kernelINS_22Kernel_traits_finalizeILj256Ef6__halffS2_fjLb0ELj1024ELj4ENS_18Kernel_traits_baseILj256EfS2_fS2_fjLj1024EEEEELb0ELb0EEEvNS_9BwdParamsE --------------------------
	.section	.nv.constant0._ZN10layer_norm22ln_bwd_finalize_kernelINS_22Kernel_traits_finalizeILj256Ef6__halffS2_fjLb0ELj1024ELj4ENS_18Kernel_traits_baseILj256EfS2_fS2_fjLj1024EEEEELb0ELb0EEEvNS_9BwdParamsE,"a",@progbits
	.sectionflags	@""
	.align	4
.nv.constant0._ZN10layer_norm22ln_bwd_finalize_kernelINS_22Kernel_traits_finalizeILj256Ef6__halffS2_fjLb0ELj1024ELj4ENS_18Kernel_traits_baseILj256EfS2_fS2_fjLj1024EEEEELb0ELb0EEEvNS_9BwdParamsE:
	.zero		1192


//--------------------- .nv.constant0._ZN10layer_norm40ln_parallel_residual_bwd_finalize_kernelINS_22Kernel_traits_finalizeILj256Ef6__halffS2_fjLb0ELj1024ELj4ENS_18Kernel_traits_baseILj256EfS2_fS2_fjLj1024EEEEELb0EEEvNS_9BwdParamsE --------------------------
	.section	.nv.constant0._ZN10layer_norm40ln_parallel_residual_bwd_finalize_kernelINS_22Kernel_traits_finalizeILj256Ef6__halffS2_fjLb0ELj1024ELj4ENS_18Kernel_traits_baseILj256EfS2_fS2_fjLj1024EEEEELb0EEEvNS_9BwdParamsE,"a",@progbits
	.sectionflags	@""
	.align	4
.nv.constant0._ZN10layer_norm40ln_parallel_residual_bwd_finalize_kernelINS_22Kernel_traits_finalizeILj256Ef6__halffS2_fjLb0ELj1024ELj4ENS_18Kernel_traits_baseILj256EfS2_fS2_fjLj1024EEEEELb0EEEvNS_9BwdParamsE:
	.zero		1192


//--------------------- .nv.constant0._ZN10layer_norm31ln_parallel_residual_bwd_kernelINS_13Kernel_traitsIf6__halffS2_fjLj256ELj1ELj4ELj1ELj16ENS_18Kernel_traits_baseILj256EfS2_fS2_fjLj128EEEEELb1ELb1ELb0EEEvNS_9BwdParamsE --------------------------
	.section	.nv.constant0._ZN10layer_norm31ln_parallel_residual_bwd_kernelINS_13Kernel_traitsIf6__halffS2_fjLj256ELj1ELj4ELj1ELj16ENS_18Kernel_traits_baseILj256EfS2_fS2_fjLj128EEEEELb1ELb1ELb0EEEvNS_9BwdParamsE,"a",@progbits
	.sectionflags	@""
	.align	4
.nv.constant0._ZN10layer_norm31ln_parallel_residual_bwd_kernelINS_13Kernel_traitsIf6__halffS2_fjLj256ELj1ELj4ELj1ELj16ENS_18Kernel_traits_baseILj256EfS2_fS2_fjLj128EEEEELb1ELb1ELb0EEEvNS_9BwdParamsE:
	.zero		1192


//--------------------- .nv.constant0._ZN10layer_norm22ln_bwd_finalize_kernelINS_22Kernel_traits_finalizeILj256Ef6__halffS2_fjLb0ELj1024ELj4ENS_18Kernel_traits_baseILj256EfS2_fS2_fjLj1024EEEEELb0ELb1EEEvNS_9BwdParamsE --------------------------
	.section	.nv.constant0._ZN10layer_norm22ln_bwd_finalize_kernelINS_22Kernel_traits_finalizeILj256Ef6__halffS2_fjLb0ELj1024ELj4ENS_18Kernel_traits_baseILj256EfS2_fS2_fjLj1024EEEEELb0ELb1EEEvNS_9BwdParamsE,"a",@progbits
	.sectionflags	@""
	.align	4
.nv.constant0._ZN10layer_norm22ln_bwd_finalize_kernelINS_22Kernel_traits_finalizeILj256Ef6__halffS2_fjLb0ELj1024ELj4ENS_18Kernel_traits_baseILj256EfS2_fS2_fjLj1024EEEEELb0ELb1EEEvNS_9BwdParamsE:
	.zero		1192


//--------------------- .nv.constant0._ZN10layer_norm40ln_parallel_residual_bwd_finalize_kernelINS_22Kernel_traits_finalizeILj256Ef6__halffS2_fjLb0ELj1024ELj4ENS_18Kernel_traits_baseILj256EfS2_fS2_fjLj1024EEEEELb1EEEvNS_9BwdParamsE --------------------------
	.section	.nv.constant0._ZN10layer_norm40ln_parallel_residual_bwd_finalize_kernelINS_22Kernel_traits_finalizeILj256Ef6__halffS2_fjLb0ELj1024ELj4ENS_18Kernel_traits_baseILj256EfS2_fS2_fjLj1024EEEEELb1EEEvNS_9BwdParamsE,"a",@progbits
	.sectionflags	@""
	.align	4
.nv.constant0._ZN10layer_norm40ln_parallel_residual_bwd_finalize_kernelINS_22Kernel_traits_finalizeILj256Ef6__halffS2_fjLb0ELj1024ELj4ENS_18Kernel_traits_baseILj256EfS2_fS2_fjLj1024EEEEELb1EEEvNS_9BwdParamsE:
	.zero		1192


//--------------------- .nv.constant0._ZN10layer_norm31ln_parallel_residual_bwd_kernelINS_13Kernel_traitsIf6__halffS2_fjLj256ELj1ELj4ELj1ELj16ENS_18Kernel_traits_baseILj256EfS2_fS2_fjLj128EEEEELb1ELb1ELb1EEEvNS_9BwdParamsE --------------------------
	.section	.nv.constant0._ZN10layer_norm31ln_parallel_residual_bwd_kernelINS_13Kernel_traitsIf6__halffS2_fjLj256ELj1ELj4ELj1ELj16ENS_18Kernel_traits_baseILj256EfS2_fS2_fjLj128EEEEELb1ELb1ELb1EEEvNS_9BwdParamsE,"a",@progbits
	.sectionflags	@""
	.align	4
.nv.constant0._ZN10layer_norm31ln_parallel_residual_bwd_kernelINS_13Kernel_traitsIf6__halffS2_fjLj256ELj1ELj4ELj1ELj16ENS_18Kernel_traits_baseILj256EfS2_fS2_fjLj128EEEEELb1ELb1ELb1EEEvNS_9BwdParamsE:
	.zero		1192


//--------------------- .nv.constant0._ZN10layer_norm31ln_parallel_residual_bwd_kernelINS_13Kernel_traitsI6__halfffffjLj256ELj1ELj4ELj1ELj16ENS_18Kernel_traits_baseILj256ES2_ffffjLj128EEEEELb0ELb0ELb0EEEvNS_9BwdParamsE --------------------------
	.section	.nv.constant0._ZN10layer_norm31ln_parallel_residual_bwd_kernelINS_13Kernel_traitsI6__halfffffjLj256ELj1ELj4ELj1ELj16ENS_18Kernel_traits_baseILj256ES2_ffffjLj128EEEEELb0ELb0ELb0EEEvNS_9BwdParamsE,"a",@progbits
	.sectionflags	@""
	.align	4
.nv.constant0._ZN10layer_norm31ln_parallel_residual_bwd_kernelINS_13Kernel_traitsI6__halfffffjLj256ELj1ELj4ELj1ELj16ENS_18Kernel_traits_baseILj256ES2_ffffjLj128EEEEELb0ELb0ELb0EEEvNS_9BwdParamsE:
	.zero		1192


//--------------------- .nv.constant0._ZN10layer_norm31ln_parallel_residual_bwd_kernelINS_13Kernel_traitsI6__halfffffjLj256ELj1ELj4ELj1ELj16ENS_18Kernel_traits_baseILj256ES2_ffffjLj128EEEEELb0ELb0ELb1EEEvNS_9BwdParamsE --------------------------
	.section	.nv.constant0._ZN10layer_norm31ln_parallel_residual_bwd_kernelINS_13Kernel_traitsI6__halfffffjLj256ELj1ELj4ELj1ELj16ENS_18Kernel_traits_baseILj256ES2_ffffjLj128EEEEELb0ELb0ELb1EEEvNS_9BwdParamsE,"a",@progbits
	.sectionflags	@""
	.align	4
.nv.constant0._ZN10layer_norm31ln_parallel_residual_bwd_kernelINS_13Kernel_traitsI6__halfffffjLj256ELj1ELj4ELj1ELj16ENS_18Kernel_traits_baseILj256ES2_ffffjLj128EEEEELb0ELb0ELb1EEEvNS_9BwdParamsE:
	.zero		1192


//--------------------- .nv.constant0._ZN10layer_norm31ln_parallel_residual_bwd_kernelINS_13Kernel_traitsI6__halfffffjLj256ELj1ELj4ELj1ELj16ENS_18Kernel_traits_baseILj256ES2_ffffjLj128EEEEELb0ELb1ELb0EEEvNS_9BwdParamsE --------------------------
	.section	.nv.constant0._ZN10layer_norm31ln_parallel_residual_bwd_kernelINS_13Kernel_traitsI6__halfffffjLj256ELj1ELj4ELj1ELj16ENS_18Kernel_traits_baseILj256ES2_ffffjLj128EEEEELb0ELb1ELb0EEEvNS_9BwdParamsE,"a",@progbits
	.sectionflags	@""
	.align	4
.nv.constant0._ZN10layer_norm31ln_parallel_residual_bwd_kernelINS_13Kernel_traitsI6__halfffffjLj256ELj1ELj4ELj1ELj16ENS_18Kernel_traits_baseILj256ES2_ffffjLj128EEEEELb0ELb1ELb0EEEvNS_9BwdParamsE:
	.zero		1192


//--------------------- .nv.constant0._ZN10layer_norm31ln_parallel_residual_bwd_kernelINS_13Kernel_traitsI6__halfffffjLj256ELj1ELj4ELj1ELj16ENS_18Kernel_traits_baseILj256ES2_ffffjLj128EEEEELb0ELb1ELb1EEEvNS_9BwdParamsE --------------------------
	.section	.nv.constant0._ZN10layer_norm31ln_parallel_residual_bwd_kernelINS_13Kernel_traitsI6__halfffffjLj256ELj1ELj4ELj1ELj16ENS_18Kernel_traits_baseILj256ES2_ffffjLj128EEEEELb0ELb1ELb1EEEvNS_9BwdParamsE,"a",@progbits
	.sectionflags	@""
	.align	4
.nv.constant0._ZN10layer_norm31ln_parallel_residual_bwd_kernelINS_13Kernel_traitsI6__halfffffjLj256ELj1ELj4ELj1ELj16ENS_18Kernel_traits_baseILj256ES2_ffffjLj128EEEEELb0ELb1ELb1EEEvNS_9BwdParamsE:
	.zero		1192


//--------------------- .nv.constant0._ZN10layer_norm31ln_parallel_residual_bwd_kernelINS_13Kernel_traitsI6__halfffffjLj256ELj1ELj4ELj1ELj16ENS_18Kernel_traits_baseILj256ES2_ffffjLj128EEEEELb1ELb0ELb0EEEvNS_9BwdParamsE --------------------------
	.section	.nv.constant0._ZN10layer_norm31ln_parallel_residual_bwd_kernelINS_13Kernel_traitsI6__halfffffjLj256ELj1ELj4ELj1ELj16ENS_18Kernel_traits_baseILj256ES2_ffffjLj128EEEEELb1ELb0ELb0EEEvNS_9BwdParamsE,"a",@progbits
	.sectionflags	@""
	.align	4
.nv.constant0._ZN10layer_norm31ln_parallel_residual_bwd_kernelINS_13Kernel_traitsI6__halfffffjLj256ELj1ELj4ELj1ELj16ENS_18Kernel_traits_baseILj256ES2_ffffjLj128EEEEELb1ELb0ELb0EEEvNS_9BwdParamsE:
	.zero		1192


//--------------------- .nv.constant0._ZN10layer_norm31ln_parallel_residual_bwd_kernelINS_13Kernel_traitsI6__halfffffjLj256ELj1ELj4ELj1ELj16ENS_18Kernel_traits_baseILj256ES2_ffffjLj128EEEEELb1ELb0ELb1EEEvNS_9BwdParamsE --------------------------
	.section	.nv.constant0._ZN10layer_norm31ln_parallel_residual_bwd_kernelINS_13Kernel_traitsI6__halfffffjLj256ELj1ELj4ELj1ELj16ENS_18Kernel_traits_baseILj256ES2_ffffjLj128EEEEELb1ELb0ELb1EEEvNS_9BwdParamsE,"a",@progbits
	.sectionflags	@""
	.align	4
.nv.constant0._ZN10layer_norm31ln_parallel_residual_bwd_kernelINS_13Kernel_traitsI6__halfffffjLj256ELj1ELj4ELj1ELj16ENS_18Kernel_traits_baseILj256ES2_ffffjLj128EEEEELb1ELb0ELb1EEEvNS_9BwdParamsE:
	.zero		1192


//--------------------- .nv.constant0._ZN10layer_norm22ln_bwd_finalize_kernelINS_22Kernel_traits_finalizeILj256E6__halfffffjLb0ELj1024ELj4ENS_18Kernel_traits_baseILj256ES2_ffffjLj1024EEEEELb0ELb0EEEvNS_9BwdParamsE --------------------------
	.section	.nv.constant0._ZN10layer_norm22ln_bwd_finalize_kernelINS_22Kernel_traits_finalizeILj256E6__halfffffjLb0ELj1024ELj4ENS_18Kernel_traits_baseILj256ES2_ffffjLj1024EEEEELb0ELb0EEEvNS_9BwdParamsE,"a",@progbits
	.sectionflags	@""
	.align	4
.nv.constant0._ZN10layer_norm22ln_bwd_finalize_kernelINS_22Kernel_traits_finalizeILj256E6__halfffffjLb0ELj1024ELj4ENS_18Kernel_traits_baseILj256ES2_ffffjLj1024EEEEELb0ELb0EEEvNS_9BwdParamsE:
	.zero		1192


//--------------------- .nv.constant0._ZN10layer_norm40ln_parallel_residual_bwd_finalize_kernelINS_22Kernel_traits_finalizeILj256E6__halfffffjLb0ELj1024ELj4ENS_18Kernel_traits_baseILj256ES2_ffffjLj1024EEEEELb0EEEvNS_9BwdParamsE --------------------------
	.section	.nv.constant0._ZN10layer_norm40ln_parallel_residual_bwd_finalize_kernelINS_22Kernel_traits_finalizeILj256E6__halfffffjLb0ELj1024ELj4ENS_18Kernel_traits_baseILj256ES2_ffffjLj1024EEEEELb0EEEvNS_9BwdParamsE,"a",@progbits
	.sectionflags	@""
	.align	4
.nv.constant0._ZN10layer_norm40ln_parallel_residual_bwd_finalize_kernelINS_22Kernel_traits_finalizeILj256E6__halfffffjLb0ELj1024ELj4ENS_18Kernel_traits_baseILj256ES2_ffffjLj1024EEEEELb0EEEvNS_9BwdParamsE:
	.zero		1192


//--------------------- .nv.constant0._ZN10layer_norm31ln_parallel_residual_bwd_kernelINS_13Kernel_traitsI6__halfffffjLj256ELj1ELj4ELj1ELj16ENS_18Kernel_traits_baseILj256ES2_ffffjLj128EEEEELb1ELb1ELb0EEEvNS_9BwdParamsE --------------------------
	.section	.nv.constant0._ZN10layer_norm31ln_parallel_residual_bwd_kernelINS_13Kernel_traitsI6__halfffffjLj256ELj1ELj4ELj1ELj16ENS_18Kernel_traits_baseILj256ES2_ffffjLj128EEEEELb1ELb1ELb0EEEvNS_9BwdParamsE,"a",@progbits
	.sectionflags	@""
	.align	4
.nv.constant0._ZN10layer_norm31ln_parallel_residual_bwd_kernelINS_13Kernel_traitsI6__halfffffjLj256ELj1ELj4ELj1ELj16ENS_18Kernel_traits_baseILj256ES2_ffffjLj128EEEEELb1ELb1ELb0EEEvNS_9BwdParamsE:
	.zero		1192


//--------------------- .nv.constant0._ZN10layer_norm22ln_bwd_finalize_kernelINS_22Kernel_traits_finalizeILj256E6__halfffffjLb0ELj1024ELj4ENS_18Kernel_traits_baseILj256ES2_ffffjLj1024EEEEELb0ELb1EEEvNS_9BwdParamsE --------------------------
	.section	.nv.constant0._ZN10layer_norm22ln_bwd_finalize_kernelINS_22Kernel_traits_finalizeILj256E6__halfffffjLb0ELj1024ELj4ENS_18Kernel_traits_baseILj256ES2_ffffjLj1024EEEEELb0ELb1EEEvNS_9BwdParamsE,"a",@progbits
	.sectionflags	@""
	.align	4
.nv.constant0._ZN10layer_norm22ln_bwd_finalize_kernelINS_22Kernel_traits_finalizeILj256E6__halfffffjLb0ELj1024ELj4ENS_18Kernel_traits_baseILj256ES2_ffffjLj1024EEEEELb0ELb1EEEvNS_9BwdParamsE:
	.zero		1192


//--------------------- .nv.constant0._ZN10layer_norm40ln_parallel_residual_bwd_finalize_kernelINS_22Kernel_traits_finalizeILj256E6__halfffffjLb0ELj1024ELj4ENS_18Kernel_traits_baseILj256ES2_ffffjLj1024EEEEELb1EEEvNS_9BwdParamsE --------------------------
	.section	.nv.constant0._ZN10layer_norm40ln_parallel_residual_bwd_finalize_kernelINS_22Kernel_traits_finalizeILj256E6__halfffffjLb0ELj1024ELj4ENS_18Kernel_traits_baseILj256ES2_ffffjLj1024EEEEELb1EEEvNS_9BwdParamsE,"a",@progbits
	.sectionflags	@""
	.align	4
.nv.constant0._ZN10layer_norm40ln_parallel_residual_bwd_finalize_kernelINS_22Kernel_traits_finalizeILj256E6__halfffffjLb0ELj1024ELj4ENS_18Kernel_traits_baseILj256ES2_ffffjLj1024EEEEELb1EEEvNS_9BwdParamsE:
	.zero		1192


//--------------------- .nv.constant0._ZN10layer_norm31ln_parallel_residual_bwd_kernelINS_13Kernel_traitsI6__halfffffjLj256ELj1ELj4ELj1ELj16ENS_18Kernel_traits_baseILj256ES2_ffffjLj128EEEEELb1ELb1ELb1EEEvNS_9BwdParamsE --------------------------
	.section	.nv.constant0._ZN10layer_norm31ln_parallel_residual_bwd_kernelINS_13Kernel_traitsI6__halfffffjLj256ELj1ELj4ELj1ELj16ENS_18Kernel_traits_baseILj256ES2_ffffjLj128EEEEELb1ELb1ELb1EEEvNS_9BwdParamsE,"a",@progbits
	.sectionflags	@""
	.align	4
.nv.constant0._ZN10layer_norm31ln_parallel_residual_bwd_kernelINS_13Kernel_traitsI6__halfffffjLj256ELj1ELj4ELj1ELj16ENS_18Kernel_traits_baseILj256ES2_ffffjLj128EEEEELb1ELb1ELb1EEEvNS_9BwdParamsE:
	.zero		1192


//--------------------- .nv.constant0._ZN10layer_norm31ln_parallel_residual_bwd_kernelINS_13Kernel_traitsIfffffjLj256ELj1ELj4ELj1ELj16ENS_18Kernel_traits_baseILj256EfffffjLj128EEEEELb0ELb0ELb0EEEvNS_9BwdParamsE --------------------------
	.section	.nv.constant0._ZN10layer_norm31ln_parallel_residual_bwd_kernelINS_13Kernel_traitsIfffffjLj256ELj1ELj4ELj1ELj16ENS_18Kernel_traits_baseILj256EfffffjLj128EEEEELb0ELb0ELb0EEEvNS_9BwdParamsE,"a",@progbits
	.sectionflags	@""
	.align	4
.nv.constant0._ZN10layer_norm31ln_parallel_residual_bwd_kernelINS_13Kernel_traitsIfffffjLj256ELj1ELj4ELj1ELj16ENS_18Kernel_traits_baseILj256EfffffjLj128EEEEELb0ELb0ELb0EEEvNS_9BwdParamsE:
	.zero		1192


//--------------------- .nv.constant0._ZN10layer_norm31ln_parallel_residual_bwd_kernelINS_13Kernel_traitsIfffffjLj256ELj1ELj4ELj1ELj16ENS_18Kernel_traits_baseILj256EfffffjLj128EEEEELb0ELb0ELb1EEEvNS_9BwdParamsE --------------------------
	.section	.nv.constant0._ZN10layer_norm31ln_parallel_residual_bwd_kernelINS_13Kernel_traitsIfffffjLj256ELj1ELj4ELj1ELj16ENS_18Kernel_traits_baseILj256EfffffjLj128EEEEELb0ELb0ELb1EEEvNS_9BwdParamsE,"a",@progbits
	.sectionflags	@""
	.align	4
.nv.constant0._ZN10layer_norm31ln_parallel_residual_bwd_kernelINS_13Kernel_traitsIfffffjLj256ELj1ELj4ELj1ELj16ENS_18Kernel_traits_baseILj256EfffffjLj128EEEEELb0ELb0ELb1EEEvNS_9BwdParamsE:
	.zero		1192


//--------------------- .nv.constant0._ZN10layer_norm31ln_parallel_residual_bwd_kernelINS_13Kernel_traitsIfffffjLj256ELj1ELj4ELj1ELj16ENS_18Kernel_traits_baseILj256EfffffjLj128EEEEELb0ELb1ELb0EEEvNS_9BwdParamsE --------------------------
	.section	.nv.constant0._ZN10layer_norm31ln_parallel_residual_bwd_kernelINS_13Kernel_traitsIfffffjLj256ELj1ELj4ELj1ELj16ENS_18Kernel_traits_baseILj256EfffffjLj128EEEEELb0ELb1ELb0EEEvNS_9BwdParamsE,"a",@progbits
	.sectionflags	@""
	.align	4
.nv.constant0._ZN10layer_norm31ln_parallel_residual_bwd_kernelINS_13Kernel_traitsIfffffjLj256ELj1ELj4ELj1ELj16ENS_18Kernel_traits_baseILj256EfffffjLj128EEEEELb0ELb1ELb0EEEvNS_9BwdParamsE:
	.zero		1192


//--------------------- .nv.constant0._ZN10layer_norm31ln_parallel_residual_bwd_kernelINS_13Kernel_traitsIfffffjLj256ELj1ELj4ELj1ELj16ENS_18Kernel_traits_baseILj256EfffffjLj128EEEEELb0ELb1ELb1EEEvNS_9BwdParamsE --------------------------
	.section	.nv.constant0._ZN10layer_norm31ln_parallel_residual_bwd_kernelINS_13Kernel_traitsIfffffjLj256ELj1ELj4ELj1ELj16ENS_18Kernel_traits_baseILj256EfffffjLj128EEEEELb0ELb1ELb1EEEvNS_9BwdParamsE,"a",@progbits
	.sectionflags	@""
	.align	4
.nv.constant0._ZN10layer_norm31ln_parallel_residual_bwd_kernelINS_13Kernel_traitsIfffffjLj256ELj1ELj4ELj1ELj16ENS_18Kernel_traits_baseILj256EfffffjLj128EEEEELb0ELb1ELb1EEEvNS_9BwdParamsE:
	.zero		1192


//--------------------- .nv.constant0._ZN10layer_norm31ln_parallel_residual_bwd_kernelINS_13Kernel_traitsIfffffjLj256ELj1ELj4ELj1ELj16ENS_18Kernel_traits_baseILj256EfffffjLj128EEEEELb1ELb0ELb0EEEvNS_9BwdParamsE --------------------------
	.section	.nv.constant0._ZN10layer_norm31ln_parallel_residual_bwd_kernelINS_13Kernel_traitsIfffffjLj256ELj1ELj4ELj1ELj16ENS_18Kernel_traits_baseILj256EfffffjLj128EEEEELb1ELb0ELb0EEEvNS_9BwdParamsE,"a",@progbits
	.sectionflags	@""
	.align	4
.nv.constant0._ZN10layer_norm31ln_parallel_residual_bwd_kernelINS_13Kernel_traitsIfffffjLj256ELj1ELj4ELj1ELj16ENS_18Kernel_traits_baseILj256EfffffjLj128EEEEELb1ELb0ELb0EEEvNS_9BwdParamsE:
	.zero		1192


//--------------------- .nv.constant0._ZN10layer_norm31ln_parallel_residual_bwd_kernelINS_13Kernel_traitsIfffffjLj256ELj1ELj4ELj1ELj16ENS_18Kernel_traits_baseILj256EfffffjLj128EEEEELb1ELb0ELb1EEEvNS_9BwdParamsE --------------------------
	.section	.nv.constant0._ZN10layer_norm31ln_parallel_residual_bwd_kernelINS_13Kernel_traitsIfffffjLj256ELj1ELj4ELj1ELj16ENS_18Kernel_traits_baseILj256EfffffjLj128EEEEELb1ELb0ELb1EEEvNS_9BwdParamsE,"a",@progbits
	.sectionflags	@""
	.align	4
.nv.constant0._ZN10layer_norm31ln_parallel_residual_bwd_kernelINS_13Kernel_traitsIfffffjLj256ELj1ELj4ELj1ELj16ENS_18Kernel_traits_baseILj256EfffffjLj128EEEEELb1ELb0ELb1EEEvNS_9BwdParamsE:
	.zero		1192


//--------------------- .nv.constant0._ZN10layer_norm22ln_bwd_finalize_kernelINS_22Kernel_traits_finalizeILj256EfffffjLb0ELj1024ELj4ENS_18Kernel_traits_baseILj256EfffffjLj1024EEEEELb0ELb0EEEvNS_9BwdParamsE --------------------------
	.section	.nv.constant0._ZN10layer_norm22ln_bwd_finalize_kernelINS_22Kernel_traits_finalizeILj256EfffffjLb0ELj1024ELj4ENS_18Kernel_traits_baseILj256EfffffjLj1024EEEEELb0ELb0EEEvNS_9BwdParamsE,"a",@progbits
	.sectionflags	@""
	.align	4
.nv.constant0._ZN10layer_norm22ln_bwd_finalize_kernelINS_22Kernel_traits_finalizeILj256EfffffjLb0ELj1024ELj4ENS_18Kernel_traits_baseILj256EfffffjLj1024EEEEELb0ELb0EEEvNS_9BwdParamsE:
	.zero		1192


//--------------------- .nv.constant0._ZN10layer_norm40ln_parallel_residual_bwd_finalize_kernelINS_22Kernel_traits_finalizeILj256EfffffjLb0ELj1024ELj4ENS_18Kernel_traits_baseILj256EfffffjLj1024EEEEELb0EEEvNS_9BwdParamsE --------------------------
	.section	.nv.constant0._ZN10layer_norm40ln_parallel_residual_bwd_finalize_kernelINS_22Kernel_traits_finalizeILj256EfffffjLb0ELj1024ELj4ENS_18Kernel_traits_baseILj256EfffffjLj1024EEEEELb0EEEvNS_9BwdParamsE,"a",@progbits
	.sectionflags	@""
	.align	4
.nv.constant0._ZN10layer_norm40ln_parallel_residual_bwd_finalize_kernelINS_22Kernel_traits_finalizeILj256EfffffjLb0ELj1024ELj4ENS_18Kernel_traits_baseILj256EfffffjLj1024EEEEELb0EEEvNS_9BwdParamsE:
	.zero		1192


//--------------------- .nv.constant0._ZN10layer_norm31ln_parallel_residual_bwd_kernelINS_13Kernel_traitsIfffffjLj256ELj1ELj4ELj1ELj16ENS_18Kernel_traits_baseILj256EfffffjLj128EEEEELb1ELb1ELb0EEEvNS_9BwdParamsE --------------------------
	.section	.nv.constant0._ZN10layer_norm31ln_parallel_residual_bwd_kernelINS_13Kernel_traitsIfffffjLj256ELj1ELj4ELj1ELj16ENS_18Kernel_traits_baseILj256EfffffjLj128EEEEELb1ELb1ELb0EEEvNS_9BwdParamsE,"a",@progbits
	.sectionflags	@""
	.align	4
.nv.constant0._ZN10layer_norm31ln_parallel_residual_bwd_kernelINS_13Kernel_traitsIfffffjLj256ELj1ELj4ELj1ELj16ENS_18Kernel_traits_baseILj256EfffffjLj128EEEEELb1ELb1ELb0EEEvNS_9BwdParamsE:
	.zero		1192


//--------------------- .nv.constant0._ZN10layer_norm22ln_bwd_finalize_kernelINS_22Kernel_traits_finalizeILj256EfffffjLb0ELj1024ELj4ENS_18Kernel_traits_baseILj256EfffffjLj1024EEEEELb0ELb1EEEvNS_9BwdParamsE --------------------------
	.section	.nv.constant0._ZN10layer_norm22ln_bwd_finalize_kernelINS_22Kernel_traits_finalizeILj256EfffffjLb0ELj1024ELj4ENS_18Kernel_traits_baseILj256EfffffjLj1024EEEEELb0ELb1EEEvNS_9BwdParamsE,"a",@progbits
	.sectionflags	@""
	.align	4
.nv.constant0._ZN10layer_norm22ln_bwd_finalize_kernelINS_22Kernel_traits_finalizeILj256EfffffjLb0ELj1024ELj4ENS_18Kernel_traits_baseILj256EfffffjLj1024EEEEELb0ELb1EEEvNS_9BwdParamsE:
	.zero		1192


//--------------------- .nv.constant0._ZN10layer_norm40ln_parallel_residual_bwd_finalize_kernelINS_22Kernel_traits_finalizeILj256EfffffjLb0ELj1024ELj4ENS_18Kernel_traits_baseILj256EfffffjLj1024EEEEELb1EEEvNS_9BwdParamsE --------------------------
	.section	.nv.constant0._ZN10layer_norm40ln_parallel_residual_bwd_finalize_kernelINS_22Kernel_traits_finalizeILj256EfffffjLb0ELj1024ELj4ENS_18Kernel_traits_baseILj256EfffffjLj1024EEEEELb1EEEvNS_9BwdParamsE,"a",@progbits
	.sectionflags	@""
	.align	4
.nv.constant0._ZN10layer_norm40ln_parallel_residual_bwd_finalize_kernelINS_22Kernel_traits_finalizeILj256EfffffjLb0ELj1024ELj4ENS_18Kernel_traits_baseILj256EfffffjLj1024EEEEELb1EEEvNS_9BwdParamsE:
	.zero		1192


//--------------------- .nv.constant0._ZN10layer_norm31ln_parallel_residual_bwd_kernelINS_13Kernel_traitsIfffffjLj256ELj1ELj4ELj1ELj16ENS_18Kernel_traits_baseILj256EfffffjLj128EEEEELb1ELb1ELb1EEEvNS_9BwdParamsE --------------------------
	.section	.nv.constant0._ZN10layer_norm31ln_parallel_residual_bwd_kernelINS_13Kernel_traitsIfffffjLj256ELj1ELj4ELj1ELj16ENS_18Kernel_traits_baseILj256EfffffjLj128EEEEELb1ELb1ELb1EEEvNS_9BwdParamsE,"a",@progbits
	.sectionflags	@""
	.align	4
.nv.constant0._ZN10layer_norm31ln_parallel_residual_bwd_kernelINS_13Kernel_traitsIfffffjLj256ELj1ELj4ELj1ELj16ENS_18Kernel_traits_baseILj256EfffffjLj128EEEEELb1ELb1ELb1EEEvNS_9BwdParamsE:
	.zero		1192


//--------------------- SYMBOLS --------------------------

	.type		.nv.reservedSmem.offset0,@object
	.size		.nv.reservedSmem.offset0,0x4
	.type		.nv.reservedSmem.cap,@object
	.size		.nv.reservedSmem.cap,0x4
